	.target	sm_80

	.elftype	@"ET_EXEC"


//--------------------- .note.nv.tkinfo           --------------------------
	.section	.note.nv.tkinfo,"",@"SHT_NOTE"
	.sectionflags	@"SHF_NOTE_NV_TKINFO"
	.tkinfo
        /*0018*/ 	.word	0x00000002
        /*0030*/ 	.string	""
        /*0030*/ 	.string	"ptxas"
        /*0030*/ 	.string	"Cuda compilation tools, release 13.0, V13.0.88"
        /*0030*/ 	.string	"Build cuda_13.0.r13.0/compiler.36424714_0"
        /*0030*/ 	.string	"-arch sm_80 -m 64 "



//--------------------- .note.nv.cuinfo           --------------------------
	.section	.note.nv.cuinfo,"",@"SHT_NOTE"
	.sectionflags	@"SHF_NOTE_NV_CUINFO"
        /*0018*/ 	.short	0x0002
        /*001a*/ 	.short	0x0050
        /*001c*/ 	.short	0x0082
	.zero		2


//--------------------- .nv.info                  --------------------------
	.section	.nv.info,"",@"SHT_CUDA_INFO"
	.align	4


	//----- nvinfo : EIATTR_REGCOUNT
	.align		4
        /*0000*/ 	.byte	0x04, 0x2f
        /*0002*/ 	.short	(.L_12 - .L_11)
	.align		4
.L_11:
        /*0004*/ 	.word	index@(_ZN7cutlass13device_kernelIN5flash19enable_sm80_to_sm89INS1_16FlashAttnFwdSm80INS1_25CollectiveMainloopFwdSm80ILi4ELi1ELb0EN4cute5tupleIJNS5_1CILi128EEENS7_ILi48EEENS7_ILi96EEEEEELi96ENS_10bfloat16_tEfNS_4arch4Sm80ELb1ELb0ELb0ELb1ELb1ELb1ELb1ELb1EEENS1_21CollectiveEpilogueFwdINS6_IJS8_SA_S9_EEENS6_IJNS7_ILi1EEESI_SI_EEESC_SE_Li128ELb1ELb1ELb1ELb0EEENS1_36VarlenDynamicPersistentTileSchedulerILi128ELi48ELi128ELi128ELb1ELb1ELb0ELb1ELb1ELb1EEEEEEEEEvNT_6ParamsE)
        /*0008*/ 	.word	0x000000ff


	//----- nvinfo : EIATTR_FRAME_SIZE
	.align		4
.L_12:
        /*000c*/ 	.byte	0x04, 0x11
        /*000e*/ 	.short	(.L_14 - .L_13)
	.align		4
.L_13:
        /*0010*/ 	.word	index@($__internal_26_$__cuda_sm70_votesync_ballot)
        /*0014*/ 	.word	0x00000000


	//----- nvinfo : EIATTR_FRAME_SIZE
	.align		4
.L_14:
        /*0018*/ 	.byte	0x04, 0x11
        /*001a*/ 	.short	(.L_16 - .L_15)
	.align		4
.L_15:
        /*001c*/ 	.word	index@($__internal_25_$__cuda_sm70_shflsync_up_p)
        /*0020*/ 	.word	0x00000000


	//----- nvinfo : EIATTR_FRAME_SIZE
	.align		4
.L_16:
        /*0024*/ 	.byte	0x04, 0x11
        /*0026*/ 	.short	(.L_18 - .L_17)
	.align		4
.L_17:
        /*0028*/ 	.word	index@($__internal_24_$__cuda_sm70_shflsync_idx_p)
        /*002c*/ 	.word	0x00000000


	//----- nvinfo : EIATTR_FRAME_SIZE
	.align		4
.L_18:
        /*0030*/ 	.byte	0x04, 0x11
        /*0032*/ 	.short	(.L_20 - .L_19)
	.align		4
.L_19:
        /*0034*/ 	.word	index@($__internal_23_$__cuda_sm70_shflsync_bfly_p)
        /*0038*/ 	.word	0x00000000


	//----- nvinfo : EIATTR_FRAME_SIZE
	.align		4
.L_20:
        /*003c*/ 	.byte	0x04, 0x11
        /*003e*/ 	.short	(.L_22 - .L_21)
	.align		4
.L_21:
        /*0040*/ 	.word	index@(_ZN7cutlass13device_kernelIN5flash19enable_sm80_to_sm89INS1_16FlashAttnFwdSm80INS1_25CollectiveMainloopFwdSm80ILi4ELi1ELb0EN4cute5tupleIJNS5_1CILi128EEENS7_ILi48EEENS7_ILi96EEEEEELi96ENS_10bfloat16_tEfNS_4arch4Sm80ELb1ELb0ELb0ELb1ELb1ELb1ELb1ELb1EEENS1_21CollectiveEpilogueFwdINS6_IJS8_SA_S9_EEENS6_IJNS7_ILi1EEESI_SI_EEESC_SE_Li128ELb1ELb1ELb1ELb0EEENS1_36VarlenDynamicPersistentTileSchedulerILi128ELi48ELi128ELi128ELb1ELb1ELb0ELb1ELb1ELb1EEEEEEEEEvNT_6ParamsE)
        /*0044*/ 	.word	0x00000150


	//----- nvinfo : EIATTR_REGCOUNT
	.align		4
.L_22:
        /*0048*/ 	.byte	0x04, 0x2f
        /*004a*/ 	.short	(.L_24 - .L_23)
	.align		4
.L_23:
        /*004c*/ 	.word	index@(_ZN7cutlass13device_kernelIN5flash19enable_sm80_to_sm89INS1_16FlashAttnFwdSm80INS1_25CollectiveMainloopFwdSm80ILi4ELi1ELb0EN4cute5tupleIJNS5_1CILi128EEENS7_ILi48EEENS7_ILi96EEEEEELi96ENS_10bfloat16_tEfNS_4arch4Sm80ELb1ELb0ELb0ELb1ELb1ELb0ELb1ELb1EEENS1_21CollectiveEpilogueFwdINS6_IJS8_SA_S9_EEENS6_IJNS7_ILi1EEESI_SI_EEESC_SE_Li128ELb1ELb1ELb1ELb0EEENS1_36VarlenDynamicPersistentTileSchedulerILi128ELi48ELi128ELi128ELb1ELb1ELb0ELb1ELb1ELb1EEEEEEEEEvNT_6ParamsE)
        /*0050*/ 	.word	0x000000ff


	//----- nvinfo : EIATTR_FRAME_SIZE
	.align		4
.L_24:
        /*0054*/ 	.byte	0x04, 0x11
        /*0056*/ 	.short	(.L_26 - .L_25)
	.align		4
.L_25:
        /*0058*/ 	.word	index@($__internal_22_$__cuda_sm70_votesync_ballot)
        /*005c*/ 	.word	0x00000000


	//----- nvinfo : EIATTR_FRAME_SIZE
	.align		4
.L_26:
        /*0060*/ 	.byte	0x04, 0x11
        /*0062*/ 	.short	(.L_28 - .L_27)
	.align		4
.L_27:
        /*0064*/ 	.word	index@($__internal_21_$__cuda_sm70_shflsync_up_p)
        /*0068*/ 	.word	0x00000000


	//----- nvinfo : EIATTR_FRAME_SIZE
	.align		4
.L_28:
        /*006c*/ 	.byte	0x04, 0x11
        /*006e*/ 	.short	(.L_30 - .L_29)
	.align		4
.L_29:
        /*0070*/ 	.word	index@($__internal_20_$__cuda_sm70_shflsync_idx_p)
        /*0074*/ 	.word	0x00000000


	//----- nvinfo : EIATTR_FRAME_SIZE
	.align		4
.L_30:
        /*0078*/ 	.byte	0x04, 0x11
        /*007a*/ 	.short	(.L_32 - .L_31)
	.align		4
.L_31:
        /*007c*/ 	.word	index@($__internal_19_$__cuda_sm70_shflsync_bfly_p)
        /*0080*/ 	.word	0x00000000


	//----- nvinfo : EIATTR_FRAME_SIZE
	.align		4
.L_32:
        /*0084*/ 	.byte	0x04, 0x11
        /*0086*/ 	.short	(.L_34 - .L_33)
	.align		4
.L_33:
        /*0088*/ 	.word	index@(_ZN7cutlass13device_kernelIN5flash19enable_sm80_to_sm89INS1_16FlashAttnFwdSm80INS1_25CollectiveMainloopFwdSm80ILi4ELi1ELb0EN4cute5tupleIJNS5_1CILi128EEENS7_ILi48EEENS7_ILi96EEEEEELi96ENS_10bfloat16_tEfNS_4arch4Sm80ELb1ELb0ELb0ELb1ELb1ELb0ELb1ELb1EEENS1_21CollectiveEpilogueFwdINS6_IJS8_SA_S9_EEENS6_IJNS7_ILi1EEESI_SI_EEESC_SE_Li128ELb1ELb1ELb1ELb0EEENS1_36VarlenDynamicPersistentTileSchedulerILi128ELi48ELi128ELi128ELb1ELb1ELb0ELb1ELb1ELb1EEEEEEEEEvNT_6ParamsE)
        /*008c*/ 	.word	0x00000028


	//----- nvinfo : EIATTR_REGCOUNT
	.align		4
.L_34:
        /*0090*/ 	.byte	0x04, 0x2f
        /*0092*/ 	.short	(.L_36 - .L_35)
	.align		4
.L_35:
        /*0094*/ 	.word	index@(_ZN7cutlass13device_kernelIN5flash19enable_sm80_to_sm89INS1_16FlashAttnFwdSm80INS1_25CollectiveMainloopFwdSm80ILi4ELi1ELb0EN4cute5tupleIJNS5_1CILi128EEENS7_ILi64EEENS7_ILi96EEEEEELi96ENS_10bfloat16_tEfNS_4arch4Sm80ELb1ELb0ELb0ELb0ELb1ELb0ELb1ELb1EEENS1_21CollectiveEpilogueFwdINS6_IJS8_SA_S9_EEENS6_IJNS7_ILi1EEESI_SI_EEESC_SE_Li128ELb0ELb1ELb1ELb0EEENS1_30DynamicPersistentTileSchedulerILi128ELi128ELb1ELb1ELb0EEEEEEEEEvNT_6ParamsE)
        /*0098*/ 	.word	0x000000ff


	//----- nvinfo : EIATTR_FRAME_SIZE
	.align		4
.L_36:
        /*009c*/ 	.byte	0x04, 0x11
        /*009e*/ 	.short	(.L_38 - .L_37)
	.align		4
.L_37:
        /*00a0*/ 	.word	index@($__internal_18_$__cuda_sm70_shflsync_idx_p)
        /*00a4*/ 	.word	0x00000000


	//----- nvinfo : EIATTR_FRAME_SIZE
	.align		4
.L_38:
        /*00a8*/ 	.byte	0x04, 0x11
        /*00aa*/ 	.short	(.L_40 - .L_39)
	.align		4
.L_39:
        /*00ac*/ 	.word	index@($__internal_17_$__cuda_sm70_shflsync_bfly_p)
        /*00b0*/ 	.word	0x00000000


	//----- nvinfo : EIATTR_FRAME_SIZE
	.align		4
.L_40:
        /*00b4*/ 	.byte	0x04, 0x11
        /*00b6*/ 	.short	(.L_42 - .L_41)
	.align		4
.L_41:
        /*00b8*/ 	.word	index@(_ZN7cutlass13device_kernelIN5flash19enable_sm80_to_sm89INS1_16FlashAttnFwdSm80INS1_25CollectiveMainloopFwdSm80ILi4ELi1ELb0EN4cute5tupleIJNS5_1CILi128EEENS7_ILi64EEENS7_ILi96EEEEEELi96ENS_10bfloat16_tEfNS_4arch4Sm80ELb1ELb0ELb0ELb0ELb1ELb0ELb1ELb1EEENS1_21CollectiveEpilogueFwdINS6_IJS8_SA_S9_EEENS6_IJNS7_ILi1EEESI_SI_EEESC_SE_Li128ELb0ELb1ELb1ELb0EEENS1_30DynamicPersistentTileSchedulerILi128ELi128ELb1ELb1ELb0EEEEEEEEEvNT_6ParamsE)
        /*00bc*/ 	.word	0x000000c0


	//----- nvinfo : EIATTR_REGCOUNT
	.align		4
.L_42:
        /*00c0*/ 	.byte	0x04, 0x2f
        /*00c2*/ 	.short	(.L_44 - .L_43)
	.align		4
.L_43:
        /*00c4*/ 	.word	index@(_ZN7cutlass13device_kernelIN5flash19enable_sm80_to_sm89INS1_16FlashAttnFwdSm80INS1_25CollectiveMainloopFwdSm80ILi4ELi1ELb0EN4cute5tupleIJNS5_1CILi128EEENS7_ILi48EEENS7_ILi96EEEEEELi96ENS_10bfloat16_tEfNS_4arch4Sm80ELb0ELb1ELb0ELb1ELb1ELb1ELb1ELb1EEENS1_21CollectiveEpilogueFwdINS6_IJS8_SA_S9_EEENS6_IJNS7_ILi1EEESI_SI_EEESC_SE_Li128ELb1ELb1ELb1ELb0EEENS1_36VarlenDynamicPersistentTileSchedulerILi128ELi48ELi128ELi128ELb1ELb1ELb0ELb1ELb0ELb1EEEEEEEEEvNT_6ParamsE)
        /*00c8*/ 	.word	0x000000ff


	//----- nvinfo : EIATTR_FRAME_SIZE
	.align		4
.L_44:
        /*00cc*/ 	.byte	0x04, 0x11
        /*00ce*/ 	.short	(.L_46 - .L_45)
	.align		4
.L_45:
        /*00d0*/ 	.word	index@($__internal_16_$__cuda_sm70_votesync_ballot)
        /*00d4*/ 	.word	0x00000000


	//----- nvinfo : EIATTR_FRAME_SIZE
	.align		4
.L_46:
        /*00d8*/ 	.byte	0x04, 0x11
        /*00da*/ 	.short	(.L_48 - .L_47)
	.align		4
.L_47:
        /*00dc*/ 	.word	index@($__internal_15_$__cuda_sm70_shflsync_up_p)
        /*00e0*/ 	.word	0x00000000


	//----- nvinfo : EIATTR_FRAME_SIZE
	.align		4
.L_48:
        /*00e4*/ 	.byte	0x04, 0x11
        /*00e6*/ 	.short	(.L_50 - .L_49)
	.align		4
.L_49:
        /*00e8*/ 	.word	index@($__internal_14_$__cuda_sm70_shflsync_idx_p)
        /*00ec*/ 	.word	0x00000000


	//----- nvinfo : EIATTR_FRAME_SIZE
	.align		4
.L_50:
        /*00f0*/ 	.byte	0x04, 0x11
        /*00f2*/ 	.short	(.L_52 - .L_51)
	.align		4
.L_51:
        /*00f4*/ 	.word	index@($__internal_13_$__cuda_sm70_shflsync_bfly_p)
        /*00f8*/ 	.word	0x00000000


	//----- nvinfo : EIATTR_FRAME_SIZE
	.align		4
.L_52:
        /*00fc*/ 	.byte	0x04, 0x11
        /*00fe*/ 	.short	(.L_54 - .L_53)
	.align		4
.L_53:
        /*0100*/ 	.word	index@(_ZN7cutlass13device_kernelIN5flash19enable_sm80_to_sm89INS1_16FlashAttnFwdSm80INS1_25CollectiveMainloopFwdSm80ILi4ELi1ELb0EN4cute5tupleIJNS5_1CILi128EEENS7_ILi48EEENS7_ILi96EEEEEELi96ENS_10bfloat16_tEfNS_4arch4Sm80ELb0ELb1ELb0ELb1ELb1ELb1ELb1ELb1EEENS1_21CollectiveEpilogueFwdINS6_IJS8_SA_S9_EEENS6_IJNS7_ILi1EEESI_SI_EEESC_SE_Li128ELb1ELb1ELb1ELb0EEENS1_36VarlenDynamicPersistentTileSchedulerILi128ELi48ELi128ELi128ELb1ELb1ELb0ELb1ELb0ELb1EEEEEEEEEvNT_6ParamsE)
        /*0104*/ 	.word	0x000000e8


	//----- nvinfo : EIATTR_REGCOUNT
	.align		4
.L_54:
        /*0108*/ 	.byte	0x04, 0x2f
        /*010a*/ 	.short	(.L_56 - .L_55)
	.align		4
.L_55:
        /*010c*/ 	.word	index@(_ZN7cutlass13device_kernelIN5flash19enable_sm80_to_sm89INS1_16FlashAttnFwdSm80INS1_25CollectiveMainloopFwdSm80ILi4ELi1ELb0EN4cute5tupleIJNS5_1CILi128EEENS7_ILi48EEENS7_ILi96EEEEEELi96ENS_10bfloat16_tEfNS_4arch4Sm80ELb0ELb1ELb0ELb1ELb1ELb0ELb1ELb1EEENS1_21CollectiveEpilogueFwdINS6_IJS8_SA_S9_EEENS6_IJNS7_ILi1EEESI_SI_EEESC_SE_Li128ELb1ELb1ELb1ELb0EEENS1_36VarlenDynamicPersistentTileSchedulerILi128ELi48ELi128ELi128ELb1ELb1ELb0ELb1ELb0ELb1EEEEEEEEEvNT_6ParamsE)
        /*0110*/ 	.word	0x000000ff


	//----- nvinfo : EIATTR_FRAME_SIZE
	.align		4
.L_56:
        /*0114*/ 	.byte	0x04, 0x11
        /*0116*/ 	.short	(.L_58 - .L_57)
	.align		4
.L_57:
        /*0118*/ 	.word	index@($__internal_12_$__cuda_sm70_votesync_ballot)
        /*011c*/ 	.word	0x00000000


	//----- nvinfo : EIATTR_FRAME_SIZE
	.align		4
.L_58:
        /*0120*/ 	.byte	0x04, 0x11
        /*0122*/ 	.short	(.L_60 - .L_59)
	.align		4
.L_59:
        /*0124*/ 	.word	index@($__internal_11_$__cuda_sm70_shflsync_up_p)
        /*0128*/ 	.word	0x00000000


	//----- nvinfo : EIATTR_FRAME_SIZE
	.align		4
.L_60:
        /*012c*/ 	.byte	0x04, 0x11
        /*012e*/ 	.short	(.L_62 - .L_61)
	.align		4
.L_61:
        /*0130*/ 	.word	index@($__internal_10_$__cuda_sm70_shflsync_idx_p)
        /*0134*/ 	.word	0x00000000


	//----- nvinfo : EIATTR_FRAME_SIZE
	.align		4
.L_62:
        /*0138*/ 	.byte	0x04, 0x11
        /*013a*/ 	.short	(.L_64 - .L_63)
	.align		4
.L_63:
        /*013c*/ 	.word	index@($__internal_9_$__cuda_sm70_shflsync_bfly_p)
        /*0140*/ 	.word	0x00000000


	//----- nvinfo : EIATTR_FRAME_SIZE
	.align		4
.L_64:
        /*0144*/ 	.byte	0x04, 0x11
        /*0146*/ 	.short	(.L_66 - .L_65)
	.align		4
.L_65:
        /*0148*/ 	.word	index@(_ZN7cutlass13device_kernelIN5flash19enable_sm80_to_sm89INS1_16FlashAttnFwdSm80INS1_25CollectiveMainloopFwdSm80ILi4ELi1ELb0EN4cute5tupleIJNS5_1CILi128EEENS7_ILi48EEENS7_ILi96EEEEEELi96ENS_10bfloat16_tEfNS_4arch4Sm80ELb0ELb1ELb0ELb1ELb1ELb0ELb1ELb1EEENS1_21CollectiveEpilogueFwdINS6_IJS8_SA_S9_EEENS6_IJNS7_ILi1EEESI_SI_EEESC_SE_Li128ELb1ELb1ELb1ELb0EEENS1_36VarlenDynamicPersistentTileSchedulerILi128ELi48ELi128ELi128ELb1ELb1ELb0ELb1ELb0ELb1EEEEEEEEEvNT_6ParamsE)
        /*014c*/ 	.word	0x00000040


	//----- nvinfo : EIATTR_REGCOUNT
	.align		4
.L_66:
        /*0150*/ 	.byte	0x04, 0x2f
        /*0152*/ 	.short	(.L_68 - .L_67)
	.align		4
.L_67:
        /*0154*/ 	.word	index@(_ZN7cutlass13device_kernelIN5flash19enable_sm80_to_sm89INS1_16FlashAttnFwdSm80INS1_25CollectiveMainloopFwdSm80ILi4ELi1ELb0EN4cute5tupleIJNS5_1CILi128EEENS7_ILi48EEENS7_ILi96EEEEEELi96ENS_10bfloat16_tEfNS_4arch4Sm80ELb0ELb1ELb0ELb0ELb1ELb0ELb1ELb1EEENS1_21CollectiveEpilogueFwdINS6_IJS8_SA_S9_EEENS6_IJNS7_ILi1EEESI_SI_EEESC_SE_Li128ELb0ELb1ELb1ELb0EEENS1_19SingleTileSchedulerILb0ELb1ELb1ELi128EEEEEEEEEvNT_6ParamsE)
        /*0158*/ 	.word	0x000000ff


	//----- nvinfo : EIATTR_FRAME_SIZE
	.align		4
.L_68:
        /*015c*/ 	.byte	0x04, 0x11
        /*015e*/ 	.short	(.L_70 - .L_69)
	.align		4
.L_69:
        /*0160*/ 	.word	index@($__internal_8_$__cuda_sm70_shflsync_idx_p)
        /*0164*/ 	.word	0x00000000


	//----- nvinfo : EIATTR_FRAME_SIZE
	.align		4
.L_70:
        /*0168*/ 	.byte	0x04, 0x11
        /*016a*/ 	.short	(.L_72 - .L_71)
	.align		4
.L_71:
        /*016c*/ 	.word	index@(_ZN7cutlass13device_kernelIN5flash19enable_sm80_to_sm89INS1_16FlashAttnFwdSm80INS1_25CollectiveMainloopFwdSm80ILi4ELi1ELb0EN4cute5tupleIJNS5_1CILi128EEENS7_ILi48EEENS7_ILi96EEEEEELi96ENS_10bfloat16_tEfNS_4arch4Sm80ELb0ELb1ELb0ELb0ELb1ELb0ELb1ELb1EEENS1_21CollectiveEpilogueFwdINS6_IJS8_SA_S9_EEENS6_IJNS7_ILi1EEESI_SI_EEESC_SE_Li128ELb0ELb1ELb1ELb0EEENS1_19SingleTileSchedulerILb0ELb1ELb1ELi128EEEEEEEEEvNT_6ParamsE)
        /*0170*/ 	.word	0x00000000


	//----- nvinfo : EIATTR_REGCOUNT
	.align		4
.L_72:
        /*0174*/ 	.byte	0x04, 0x2f
        /*0176*/ 	.short	(.L_74 - .L_73)
	.align		4
.L_73:
        /*0178*/ 	.word	index@(_ZN7cutlass13device_kernelIN5flash19enable_sm80_to_sm89INS1_16FlashAttnFwdSm80INS1_25CollectiveMainloopFwdSm80ILi4ELi1ELb0EN4cute5tupleIJNS5_1CILi128EEENS7_ILi48EEENS7_ILi96EEEEEELi96ENS_10bfloat16_tEfNS_4arch4Sm80ELb0ELb0ELb0ELb1ELb1ELb1ELb1ELb1EEENS1_21CollectiveEpilogueFwdINS6_IJS8_SA_S9_EEENS6_IJNS7_ILi1EEESI_SI_EEESC_SE_Li128ELb1ELb1ELb1ELb0EEENS1_36VarlenDynamicPersistentTileSchedulerILi128ELi48ELi128ELi128ELb1ELb1ELb0ELb0ELb1ELb1EEEEEEEEEvNT_6ParamsE)
        /*017c*/ 	.word	0x000000ff


	//----- nvinfo : EIATTR_FRAME_SIZE
	.align		4
.L_74:
        /*0180*/ 	.byte	0x04, 0x11
        /*0182*/ 	.short	(.L_76 - .L_75)
	.align		4
.L_75:
        /*0184*/ 	.word	index@($__internal_7_$__cuda_sm70_votesync_ballot)
        /*0188*/ 	.word	0x00000000


	//----- nvinfo : EIATTR_FRAME_SIZE
	.align		4
.L_76:
        /*018c*/ 	.byte	0x04, 0x11
        /*018e*/ 	.short	(.L_78 - .L_77)
	.align		4
.L_77:
        /*0190*/ 	.word	index@($__internal_6_$__cuda_sm70_shflsync_up_p)
        /*0194*/ 	.word	0x00000000


	//----- nvinfo : EIATTR_FRAME_SIZE
	.align		4
.L_78:
        /*0198*/ 	.byte	0x04, 0x11
        /*019a*/ 	.short	(.L_80 - .L_79)
	.align		4
.L_79:
        /*019c*/ 	.word	index@($__internal_5_$__cuda_sm70_shflsync_idx_p)
        /*01a0*/ 	.word	0x00000000


	//----- nvinfo : EIATTR_FRAME_SIZE
	.align		4
.L_80:
        /*01a4*/ 	.byte	0x04, 0x11
        /*01a6*/ 	.short	(.L_82 - .L_81)
	.align		4
.L_81:
        /*01a8*/ 	.word	index@($__internal_4_$__cuda_sm70_shflsync_bfly_p)
        /*01ac*/ 	.word	0x00000000


	//----- nvinfo : EIATTR_FRAME_SIZE
	.align		4
.L_82:
        /*01b0*/ 	.byte	0x04, 0x11
        /*01b2*/ 	.short	(.L_84 - .L_83)
	.align		4
.L_83:
        /*01b4*/ 	.word	index@(_ZN7cutlass13device_kernelIN5flash19enable_sm80_to_sm89INS1_16FlashAttnFwdSm80INS1_25CollectiveMainloopFwdSm80ILi4ELi1ELb0EN4cute5tupleIJNS5_1CILi128EEENS7_ILi48EEENS7_ILi96EEEEEELi96ENS_10bfloat16_tEfNS_4arch4Sm80ELb0ELb0ELb0ELb1ELb1ELb1ELb1ELb1EEENS1_21CollectiveEpilogueFwdINS6_IJS8_SA_S9_EEENS6_IJNS7_ILi1EEESI_SI_EEESC_SE_Li128ELb1ELb1ELb1ELb0EEENS1_36VarlenDynamicPersistentTileSchedulerILi128ELi48ELi128ELi128ELb1ELb1ELb0ELb0ELb1ELb1EEEEEEEEEvNT_6ParamsE)
        /*01b8*/ 	.word	0x00000138


	//----- nvinfo : EIATTR_REGCOUNT
	.align		4
.L_84:
        /*01bc*/ 	.byte	0x04, 0x2f
        /*01be*/ 	.short	(.L_86 - .L_85)
	.align		4
.L_85:
        /*01c0*/ 	.word	index@(_ZN7cutlass13device_kernelIN5flash19enable_sm80_to_sm89INS1_16FlashAttnFwdSm80INS1_25CollectiveMainloopFwdSm80ILi4ELi1ELb0EN4cute5tupleIJNS5_1CILi128EEENS7_ILi48EEENS7_ILi96EEEEEELi96ENS_10bfloat16_tEfNS_4arch4Sm80ELb0ELb0ELb0ELb1ELb1ELb0ELb1ELb1EEENS1_21CollectiveEpilogueFwdINS6_IJS8_SA_S9_EEENS6_IJNS7_ILi1EEESI_SI_EEESC_SE_Li128ELb1ELb1ELb1ELb0EEENS1_36VarlenDynamicPersistentTileSchedulerILi128ELi48ELi128ELi128ELb1ELb1ELb0ELb0ELb1ELb1EEEEEEEEEvNT_6ParamsE)
        /*01c4*/ 	.word	0x000000ff


	//----- nvinfo : EIATTR_FRAME_SIZE
	.align		4
.L_86:
        /*01c8*/ 	.byte	0x04, 0x11
        /*01ca*/ 	.short	(.L_88 - .L_87)
	.align		4
.L_87:
        /*01cc*/ 	.word	index@($__internal_3_$__cuda_sm70_votesync_ballot)
        /*01d0*/ 	.word	0x00000000


	//----- nvinfo : EIATTR_FRAME_SIZE
	.align		4
.L_88:
        /*01d4*/ 	.byte	0x04, 0x11
        /*01d6*/ 	.short	(.L_90 - .L_89)
	.align		4
.L_89:
        /*01d8*/ 	.word	index@($__internal_2_$__cuda_sm70_shflsync_up_p)
        /*01dc*/ 	.word	0x00000000


	//----- nvinfo : EIATTR_FRAME_SIZE
	.align		4
.L_90:
        /*01e0*/ 	.byte	0x04, 0x11
        /*01e2*/ 	.short	(.L_92 - .L_91)
	.align		4
.L_91:
        /*01e4*/ 	.word	index@($__internal_1_$__cuda_sm70_shflsync_idx_p)
        /*01e8*/ 	.word	0x00000000


	//----- nvinfo : EIATTR_FRAME_SIZE
	.align		4
.L_92:
        /*01ec*/ 	.byte	0x04, 0x11
        /*01ee*/ 	.short	(.L_94 - .L_93)
	.align		4
.L_93:
        /*01f0*/ 	.word	index@($__internal_0_$__cuda_sm70_shflsync_bfly_p)
        /*01f4*/ 	.word	0x00000000


	//----- nvinfo : EIATTR_FRAME_SIZE
	.align		4
.L_94:
        /*01f8*/ 	.byte	0x04, 0x11
        /*01fa*/ 	.short	(.L_96 - .L_95)
	.align		4
.L_95:
        /*01fc*/ 	.word	index@(_ZN7cutlass13device_kernelIN5flash19enable_sm80_to_sm89INS1_16FlashAttnFwdSm80INS1_25CollectiveMainloopFwdSm80ILi4ELi1ELb0EN4cute5tupleIJNS5_1CILi128EEENS7_ILi48EEENS7_ILi96EEEEEELi96ENS_10bfloat16_tEfNS_4arch4Sm80ELb0ELb0ELb0ELb1ELb1ELb0ELb1ELb1EEENS1_21CollectiveEpilogueFwdINS6_IJS8_SA_S9_EEENS6_IJNS7_ILi1EEESI_SI_EEESC_SE_Li128ELb1ELb1ELb1ELb0EEENS1_36VarlenDynamicPersistentTileSchedulerILi128ELi48ELi128ELi128ELb1ELb1ELb0ELb0ELb1ELb1EEEEEEEEEvNT_6ParamsE)
        /*0200*/ 	.word	0x00000068


	//----- nvinfo : EIATTR_REGCOUNT
	.align		4
.L_96:
        /*0204*/ 	.byte	0x04, 0x2f
        /*0206*/ 	.short	(.L_98 - .L_97)
	.align		4
.L_97:
        /*0208*/ 	.word	index@(_ZN7cutlass13device_kernelIN5flash19enable_sm80_to_sm89INS1_16FlashAttnFwdSm80INS1_25CollectiveMainloopFwdSm80ILi4ELi1ELb0EN4cute5tupleIJNS5_1CILi128EEENS7_ILi64EEENS7_ILi96EEEEEELi96ENS_10bfloat16_tEfNS_4arch4Sm80ELb0ELb0ELb0ELb0ELb1ELb0ELb1ELb1EEENS1_21CollectiveEpilogueFwdINS6_IJS8_SA_S9_EEENS6_IJNS7_ILi1EEESI_SI_EEESC_SE_Li128ELb0ELb1ELb1ELb0EEENS1_19SingleTileSchedulerILb0ELb1ELb1ELi128EEEEEEEEEvNT_6ParamsE)
        /*020c*/ 	.word	0x000000ff


	//----- nvinfo : EIATTR_FRAME_SIZE
	.align		4
.L_98:
        /*0210*/ 	.byte	0x04, 0x11
        /*0212*/ 	.short	(.L_100 - .L_99)
	.align		4
.L_99:
        /*0214*/ 	.word	index@(_ZN7cutlass13device_kernelIN5flash19enable_sm80_to_sm89INS1_16FlashAttnFwdSm80INS1_25CollectiveMainloopFwdSm80ILi4ELi1ELb0EN4cute5tupleIJNS5_1CILi128EEENS7_ILi64EEENS7_ILi96EEEEEELi96ENS_10bfloat16_tEfNS_4arch4Sm80ELb0ELb0ELb0ELb0ELb1ELb0ELb1ELb1EEENS1_21CollectiveEpilogueFwdINS6_IJS8_SA_S9_EEENS6_IJNS7_ILi1EEESI_SI_EEESC_SE_Li128ELb0ELb1ELb1ELb0EEENS1_19SingleTileSchedulerILb0ELb1ELb1ELi128EEEEEEEEEvNT_6ParamsE)
        /*0218*/ 	.word	0x00000028


	//----- nvinfo : EIATTR_MIN_STACK_SIZE
	.align		4
.L_100:
        /*021c*/ 	.byte	0x04, 0x12
        /*021e*/ 	.short	(.L_102 - .L_101)
	.align		4
.L_101:
        /*0220*/ 	.word	index@(_ZN7cutlass13device_kernelIN5flash19enable_sm80_to_sm89INS1_16FlashAttnFwdSm80INS1_25CollectiveMainloopFwdSm80ILi4ELi1ELb0EN4cute5tupleIJNS5_1CILi128EEENS7_ILi64EEENS7_ILi96EEEEEELi96ENS_10bfloat16_tEfNS_4arch4Sm80ELb0ELb0ELb0ELb0ELb1ELb0ELb1ELb1EEENS1_21CollectiveEpilogueFwdINS6_IJS8_SA_S9_EEENS6_IJNS7_ILi1EEESI_SI_EEESC_SE_Li128ELb0ELb1ELb1ELb0EEENS1_19SingleTileSchedulerILb0ELb1ELb1ELi128EEEEEEEEEvNT_6ParamsE)
        /*0224*/ 	.word	0x00000028


	//----- nvinfo : EIATTR_MIN_STACK_SIZE
	.align		4
.L_102:
        /*0228*/ 	.byte	0x04, 0x12
        /*022a*/ 	.short	(.L_104 - .L_103)
	.align		4
.L_103:
        /*022c*/ 	.word	index@(_ZN7cutlass13device_kernelIN5flash19enable_sm80_to_sm89INS1_16FlashAttnFwdSm80INS1_25CollectiveMainloopFwdSm80ILi4ELi1ELb0EN4cute5tupleIJNS5_1CILi128EEENS7_ILi48EEENS7_ILi96EEEEEELi96ENS_10bfloat16_tEfNS_4arch4Sm80ELb0ELb0ELb0ELb1ELb1ELb0ELb1ELb1EEENS1_21CollectiveEpilogueFwdINS6_IJS8_SA_S9_EEENS6_IJNS7_ILi1EEESI_SI_EEESC_SE_Li128ELb1ELb1ELb1ELb0EEENS1_36VarlenDynamicPersistentTileSchedulerILi128ELi48ELi128ELi128ELb1ELb1ELb0ELb0ELb1ELb1EEEEEEEEEvNT_6ParamsE)
        /*0230*/ 	.word	0x00000068


	//----- nvinfo : EIATTR_MIN_STACK_SIZE
	.align		4
.L_104:
        /*0234*/ 	.byte	0x04, 0x12
        /*0236*/ 	.short	(.L_106 - .L_105)
	.align		4
.L_105:
        /*0238*/ 	.word	index@(_ZN7cutlass13device_kernelIN5flash19enable_sm80_to_sm89INS1_16FlashAttnFwdSm80INS1_25CollectiveMainloopFwdSm80ILi4ELi1ELb0EN4cute5tupleIJNS5_1CILi128EEENS7_ILi48EEENS7_ILi96EEEEEELi96ENS_10bfloat16_tEfNS_4arch4Sm80ELb0ELb0ELb0ELb1ELb1ELb1ELb1ELb1EEENS1_21CollectiveEpilogueFwdINS6_IJS8_SA_S9_EEENS6_IJNS7_ILi1EEESI_SI_EEESC_SE_Li128ELb1ELb1ELb1ELb0EEENS1_36VarlenDynamicPersistentTileSchedulerILi128ELi48ELi128ELi128ELb1ELb1ELb0ELb0ELb1ELb1EEEEEEEEEvNT_6ParamsE)
        /*023c*/ 	.word	0x00000138


	//----- nvinfo : EIATTR_MIN_STACK_SIZE
	.align		4
.L_106:
        /*0240*/ 	.byte	0x04, 0x12
        /*0242*/ 	.short	(.L_108 - .L_107)
	.align		4
.L_107:
        /*0244*/ 	.word	index@(_ZN7cutlass13device_kernelIN5flash19enable_sm80_to_sm89INS1_16FlashAttnFwdSm80INS1_25CollectiveMainloopFwdSm80ILi4ELi1ELb0EN4cute5tupleIJNS5_1CILi128EEENS7_ILi48EEENS7_ILi96EEEEEELi96ENS_10bfloat16_tEfNS_4arch4Sm80ELb0ELb1ELb0ELb0ELb1ELb0ELb1ELb1EEENS1_21CollectiveEpilogueFwdINS6_IJS8_SA_S9_EEENS6_IJNS7_ILi1EEESI_SI_EEESC_SE_Li128ELb0ELb1ELb1ELb0EEENS1_19SingleTileSchedulerILb0ELb1ELb1ELi128EEEEEEEEEvNT_6ParamsE)
        /*0248*/ 	.word	0x00000000


	//----- nvinfo : EIATTR_MIN_STACK_SIZE
	.align		4
.L_108:
        /*024c*/ 	.byte	0x04, 0x12
        /*024e*/ 	.short	(.L_110 - .L_109)
	.align		4
.L_109:
        /*0250*/ 	.word	index@(_ZN7cutlass13device_kernelIN5flash19enable_sm80_to_sm89INS1_16FlashAttnFwdSm80INS1_25CollectiveMainloopFwdSm80ILi4ELi1ELb0EN4cute5tupleIJNS5_1CILi128EEENS7_ILi48EEENS7_ILi96EEEEEELi96ENS_10bfloat16_tEfNS_4arch4Sm80ELb0ELb1ELb0ELb1ELb1ELb0ELb1ELb1EEENS1_21CollectiveEpilogueFwdINS6_IJS8_SA_S9_EEENS6_IJNS7_ILi1EEESI_SI_EEESC_SE_Li128ELb1ELb1ELb1ELb0EEENS1_36VarlenDynamicPersistentTileSchedulerILi128ELi48ELi128ELi128ELb1ELb1ELb0ELb1ELb0ELb1EEEEEEEEEvNT_6ParamsE)
        /*0254*/ 	.word	0x00000040


	//----- nvinfo : EIATTR_MIN_STACK_SIZE
	.align		4
.L_110:
        /*0258*/ 	.byte	0x04, 0x12
        /*025a*/ 	.short	(.L_112 - .L_111)
	.align		4
.L_111:
        /*025c*/ 	.word	index@(_ZN7cutlass13device_kernelIN5flash19enable_sm80_to_sm89INS1_16FlashAttnFwdSm80INS1_25CollectiveMainloopFwdSm80ILi4ELi1ELb0EN4cute5tupleIJNS5_1CILi128EEENS7_ILi48EEENS7_ILi96EEEEEELi96ENS_10bfloat16_tEfNS_4arch4Sm80ELb0ELb1ELb0ELb1ELb1ELb1ELb1ELb1EEENS1_21CollectiveEpilogueFwdINS6_IJS8_SA_S9_EEENS6_IJNS7_ILi1EEESI_SI_EEESC_SE_Li128ELb1ELb1ELb1ELb0EEENS1_36VarlenDynamicPersistentTileSchedulerILi128ELi48ELi128ELi128ELb1ELb1ELb0ELb1ELb0ELb1EEEEEEEEEvNT_6ParamsE)
        /*0260*/ 	.word	0x000000e8


	//----- nvinfo : EIATTR_MIN_STACK_SIZE
	.align		4
.L_112:
        /*0264*/ 	.byte	0x04, 0x12
        /*0266*/ 	.short	(.L_114 - .L_113)
	.align		4
.L_113:
        /*0268*/ 	.word	index@(_ZN7cutlass13device_kernelIN5flash19enable_sm80_to_sm89INS1_16FlashAttnFwdSm80INS1_25CollectiveMainloopFwdSm80ILi4ELi1ELb0EN4cute5tupleIJNS5_1CILi128EEENS7_ILi64EEENS7_ILi96EEEEEELi96ENS_10bfloat16_tEfNS_4arch4Sm80ELb1ELb0ELb0ELb0ELb1ELb0ELb1ELb1EEENS1_21CollectiveEpilogueFwdINS6_IJS8_SA_S9_EEENS6_IJNS7_ILi1EEESI_SI_EEESC_SE_Li128ELb0ELb1ELb1ELb0EEENS1_30DynamicPersistentTileSchedulerILi128ELi128ELb1ELb1ELb0EEEEEEEEEvNT_6ParamsE)
        /*026c*/ 	.word	0x000000c0


	//----- nvinfo : EIATTR_MIN_STACK_SIZE
	.align		4
.L_114:
        /*0270*/ 	.byte	0x04, 0x12
        /*0272*/ 	.short	(.L_116 - .L_115)
	.align		4
.L_115:
        /*0274*/ 	.word	index@(_ZN7cutlass13device_kernelIN5flash19enable_sm80_to_sm89INS1_16FlashAttnFwdSm80INS1_25CollectiveMainloopFwdSm80ILi4ELi1ELb0EN4cute5tupleIJNS5_1CILi128EEENS7_ILi48EEENS7_ILi96EEEEEELi96ENS_10bfloat16_tEfNS_4arch4Sm80ELb1ELb0ELb0ELb1ELb1ELb0ELb1ELb1EEENS1_21CollectiveEpilogueFwdINS6_IJS8_SA_S9_EEENS6_IJNS7_ILi1EEESI_SI_EEESC_SE_Li128ELb1ELb1ELb1ELb0EEENS1_36VarlenDynamicPersistentTileSchedulerILi128ELi48ELi128ELi128ELb1ELb1ELb0ELb1ELb1ELb1EEEEEEEEEvNT_6ParamsE)
        /*0278*/ 	.word	0x00000028


	//----- nvinfo : EIATTR_MIN_STACK_SIZE
	.align		4
.L_116:
        /*027c*/ 	.byte	0x04, 0x12
        /*027e*/ 	.short	(.L_118 - .L_117)
	.align		4
.L_117:
        /*0280*/ 	.word	index@(_ZN7cutlass13device_kernelIN5flash19enable_sm80_to_sm89INS1_16FlashAttnFwdSm80INS1_25CollectiveMainloopFwdSm80ILi4ELi1ELb0EN4cute5tupleIJNS5_1CILi128EEENS7_ILi48EEENS7_ILi96EEEEEELi96ENS_10bfloat16_tEfNS_4arch4Sm80ELb1ELb0ELb0ELb1ELb1ELb1ELb1ELb1EEENS1_21CollectiveEpilogueFwdINS6_IJS8_SA_S9_EEENS6_IJNS7_ILi1EEESI_SI_EEESC_SE_Li128ELb1ELb1ELb1ELb0EEENS1_36VarlenDynamicPersistentTileSchedulerILi128ELi48ELi128ELi128ELb1ELb1ELb0ELb1ELb1ELb1EEEEEEEEEvNT_6ParamsE)
        /*0284*/ 	.word	0x00000150
.L_118:


//--------------------- .nv.info._ZN7cutlass13device_kernelIN5flash19enable_sm80_to_sm89INS1_16FlashAttnFwdSm80INS1_25CollectiveMainloopFwdSm80ILi4ELi1ELb0EN4cute5tupleIJNS5_1CILi128EEENS7_ILi64EEENS7_ILi96EEEEEELi96ENS_10bfloat16_tEfNS_4arch4Sm80ELb0ELb0ELb0ELb0ELb1ELb0ELb1ELb1EEENS1_21CollectiveEpilogueFwdINS6_IJS8_SA_S9_EEENS6_IJNS7_ILi1EEESI_SI_EEESC_SE_Li128ELb0ELb1ELb1ELb0EEENS1_19SingleTileSchedulerILb0ELb1ELb1ELi128EEEEEEEEEvNT_6ParamsE --------------------------
	.section	.nv.info._ZN7cutlass13device_kernelIN5flash19enable_sm80_to_sm89INS1_16FlashAttnFwdSm80INS1_25CollectiveMainloopFwdSm80ILi4ELi1ELb0EN4cute5tupleIJNS5_1CILi128EEENS7_ILi64EEENS7_ILi96EEEEEELi96ENS_10bfloat16_tEfNS_4arch4Sm80ELb0ELb0ELb0ELb0ELb1ELb0ELb1ELb1EEENS1_21CollectiveEpilogueFwdINS6_IJS8_SA_S9_EEENS6_IJNS7_ILi1EEESI_SI_EEESC_SE_Li128ELb0ELb1ELb1ELb0EEENS1_19SingleTileSchedulerILb0ELb1ELb1ELi128EEEEEEEEEvNT_6ParamsE,"",@"SHT_CUDA_INFO"
	.sectionflags	@""
	.align	4


	//----- nvinfo : EIATTR_CUDA_API_VERSION
	.align		4
        /*0000*/ 	.byte	0x04, 0x37
        /*0002*/ 	.short	(.L_120 - .L_119)
.L_119:
        /*0004*/ 	.word	0x00000082


	//----- nvinfo : EIATTR_SW2861232_WAR
	.align		4
.L_120:
        /*0008*/ 	.byte	0x01, 0x35
	.zero		2


	//----- nvinfo : EIATTR_PARAM_CBANK
	.align		4
        /*000c*/ 	.byte	0x04, 0x0a
        /*000e*/ 	.short	(.L_122 - .L_121)
	.align		4
.L_121:
        /*0010*/ 	.word	index@(.nv.constant0._ZN7cutlass13device_kernelIN5flash19enable_sm80_to_sm89INS1_16FlashAttnFwdSm80INS1_25CollectiveMainloopFwdSm80ILi4ELi1ELb0EN4cute5tupleIJNS5_1CILi128EEENS7_ILi64EEENS7_ILi96EEEEEELi96ENS_10bfloat16_tEfNS_4arch4Sm80ELb0ELb0ELb0ELb0ELb1ELb0ELb1ELb1EEENS1_21CollectiveEpilogueFwdINS6_IJS8_SA_S9_EEENS6_IJNS7_ILi1EEESI_SI_EEESC_SE_Li128ELb0ELb1ELb1ELb0EEENS1_19SingleTileSchedulerILb0ELb1ELb1ELi128EEEEEEEEEvNT_6ParamsE)
        /*0014*/ 	.short	0x0160
        /*0016*/ 	.short	0x0418


	//----- nvinfo : EIATTR_CBANK_PARAM_SIZE
	.align		4
.L_122:
        /*0018*/ 	.byte	0x03, 0x19
        /*001a*/ 	.short	0x0418


	//----- nvinfo : EIATTR_KPARAM_INFO
	.align		4
        /*001c*/ 	.byte	0x04, 0x17
        /*001e*/ 	.short	(.L_124 - .L_123)
.L_123:
        /*0020*/ 	.word	0x00000000
        /*0024*/ 	.short	0x0000
        /*0026*/ 	.short	0x0000
        /*0028*/ 	.byte	0x00, 0xf0, 0x61, 0x10


	//----- nvinfo : EIATTR_MAXREG_COUNT
	.align		4
.L_124:
        /*002c*/ 	.byte	0x03, 0x1b
        /*002e*/ 	.short	0x00ff


	//----- nvinfo : EIATTR_NUM_BARRIERS
	.align		4
        /*0030*/ 	.byte	0x02, 0x4c
        /*0032*/ 	.byte	0x02
	.zero		1


	//----- nvinfo : EIATTR_ANNOTATIONS
	.align		4
        /*0034*/ 	.byte	0x04, 0x55
        /*0036*/ 	.short	(.L_126 - .L_125)


	//   ....[0]....
.L_125:
        /*0038*/ 	.word	0x00000001
        /*003c*/ 	.byte	0x30, 0x12, 0x00, 0x00, 0x01, 0x00, 0x00, 0x00, 0xa0, 0x13, 0x00, 0x00, 0x01, 0x00, 0x00, 0x00
        /*004c*/ 	.byte	0xa0, 0x14, 0x00, 0x00, 0x01, 0x00, 0x00, 0x00, 0x80, 0x15, 0x00, 0x00, 0x01, 0x00, 0x00, 0x00
        /*005c*/ 	.byte	0x90, 0x15, 0x00, 0x00, 0x01, 0x00, 0x00, 0x00, 0x40, 0x17, 0x00, 0x00, 0x01, 0x00, 0x00, 0x00
        /*006c*/ 	.byte	0x60, 0x4e, 0x00, 0x00, 0x01, 0x00, 0x00, 0x00, 0x90, 0x4e, 0x00, 0x00, 0x01, 0x00, 0x00, 0x00
        /*007c*/ 	.byte	0xa0, 0x4e, 0x00, 0x00, 0x01, 0x00, 0x00, 0x00, 0xc0, 0x4e, 0x00, 0x00, 0x01, 0x00, 0x00, 0x00
        /*008c*/ 	.byte	0xb0, 0x51, 0x00, 0x00, 0x01, 0x00, 0x00, 0x00, 0xe0, 0x51, 0x00, 0x00


	//----- nvinfo : EIATTR_MERCURY_ISA_VERSION
	.align		4
.L_126:
        /*0098*/ 	.byte	0x03, 0x5f
        /*009a*/ 	.short	0x0000


	//----- nvinfo : EIATTR_COOP_GROUP_MASK_REGIDS
	.align		4
        /*009c*/ 	.byte	0x04, 0x29
        /*009e*/ 	.short	(.L_128 - .L_127)


	//   ....[0]....
.L_127:
        /*00a0*/ 	.word	0xffffffff


	//   ....[1]....
        /*00a4*/ 	.word	0xffffffff


	//   ....[2]....
        /*00a8*/ 	.word	0xffffffff


	//   ....[3]....
        /*00ac*/ 	.word	0xffffffff


	//   ....[4]....
        /*00b0*/ 	.word	0xffffffff


	//   ....[5]....
        /*00b4*/ 	.word	0xffffffff


	//   ....[6]....
        /*00b8*/ 	.word	0xffffffff


	//   ....[7]....
        /*00bc*/ 	.word	0xffffffff


	//   ....[8]....
        /*00c0*/ 	.word	0xffffffff


	//   ....[9]....
        /*00c4*/ 	.word	0xffffffff


	//   ....[10]....
        /*00c8*/ 	.word	0xffffffff


	//   ....[11]....
        /*00cc*/ 	.word	0xffffffff


	//   ....[12]....
        /*00d0*/ 	.word	0xffffffff


	//   ....[13]....
        /*00d4*/ 	.word	0xffffffff


	//   ....[14]....
        /*00d8*/ 	.word	0xffffffff


	//   ....[15]....
        /*00dc*/ 	.word	0xffffffff


	//   ....[16]....
        /*00e0*/ 	.word	0xffffffff


	//   ....[17]....
        /*00e4*/ 	.word	0xffffffff


	//   ....[18]....
        /*00e8*/ 	.word	0xffffffff


	//   ....[19]....
        /*00ec*/ 	.word	0xffffffff


	//   ....[20]....
        /*00f0*/ 	.word	0xffffffff


	//   ....[21]....
        /*00f4*/ 	.word	0xffffffff


	//   ....[22]....
        /*00f8*/ 	.word	0xffffffff


	//   ....[23]....
        /*00fc*/ 	.word	0xffffffff


	//   ....[24]....
        /*0100*/ 	.word	0xffffffff


	//   ....[25]....
        /*0104*/ 	.word	0xffffffff


	//   ....[26]....
        /*0108*/ 	.word	0xffffffff


	//   ....[27]....
        /*010c*/ 	.word	0xffffffff


	//   ....[28]....
        /*0110*/ 	.word	0xffffffff


	//   ....[29]....
        /*0114*/ 	.word	0xffffffff


	//   ....[30]....
        /*0118*/ 	.word	0xffffffff


	//   ....[31]....
        /*011c*/ 	.word	0xffffffff


	//   ....[32]....
        /*0120*/ 	.word	0xffffffff


	//   ....[33]....
        /*0124*/ 	.word	0xffffffff


	//   ....[34]....
        /*0128*/ 	.word	0xffffffff


	//   ....[35]....
        /*012c*/ 	.word	0xffffffff


	//   ....[36]....
        /*0130*/ 	.word	0xffffffff


	//   ....[37]....
        /*0134*/ 	.word	0xffffffff


	//   ....[38]....
        /*0138*/ 	.word	0xffffffff


	//   ....[39]....
        /*013c*/ 	.word	0xffffffff


	//   ....[40]....
        /*0140*/ 	.word	0xffffffff


	//   ....[41]....
        /*0144*/ 	.word	0xffffffff


	//   ....[42]....
        /*0148*/ 	.word	0xffffffff


	//   ....[43]....
        /*014c*/ 	.word	0xffffffff


	//   ....[44]....
        /*0150*/ 	.word	0xffffffff


	//   ....[45]....
        /*0154*/ 	.word	0xffffffff


	//   ....[46]....
        /*0158*/ 	.word	0xffffffff


	//   ....[47]....
        /*015c*/ 	.word	0xffffffff


	//   ....[48]....
        /*0160*/ 	.word	0xffffffff


	//   ....[49]....
        /*0164*/ 	.word	0xffffffff


	//   ....[50]....
        /*0168*/ 	.word	0xffffffff


	//   ....[51]....
        /*016c*/ 	.word	0xffffffff


	//   ....[52]....
        /*0170*/ 	.word	0xffffffff


	//   ....[53]....
        /*0174*/ 	.word	0xffffffff


	//   ....[54]....
        /*0178*/ 	.word	0xffffffff


	//   ....[55]....
        /*017c*/ 	.word	0xffffffff


	//   ....[56]....
        /*0180*/ 	.word	0xffffffff


	//   ....[57]....
        /*0184*/ 	.word	0xffffffff


	//   ....[58]....
        /*0188*/ 	.word	0xffffffff


	//   ....[59]....
        /*018c*/ 	.word	0xffffffff


	//   ....[60]....
        /*0190*/ 	.word	0xffffffff


	//   ....[61]....
        /*0194*/ 	.word	0xffffffff


	//   ....[62]....
        /*0198*/ 	.word	0xffffffff


	//   ....[63]....
        /*019c*/ 	.word	0xffffffff


	//   ....[64]....
        /*01a0*/ 	.word	0xffffffff


	//   ....[65]....
        /*01a4*/ 	.word	0xffffffff


	//   ....[66]....
        /*01a8*/ 	.word	0xffffffff


	//   ....[67]....
        /*01ac*/ 	.word	0xffffffff


	//   ....[68]....
        /*01b0*/ 	.word	0xffffffff


	//----- nvinfo : EIATTR_COOP_GROUP_INSTR_OFFSETS
	.align		4
.L_128:
        /*01b4*/ 	.byte	0x04, 0x28
        /*01b6*/ 	.short	(.L_130 - .L_129)


	//   ....[0]....
.L_129:
        /*01b8*/ 	.word	0x00000060


	//   ....[1]....
        /*01bc*/ 	.word	0x00000c80


	//   ....[2]....
        /*01c0*/ 	.word	0x00000cb0


	//   ....[3]....
        /*01c4*/ 	.word	0x00000e60


	//   ....[4]....
        /*01c8*/ 	.word	0x00000e90


	//   ....[5]....
        /*01cc*/ 	.word	0x00000fb0


	//   ....[6]....
        /*01d0*/ 	.word	0x00000fe0


	//   ....[7]....
        /*01d4*/ 	.word	0x00001110


	//   ....[8]....
        /*01d8*/ 	.word	0x00001150


	//   ....[9]....
        /*01dc*/ 	.word	0x00001690


	//   ....[10]....
        /*01e0*/ 	.word	0x000016c0


	//   ....[11]....
        /*01e4*/ 	.word	0x000017a0


	//   ....[12]....
        /*01e8*/ 	.word	0x000017d0


	//   ....[13]....
        /*01ec*/ 	.word	0x00001800


	//   ....[14]....
        /*01f0*/ 	.word	0x00001860


	//   ....[15]....
        /*01f4*/ 	.word	0x000018d0


	//   ....[16]....
        /*01f8*/ 	.word	0x00001900


	//   ....[17]....
        /*01fc*/ 	.word	0x000027d0


	//   ....[18]....
        /*0200*/ 	.word	0x000027e0


	//   ....[19]....
        /*0204*/ 	.word	0x000027f0


	//   ....[20]....
        /*0208*/ 	.word	0x00002800


	//   ....[21]....
        /*020c*/ 	.word	0x000030f0


	//   ....[22]....
        /*0210*/ 	.word	0x000031e0


	//   ....[23]....
        /*0214*/ 	.word	0x00003240


	//   ....[24]....
        /*0218*/ 	.word	0x00003330


	//   ....[25]....
        /*021c*/ 	.word	0x00003360


	//   ....[26]....
        /*0220*/ 	.word	0x00003480


	//   ....[27]....
        /*0224*/ 	.word	0x000034b0


	//   ....[28]....
        /*0228*/ 	.word	0x000035e0


	//   ....[29]....
        /*022c*/ 	.word	0x00005040


	//   ....[30]....
        /*0230*/ 	.word	0x00005050


	//   ....[31]....
        /*0234*/ 	.word	0x00005060


	//   ....[32]....
        /*0238*/ 	.word	0x00005070


	//   ....[33]....
        /*023c*/ 	.word	0x00005400


	//   ....[34]....
        /*0240*/ 	.word	0x00005420


	//   ....[35]....
        /*0244*/ 	.word	0x00005440


	//   ....[36]....
        /*0248*/ 	.word	0x00005460


	//   ....[37]....
        /*024c*/ 	.word	0x00005f40


	//   ....[38]....
        /*0250*/ 	.word	0x00005fa0


	//   ....[39]....
        /*0254*/ 	.word	0x000060a0


	//   ....[40]....
        /*0258*/ 	.word	0x000060f0


	//   ....[41]....
        /*025c*/ 	.word	0x00006120


	//   ....[42]....
        /*0260*/ 	.word	0x00006230


	//   ....[43]....
        /*0264*/ 	.word	0x000062f0


	//   ....[44]....
        /*0268*/ 	.word	0x00006620


	//   ....[45]....
        /*026c*/ 	.word	0x00007ef0


	//   ....[46]....
        /*0270*/ 	.word	0x00007f20


	//   ....[47]....
        /*0274*/ 	.word	0x00007f50


	//   ....[48]....
        /*0278*/ 	.word	0x00007f70


	//   ....[49]....
        /*027c*/ 	.word	0x00007fa0


	//   ....[50]....
        /*0280*/ 	.word	0x00007fc0


	//   ....[51]....
        /*0284*/ 	.word	0x00007fe0


	//   ....[52]....
        /*0288*/ 	.word	0x00007ff0


	//   ....[53]....
        /*028c*/ 	.word	0x00008dc0


	//   ....[54]....
        /*0290*/ 	.word	0x00008e10


	//   ....[55]....
        /*0294*/ 	.word	0x00008e40


	//   ....[56]....
        /*0298*/ 	.word	0x00008e70


	//   ....[57]....
        /*029c*/ 	.word	0x00008ea0


	//   ....[58]....
        /*02a0*/ 	.word	0x00008ed0


	//   ....[59]....
        /*02a4*/ 	.word	0x00008f00


	//   ....[60]....
        /*02a8*/ 	.word	0x00008f20


	//   ....[61]....
        /*02ac*/ 	.word	0x00008f40


	//   ....[62]....
        /*02b0*/ 	.word	0x00008f50


	//   ....[63]....
        /*02b4*/ 	.word	0x00009480


	//   ....[64]....
        /*02b8*/ 	.word	0x000094a0


	//   ....[65]....
        /*02bc*/ 	.word	0x00009920


	//   ....[66]....
        /*02c0*/ 	.word	0x00009940


	//   ....[67]....
        /*02c4*/ 	.word	0x00009dc0


	//   ....[68]....
        /*02c8*/ 	.word	0x00009dd0


	//----- nvinfo : EIATTR_EXIT_INSTR_OFFSETS
	.align		4
.L_130:
        /*02cc*/ 	.byte	0x04, 0x1c
        /*02ce*/ 	.short	(.L_132 - .L_131)


	//   ....[0]....
.L_131:
        /*02d0*/ 	.word	0x00000180


	//   ....[1]....
        /*02d4*/ 	.word	0x00009de0


	//   ....[2]....
        /*02d8*/ 	.word	0x0000a200


	//   ....[3]....
        /*02dc*/ 	.word	0x0000a250


	//   ....[4]....
        /*02e0*/ 	.word	0x0000a280


	//   ....[5]....
        /*02e4*/ 	.word	0x0000a2e0


	//   ....[6]....
        /*02e8*/ 	.word	0x0000a530


	//----- nvinfo : EIATTR_CTAIDZ_USED
	.align		4
.L_132:
        /*02ec*/ 	.byte	0x01, 0x04
	.zero		2


	//----- nvinfo : EIATTR_MAX_THREADS
	.align		4
        /*02f0*/ 	.byte	0x04, 0x05
        /*02f2*/ 	.short	(.L_134 - .L_133)
.L_133:
        /*02f4*/ 	.word	0x00000080
        /*02f8*/ 	.word	0x00000001
        /*02fc*/ 	.word	0x00000001


	//----- nvinfo : EIATTR_CRS_STACK_SIZE
	.align		4
.L_134:
        /*0300*/ 	.byte	0x04, 0x1e
        /*0302*/ 	.short	(.L_136 - .L_135)
.L_135:
        /*0304*/ 	.word	0x00000000
.L_136:


//--------------------- .nv.info._ZN7cutlass13device_kernelIN5flash19enable_sm80_to_sm89INS1_16FlashAttnFwdSm80INS1_25CollectiveMainloopFwdSm80ILi4ELi1ELb0EN4cute5tupleIJNS5_1CILi128EEENS7_ILi48EEENS7_ILi96EEEEEELi96ENS_10bfloat16_tEfNS_4arch4Sm80ELb0ELb0ELb0ELb1ELb1ELb0ELb1ELb1EEENS1_21CollectiveEpilogueFwdINS6_IJS8_SA_S9_EEENS6_IJNS7_ILi1EEESI_SI_EEESC_SE_Li128ELb1ELb1ELb1ELb0EEENS1_36VarlenDynamicPersistentTileSchedulerILi128ELi48ELi128ELi128ELb1ELb1ELb0ELb0ELb1ELb1EEEEEEEEEvNT_6ParamsE --------------------------
	.section	.nv.info._ZN7cutlass13device_kernelIN5flash19enable_sm80_to_sm89INS1_16FlashAttnFwdSm80INS1_25CollectiveMainloopFwdSm80ILi4ELi1ELb0EN4cute5tupleIJNS5_1CILi128EEENS7_ILi48EEENS7_ILi96EEEEEELi96ENS_10bfloat16_tEfNS_4arch4Sm80ELb0ELb0ELb0ELb1ELb1ELb0ELb1ELb1EEENS1_21CollectiveEpilogueFwdINS6_IJS8_SA_S9_EEENS6_IJNS7_ILi1EEESI_SI_EEESC_SE_Li128ELb1ELb1ELb1ELb0EEENS1_36VarlenDynamicPersistentTileSchedulerILi128ELi48ELi128ELi128ELb1ELb1ELb0ELb0ELb1ELb1EEEEEEEEEvNT_6ParamsE,"",@"SHT_CUDA_INFO"
	.sectionflags	@""
	.align	4


	//----- nvinfo : EIATTR_CUDA_API_VERSION
	.align		4
        /*0000*/ 	.byte	0x04, 0x37
        /*0002*/ 	.short	(.L_138 - .L_137)
.L_137:
        /*0004*/ 	.word	0x00000082


	//----- nvinfo : EIATTR_SW2861232_WAR
	.align		4
.L_138:
        /*0008*/ 	.byte	0x01, 0x35
	.zero		2


	//----- nvinfo : EIATTR_PARAM_CBANK
	.align		4
        /*000c*/ 	.byte	0x04, 0x0a
        /*000e*/ 	.short	(.L_140 - .L_139)
	.align		4
.L_139:
        /*0010*/ 	.word	index@(.nv.constant0._ZN7cutlass13device_kernelIN5flash19enable_sm80_to_sm89INS1_16FlashAttnFwdSm80INS1_25CollectiveMainloopFwdSm80ILi4ELi1ELb0EN4cute5tupleIJNS5_1CILi128EEENS7_ILi48EEENS7_ILi96EEEEEELi96ENS_10bfloat16_tEfNS_4arch4Sm80ELb0ELb0ELb0ELb1ELb1ELb0ELb1ELb1EEENS1_21CollectiveEpilogueFwdINS6_IJS8_SA_S9_EEENS6_IJNS7_ILi1EEESI_SI_EEESC_SE_Li128ELb1ELb1ELb1ELb0EEENS1_36VarlenDynamicPersistentTileSchedulerILi128ELi48ELi128ELi128ELb1ELb1ELb0ELb0ELb1ELb1EEEEEEEEEvNT_6ParamsE)
        /*0014*/ 	.short	0x0160
        /*0016*/ 	.short	0x0438


	//----- nvinfo : EIATTR_CBANK_PARAM_SIZE
	.align		4
.L_140:
        /*0018*/ 	.byte	0x03, 0x19
        /*001a*/ 	.short	0x0438


	//----- nvinfo : EIATTR_KPARAM_INFO
	.align		4
        /*001c*/ 	.byte	0x04, 0x17
        /*001e*/ 	.short	(.L_142 - .L_141)
.L_141:
        /*0020*/ 	.word	0x00000000
        /*0024*/ 	.short	0x0000
        /*0026*/ 	.short	0x0000
        /*0028*/ 	.byte	0x00, 0xf0, 0xe1, 0x10


	//----- nvinfo : EIATTR_MAXREG_COUNT
	.align		4
.L_142:
        /*002c*/ 	.byte	0x03, 0x1b
        /*002e*/ 	.short	0x00ff


	//----- nvinfo : EIATTR_NUM_BARRIERS
	.align		4
        /*0030*/ 	.byte	0x02, 0x4c
        /*0032*/ 	.byte	0x06
	.zero		1


	//----- nvinfo : EIATTR_ANNOTATIONS
	.align		4
        /*0034*/ 	.byte	0x04, 0x55
        /*0036*/ 	.short	(.L_144 - .L_143)


	//   ....[0]....
.L_143:
        /*0038*/ 	.word	0x00000001
        /*003c*/ 	.byte	0x70, 0x00, 0x00, 0x00, 0x01, 0x00, 0x00, 0x00, 0xe0, 0x0e, 0x00, 0x00, 0x01, 0x00, 0x00, 0x00
        /* <DEDUP_REMOVED lines=52> */
        /*038c*/ 	.byte	0xf0, 0xb7, 0x00, 0x00, 0x01, 0x00, 0x00, 0x00, 0xb0, 0xc2, 0x00, 0x00


	//----- nvinfo : EIATTR_MERCURY_ISA_VERSION
	.align		4
.L_144:
        /*0398*/ 	.byte	0x03, 0x5f
        /*039a*/ 	.short	0x0000


	//----- nvinfo : EIATTR_INT_WARP_WIDE_INSTR_OFFSETS
	.align		4
        /*039c*/ 	.byte	0x04, 0x31
        /*039e*/ 	.short	(.L_146 - .L_145)


	//   ....[0]....
.L_145:
        /*03a0*/ 	.word	0x00008a80


	//   ....[1]....
        /*03a4*/ 	.word	0x00008b00


	//----- nvinfo : EIATTR_COOP_GROUP_MASK_REGIDS
	.align		4
.L_146:
        /*03a8*/ 	.byte	0x04, 0x29
        /*03aa*/ 	.short	(.L_148 - .L_147)


	//   ....[0]....
.L_147:
        /*03ac*/ 	.word	0xffffffff


	//   ....[1]....
        /*03b0*/ 	.word	0xffffffff


	//   ....[2]....
        /*03b4*/ 	.word	0xffffffff


	//   ....[3]....
        /*03b8*/ 	.word	0xffffffff


	//   ....[4]....
        /*03bc*/ 	.word	0xffffffff


	//   ....[5]....
        /*03c0*/ 	.word	0xffffffff


	//   ....[6]....
        /*03c4*/ 	.word	0xffffffff


	//   ....[7]....
        /*03c8*/ 	.word	0xffffffff


	//   ....[8]....
        /*03cc*/ 	.word	0xffffffff


	//   ....[9]....
        /*03d0*/ 	.word	0xffffffff


	//   ....[10]....
        /*03d4*/ 	.word	0xffffffff


	//   ....[11]....
        /*03d8*/ 	.word	0xffffffff


	//   ....[12]....
        /*03dc*/ 	.word	0xffffffff


	//   ....[13]....
        /*03e0*/ 	.word	0xffffffff


	//   ....[14]....
        /*03e4*/ 	.word	0xffffffff


	//   ....[15]....
        /*03e8*/ 	.word	0xffffffff


	//   ....[16]....
        /*03ec*/ 	.word	0xffffffff


	//   ....[17]....
        /*03f0*/ 	.word	0xffffffff


	//   ....[18]....
        /*03f4*/ 	.word	0xffffffff


	//   ....[19]....
        /*03f8*/ 	.word	0xffffffff


	//   ....[20]....
        /*03fc*/ 	.word	0xffffffff


	//   ....[21]....
        /*0400*/ 	.word	0xffffffff


	//   ....[22]....
        /*0404*/ 	.word	0xffffffff


	//   ....[23]....
        /*0408*/ 	.word	0xffffffff


	//   ....[24]....
        /*040c*/ 	.word	0xffffffff


	//   ....[25]....
        /*0410*/ 	.word	0xffffffff


	//   ....[26]....
        /*0414*/ 	.word	0xffffffff


	//   ....[27]....
        /*0418*/ 	.word	0xffffffff


	//   ....[28]....
        /*041c*/ 	.word	0xffffffff


	//   ....[29]....
        /*0420*/ 	.word	0xffffffff


	//   ....[30]....
        /*0424*/ 	.word	0xffffffff


	//   ....[31]....
        /*0428*/ 	.word	0xffffffff


	//   ....[32]....
        /*042c*/ 	.word	0xffffffff


	//   ....[33]....
        /*0430*/ 	.word	0xffffffff


	//   ....[34]....
        /*0434*/ 	.word	0xffffffff


	//   ....[35]....
        /*0438*/ 	.word	0xffffffff


	//   ....[36]....
        /*043c*/ 	.word	0xffffffff


	//   ....[37]....
        /*0440*/ 	.word	0xffffffff


	//   ....[38]....
        /*0444*/ 	.word	0xffffffff


	//   ....[39]....
        /*0448*/ 	.word	0xffffffff


	//   ....[40]....
        /*044c*/ 	.word	0xffffffff


	//   ....[41]....
        /*0450*/ 	.word	0xffffffff


	//   ....[42]....
        /*0454*/ 	.word	0xffffffff


	//   ....[43]....
        /*0458*/ 	.word	0xffffffff


	//   ....[44]....
        /*045c*/ 	.word	0xffffffff


	//   ....[45]....
        /*0460*/ 	.word	0xffffffff


	//   ....[46]....
        /*0464*/ 	.word	0xffffffff


	//   ....[47]....
        /*0468*/ 	.word	0xffffffff


	//   ....[48]....
        /*046c*/ 	.word	0xffffffff


	//   ....[49]....
        /*0470*/ 	.word	0xffffffff


	//   ....[50]....
        /*0474*/ 	.word	0xffffffff


	//   ....[51]....
        /*0478*/ 	.word	0xffffffff


	//   ....[52]....
        /*047c*/ 	.word	0xffffffff


	//   ....[53]....
        /*0480*/ 	.word	0xffffffff


	//   ....[54]....
        /*0484*/ 	.word	0xffffffff


	//   ....[55]....
        /*0488*/ 	.word	0xffffffff


	//   ....[56]....
        /*048c*/ 	.word	0xffffffff


	//   ....[57]....
        /*0490*/ 	.word	0xffffffff


	//   ....[58]....
        /*0494*/ 	.word	0xffffffff


	//   ....[59]....
        /*0498*/ 	.word	0xffffffff


	//   ....[60]....
        /*049c*/ 	.word	0xffffffff


	//   ....[61]....
        /*04a0*/ 	.word	0xffffffff


	//   ....[62]....
        /*04a4*/ 	.word	0xffffffff


	//   ....[63]....
        /*04a8*/ 	.word	0xffffffff


	//   ....[64]....
        /*04ac*/ 	.word	0xffffffff


	//   ....[65]....
        /*04b0*/ 	.word	0xffffffff


	//   ....[66]....
        /*04b4*/ 	.word	0xffffffff


	//   ....[67]....
        /*04b8*/ 	.word	0xffffffff


	//   ....[68]....
        /*04bc*/ 	.word	0xffffffff


	//   ....[69]....
        /*04c0*/ 	.word	0xffffffff


	//   ....[70]....
        /*04c4*/ 	.word	0xffffffff


	//   ....[71]....
        /*04c8*/ 	.word	0xffffffff


	//   ....[72]....
        /*04cc*/ 	.word	0xffffffff


	//   ....[73]....
        /*04d0*/ 	.word	0xffffffff


	//   ....[74]....
        /*04d4*/ 	.word	0xffffffff


	//   ....[75]....
        /*04d8*/ 	.word	0xffffffff


	//   ....[76]....
        /*04dc*/ 	.word	0xffffffff


	//   ....[77]....
        /*04e0*/ 	.word	0xffffffff


	//   ....[78]....
        /*04e4*/ 	.word	0xffffffff


	//   ....[79]....
        /*04e8*/ 	.word	0xffffffff


	//   ....[80]....
        /*04ec*/ 	.word	0xffffffff


	//   ....[81]....
        /*04f0*/ 	.word	0xffffffff


	//   ....[82]....
        /*04f4*/ 	.word	0xffffffff


	//   ....[83]....
        /*04f8*/ 	.word	0xffffffff


	//   ....[84]....
        /*04fc*/ 	.word	0xffffffff


	//   ....[85]....
        /*0500*/ 	.word	0xffffffff


	//   ....[86]....
        /*0504*/ 	.word	0xffffffff


	//   ....[87]....
        /*0508*/ 	.word	0xffffffff


	//   ....[88]....
        /*050c*/ 	.word	0xffffffff


	//   ....[89]....
        /*0510*/ 	.word	0xffffffff


	//   ....[90]....
        /*0514*/ 	.word	0xffffffff


	//   ....[91]....
        /*0518*/ 	.word	0xffffffff


	//   ....[92]....
        /*051c*/ 	.word	0xffffffff


	//   ....[93]....
        /*0520*/ 	.word	0xffffffff


	//   ....[94]....
        /*0524*/ 	.word	0xffffffff


	//   ....[95]....
        /*0528*/ 	.word	0xffffffff


	//   ....[96]....
        /*052c*/ 	.word	0xffffffff


	//   ....[97]....
        /*0530*/ 	.word	0xffffffff


	//   ....[98]....
        /*0534*/ 	.word	0xffffffff


	//   ....[99]....
        /*0538*/ 	.word	0xffffffff


	//   ....[100]....
        /*053c*/ 	.word	0xffffffff


	//   ....[101]....
        /*0540*/ 	.word	0xffffffff


	//   ....[102]....
        /*0544*/ 	.word	0xffffffff


	//   ....[103]....
        /*0548*/ 	.word	0xffffffff


	//   ....[104]....
        /*054c*/ 	.word	0xffffffff


	//   ....[105]....
        /*0550*/ 	.word	0xffffffff


	//   ....[106]....
        /*0554*/ 	.word	0xffffffff


	//   ....[107]....
        /*0558*/ 	.word	0xffffffff


	//   ....[108]....
        /*055c*/ 	.word	0xffffffff


	//   ....[109]....
        /*0560*/ 	.word	0xffffffff


	//   ....[110]....
        /*0564*/ 	.word	0xffffffff


	//   ....[111]....
        /*0568*/ 	.word	0xffffffff


	//   ....[112]....
        /*056c*/ 	.word	0xffffffff


	//   ....[113]....
        /*0570*/ 	.word	0xffffffff


	//   ....[114]....
        /*0574*/ 	.word	0xffffffff


	//   ....[115]....
        /*0578*/ 	.word	0xffffffff


	//   ....[116]....
        /*057c*/ 	.word	0xffffffff


	//   ....[117]....
        /*0580*/ 	.word	0xffffffff


	//   ....[118]....
        /*0584*/ 	.word	0xffffffff


	//   ....[119]....
        /*0588*/ 	.word	0xffffffff


	//   ....[120]....
        /*058c*/ 	.word	0xffffffff


	//   ....[121]....
        /*0590*/ 	.word	0xffffffff


	//   ....[122]....
        /*0594*/ 	.word	0xffffffff


	//   ....[123]....
        /*0598*/ 	.word	0xffffffff


	//   ....[124]....
        /*059c*/ 	.word	0xffffffff


	//   ....[125]....
        /*05a0*/ 	.word	0xffffffff


	//   ....[126]....
        /*05a4*/ 	.word	0xffffffff


	//   ....[127]....
        /*05a8*/ 	.word	0xffffffff


	//   ....[128]....
        /*05ac*/ 	.word	0xffffffff


	//   ....[129]....
        /*05b0*/ 	.word	0xffffffff


	//   ....[130]....
        /*05b4*/ 	.word	0xffffffff


	//   ....[131]....
        /*05b8*/ 	.word	0xffffffff


	//   ....[132]....
        /*05bc*/ 	.word	0xffffffff


	//   ....[133]....
        /*05c0*/ 	.word	0xffffffff


	//   ....[134]....
        /*05c4*/ 	.word	0xffffffff


	//   ....[135]....
        /*05c8*/ 	.word	0xffffffff


	//   ....[136]....
        /*05cc*/ 	.word	0xffffffff


	//   ....[137]....
        /*05d0*/ 	.word	0xffffffff


	//   ....[138]....
        /*05d4*/ 	.word	0xffffffff


	//   ....[139]....
        /*05d8*/ 	.word	0xffffffff


	//   ....[140]....
        /*05dc*/ 	.word	0xffffffff


	//   ....[141]....
        /*05e0*/ 	.word	0xffffffff


	//   ....[142]....
        /*05e4*/ 	.word	0xffffffff


	//   ....[143]....
        /*05e8*/ 	.word	0xffffffff


	//   ....[144]....
        /*05ec*/ 	.word	0xffffffff


	//   ....[145]....
        /*05f0*/ 	.word	0xffffffff


	//   ....[146]....
        /*05f4*/ 	.word	0xffffffff


	//   ....[147]....
        /*05f8*/ 	.word	0xffffffff


	//   ....[148]....
        /*05fc*/ 	.word	0xffffffff


	//   ....[149]....
        /*0600*/ 	.word	0xffffffff


	//   ....[150]....
        /*0604*/ 	.word	0xffffffff


	//   ....[151]....
        /*0608*/ 	.word	0xffffffff


	//   ....[152]....
        /*060c*/ 	.word	0xffffffff


	//   ....[153]....
        /*0610*/ 	.word	0xffffffff


	//   ....[154]....
        /*0614*/ 	.word	0xffffffff


	//   ....[155]....
        /*0618*/ 	.word	0xffffffff


	//   ....[156]....
        /*061c*/ 	.word	0xffffffff


	//   ....[157]....
        /*0620*/ 	.word	0xffffffff


	//   ....[158]....
        /*0624*/ 	.word	0xffffffff


	//   ....[159]....
        /*0628*/ 	.word	0xffffffff


	//   ....[160]....
        /*062c*/ 	.word	0xffffffff


	//   ....[161]....
        /*0630*/ 	.word	0xffffffff


	//   ....[162]....
        /*0634*/ 	.word	0xffffffff


	//   ....[163]....
        /*0638*/ 	.word	0xffffffff


	//   ....[164]....
        /*063c*/ 	.word	0xffffffff


	//   ....[165]....
        /*0640*/ 	.word	0xffffffff


	//   ....[166]....
        /*0644*/ 	.word	0xffffffff


	//   ....[167]....
        /*0648*/ 	.word	0xffffffff


	//   ....[168]....
        /*064c*/ 	.word	0xffffffff


	//   ....[169]....
        /*0650*/ 	.word	0xffffffff


	//   ....[170]....
        /*0654*/ 	.word	0xffffffff


	//   ....[171]....
        /*0658*/ 	.word	0xffffffff


	//   ....[172]....
        /*065c*/ 	.word	0xffffffff


	//   ....[173]....
        /*0660*/ 	.word	0xffffffff


	//   ....[174]....
        /*0664*/ 	.word	0xffffffff


	//   ....[175]....
        /*0668*/ 	.word	0xffffffff


	//   ....[176]....
        /*066c*/ 	.word	0xffffffff


	//   ....[177]....
        /*0670*/ 	.word	0xffffffff


	//   ....[178]....
        /*0674*/ 	.word	0xffffffff


	//   ....[179]....
        /*0678*/ 	.word	0xffffffff


	//   ....[180]....
        /*067c*/ 	.word	0xffffffff


	//   ....[181]....
        /*0680*/ 	.word	0xffffffff


	//   ....[182]....
        /*0684*/ 	.word	0xffffffff


	//   ....[183]....
        /*0688*/ 	.word	0xffffffff


	//   ....[184]....
        /*068c*/ 	.word	0xffffffff


	//   ....[185]....
        /*0690*/ 	.word	0xffffffff


	//   ....[186]....
        /*0694*/ 	.word	0xffffffff


	//   ....[187]....
        /*0698*/ 	.word	0xffffffff


	//   ....[188]....
        /*069c*/ 	.word	0xffffffff


	//   ....[189]....
        /*06a0*/ 	.word	0xffffffff


	//   ....[190]....
        /*06a4*/ 	.word	0xffffffff


	//   ....[191]....
        /*06a8*/ 	.word	0xffffffff


	//   ....[192]....
        /*06ac*/ 	.word	0xffffffff


	//   ....[193]....
        /*06b0*/ 	.word	0xffffffff


	//   ....[194]....
        /*06b4*/ 	.word	0xffffffff


	//   ....[195]....
        /*06b8*/ 	.word	0xffffffff


	//   ....[196]....
        /*06bc*/ 	.word	0xffffffff


	//   ....[197]....
        /*06c0*/ 	.word	0xffffffff


	//   ....[198]....
        /*06c4*/ 	.word	0xffffffff


	//   ....[199]....
        /*06c8*/ 	.word	0xffffffff


	//   ....[200]....
        /*06cc*/ 	.word	0xffffffff


	//   ....[201]....
        /*06d0*/ 	.word	0xffffffff


	//   ....[202]....
        /*06d4*/ 	.word	0xffffffff


	//   ....[203]....
        /*06d8*/ 	.word	0xffffffff


	//   ....[204]....
        /*06dc*/ 	.word	0xffffffff


	//   ....[205]....
        /*06e0*/ 	.word	0xffffffff


	//   ....[206]....
        /*06e4*/ 	.word	0xffffffff


	//   ....[207]....
        /*06e8*/ 	.word	0xffffffff


	//   ....[208]....
        /*06ec*/ 	.word	0xffffffff


	//   ....[209]....
        /*06f0*/ 	.word	0xffffffff


	//   ....[210]....
        /*06f4*/ 	.word	0xffffffff


	//   ....[211]....
        /*06f8*/ 	.word	0xffffffff


	//   ....[212]....
        /*06fc*/ 	.word	0xffffffff


	//   ....[213]....
        /*0700*/ 	.word	0xffffffff


	//   ....[214]....
        /*0704*/ 	.word	0xffffffff


	//   ....[215]....
        /*0708*/ 	.word	0xffffffff


	//----- nvinfo : EIATTR_COOP_GROUP_INSTR_OFFSETS
	.align		4
.L_148:
        /*070c*/ 	.byte	0x04, 0x28
        /*070e*/ 	.short	(.L_150 - .L_149)


	//   ....[0]....
.L_149:
        /*0710*/ 	.word	0x00000050


	//   ....[1]....
        /*0714*/ 	.word	0x000001e0


	//   ....[2]....
        /*0718*/ 	.word	0x00000210


	//   ....[3]....
        /*071c*/ 	.word	0x00000240


	//   ....[4]....
        /*0720*/ 	.word	0x00000270


	//   ....[5]....
        /*0724*/ 	.word	0x000002a0


	//   ....[6]....
        /*0728*/ 	.word	0x000002d0


	//   ....[7]....
        /*072c*/ 	.word	0x00000440


	//   ....[8]....
        /*0730*/ 	.word	0x00000480


	//   ....[9]....
        /*0734*/ 	.word	0x000004b0


	//   ....[10]....
        /*0738*/ 	.word	0x000004e0


	//   ....[11]....
        /*073c*/ 	.word	0x00000510


	//   ....[12]....
        /*0740*/ 	.word	0x00000540


	//   ....[13]....
        /*0744*/ 	.word	0x000005d0


	//   ....[14]....
        /*0748*/ 	.word	0x00000600


	//   ....[15]....
        /*074c*/ 	.word	0x00000620


	//   ....[16]....
        /*0750*/ 	.word	0x00000680


	//   ....[17]....
        /*0754*/ 	.word	0x000022e0


	//   ....[18]....
        /*0758*/ 	.word	0x00002300


	//   ....[19]....
        /*075c*/ 	.word	0x00002490


	//   ....[20]....
        /*0760*/ 	.word	0x000024a0


	//   ....[21]....
        /*0764*/ 	.word	0x00002620


	//   ....[22]....
        /*0768*/ 	.word	0x00002640


	//   ....[23]....
        /*076c*/ 	.word	0x000027c0


	//   ....[24]....
        /*0770*/ 	.word	0x000027d0


	//   ....[25]....
        /*0774*/ 	.word	0x00002c60


	//   ....[26]....
        /*0778*/ 	.word	0x00002c90


	//   ....[27]....
        /*077c*/ 	.word	0x00002cb0


	//   ....[28]....
        /*0780*/ 	.word	0x00002cd0


	//   ....[29]....
        /*0784*/ 	.word	0x00002d50


	//   ....[30]....
        /*0788*/ 	.word	0x00002da0


	//   ....[31]....
        /*078c*/ 	.word	0x00003100


	//   ....[32]....
        /*0790*/ 	.word	0x00003110


	//   ....[33]....
        /*0794*/ 	.word	0x00003aa0


	//   ....[34]....
        /*0798*/ 	.word	0x00003ac0


	//   ....[35]....
        /*079c*/ 	.word	0x00003c10


	//   ....[36]....
        /*07a0*/ 	.word	0x00003c20


	//   ....[37]....
        /*07a4*/ 	.word	0x00004400


	//   ....[38]....
        /*07a8*/ 	.word	0x00004430


	//   ....[39]....
        /*07ac*/ 	.word	0x00004440


	//   ....[40]....
        /*07b0*/ 	.word	0x00004450


	//   ....[41]....
        /*07b4*/ 	.word	0x00004460


	//   ....[42]....
        /*07b8*/ 	.word	0x00004490


	//   ....[43]....
        /*07bc*/ 	.word	0x000044b0


	//   ....[44]....
        /*07c0*/ 	.word	0x000044d0


	//   ....[45]....
        /*07c4*/ 	.word	0x00005800


	//   ....[46]....
        /*07c8*/ 	.word	0x00005820


	//   ....[47]....
        /*07cc*/ 	.word	0x00005960


	//   ....[48]....
        /*07d0*/ 	.word	0x00005970


	//   ....[49]....
        /*07d4*/ 	.word	0x000062c0


	//   ....[50]....
        /*07d8*/ 	.word	0x000062e0


	//   ....[51]....
        /*07dc*/ 	.word	0x00006400


	//   ....[52]....
        /*07e0*/ 	.word	0x00006410


	//   ....[53]....
        /*07e4*/ 	.word	0x00006840


	//   ....[54]....
        /*07e8*/ 	.word	0x00006870


	//   ....[55]....
        /*07ec*/ 	.word	0x00006880


	//   ....[56]....
        /*07f0*/ 	.word	0x00006890


	//   ....[57]....
        /*07f4*/ 	.word	0x000068a0


	//   ....[58]....
        /*07f8*/ 	.word	0x000068f0


	//   ....[59]....
        /*07fc*/ 	.word	0x00006900


	//   ....[60]....
        /*0800*/ 	.word	0x00006910


	//   ....[61]....
        /*0804*/ 	.word	0x000080e0


	//   ....[62]....
        /*0808*/ 	.word	0x000080f0


	//   ....[63]....
        /*080c*/ 	.word	0x00008100


	//   ....[64]....
        /*0810*/ 	.word	0x00008110


	//   ....[65]....
        /*0814*/ 	.word	0x00008140


	//   ....[66]....
        /*0818*/ 	.word	0x00008160


	//   ....[67]....
        /*081c*/ 	.word	0x00008180


	//   ....[68]....
        /*0820*/ 	.word	0x00008190


	//   ....[69]....
        /*0824*/ 	.word	0x000096e0


	//   ....[70]....
        /*0828*/ 	.word	0x000096f0


	//   ....[71]....
        /*082c*/ 	.word	0x00009700


	//   ....[72]....
        /*0830*/ 	.word	0x00009710


	//   ....[73]....
        /*0834*/ 	.word	0x00009720


	//   ....[74]....
        /*0838*/ 	.word	0x00009730


	//   ....[75]....
        /*083c*/ 	.word	0x00009740


	//   ....[76]....
        /*0840*/ 	.word	0x00009760


	//   ....[77]....
        /*0844*/ 	.word	0x00009b60


	//   ....[78]....
        /*0848*/ 	.word	0x00009b80


	//   ....[79]....
        /*084c*/ 	.word	0x00009ce0


	//   ....[80]....
        /*0850*/ 	.word	0x00009cf0


	//   ....[81]....
        /*0854*/ 	.word	0x00009e50


	//   ....[82]....
        /*0858*/ 	.word	0x00009e70


	//   ....[83]....
        /*085c*/ 	.word	0x00009fd0


	//   ....[84]....
        /*0860*/ 	.word	0x00009fe0


	//   ....[85]....
        /*0864*/ 	.word	0x0000a330


	//   ....[86]....
        /*0868*/ 	.word	0x0000a350


	//   ....[87]....
        /*086c*/ 	.word	0x0000a7e0


	//   ....[88]....
        /*0870*/ 	.word	0x0000a7f0


	//   ....[89]....
        /*0874*/ 	.word	0x0000ac80


	//   ....[90]....
        /*0878*/ 	.word	0x0000aca0


	//   ....[91]....
        /*087c*/ 	.word	0x0000b130


	//   ....[92]....
        /*0880*/ 	.word	0x0000b140


	//   ....[93]....
        /*0884*/ 	.word	0x0000bce0


	//   ....[94]....
        /*0888*/ 	.word	0x0000bd00


	//   ....[95]....
        /*088c*/ 	.word	0x0000be70


	//   ....[96]....
        /*0890*/ 	.word	0x0000be80


	//   ....[97]....
        /*0894*/ 	.word	0x0000bfe0


	//   ....[98]....
        /*0898*/ 	.word	0x0000c000


	//   ....[99]....
        /*089c*/ 	.word	0x0000c160


	//   ....[100]....
        /*08a0*/ 	.word	0x0000c170


	//   ....[101]....
        /*08a4*/ 	.word	0x0000c370


	//   ....[102]....
        /*08a8*/ 	.word	0x0000c390


	//   ....[103]....
        /*08ac*/ 	.word	0x0000c4b0


	//   ....[104]....
        /*08b0*/ 	.word	0x0000c4f0


	//   ....[105]....
        /*08b4*/ 	.word	0x0000c520


	//   ....[106]....
        /*08b8*/ 	.word	0x0000c550


	//   ....[107]....
        /*08bc*/ 	.word	0x0000c580


	//   ....[108]....
        /*08c0*/ 	.word	0x0000c5b0


	//   ....[109]....
        /*08c4*/ 	.word	0x0000c700


	//   ....[110]....
        /*08c8*/ 	.word	0x0000c740


	//   ....[111]....
        /*08cc*/ 	.word	0x0000c770


	//   ....[112]....
        /*08d0*/ 	.word	0x0000c7a0


	//   ....[113]....
        /*08d4*/ 	.word	0x0000c7d0


	//   ....[114]....
        /*08d8*/ 	.word	0x0000c800


	//   ....[115]....
        /*08dc*/ 	.word	0x0000c890


	//   ....[116]....
        /*08e0*/ 	.word	0x0000c8c0


	//   ....[117]....
        /*08e4*/ 	.word	0x0000c8d0


	//   ....[118]....
        /*08e8*/ 	.word	0x0000c930


	//   ....[119]....
        /*08ec*/ 	.word	0x0000ce60


	//   ....[120]....
        /*08f0*/ 	.word	0x0000cec0


	//   ....[121]....
        /*08f4*/ 	.word	0x0000cf10


	//   ....[122]....
        /*08f8*/ 	.word	0x0000cf60


	//   ....[123]....
        /*08fc*/ 	.word	0x0000cfb0


	//   ....[124]....
        /*0900*/ 	.word	0x0000d020


	//   ....[125]....
        /*0904*/ 	.word	0x0000d070


	//   ....[126]....
        /*0908*/ 	.word	0x0000d0d0


	//   ....[127]....
        /*090c*/ 	.word	0x0000d140


	//   ....[128]....
        /*0910*/ 	.word	0x0000d1a0


	//   ....[129]....
        /*0914*/ 	.word	0x0000d210


	//   ....[130]....
        /*0918*/ 	.word	0x0000d280


	//   ....[131]....
        /*091c*/ 	.word	0x0000d2f0


	//   ....[132]....
        /*0920*/ 	.word	0x0000d350


	//   ....[133]....
        /*0924*/ 	.word	0x0000d3c0


	//   ....[134]....
        /*0928*/ 	.word	0x0000d430


	//   ....[135]....
        /*092c*/ 	.word	0x0000d4a0


	//   ....[136]....
        /*0930*/ 	.word	0x0000d500


	//   ....[137]....
        /*0934*/ 	.word	0x0000d570


	//   ....[138]....
        /*0938*/ 	.word	0x0000d5d0


	//   ....[139]....
        /*093c*/ 	.word	0x0000d640


	//   ....[140]....
        /*0940*/ 	.word	0x0000d6b0


	//   ....[141]....
        /*0944*/ 	.word	0x0000d720


	//   ....[142]....
        /*0948*/ 	.word	0x0000d780


	//   ....[143]....
        /*094c*/ 	.word	0x0000d7e0


	//   ....[144]....
        /*0950*/ 	.word	0x0000d840


	//   ....[145]....
        /*0954*/ 	.word	0x0000d890


	//   ....[146]....
        /*0958*/ 	.word	0x0000d8e0


	//   ....[147]....
        /*095c*/ 	.word	0x0000d930


	//   ....[148]....
        /*0960*/ 	.word	0x0000d980


	//   ....[149]....
        /*0964*/ 	.word	0x0000d9d0


	//   ....[150]....
        /*0968*/ 	.word	0x0000da20


	//   ....[151]....
        /*096c*/ 	.word	0x0000da90


	//   ....[152]....
        /*0970*/ 	.word	0x0000db00


	//   ....[153]....
        /*0974*/ 	.word	0x0000db60


	//   ....[154]....
        /*0978*/ 	.word	0x0000dbd0


	//   ....[155]....
        /*097c*/ 	.word	0x0000dc40


	//   ....[156]....
        /*0980*/ 	.word	0x0000dcb0


	//   ....[157]....
        /*0984*/ 	.word	0x0000dd10


	//   ....[158]....
        /*0988*/ 	.word	0x0000dd60


	//   ....[159]....
        /*098c*/ 	.word	0x0000ddc0


	//   ....[160]....
        /*0990*/ 	.word	0x0000de10


	//   ....[161]....
        /*0994*/ 	.word	0x0000de50


	//   ....[162]....
        /*0998*/ 	.word	0x0000dea0


	//   ....[163]....
        /*099c*/ 	.word	0x0000dee0


	//   ....[164]....
        /*09a0*/ 	.word	0x0000df30


	//   ....[165]....
        /*09a4*/ 	.word	0x0000df70


	//   ....[166]....
        /*09a8*/ 	.word	0x0000dfd0


	//   ....[167]....
        /*09ac*/ 	.word	0x0000e010


	//   ....[168]....
        /*09b0*/ 	.word	0x0000e060


	//   ....[169]....
        /*09b4*/ 	.word	0x0000e0b0


	//   ....[170]....
        /*09b8*/ 	.word	0x0000e100


	//   ....[171]....
        /*09bc*/ 	.word	0x0000e150


	//   ....[172]....
        /*09c0*/ 	.word	0x0000e1a0


	//   ....[173]....
        /*09c4*/ 	.word	0x0000e1f0


	//   ....[174]....
        /*09c8*/ 	.word	0x0000e260


	//   ....[175]....
        /*09cc*/ 	.word	0x0000e2d0


	//   ....[176]....
        /*09d0*/ 	.word	0x0000e340


	//   ....[177]....
        /*09d4*/ 	.word	0x0000e3a0


	//   ....[178]....
        /*09d8*/ 	.word	0x0000e410


	//   ....[179]....
        /*09dc*/ 	.word	0x0000e480


	//   ....[180]....
        /*09e0*/ 	.word	0x0000e4f0


	//   ....[181]....
        /*09e4*/ 	.word	0x0000e550


	//   ....[182]....
        /*09e8*/ 	.word	0x0000e5c0


	//   ....[183]....
        /*09ec*/ 	.word	0x0000e630


	//   ....[184]....
        /*09f0*/ 	.word	0x0000e6a0


	//   ....[185]....
        /*09f4*/ 	.word	0x0000e700


	//   ....[186]....
        /*09f8*/ 	.word	0x0000e770


	//   ....[187]....
        /*09fc*/ 	.word	0x0000e7e0


	//   ....[188]....
        /*0a00*/ 	.word	0x0000e850


	//   ....[189]....
        /*0a04*/ 	.word	0x0000e8b0


	//   ....[190]....
        /*0a08*/ 	.word	0x0000e920


	//   ....[191]....
        /*0a0c*/ 	.word	0x0000e990


	//   ....[192]....
        /*0a10*/ 	.word	0x0000ea00


	//   ....[193]....
        /*0a14*/ 	.word	0x0000ea60


	//   ....[194]....
        /*0a18*/ 	.word	0x0000ead0


	//   ....[195]....
        /*0a1c*/ 	.word	0x0000eb40


	//   ....[196]....
        /*0a20*/ 	.word	0x0000ebb0


	//   ....[197]....
        /*0a24*/ 	.word	0x0000ec10


	//   ....[198]....
        /*0a28*/ 	.word	0x0000ec80


	//   ....[199]....
        /*0a2c*/ 	.word	0x0000ecf0


	//   ....[200]....
        /*0a30*/ 	.word	0x0000ed40


	//   ....[201]....
        /*0a34*/ 	.word	0x0000ed80


	//   ....[202]....
        /*0a38*/ 	.word	0x0000edd0


	//   ....[203]....
        /*0a3c*/ 	.word	0x0000ee20


	//   ....[204]....
        /*0a40*/ 	.word	0x0000ee70


	//   ....[205]....
        /*0a44*/ 	.word	0x0000eee0


	//   ....[206]....
        /*0a48*/ 	.word	0x0000ef30


	//   ....[207]....
        /*0a4c*/ 	.word	0x0000ef80


	//   ....[208]....
        /*0a50*/ 	.word	0x0000efd0


	//   ....[209]....
        /*0a54*/ 	.word	0x0000f020


	//   ....[210]....
        /*0a58*/ 	.word	0x0000f070


	//   ....[211]....
        /*0a5c*/ 	.word	0x0000f0e0


	//   ....[212]....
        /*0a60*/ 	.word	0x0000f130


	//   ....[213]....
        /*0a64*/ 	.word	0x0000f190


	//   ....[214]....
        /*0a68*/ 	.word	0x0000f1f0


	//   ....[215]....
        /*0a6c*/ 	.word	0x0000f260


	//----- nvinfo : EIATTR_EXIT_INSTR_OFFSETS
	.align		4
.L_150:
        /*0a70*/ 	.byte	0x04, 0x1c
        /*0a72*/ 	.short	(.L_152 - .L_151)


	//   ....[0]....
.L_151:
        /*0a74*/ 	.word	0x00000b40


	//   ....[1]....
        /*0a78*/ 	.word	0x0000ce20


	//----- nvinfo : EIATTR_MAX_THREADS
	.align		4
.L_152:
        /*0a7c*/ 	.byte	0x04, 0x05
        /*0a7e*/ 	.short	(.L_154 - .L_153)
.L_153:
        /*0a80*/ 	.word	0x00000080
        /*0a84*/ 	.word	0x00000001
        /*0a88*/ 	.word	0x00000001


	//----- nvinfo : EIATTR_CRS_STACK_SIZE
	.align		4
.L_154:
        /*0a8c*/ 	.byte	0x04, 0x1e
        /*0a8e*/ 	.short	(.L_156 - .L_155)
.L_155:
        /*0a90*/ 	.word	0x00000000
.L_156:


//--------------------- .nv.info._ZN7cutlass13device_kernelIN5flash19enable_sm80_to_sm89INS1_16FlashAttnFwdSm80INS1_25CollectiveMainloopFwdSm80ILi4ELi1ELb0EN4cute5tupleIJNS5_1CILi128EEENS7_ILi48EEENS7_ILi96EEEEEELi96ENS_10bfloat16_tEfNS_4arch4Sm80ELb0ELb0ELb0ELb1ELb1ELb1ELb1ELb1EEENS1_21CollectiveEpilogueFwdINS6_IJS8_SA_S9_EEENS6_IJNS7_ILi1EEESI_SI_EEESC_SE_Li128ELb1ELb1ELb1ELb0EEENS1_36VarlenDynamicPersistentTileSchedulerILi128ELi48ELi128ELi128ELb1ELb1ELb0ELb0ELb1ELb1EEEEEEEEEvNT_6ParamsE --------------------------
	.section	.nv.info._ZN7cutlass13device_kernelIN5flash19enable_sm80_to_sm89INS1_16FlashAttnFwdSm80INS1_25CollectiveMainloopFwdSm80ILi4ELi1ELb0EN4cute5tupleIJNS5_1CILi128EEENS7_ILi48EEENS7_ILi96EEEEEELi96ENS_10bfloat16_tEfNS_4arch4Sm80ELb0ELb0ELb0ELb1ELb1ELb1ELb1ELb1EEENS1_21CollectiveEpilogueFwdINS6_IJS8_SA_S9_EEENS6_IJNS7_ILi1EEESI_SI_EEESC_SE_Li128ELb1ELb1ELb1ELb0EEENS1_36VarlenDynamicPersistentTileSchedulerILi128ELi48ELi128ELi128ELb1ELb1ELb0ELb0ELb1ELb1EEEEEEEEEvNT_6ParamsE,"",@"SHT_CUDA_INFO"
	.sectionflags	@""
	.align	4


	//----- nvinfo : EIATTR_CUDA_API_VERSION
	.align		4
        /*0000*/ 	.byte	0x04, 0x37
        /*0002*/ 	.short	(.L_158 - .L_157)
.L_157:
        /*0004*/ 	.word	0x00000082


	//----- nvinfo : EIATTR_SW2861232_WAR
	.align		4
.L_158:
        /*0008*/ 	.byte	0x01, 0x35
	.zero		2


	//----- nvinfo : EIATTR_PARAM_CBANK
	.align		4
        /*000c*/ 	.byte	0x04, 0x0a
        /*000e*/ 	.short	(.L_160 - .L_159)
	.align		4
.L_159:
        /*0010*/ 	.word	index@(.nv.constant0._ZN7cutlass13device_kernelIN5flash19enable_sm80_to_sm89INS1_16FlashAttnFwdSm80INS1_25CollectiveMainloopFwdSm80ILi4ELi1ELb0EN4cute5tupleIJNS5_1CILi128EEENS7_ILi48EEENS7_ILi96EEEEEELi96ENS_10bfloat16_tEfNS_4arch4Sm80ELb0ELb0ELb0ELb1ELb1ELb1ELb1ELb1EEENS1_21CollectiveEpilogueFwdINS6_IJS8_SA_S9_EEENS6_IJNS7_ILi1EEESI_SI_EEESC_SE_Li128ELb1ELb1ELb1ELb0EEENS1_36VarlenDynamicPersistentTileSchedulerILi128ELi48ELi128ELi128ELb1ELb1ELb0ELb0ELb1ELb1EEEEEEEEEvNT_6ParamsE)
        /*0014*/ 	.short	0x0160
        /*0016*/ 	.short	0x0438


	//----- nvinfo : EIATTR_CBANK_PARAM_SIZE
	.align		4
.L_160:
        /*0018*/ 	.byte	0x03, 0x19
        /*001a*/ 	.short	0x0438


	//----- nvinfo : EIATTR_KPARAM_INFO
	.align		4
        /*001c*/ 	.byte	0x04, 0x17
        /*001e*/ 	.short	(.L_162 - .L_161)
.L_161:
        /*0020*/ 	.word	0x00000000
        /*0024*/ 	.short	0x0000
        /*0026*/ 	.short	0x0000
        /*0028*/ 	.byte	0x00, 0xf0, 0xe1, 0x10


	//----- nvinfo : EIATTR_MAXREG_COUNT
	.align		4
.L_162:
        /*002c*/ 	.byte	0x03, 0x1b
        /*002e*/ 	.short	0x00ff


	//----- nvinfo : EIATTR_NUM_BARRIERS
	.align		4
        /*0030*/ 	.byte	0x02, 0x4c
        /*0032*/ 	.byte	0x06
	.zero		1


	//----- nvinfo : EIATTR_ANNOTATIONS
	.align		4
        /*0034*/ 	.byte	0x04, 0x55
        /*0036*/ 	.short	(.L_164 - .L_163)


	//   ....[0]....
.L_163:
        /* <DEDUP_REMOVED lines=149> */
        /*097c*/ 	.byte	0x60, 0x8a, 0x01, 0x00


	//----- nvinfo : EIATTR_MERCURY_ISA_VERSION
	.align		4
.L_164:
        /*0980*/ 	.byte	0x03, 0x5f
        /*0982*/ 	.short	0x0000


	//----- nvinfo : EIATTR_INT_WARP_WIDE_INSTR_OFFSETS
	.align		4
        /*0984*/ 	.byte	0x04, 0x31
        /*0986*/ 	.short	(.L_166 - .L_165)


	//   ....[0]....
.L_165:
        /*0988*/ 	.word	0x00014490


	//   ....[1]....
        /*098c*/ 	.word	0x00014510


	//----- nvinfo : EIATTR_COOP_GROUP_MASK_REGIDS
	.align		4
.L_166:
        /*0990*/ 	.byte	0x04, 0x29
        /*0992*/ 	.short	(.L_168 - .L_167)


	//   ....[0]....
.L_167:
        /*0994*/ 	.word	0xffffffff


	//   ....[1]....
        /*0998*/ 	.word	0xffffffff


	//   ....[2]....
        /*099c*/ 	.word	0xffffffff


	//   ....[3]....
        /*09a0*/ 	.word	0xffffffff


	//   ....[4]....
        /*09a4*/ 	.word	0xffffffff


	//   ....[5]....
        /*09a8*/ 	.word	0xffffffff


	//   ....[6]....
        /*09ac*/ 	.word	0xffffffff


	//   ....[7]....
        /*09b0*/ 	.word	0xffffffff


	//   ....[8]....
        /*09b4*/ 	.word	0xffffffff


	//   ....[9]....
        /*09b8*/ 	.word	0xffffffff


	//   ....[10]....
        /*09bc*/ 	.word	0xffffffff


	//   ....[11]....
        /*09c0*/ 	.word	0xffffffff


	//   ....[12]....
        /*09c4*/ 	.word	0xffffffff


	//   ....[13]....
        /*09c8*/ 	.word	0xffffffff


	//   ....[14]....
        /*09cc*/ 	.word	0xffffffff


	//   ....[15]....
        /*09d0*/ 	.word	0xffffffff


	//   ....[16]....
        /*09d4*/ 	.word	0xffffffff


	//   ....[17]....
        /*09d8*/ 	.word	0xffffffff


	//   ....[18]....
        /*09dc*/ 	.word	0xffffffff


	//   ....[19]....
        /*09e0*/ 	.word	0xffffffff


	//   ....[20]....
        /*09e4*/ 	.word	0xffffffff


	//   ....[21]....
        /*09e8*/ 	.word	0xffffffff


	//   ....[22]....
        /*09ec*/ 	.word	0xffffffff


	//   ....[23]....
        /*09f0*/ 	.word	0xffffffff


	//   ....[24]....
        /*09f4*/ 	.word	0xffffffff


	//   ....[25]....
        /*09f8*/ 	.word	0xffffffff


	//   ....[26]....
        /*09fc*/ 	.word	0xffffffff


	//   ....[27]....
        /*0a00*/ 	.word	0xffffffff


	//   ....[28]....
        /*0a04*/ 	.word	0xffffffff


	//   ....[29]....
        /*0a08*/ 	.word	0xffffffff


	//   ....[30]....
        /*0a0c*/ 	.word	0xffffffff


	//   ....[31]....
        /*0a10*/ 	.word	0xffffffff


	//   ....[32]....
        /*0a14*/ 	.word	0xffffffff


	//   ....[33]....
        /*0a18*/ 	.word	0xffffffff


	//   ....[34]....
        /*0a1c*/ 	.word	0xffffffff


	//   ....[35]....
        /*0a20*/ 	.word	0xffffffff


	//   ....[36]....
        /*0a24*/ 	.word	0xffffffff


	//   ....[37]....
        /*0a28*/ 	.word	0xffffffff


	//   ....[38]....
        /*0a2c*/ 	.word	0xffffffff


	//   ....[39]....
        /*0a30*/ 	.word	0xffffffff


	//   ....[40]....
        /*0a34*/ 	.word	0xffffffff


	//   ....[41]....
        /*0a38*/ 	.word	0xffffffff


	//   ....[42]....
        /*0a3c*/ 	.word	0xffffffff


	//   ....[43]....
        /*0a40*/ 	.word	0xffffffff


	//   ....[44]....
        /*0a44*/ 	.word	0xffffffff


	//   ....[45]....
        /*0a48*/ 	.word	0xffffffff


	//   ....[46]....
        /*0a4c*/ 	.word	0xffffffff


	//   ....[47]....
        /*0a50*/ 	.word	0xffffffff


	//   ....[48]....
        /*0a54*/ 	.word	0xffffffff


	//   ....[49]....
        /*0a58*/ 	.word	0xffffffff


	//   ....[50]....
        /*0a5c*/ 	.word	0xffffffff


	//   ....[51]....
        /*0a60*/ 	.word	0xffffffff


	//   ....[52]....
        /*0a64*/ 	.word	0xffffffff


	//   ....[53]....
        /*0a68*/ 	.word	0xffffffff


	//   ....[54]....
        /*0a6c*/ 	.word	0xffffffff


	//   ....[55]....
        /*0a70*/ 	.word	0xffffffff


	//   ....[56]....
        /*0a74*/ 	.word	0xffffffff


	//   ....[57]....
        /*0a78*/ 	.word	0xffffffff


	//   ....[58]....
        /*0a7c*/ 	.word	0xffffffff


	//   ....[59]....
        /*0a80*/ 	.word	0xffffffff


	//   ....[60]....
        /*0a84*/ 	.word	0xffffffff


	//   ....[61]....
        /*0a88*/ 	.word	0xffffffff


	//   ....[62]....
        /*0a8c*/ 	.word	0xffffffff


	//   ....[63]....
        /*0a90*/ 	.word	0xffffffff


	//   ....[64]....
        /*0a94*/ 	.word	0xffffffff


	//   ....[65]....
        /*0a98*/ 	.word	0xffffffff


	//   ....[66]....
        /*0a9c*/ 	.word	0xffffffff


	//   ....[67]....
        /*0aa0*/ 	.word	0xffffffff


	//   ....[68]....
        /*0aa4*/ 	.word	0xffffffff


	//   ....[69]....
        /*0aa8*/ 	.word	0xffffffff


	//   ....[70]....
        /*0aac*/ 	.word	0xffffffff


	//   ....[71]....
        /*0ab0*/ 	.word	0xffffffff


	//   ....[72]....
        /*0ab4*/ 	.word	0xffffffff


	//   ....[73]....
        /*0ab8*/ 	.word	0xffffffff


	//   ....[74]....
        /*0abc*/ 	.word	0xffffffff


	//   ....[75]....
        /*0ac0*/ 	.word	0xffffffff


	//   ....[76]....
        /*0ac4*/ 	.word	0xffffffff


	//   ....[77]....
        /*0ac8*/ 	.word	0xffffffff


	//   ....[78]....
        /*0acc*/ 	.word	0xffffffff


	//   ....[79]....
        /*0ad0*/ 	.word	0xffffffff


	//   ....[80]....
        /*0ad4*/ 	.word	0xffffffff


	//   ....[81]....
        /*0ad8*/ 	.word	0xffffffff


	//   ....[82]....
        /*0adc*/ 	.word	0xffffffff


	//   ....[83]....
        /*0ae0*/ 	.word	0xffffffff


	//   ....[84]....
        /*0ae4*/ 	.word	0xffffffff


	//   ....[85]....
        /*0ae8*/ 	.word	0xffffffff


	//   ....[86]....
        /*0aec*/ 	.word	0xffffffff


	//   ....[87]....
        /*0af0*/ 	.word	0xffffffff


	//   ....[88]....
        /*0af4*/ 	.word	0xffffffff


	//   ....[89]....
        /*0af8*/ 	.word	0xffffffff


	//   ....[90]....
        /*0afc*/ 	.word	0xffffffff


	//   ....[91]....
        /*0b00*/ 	.word	0xffffffff


	//   ....[92]....
        /*0b04*/ 	.word	0xffffffff


	//   ....[93]....
        /*0b08*/ 	.word	0xffffffff


	//   ....[94]....
        /*0b0c*/ 	.word	0xffffffff


	//   ....[95]....
        /*0b10*/ 	.word	0xffffffff


	//   ....[96]....
        /*0b14*/ 	.word	0xffffffff


	//   ....[97]....
        /*0b18*/ 	.word	0xffffffff


	//   ....[98]....
        /*0b1c*/ 	.word	0xffffffff


	//   ....[99]....
        /*0b20*/ 	.word	0xffffffff


	//   ....[100]....
        /*0b24*/ 	.word	0xffffffff


	//   ....[101]....
        /*0b28*/ 	.word	0xffffffff


	//   ....[102]....
        /*0b2c*/ 	.word	0xffffffff


	//   ....[103]....
        /*0b30*/ 	.word	0xffffffff


	//   ....[104]....
        /*0b34*/ 	.word	0xffffffff


	//   ....[105]....
        /*0b38*/ 	.word	0xffffffff


	//   ....[106]....
        /*0b3c*/ 	.word	0xffffffff


	//   ....[107]....
        /*0b40*/ 	.word	0xffffffff


	//   ....[108]....
        /*0b44*/ 	.word	0xffffffff


	//   ....[109]....
        /*0b48*/ 	.word	0xffffffff


	//   ....[110]....
        /*0b4c*/ 	.word	0xffffffff


	//   ....[111]....
        /*0b50*/ 	.word	0xffffffff


	//   ....[112]....
        /*0b54*/ 	.word	0xffffffff


	//   ....[113]....
        /*0b58*/ 	.word	0xffffffff


	//   ....[114]....
        /*0b5c*/ 	.word	0xffffffff


	//   ....[115]....
        /*0b60*/ 	.word	0xffffffff


	//   ....[116]....
        /*0b64*/ 	.word	0xffffffff


	//   ....[117]....
        /*0b68*/ 	.word	0xffffffff


	//   ....[118]....
        /*0b6c*/ 	.word	0xffffffff


	//   ....[119]....
        /*0b70*/ 	.word	0xffffffff


	//   ....[120]....
        /*0b74*/ 	.word	0xffffffff


	//   ....[121]....
        /*0b78*/ 	.word	0xffffffff


	//   ....[122]....
        /*0b7c*/ 	.word	0xffffffff


	//   ....[123]....
        /*0b80*/ 	.word	0xffffffff


	//   ....[124]....
        /*0b84*/ 	.word	0xffffffff


	//   ....[125]....
        /*0b88*/ 	.word	0xffffffff


	//   ....[126]....
        /*0b8c*/ 	.word	0xffffffff


	//   ....[127]....
        /*0b90*/ 	.word	0xffffffff


	//   ....[128]....
        /*0b94*/ 	.word	0xffffffff


	//   ....[129]....
        /*0b98*/ 	.word	0xffffffff


	//   ....[130]....
        /*0b9c*/ 	.word	0xffffffff


	//   ....[131]....
        /*0ba0*/ 	.word	0xffffffff


	//   ....[132]....
        /*0ba4*/ 	.word	0xffffffff


	//   ....[133]....
        /*0ba8*/ 	.word	0xffffffff


	//   ....[134]....
        /*0bac*/ 	.word	0xffffffff


	//   ....[135]....
        /*0bb0*/ 	.word	0xffffffff


	//   ....[136]....
        /*0bb4*/ 	.word	0xffffffff


	//   ....[137]....
        /*0bb8*/ 	.word	0xffffffff


	//   ....[138]....
        /*0bbc*/ 	.word	0xffffffff


	//   ....[139]....
        /*0bc0*/ 	.word	0xffffffff


	//   ....[140]....
        /*0bc4*/ 	.word	0xffffffff


	//   ....[141]....
        /*0bc8*/ 	.word	0xffffffff


	//   ....[142]....
        /*0bcc*/ 	.word	0xffffffff


	//   ....[143]....
        /*0bd0*/ 	.word	0xffffffff


	//   ....[144]....
        /*0bd4*/ 	.word	0xffffffff


	//   ....[145]....
        /*0bd8*/ 	.word	0xffffffff


	//   ....[146]....
        /*0bdc*/ 	.word	0xffffffff


	//   ....[147]....
        /*0be0*/ 	.word	0xffffffff


	//   ....[148]....
        /*0be4*/ 	.word	0xffffffff


	//   ....[149]....
        /*0be8*/ 	.word	0xffffffff


	//   ....[150]....
        /*0bec*/ 	.word	0xffffffff


	//   ....[151]....
        /*0bf0*/ 	.word	0xffffffff


	//   ....[152]....
        /*0bf4*/ 	.word	0xffffffff


	//   ....[153]....
        /*0bf8*/ 	.word	0xffffffff


	//   ....[154]....
        /*0bfc*/ 	.word	0xffffffff


	//   ....[155]....
        /*0c00*/ 	.word	0xffffffff


	//   ....[156]....
        /*0c04*/ 	.word	0xffffffff


	//   ....[157]....
        /*0c08*/ 	.word	0xffffffff


	//   ....[158]....
        /*0c0c*/ 	.word	0xffffffff


	//   ....[159]....
        /*0c10*/ 	.word	0xffffffff


	//   ....[160]....
        /*0c14*/ 	.word	0xffffffff


	//   ....[161]....
        /*0c18*/ 	.word	0xffffffff


	//   ....[162]....
        /*0c1c*/ 	.word	0xffffffff


	//   ....[163]....
        /*0c20*/ 	.word	0xffffffff


	//   ....[164]....
        /*0c24*/ 	.word	0xffffffff


	//   ....[165]....
        /*0c28*/ 	.word	0xffffffff


	//   ....[166]....
        /*0c2c*/ 	.word	0xffffffff


	//   ....[167]....
        /*0c30*/ 	.word	0xffffffff


	//   ....[168]....
        /*0c34*/ 	.word	0xffffffff


	//   ....[169]....
        /*0c38*/ 	.word	0xffffffff


	//   ....[170]....
        /*0c3c*/ 	.word	0xffffffff


	//   ....[171]....
        /*0c40*/ 	.word	0xffffffff


	//   ....[172]....
        /*0c44*/ 	.word	0xffffffff


	//   ....[173]....
        /*0c48*/ 	.word	0xffffffff


	//   ....[174]....
        /*0c4c*/ 	.word	0xffffffff


	//   ....[175]....
        /*0c50*/ 	.word	0xffffffff


	//   ....[176]....
        /*0c54*/ 	.word	0xffffffff


	//   ....[177]....
        /*0c58*/ 	.word	0xffffffff


	//   ....[178]....
        /*0c5c*/ 	.word	0xffffffff


	//   ....[179]....
        /*0c60*/ 	.word	0xffffffff


	//   ....[180]....
        /*0c64*/ 	.word	0xffffffff


	//   ....[181]....
        /*0c68*/ 	.word	0xffffffff


	//   ....[182]....
        /*0c6c*/ 	.word	0xffffffff


	//   ....[183]....
        /*0c70*/ 	.word	0xffffffff


	//   ....[184]....
        /*0c74*/ 	.word	0xffffffff


	//   ....[185]....
        /*0c78*/ 	.word	0xffffffff


	//   ....[186]....
        /*0c7c*/ 	.word	0xffffffff


	//   ....[187]....
        /*0c80*/ 	.word	0xffffffff


	//   ....[188]....
        /*0c84*/ 	.word	0xffffffff


	//   ....[189]....
        /*0c88*/ 	.word	0xffffffff


	//   ....[190]....
        /*0c8c*/ 	.word	0xffffffff


	//   ....[191]....
        /*0c90*/ 	.word	0xffffffff


	//   ....[192]....
        /*0c94*/ 	.word	0xffffffff


	//   ....[193]....
        /*0c98*/ 	.word	0xffffffff


	//   ....[194]....
        /*0c9c*/ 	.word	0xffffffff


	//   ....[195]....
        /*0ca0*/ 	.word	0xffffffff


	//   ....[196]....
        /*0ca4*/ 	.word	0xffffffff


	//   ....[197]....
        /*0ca8*/ 	.word	0xffffffff


	//   ....[198]....
        /*0cac*/ 	.word	0xffffffff


	//   ....[199]....
        /*0cb0*/ 	.word	0xffffffff


	//   ....[200]....
        /*0cb4*/ 	.word	0xffffffff


	//   ....[201]....
        /*0cb8*/ 	.word	0xffffffff


	//   ....[202]....
        /*0cbc*/ 	.word	0xffffffff


	//   ....[203]....
        /*0cc0*/ 	.word	0xffffffff


	//   ....[204]....
        /*0cc4*/ 	.word	0xffffffff


	//   ....[205]....
        /*0cc8*/ 	.word	0xffffffff


	//   ....[206]....
        /*0ccc*/ 	.word	0xffffffff


	//   ....[207]....
        /*0cd0*/ 	.word	0xffffffff


	//   ....[208]....
        /*0cd4*/ 	.word	0xffffffff


	//   ....[209]....
        /*0cd8*/ 	.word	0xffffffff


	//   ....[210]....
        /*0cdc*/ 	.word	0xffffffff


	//   ....[211]....
        /*0ce0*/ 	.word	0xffffffff


	//   ....[212]....
        /*0ce4*/ 	.word	0xffffffff


	//   ....[213]....
        /*0ce8*/ 	.word	0xffffffff


	//   ....[214]....
        /*0cec*/ 	.word	0xffffffff


	//   ....[215]....
        /*0cf0*/ 	.word	0xffffffff


	//   ....[216]....
        /*0cf4*/ 	.word	0xffffffff


	//   ....[217]....
        /*0cf8*/ 	.word	0xffffffff


	//   ....[218]....
        /*0cfc*/ 	.word	0xffffffff


	//   ....[219]....
        /*0d00*/ 	.word	0xffffffff


	//   ....[220]....
        /*0d04*/ 	.word	0xffffffff


	//   ....[221]....
        /*0d08*/ 	.word	0xffffffff


	//   ....[222]....
        /*0d0c*/ 	.word	0xffffffff


	//   ....[223]....
        /*0d10*/ 	.word	0xffffffff


	//   ....[224]....
        /*0d14*/ 	.word	0xffffffff


	//   ....[225]....
        /*0d18*/ 	.word	0xffffffff


	//   ....[226]....
        /*0d1c*/ 	.word	0xffffffff


	//   ....[227]....
        /*0d20*/ 	.word	0xffffffff


	//   ....[228]....
        /*0d24*/ 	.word	0xffffffff


	//   ....[229]....
        /*0d28*/ 	.word	0xffffffff


	//   ....[230]....
        /*0d2c*/ 	.word	0xffffffff


	//   ....[231]....
        /*0d30*/ 	.word	0xffffffff


	//----- nvinfo : EIATTR_COOP_GROUP_INSTR_OFFSETS
	.align		4
.L_168:
        /*0d34*/ 	.byte	0x04, 0x28
        /*0d36*/ 	.short	(.L_170 - .L_169)


	//   ....[0]....
.L_169:
        /*0d38*/ 	.word	0x00000050


	//   ....[1]....
        /*0d3c*/ 	.word	0x00000200


	//   ....[2]....
        /*0d40*/ 	.word	0x00000230


	//   ....[3]....
        /*0d44*/ 	.word	0x00000260


	//   ....[4]....
        /*0d48*/ 	.word	0x00000290


	//   ....[5]....
        /*0d4c*/ 	.word	0x000002c0


	//   ....[6]....
        /*0d50*/ 	.word	0x000002f0


	//   ....[7]....
        /*0d54*/ 	.word	0x00000460


	//   ....[8]....
        /*0d58*/ 	.word	0x000004a0


	//   ....[9]....
        /*0d5c*/ 	.word	0x000004d0


	//   ....[10]....
        /*0d60*/ 	.word	0x00000500


	//   ....[11]....
        /*0d64*/ 	.word	0x00000530


	//   ....[12]....
        /*0d68*/ 	.word	0x00000560


	//   ....[13]....
        /*0d6c*/ 	.word	0x000005f0


	//   ....[14]....
        /*0d70*/ 	.word	0x00000620


	//   ....[15]....
        /*0d74*/ 	.word	0x00000640


	//   ....[16]....
        /*0d78*/ 	.word	0x000006a0


	//   ....[17]....
        /*0d7c*/ 	.word	0x00003ac0


	//   ....[18]....
        /*0d80*/ 	.word	0x00003ad0


	//   ....[19]....
        /*0d84*/ 	.word	0x000056a0


	//   ....[20]....
        /*0d88*/ 	.word	0x000056b0


	//   ....[21]....
        /*0d8c*/ 	.word	0x00007020


	//   ....[22]....
        /*0d90*/ 	.word	0x00007040


	//   ....[23]....
        /*0d94*/ 	.word	0x00007660


	//   ....[24]....
        /*0d98*/ 	.word	0x00007680


	//   ....[25]....
        /*0d9c*/ 	.word	0x000085a0


	//   ....[26]....
        /*0da0*/ 	.word	0x000085c0


	//   ....[27]....
        /*0da4*/ 	.word	0x00008700


	//   ....[28]....
        /*0da8*/ 	.word	0x00008710


	//   ....[29]....
        /*0dac*/ 	.word	0x00008850


	//   ....[30]....
        /*0db0*/ 	.word	0x00008870


	//   ....[31]....
        /*0db4*/ 	.word	0x000089b0


	//   ....[32]....
        /*0db8*/ 	.word	0x000089c0


	//   ....[33]....
        /*0dbc*/ 	.word	0x00008e90


	//   ....[34]....
        /*0dc0*/ 	.word	0x00008ea0


	//   ....[35]....
        /*0dc4*/ 	.word	0x00008eb0


	//   ....[36]....
        /*0dc8*/ 	.word	0x00008ec0


	//   ....[37]....
        /*0dcc*/ 	.word	0x000091d0


	//   ....[38]....
        /*0dd0*/ 	.word	0x00009210


	//   ....[39]....
        /*0dd4*/ 	.word	0x00009250


	//   ....[40]....
        /*0dd8*/ 	.word	0x00009290


	//   ....[41]....
        /*0ddc*/ 	.word	0x0000bb70


	//   ....[42]....
        /*0de0*/ 	.word	0x0000bbb0


	//   ....[43]....
        /*0de4*/ 	.word	0x0000bbf0


	//   ....[44]....
        /*0de8*/ 	.word	0x0000bc30


	//   ....[45]....
        /*0dec*/ 	.word	0x0000e8c0


	//   ....[46]....
        /*0df0*/ 	.word	0x0000e8e0


	//   ....[47]....
        /*0df4*/ 	.word	0x0000eaa0


	//   ....[48]....
        /*0df8*/ 	.word	0x0000eab0


	//   ....[49]....
        /*0dfc*/ 	.word	0x0000f4b0


	//   ....[50]....
        /*0e00*/ 	.word	0x0000f4d0


	//   ....[51]....
        /*0e04*/ 	.word	0x0000f600


	//   ....[52]....
        /*0e08*/ 	.word	0x0000f610


	//   ....[53]....
        /*0e0c*/ 	.word	0x0000fdd0


	//   ....[54]....
        /*0e10*/ 	.word	0x0000fe00


	//   ....[55]....
        /*0e14*/ 	.word	0x0000fe10


	//   ....[56]....
        /*0e18*/ 	.word	0x0000fe20


	//   ....[57]....
        /*0e1c*/ 	.word	0x0000fe30


	//   ....[58]....
        /*0e20*/ 	.word	0x0000fe60


	//   ....[59]....
        /*0e24*/ 	.word	0x0000fe80


	//   ....[60]....
        /*0e28*/ 	.word	0x0000fea0


	//   ....[61]....
        /*0e2c*/ 	.word	0x00011200


	//   ....[62]....
        /*0e30*/ 	.word	0x00011210


	//   ....[63]....
        /*0e34*/ 	.word	0x00011320


	//   ....[64]....
        /*0e38*/ 	.word	0x00011330


	//   ....[65]....
        /*0e3c*/ 	.word	0x00011d00


	//   ....[66]....
        /*0e40*/ 	.word	0x00011d20


	//   ....[67]....
        /*0e44*/ 	.word	0x00011e10


	//   ....[68]....
        /*0e48*/ 	.word	0x00011e20


	//   ....[69]....
        /*0e4c*/ 	.word	0x00012220


	//   ....[70]....
        /*0e50*/ 	.word	0x00012250


	//   ....[71]....
        /*0e54*/ 	.word	0x00012270


	//   ....[72]....
        /*0e58*/ 	.word	0x00012290


	//   ....[73]....
        /*0e5c*/ 	.word	0x000122b0


	//   ....[74]....
        /*0e60*/ 	.word	0x000122d0


	//   ....[75]....
        /*0e64*/ 	.word	0x000122f0


	//   ....[76]....
        /*0e68*/ 	.word	0x00012310


	//   ....[77]....
        /*0e6c*/ 	.word	0x00013ae0


	//   ....[78]....
        /*0e70*/ 	.word	0x00013af0


	//   ....[79]....
        /*0e74*/ 	.word	0x00013b00


	//   ....[80]....
        /*0e78*/ 	.word	0x00013b10


	//   ....[81]....
        /*0e7c*/ 	.word	0x00013b40


	//   ....[82]....
        /*0e80*/ 	.word	0x00013b60


	//   ....[83]....
        /*0e84*/ 	.word	0x00013b80


	//   ....[84]....
        /*0e88*/ 	.word	0x00013b90


	//   ....[85]....
        /*0e8c*/ 	.word	0x00015170


	//   ....[86]....
        /*0e90*/ 	.word	0x00015180


	//   ....[87]....
        /*0e94*/ 	.word	0x000151a0


	//   ....[88]....
        /*0e98*/ 	.word	0x000151b0


	//   ....[89]....
        /*0e9c*/ 	.word	0x000151c0


	//   ....[90]....
        /*0ea0*/ 	.word	0x000151d0


	//   ....[91]....
        /*0ea4*/ 	.word	0x000151f0


	//   ....[92]....
        /*0ea8*/ 	.word	0x00015200


	//   ....[93]....
        /*0eac*/ 	.word	0x00015670


	//   ....[94]....
        /*0eb0*/ 	.word	0x00015690


	//   ....[95]....
        /*0eb4*/ 	.word	0x000157b0


	//   ....[96]....
        /*0eb8*/ 	.word	0x000157c0


	//   ....[97]....
        /*0ebc*/ 	.word	0x000158f0


	//   ....[98]....
        /*0ec0*/ 	.word	0x00015910


	//   ....[99]....
        /*0ec4*/ 	.word	0x00015a40


	//   ....[100]....
        /*0ec8*/ 	.word	0x00015a50


	//   ....[101]....
        /*0ecc*/ 	.word	0x00015d70


	//   ....[102]....
        /*0ed0*/ 	.word	0x00015d90


	//   ....[103]....
        /*0ed4*/ 	.word	0x00016260


	//   ....[104]....
        /*0ed8*/ 	.word	0x00016270


	//   ....[105]....
        /*0edc*/ 	.word	0x00016740


	//   ....[106]....
        /*0ee0*/ 	.word	0x00016760


	//   ....[107]....
        /*0ee4*/ 	.word	0x00016c40


	//   ....[108]....
        /*0ee8*/ 	.word	0x00016c50


	//   ....[109]....
        /*0eec*/ 	.word	0x00017930


	//   ....[110]....
        /*0ef0*/ 	.word	0x00017950


	//   ....[111]....
        /*0ef4*/ 	.word	0x00017a80


	//   ....[112]....
        /*0ef8*/ 	.word	0x00017a90


	//   ....[113]....
        /*0efc*/ 	.word	0x00017bc0


	//   ....[114]....
        /*0f00*/ 	.word	0x00017be0


	//   ....[115]....
        /*0f04*/ 	.word	0x00017d10


	//   ....[116]....
        /*0f08*/ 	.word	0x00017d20


	//   ....[117]....
        /*0f0c*/ 	.word	0x00017f10


	//   ....[118]....
        /*0f10*/ 	.word	0x00017f30


	//   ....[119]....
        /*0f14*/ 	.word	0x00018060


	//   ....[120]....
        /*0f18*/ 	.word	0x000180a0


	//   ....[121]....
        /*0f1c*/ 	.word	0x000180d0


	//   ....[122]....
        /*0f20*/ 	.word	0x00018100


	//   ....[123]....
        /*0f24*/ 	.word	0x00018130


	//   ....[124]....
        /*0f28*/ 	.word	0x00018160


	//   ....[125]....
        /*0f2c*/ 	.word	0x000182d0


	//   ....[126]....
        /*0f30*/ 	.word	0x00018310


	//   ....[127]....
        /*0f34*/ 	.word	0x00018340


	//   ....[128]....
        /*0f38*/ 	.word	0x00018370


	//   ....[129]....
        /*0f3c*/ 	.word	0x000183a0


	//   ....[130]....
        /*0f40*/ 	.word	0x000183d0


	//   ....[131]....
        /*0f44*/ 	.word	0x00018460


	//   ....[132]....
        /*0f48*/ 	.word	0x00018490


	//   ....[133]....
        /*0f4c*/ 	.word	0x000184a0


	//   ....[134]....
        /*0f50*/ 	.word	0x00018500


	//   ....[135]....
        /*0f54*/ 	.word	0x00018ae0


	//   ....[136]....
        /*0f58*/ 	.word	0x00018b40


	//   ....[137]....
        /*0f5c*/ 	.word	0x00018b90


	//   ....[138]....
        /*0f60*/ 	.word	0x00018be0


	//   ....[139]....
        /*0f64*/ 	.word	0x00018c30


	//   ....[140]....
        /*0f68*/ 	.word	0x00018ca0


	//   ....[141]....
        /*0f6c*/ 	.word	0x00018cf0


	//   ....[142]....
        /*0f70*/ 	.word	0x00018d50


	//   ....[143]....
        /*0f74*/ 	.word	0x00018dc0


	//   ....[144]....
        /*0f78*/ 	.word	0x00018e20


	//   ....[145]....
        /*0f7c*/ 	.word	0x00018e90


	//   ....[146]....
        /*0f80*/ 	.word	0x00018f00


	//   ....[147]....
        /*0f84*/ 	.word	0x00018f70


	//   ....[148]....
        /*0f88*/ 	.word	0x00018fd0


	//   ....[149]....
        /*0f8c*/ 	.word	0x00019040


	//   ....[150]....
        /*0f90*/ 	.word	0x000190b0


	//   ....[151]....
        /*0f94*/ 	.word	0x00019120


	//   ....[152]....
        /*0f98*/ 	.word	0x00019180


	//   ....[153]....
        /*0f9c*/ 	.word	0x000191f0


	//   ....[154]....
        /*0fa0*/ 	.word	0x00019250


	//   ....[155]....
        /*0fa4*/ 	.word	0x000192c0


	//   ....[156]....
        /*0fa8*/ 	.word	0x00019330


	//   ....[157]....
        /*0fac*/ 	.word	0x000193a0


	//   ....[158]....
        /*0fb0*/ 	.word	0x00019400


	//   ....[159]....
        /*0fb4*/ 	.word	0x00019450


	//   ....[160]....
        /*0fb8*/ 	.word	0x00019490


	//   ....[161]....
        /*0fbc*/ 	.word	0x000194e0


	//   ....[162]....
        /*0fc0*/ 	.word	0x00019530


	//   ....[163]....
        /*0fc4*/ 	.word	0x00019580


	//   ....[164]....
        /*0fc8*/ 	.word	0x000195d0


	//   ....[165]....
        /*0fcc*/ 	.word	0x00019620


	//   ....[166]....
        /*0fd0*/ 	.word	0x00019670


	//   ....[167]....
        /*0fd4*/ 	.word	0x000196e0


	//   ....[168]....
        /*0fd8*/ 	.word	0x00019750


	//   ....[169]....
        /*0fdc*/ 	.word	0x000197b0


	//   ....[170]....
        /*0fe0*/ 	.word	0x00019820


	//   ....[171]....
        /*0fe4*/ 	.word	0x00019890


	//   ....[172]....
        /*0fe8*/ 	.word	0x00019900


	//   ....[173]....
        /*0fec*/ 	.word	0x00019960


	//   ....[174]....
        /*0ff0*/ 	.word	0x000199b0


	//   ....[175]....
        /*0ff4*/ 	.word	0x000199f0


	//   ....[176]....
        /*0ff8*/ 	.word	0x00019a40


	//   ....[177]....
        /*0ffc*/ 	.word	0x00019a80


	//   ....[178]....
        /*1000*/ 	.word	0x00019ad0


	//   ....[179]....
        /*1004*/ 	.word	0x00019b10


	//   ....[180]....
        /*1008*/ 	.word	0x00019b60


	//   ....[181]....
        /*100c*/ 	.word	0x00019ba0


	//   ....[182]....
        /*1010*/ 	.word	0x00019bf0


	//   ....[183]....
        /*1014*/ 	.word	0x00019c30


	//   ....[184]....
        /*1018*/ 	.word	0x00019c80


	//   ....[185]....
        /*101c*/ 	.word	0x00019cd0


	//   ....[186]....
        /*1020*/ 	.word	0x00019d20


	//   ....[187]....
        /*1024*/ 	.word	0x00019d70


	//   ....[188]....
        /*1028*/ 	.word	0x00019dc0


	//   ....[189]....
        /*102c*/ 	.word	0x00019e00


	//   ....[190]....
        /*1030*/ 	.word	0x00019e70


	//   ....[191]....
        /*1034*/ 	.word	0x00019ee0


	//   ....[192]....
        /*1038*/ 	.word	0x00019f50


	//   ....[193]....
        /*103c*/ 	.word	0x00019fb0


	//   ....[194]....
        /*1040*/ 	.word	0x0001a020


	//   ....[195]....
        /*1044*/ 	.word	0x0001a090


	//   ....[196]....
        /*1048*/ 	.word	0x0001a100


	//   ....[197]....
        /*104c*/ 	.word	0x0001a160


	//   ....[198]....
        /*1050*/ 	.word	0x0001a1d0


	//   ....[199]....
        /*1054*/ 	.word	0x0001a240


	//   ....[200]....
        /*1058*/ 	.word	0x0001a2b0


	//   ....[201]....
        /*105c*/ 	.word	0x0001a310


	//   ....[202]....
        /*1060*/ 	.word	0x0001a380


	//   ....[203]....
        /*1064*/ 	.word	0x0001a3f0


	//   ....[204]....
        /*1068*/ 	.word	0x0001a460


	//   ....[205]....
        /*106c*/ 	.word	0x0001a4c0


	//   ....[206]....
        /*1070*/ 	.word	0x0001a530


	//   ....[207]....
        /*1074*/ 	.word	0x0001a5a0


	//   ....[208]....
        /*1078*/ 	.word	0x0001a610


	//   ....[209]....
        /*107c*/ 	.word	0x0001a670


	//   ....[210]....
        /*1080*/ 	.word	0x0001a6e0


	//   ....[211]....
        /*1084*/ 	.word	0x0001a750


	//   ....[212]....
        /*1088*/ 	.word	0x0001a7c0


	//   ....[213]....
        /*108c*/ 	.word	0x0001a820


	//   ....[214]....
        /*1090*/ 	.word	0x0001a890


	//   ....[215]....
        /*1094*/ 	.word	0x0001a900


	//   ....[216]....
        /*1098*/ 	.word	0x0001a950


	//   ....[217]....
        /*109c*/ 	.word	0x0001a990


	//   ....[218]....
        /*10a0*/ 	.word	0x0001a9e0


	//   ....[219]....
        /*10a4*/ 	.word	0x0001aa30


	//   ....[220]....
        /*10a8*/ 	.word	0x0001aa80


	//   ....[221]....
        /*10ac*/ 	.word	0x0001aaf0


	//   ....[222]....
        /*10b0*/ 	.word	0x0001ab40


	//   ....[223]....
        /*10b4*/ 	.word	0x0001ab90


	//   ....[224]....
        /*10b8*/ 	.word	0x0001abe0


	//   ....[225]....
        /*10bc*/ 	.word	0x0001ac30


	//   ....[226]....
        /*10c0*/ 	.word	0x0001ac80


	//   ....[227]....
        /*10c4*/ 	.word	0x0001acf0


	//   ....[228]....
        /*10c8*/ 	.word	0x0001ad40


	//   ....[229]....
        /*10cc*/ 	.word	0x0001ada0


	//   ....[230]....
        /*10d0*/ 	.word	0x0001ae00


	//   ....[231]....
        /*10d4*/ 	.word	0x0001ae70


	//----- nvinfo : EIATTR_EXIT_INSTR_OFFSETS
	.align		4
.L_170:
        /*10d8*/ 	.byte	0x04, 0x1c
        /*10da*/ 	.short	(.L_172 - .L_171)


	//   ....[0]....
.L_171:
        /*10dc*/ 	.word	0x00000c10


	//   ....[1]....
        /*10e0*/ 	.word	0x00018aa0


	//----- nvinfo : EIATTR_MAX_THREADS
	.align		4
.L_172:
        /*10e4*/ 	.byte	0x04, 0x05
        /*10e6*/ 	.short	(.L_174 - .L_173)
.L_173:
        /*10e8*/ 	.word	0x00000080
        /*10ec*/ 	.word	0x00000001
        /*10f0*/ 	.word	0x00000001


	//----- nvinfo : EIATTR_CRS_STACK_SIZE
	.align		4
.L_174:
        /*10f4*/ 	.byte	0x04, 0x1e
        /*10f6*/ 	.short	(.L_176 - .L_175)
.L_175:
        /*10f8*/ 	.word	0x00000000
.L_176:


//--------------------- .nv.info._ZN7cutlass13device_kernelIN5flash19enable_sm80_to_sm89INS1_16FlashAttnFwdSm80INS1_25CollectiveMainloopFwdSm80ILi4ELi1ELb0EN4cute5tupleIJNS5_1CILi128EEENS7_ILi48EEENS7_ILi96EEEEEELi96ENS_10bfloat16_tEfNS_4arch4Sm80ELb0ELb1ELb0ELb0ELb1ELb0ELb1ELb1EEENS1_21CollectiveEpilogueFwdINS6_IJS8_SA_S9_EEENS6_IJNS7_ILi1EEESI_SI_EEESC_SE_Li128ELb0ELb1ELb1ELb0EEENS1_19SingleTileSchedulerILb0ELb1ELb1ELi128EEEEEEEEEvNT_6ParamsE --------------------------
	.section	.nv.info._ZN7cutlass13device_kernelIN5flash19enable_sm80_to_sm89INS1_16FlashAttnFwdSm80INS1_25CollectiveMainloopFwdSm80ILi4ELi1ELb0EN4cute5tupleIJNS5_1CILi128EEENS7_ILi48EEENS7_ILi96EEEEEELi96ENS_10bfloat16_tEfNS_4arch4Sm80ELb0ELb1ELb0ELb0ELb1ELb0ELb1ELb1EEENS1_21CollectiveEpilogueFwdINS6_IJS8_SA_S9_EEENS6_IJNS7_ILi1EEESI_SI_EEESC_SE_Li128ELb0ELb1ELb1ELb0EEENS1_19SingleTileSchedulerILb0ELb1ELb1ELi128EEEEEEEEEvNT_6ParamsE,"",@"SHT_CUDA_INFO"
	.sectionflags	@""
	.align	4


	//----- nvinfo : EIATTR_CUDA_API_VERSION
	.align		4
        /*0000*/ 	.byte	0x04, 0x37
        /*0002*/ 	.short	(.L_178 - .L_177)
.L_177:
        /*0004*/ 	.word	0x00000082


	//----- nvinfo : EIATTR_SW2861232_WAR
	.align		4
.L_178:
        /*0008*/ 	.byte	0x01, 0x35
	.zero		2


	//----- nvinfo : EIATTR_PARAM_CBANK
	.align		4
        /*000c*/ 	.byte	0x04, 0x0a
        /*000e*/ 	.short	(.L_180 - .L_179)
	.align		4
.L_179:
        /*0010*/ 	.word	index@(.nv.constant0._ZN7cutlass13device_kernelIN5flash19enable_sm80_to_sm89INS1_16FlashAttnFwdSm80INS1_25CollectiveMainloopFwdSm80ILi4ELi1ELb0EN4cute5tupleIJNS5_1CILi128EEENS7_ILi48EEENS7_ILi96EEEEEELi96ENS_10bfloat16_tEfNS_4arch4Sm80ELb0ELb1ELb0ELb0ELb1ELb0ELb1ELb1EEENS1_21CollectiveEpilogueFwdINS6_IJS8_SA_S9_EEENS6_IJNS7_ILi1EEESI_SI_EEESC_SE_Li128ELb0ELb1ELb1ELb0EEENS1_19SingleTileSchedulerILb0ELb1ELb1ELi128EEEEEEEEEvNT_6ParamsE)
        /*0014*/ 	.short	0x0160
        /*0016*/ 	.short	0x0418


	//----- nvinfo : EIATTR_CBANK_PARAM_SIZE
	.align		4
.L_180:
        /*0018*/ 	.byte	0x03, 0x19
        /*001a*/ 	.short	0x0418


	//----- nvinfo : EIATTR_KPARAM_INFO
	.align		4
        /*001c*/ 	.byte	0x04, 0x17
        /*001e*/ 	.short	(.L_182 - .L_181)
.L_181:
        /*0020*/ 	.word	0x00000000
        /*0024*/ 	.short	0x0000
        /*0026*/ 	.short	0x0000
        /*0028*/ 	.byte	0x00, 0xf0, 0x61, 0x10


	//----- nvinfo : EIATTR_MAXREG_COUNT
	.align		4
.L_182:
        /*002c*/ 	.byte	0x03, 0x1b
        /*002e*/ 	.short	0x00ff


	//----- nvinfo : EIATTR_NUM_BARRIERS
	.align		4
        /*0030*/ 	.byte	0x02, 0x4c
        /*0032*/ 	.byte	0x02
	.zero		1


	//----- nvinfo : EIATTR_MERCURY_ISA_VERSION
	.align		4
        /*0034*/ 	.byte	0x03, 0x5f
        /*0036*/ 	.short	0x0000


	//----- nvinfo : EIATTR_COOP_GROUP_MASK_REGIDS
	.align		4
        /*0038*/ 	.byte	0x04, 0x29
        /*003a*/ 	.short	(.L_184 - .L_183)


	//   ....[0]....
.L_183:
        /*003c*/ 	.word	0xffffffff


	//   ....[1]....
        /*0040*/ 	.word	0xffffffff


	//   ....[2]....
        /*0044*/ 	.word	0xffffffff


	//   ....[3]....
        /*0048*/ 	.word	0xffffffff


	//   ....[4]....
        /*004c*/ 	.word	0xffffffff


	//   ....[5]....
        /*0050*/ 	.word	0xffffffff


	//   ....[6]....
        /*0054*/ 	.word	0xffffffff


	//   ....[7]....
        /*0058*/ 	.word	0xffffffff


	//   ....[8]....
        /*005c*/ 	.word	0xffffffff


	//   ....[9]....
        /*0060*/ 	.word	0xffffffff


	//   ....[10]....
        /*0064*/ 	.word	0xffffffff


	//   ....[11]....
        /*0068*/ 	.word	0xffffffff


	//   ....[12]....
        /*006c*/ 	.word	0xffffffff


	//   ....[13]....
        /*0070*/ 	.word	0xffffffff


	//   ....[14]....
        /*0074*/ 	.word	0xffffffff


	//   ....[15]....
        /*0078*/ 	.word	0xffffffff


	//   ....[16]....
        /*007c*/ 	.word	0xffffffff


	//   ....[17]....
        /*0080*/ 	.word	0xffffffff


	//   ....[18]....
        /*0084*/ 	.word	0xffffffff


	//   ....[19]....
        /*0088*/ 	.word	0xffffffff


	//   ....[20]....
        /*008c*/ 	.word	0xffffffff


	//   ....[21]....
        /*0090*/ 	.word	0xffffffff


	//   ....[22]....
        /*0094*/ 	.word	0xffffffff


	//   ....[23]....
        /*0098*/ 	.word	0xffffffff


	//   ....[24]....
        /*009c*/ 	.word	0xffffffff


	//   ....[25]....
        /*00a0*/ 	.word	0xffffffff


	//   ....[26]....
        /*00a4*/ 	.word	0xffffffff


	//   ....[27]....
        /*00a8*/ 	.word	0xffffffff


	//   ....[28]....
        /*00ac*/ 	.word	0xffffffff


	//   ....[29]....
        /*00b0*/ 	.word	0xffffffff


	//   ....[30]....
        /*00b4*/ 	.word	0xffffffff


	//   ....[31]....
        /*00b8*/ 	.word	0xffffffff


	//   ....[32]....
        /*00bc*/ 	.word	0xffffffff


	//   ....[33]....
        /*00c0*/ 	.word	0xffffffff


	//   ....[34]....
        /*00c4*/ 	.word	0xffffffff


	//   ....[35]....
        /*00c8*/ 	.word	0xffffffff


	//   ....[36]....
        /*00cc*/ 	.word	0xffffffff


	//   ....[37]....
        /*00d0*/ 	.word	0xffffffff


	//   ....[38]....
        /*00d4*/ 	.word	0xffffffff


	//   ....[39]....
        /*00d8*/ 	.word	0xffffffff


	//   ....[40]....
        /*00dc*/ 	.word	0xffffffff


	//   ....[41]....
        /*00e0*/ 	.word	0xffffffff


	//   ....[42]....
        /*00e4*/ 	.word	0xffffffff


	//   ....[43]....
        /*00e8*/ 	.word	0xffffffff


	//   ....[44]....
        /*00ec*/ 	.word	0xffffffff


	//   ....[45]....
        /*00f0*/ 	.word	0xffffffff


	//   ....[46]....
        /*00f4*/ 	.word	0xffffffff


	//   ....[47]....
        /*00f8*/ 	.word	0xffffffff


	//   ....[48]....
        /*00fc*/ 	.word	0xffffffff


	//   ....[49]....
        /*0100*/ 	.word	0xffffffff


	//   ....[50]....
        /*0104*/ 	.word	0xffffffff


	//   ....[51]....
        /*0108*/ 	.word	0xffffffff


	//   ....[52]....
        /*010c*/ 	.word	0xffffffff


	//   ....[53]....
        /*0110*/ 	.word	0xffffffff


	//   ....[54]....
        /*0114*/ 	.word	0xffffffff


	//   ....[55]....
        /*0118*/ 	.word	0xffffffff


	//   ....[56]....
        /*011c*/ 	.word	0xffffffff


	//   ....[57]....
        /*0120*/ 	.word	0xffffffff


	//   ....[58]....
        /*0124*/ 	.word	0xffffffff


	//   ....[59]....
        /*0128*/ 	.word	0xffffffff


	//   ....[60]....
        /*012c*/ 	.word	0xffffffff


	//   ....[61]....
        /*0130*/ 	.word	0xffffffff


	//   ....[62]....
        /*0134*/ 	.word	0xffffffff


	//   ....[63]....
        /*0138*/ 	.word	0xffffffff


	//   ....[64]....
        /*013c*/ 	.word	0xffffffff


	//   ....[65]....
        /*0140*/ 	.word	0xffffffff


	//   ....[66]....
        /*0144*/ 	.word	0xffffffff


	//   ....[67]....
        /*0148*/ 	.word	0xffffffff


	//   ....[68]....
        /*014c*/ 	.word	0xffffffff


	//   ....[69]....
        /*0150*/ 	.word	0xffffffff


	//   ....[70]....
        /*0154*/ 	.word	0xffffffff


	//   ....[71]....
        /*0158*/ 	.word	0xffffffff


	//   ....[72]....
        /*015c*/ 	.word	0xffffffff


	//   ....[73]....
        /*0160*/ 	.word	0xffffffff


	//   ....[74]....
        /*0164*/ 	.word	0xffffffff


	//   ....[75]....
        /*0168*/ 	.word	0xffffffff


	//   ....[76]....
        /*016c*/ 	.word	0xffffffff


	//   ....[77]....
        /*0170*/ 	.word	0xffffffff


	//   ....[78]....
        /*0174*/ 	.word	0xffffffff


	//   ....[79]....
        /*0178*/ 	.word	0xffffffff


	//   ....[80]....
        /*017c*/ 	.word	0xffffffff


	//   ....[81]....
        /*0180*/ 	.word	0xffffffff


	//   ....[82]....
        /*0184*/ 	.word	0xffffffff


	//   ....[83]....
        /*0188*/ 	.word	0xffffffff


	//   ....[84]....
        /*018c*/ 	.word	0xffffffff


	//   ....[85]....
        /*0190*/ 	.word	0xffffffff


	//   ....[86]....
        /*0194*/ 	.word	0xffffffff


	//   ....[87]....
        /*0198*/ 	.word	0xffffffff


	//   ....[88]....
        /*019c*/ 	.word	0xffffffff


	//   ....[89]....
        /*01a0*/ 	.word	0xffffffff


	//   ....[90]....
        /*01a4*/ 	.word	0xffffffff


	//   ....[91]....
        /*01a8*/ 	.word	0xffffffff


	//   ....[92]....
        /*01ac*/ 	.word	0xffffffff


	//   ....[93]....
        /*01b0*/ 	.word	0xffffffff


	//   ....[94]....
        /*01b4*/ 	.word	0xffffffff


	//   ....[95]....
        /*01b8*/ 	.word	0xffffffff


	//   ....[96]....
        /*01bc*/ 	.word	0xffffffff


	//   ....[97]....
        /*01c0*/ 	.word	0xffffffff


	//   ....[98]....
        /*01c4*/ 	.word	0xffffffff


	//   ....[99]....
        /*01c8*/ 	.word	0xffffffff


	//   ....[100]....
        /*01cc*/ 	.word	0xffffffff


	//   ....[101]....
        /*01d0*/ 	.word	0xffffffff


	//   ....[102]....
        /*01d4*/ 	.word	0xffffffff


	//   ....[103]....
        /*01d8*/ 	.word	0xffffffff


	//   ....[104]....
        /*01dc*/ 	.word	0xffffffff


	//   ....[105]....
        /*01e0*/ 	.word	0xffffffff


	//   ....[106]....
        /*01e4*/ 	.word	0xffffffff


	//   ....[107]....
        /*01e8*/ 	.word	0xffffffff


	//   ....[108]....
        /*01ec*/ 	.word	0xffffffff


	//   ....[109]....
        /*01f0*/ 	.word	0xffffffff


	//   ....[110]....
        /*01f4*/ 	.word	0xffffffff


	//   ....[111]....
        /*01f8*/ 	.word	0xffffffff


	//   ....[112]....
        /*01fc*/ 	.word	0xffffffff


	//   ....[113]....
        /*0200*/ 	.word	0xffffffff


	//   ....[114]....
        /*0204*/ 	.word	0xffffffff


	//   ....[115]....
        /*0208*/ 	.word	0xffffffff


	//   ....[116]....
        /*020c*/ 	.word	0xffffffff


	//   ....[117]....
        /*0210*/ 	.word	0xffffffff


	//   ....[118]....
        /*0214*/ 	.word	0xffffffff


	//   ....[119]....
        /*0218*/ 	.word	0xffffffff


	//   ....[120]....
        /*021c*/ 	.word	0xffffffff


	//----- nvinfo : EIATTR_COOP_GROUP_INSTR_OFFSETS
	.align		4
.L_184:
        /*0220*/ 	.byte	0x04, 0x28
        /*0222*/ 	.short	(.L_186 - .L_185)


	//   ....[0]....
.L_185:
        /*0224*/ 	.word	0x00000050


	//   ....[1]....
        /*0228*/ 	.word	0x00001250


	//   ....[2]....
        /*022c*/ 	.word	0x00001280


	//   ....[3]....
        /*0230*/ 	.word	0x000014b0


	//   ....[4]....
        /*0234*/ 	.word	0x000014e0


	//   ....[5]....
        /*0238*/ 	.word	0x00001600


	//   ....[6]....
        /*023c*/ 	.word	0x00001630


	//   ....[7]....
        /*0240*/ 	.word	0x00001750


	//   ....[8]....
        /*0244*/ 	.word	0x000017b0


	//   ....[9]....
        /*0248*/ 	.word	0x00001dd0


	//   ....[10]....
        /*024c*/ 	.word	0x00001e10


	//   ....[11]....
        /*0250*/ 	.word	0x00001e50


	//   ....[12]....
        /*0254*/ 	.word	0x00001e80


	//   ....[13]....
        /*0258*/ 	.word	0x00002000


	//   ....[14]....
        /*025c*/ 	.word	0x000020f0


	//   ....[15]....
        /*0260*/ 	.word	0x00002310


	//   ....[16]....
        /*0264*/ 	.word	0x00002320


	//   ....[17]....
        /*0268*/ 	.word	0x00002cf0


	//   ....[18]....
        /*026c*/ 	.word	0x00002d00


	//   ....[19]....
        /*0270*/ 	.word	0x00002de0


	//   ....[20]....
        /*0274*/ 	.word	0x00002e00


	//   ....[21]....
        /*0278*/ 	.word	0x00003120


	//   ....[22]....
        /*027c*/ 	.word	0x000032c0


	//   ....[23]....
        /*0280*/ 	.word	0x000037b0


	//   ....[24]....
        /*0284*/ 	.word	0x00003e30


	//   ....[25]....
        /*0288*/ 	.word	0x00004450


	//   ....[26]....
        /*028c*/ 	.word	0x00004560


	//   ....[27]....
        /*0290*/ 	.word	0x000046d0


	//   ....[28]....
        /*0294*/ 	.word	0x000047a0


	//   ....[29]....
        /*0298*/ 	.word	0x00004850


	//   ....[30]....
        /*029c*/ 	.word	0x00004a80


	//   ....[31]....
        /*02a0*/ 	.word	0x00004ac0


	//   ....[32]....
        /*02a4*/ 	.word	0x00004bf0


	//   ....[33]....
        /*02a8*/ 	.word	0x00005c50


	//   ....[34]....
        /*02ac*/ 	.word	0x00005c60


	//   ....[35]....
        /*02b0*/ 	.word	0x00005d40


	//   ....[36]....
        /*02b4*/ 	.word	0x00005d50


	//   ....[37]....
        /*02b8*/ 	.word	0x00006670


	//   ....[38]....
        /*02bc*/ 	.word	0x00006690


	//   ....[39]....
        /*02c0*/ 	.word	0x000066b0


	//   ....[40]....
        /*02c4*/ 	.word	0x00006750


	//   ....[41]....
        /*02c8*/ 	.word	0x000068b0


	//   ....[42]....
        /*02cc*/ 	.word	0x00006ae0


	//   ....[43]....
        /*02d0*/ 	.word	0x00006cd0


	//   ....[44]....
        /*02d4*/ 	.word	0x00007310


	//   ....[45]....
        /*02d8*/ 	.word	0x00007ad0


	//   ....[46]....
        /*02dc*/ 	.word	0x00007c30


	//   ....[47]....
        /*02e0*/ 	.word	0x00007c80


	//   ....[48]....
        /*02e4*/ 	.word	0x00007dd0


	//   ....[49]....
        /*02e8*/ 	.word	0x00007e20


	//   ....[50]....
        /*02ec*/ 	.word	0x00007f60


	//   ....[51]....
        /*02f0*/ 	.word	0x00008110


	//   ....[52]....
        /*02f4*/ 	.word	0x00008270


	//   ....[53]....
        /*02f8*/ 	.word	0x00009d00


	//   ....[54]....
        /*02fc*/ 	.word	0x00009d10


	//   ....[55]....
        /*0300*/ 	.word	0x00009df0


	//   ....[56]....
        /*0304*/ 	.word	0x00009e00


	//   ....[57]....
        /*0308*/ 	.word	0x0000a720


	//   ....[58]....
        /*030c*/ 	.word	0x0000a740


	//   ....[59]....
        /*0310*/ 	.word	0x0000a760


	//   ....[60]....
        /*0314*/ 	.word	0x0000a800


	//   ....[61]....
        /*0318*/ 	.word	0x0000aaa0


	//   ....[62]....
        /*031c*/ 	.word	0x0000ab10


	//   ....[63]....
        /*0320*/ 	.word	0x0000ab60


	//   ....[64]....
        /*0324*/ 	.word	0x0000abc0


	//   ....[65]....
        /*0328*/ 	.word	0x0000abf0


	//   ....[66]....
        /*032c*/ 	.word	0x0000ac00


	//   ....[67]....
        /*0330*/ 	.word	0x0000adb0


	//   ....[68]....
        /*0334*/ 	.word	0x0000aee0


	//   ....[69]....
        /*0338*/ 	.word	0x0000c640


	//   ....[70]....
        /*033c*/ 	.word	0x0000c660


	//   ....[71]....
        /*0340*/ 	.word	0x0000c7d0


	//   ....[72]....
        /*0344*/ 	.word	0x0000c7e0


	//   ....[73]....
        /*0348*/ 	.word	0x0000d110


	//   ....[74]....
        /*034c*/ 	.word	0x0000d120


	//   ....[75]....
        /*0350*/ 	.word	0x0000d130


	//   ....[76]....
        /*0354*/ 	.word	0x0000d1d0


	//   ....[77]....
        /*0358*/ 	.word	0x0000d360


	//   ....[78]....
        /*035c*/ 	.word	0x0000d540


	//   ....[79]....
        /*0360*/ 	.word	0x0000d8e0


	//   ....[80]....
        /*0364*/ 	.word	0x0000df80


	//   ....[81]....
        /*0368*/ 	.word	0x0000e660


	//   ....[82]....
        /*036c*/ 	.word	0x0000e760


	//   ....[83]....
        /*0370*/ 	.word	0x0000e7b0


	//   ....[84]....
        /*0374*/ 	.word	0x0000e8c0


	//   ....[85]....
        /*0378*/ 	.word	0x0000e900


	//   ....[86]....
        /*037c*/ 	.word	0x0000e9f0


	//   ....[87]....
        /*0380*/ 	.word	0x0000ebb0


	//   ....[88]....
        /*0384*/ 	.word	0x0000ed00


	//   ....[89]....
        /*0388*/ 	.word	0x00010290


	//   ....[90]....
        /*038c*/ 	.word	0x000102c0


	//   ....[91]....
        /*0390*/ 	.word	0x000102d0


	//   ....[92]....
        /*0394*/ 	.word	0x000102e0


	//   ....[93]....
        /*0398*/ 	.word	0x00010310


	//   ....[94]....
        /*039c*/ 	.word	0x00010330


	//   ....[95]....
        /*03a0*/ 	.word	0x00010350


	//   ....[96]....
        /*03a4*/ 	.word	0x00010360


	//   ....[97]....
        /*03a8*/ 	.word	0x000111c0


	//   ....[98]....
        /*03ac*/ 	.word	0x00011200


	//   ....[99]....
        /*03b0*/ 	.word	0x00011230


	//   ....[100]....
        /*03b4*/ 	.word	0x00011260


	//   ....[101]....
        /*03b8*/ 	.word	0x00011290


	//   ....[102]....
        /*03bc*/ 	.word	0x000112c0


	//   ....[103]....
        /*03c0*/ 	.word	0x000112f0


	//   ....[104]....
        /*03c4*/ 	.word	0x00011320


	//   ....[105]....
        /*03c8*/ 	.word	0x000113f0


	//   ....[106]....
        /*03cc*/ 	.word	0x00011420


	//   ....[107]....
        /*03d0*/ 	.word	0x000118b0


	//   ....[108]....
        /*03d4*/ 	.word	0x000118d0


	//   ....[109]....
        /*03d8*/ 	.word	0x00011d50


	//   ....[110]....
        /*03dc*/ 	.word	0x00011d70


	//   ....[111]....
        /*03e0*/ 	.word	0x00012200


	//   ....[112]....
        /*03e4*/ 	.word	0x00012210


	//   ....[113]....
        /*03e8*/ 	.word	0x000129f0


	//   ....[114]....
        /*03ec*/ 	.word	0x00012a50


	//   ....[115]....
        /*03f0*/ 	.word	0x00012aa0


	//   ....[116]....
        /*03f4*/ 	.word	0x00012b00


	//   ....[117]....
        /*03f8*/ 	.word	0x00012b50


	//   ....[118]....
        /*03fc*/ 	.word	0x00012bb0


	//   ....[119]....
        /*0400*/ 	.word	0x00012c00


	//   ....[120]....
        /*0404*/ 	.word	0x00012c60


	//----- nvinfo : EIATTR_EXIT_INSTR_OFFSETS
	.align		4
.L_186:
        /*0408*/ 	.byte	0x04, 0x1c
        /*040a*/ 	.short	(.L_188 - .L_187)


	//   ....[0]....
.L_187:
        /*040c*/ 	.word	0x000001b0


	//   ....[1]....
        /*0410*/ 	.word	0x00012220


	//   ....[2]....
        /*0414*/ 	.word	0x00012640


	//   ....[3]....
        /*0418*/ 	.word	0x00012690


	//   ....[4]....
        /*041c*/ 	.word	0x000126c0


	//   ....[5]....
        /*0420*/ 	.word	0x00012720


	//   ....[6]....
        /*0424*/ 	.word	0x000129b0


	//----- nvinfo : EIATTR_CTAIDZ_USED
	.align		4
.L_188:
        /*0428*/ 	.byte	0x01, 0x04
	.zero		2


	//----- nvinfo : EIATTR_MAX_THREADS
	.align		4
        /*042c*/ 	.byte	0x04, 0x05
        /*042e*/ 	.short	(.L_190 - .L_189)
.L_189:
        /*0430*/ 	.word	0x00000080
        /*0434*/ 	.word	0x00000001
        /*0438*/ 	.word	0x00000001


	//----- nvinfo : EIATTR_CRS_STACK_SIZE
	.align		4
.L_190:
        /*043c*/ 	.byte	0x04, 0x1e
        /*043e*/ 	.short	(.L_192 - .L_191)
.L_191:
        /*0440*/ 	.word	0x00000000
.L_192:


//--------------------- .nv.info._ZN7cutlass13device_kernelIN5flash19enable_sm80_to_sm89INS1_16FlashAttnFwdSm80INS1_25CollectiveMainloopFwdSm80ILi4ELi1ELb0EN4cute5tupleIJNS5_1CILi128EEENS7_ILi48EEENS7_ILi96EEEEEELi96ENS_10bfloat16_tEfNS_4arch4Sm80ELb0ELb1ELb0ELb1ELb1ELb0ELb1ELb1EEENS1_21CollectiveEpilogueFwdINS6_IJS8_SA_S9_EEENS6_IJNS7_ILi1EEESI_SI_EEESC_SE_Li128ELb1ELb1ELb1ELb0EEENS1_36VarlenDynamicPersistentTileSchedulerILi128ELi48ELi128ELi128ELb1ELb1ELb0ELb1ELb0ELb1EEEEEEEEEvNT_6ParamsE --------------------------
	.section	.nv.info._ZN7cutlass13device_kernelIN5flash19enable_sm80_to_sm89INS1_16FlashAttnFwdSm80INS1_25CollectiveMainloopFwdSm80ILi4ELi1ELb0EN4cute5tupleIJNS5_1CILi128EEENS7_ILi48EEENS7_ILi96EEEEEELi96ENS_10bfloat16_tEfNS_4arch4Sm80ELb0ELb1ELb0ELb1ELb1ELb0ELb1ELb1EEENS1_21CollectiveEpilogueFwdINS6_IJS8_SA_S9_EEENS6_IJNS7_ILi1EEESI_SI_EEESC_SE_Li128ELb1ELb1ELb1ELb0EEENS1_36VarlenDynamicPersistentTileSchedulerILi128ELi48ELi128ELi128ELb1ELb1ELb0ELb1ELb0ELb1EEEEEEEEEvNT_6ParamsE,"",@"SHT_CUDA_INFO"
	.sectionflags	@""
	.align	4


	//----- nvinfo : EIATTR_CUDA_API_VERSION
	.align		4
        /*0000*/ 	.byte	0x04, 0x37
        /*0002*/ 	.short	(.L_194 - .L_193)
.L_193:
        /*0004*/ 	.word	0x00000082


	//----- nvinfo : EIATTR_SW2861232_WAR
	.align		4
.L_194:
        /*0008*/ 	.byte	0x01, 0x35
	.zero		2


	//----- nvinfo : EIATTR_PARAM_CBANK
	.align		4
        /*000c*/ 	.byte	0x04, 0x0a
        /*000e*/ 	.short	(.L_196 - .L_195)
	.align		4
.L_195:
        /*0010*/ 	.word	index@(.nv.constant0._ZN7cutlass13device_kernelIN5flash19enable_sm80_to_sm89INS1_16FlashAttnFwdSm80INS1_25CollectiveMainloopFwdSm80ILi4ELi1ELb0EN4cute5tupleIJNS5_1CILi128EEENS7_ILi48EEENS7_ILi96EEEEEELi96ENS_10bfloat16_tEfNS_4arch4Sm80ELb0ELb1ELb0ELb1ELb1ELb0ELb1ELb1EEENS1_21CollectiveEpilogueFwdINS6_IJS8_SA_S9_EEENS6_IJNS7_ILi1EEESI_SI_EEESC_SE_Li128ELb1ELb1ELb1ELb0EEENS1_36VarlenDynamicPersistentTileSchedulerILi128ELi48ELi128ELi128ELb1ELb1ELb0ELb1ELb0ELb1EEEEEEEEEvNT_6ParamsE)
        /*0014*/ 	.short	0x0160
        /*0016*/ 	.short	0x0438


	//----- nvinfo : EIATTR_CBANK_PARAM_SIZE
	.align		4
.L_196:
        /*0018*/ 	.byte	0x03, 0x19
        /*001a*/ 	.short	0x0438


	//----- nvinfo : EIATTR_KPARAM_INFO
	.align		4
        /*001c*/ 	.byte	0x04, 0x17
        /*001e*/ 	.short	(.L_198 - .L_197)
.L_197:
        /*0020*/ 	.word	0x00000000
        /*0024*/ 	.short	0x0000
        /*0026*/ 	.short	0x0000
        /*0028*/ 	.byte	0x00, 0xf0, 0xe1, 0x10


	//----- nvinfo : EIATTR_MAXREG_COUNT
	.align		4
.L_198:
        /*002c*/ 	.byte	0x03, 0x1b
        /*002e*/ 	.short	0x00ff


	//----- nvinfo : EIATTR_NUM_BARRIERS
	.align		4
        /*0030*/ 	.byte	0x02, 0x4c
        /*0032*/ 	.byte	0x06
	.zero		1


	//----- nvinfo : EIATTR_ANNOTATIONS
	.align		4
        /*0034*/ 	.byte	0x04, 0x55
        /*0036*/ 	.short	(.L_200 - .L_199)


	//   ....[0]....
.L_199:
        /* <DEDUP_REMOVED lines=41> */


	//----- nvinfo : EIATTR_MERCURY_ISA_VERSION
	.align		4
.L_200:
        /*02b0*/ 	.byte	0x03, 0x5f
        /*02b2*/ 	.short	0x0000


	//----- nvinfo : EIATTR_INT_WARP_WIDE_INSTR_OFFSETS
	.align		4
        /*02b4*/ 	.byte	0x04, 0x31
        /*02b6*/ 	.short	(.L_202 - .L_201)


	//   ....[0]....
.L_201:
        /*02b8*/ 	.word	0x00013010


	//   ....[1]....
        /*02bc*/ 	.word	0x00013090


	//----- nvinfo : EIATTR_COOP_GROUP_MASK_REGIDS
	.align		4
.L_202:
        /*02c0*/ 	.byte	0x04, 0x29
        /*02c2*/ 	.short	(.L_204 - .L_203)


	//   ....[0]....
.L_203:
        /*02c4*/ 	.word	0xffffffff


	//   ....[1]....
        /*02c8*/ 	.word	0xffffffff


	//   ....[2]....
        /*02cc*/ 	.word	0xffffffff


	//   ....[3]....
        /*02d0*/ 	.word	0xffffffff


	//   ....[4]....
        /*02d4*/ 	.word	0xffffffff


	//   ....[5]....
        /*02d8*/ 	.word	0xffffffff


	//   ....[6]....
        /*02dc*/ 	.word	0xffffffff


	//   ....[7]....
        /*02e0*/ 	.word	0xffffffff


	//   ....[8]....
        /*02e4*/ 	.word	0xffffffff


	//   ....[9]....
        /*02e8*/ 	.word	0xffffffff


	//   ....[10]....
        /*02ec*/ 	.word	0xffffffff


	//   ....[11]....
        /*02f0*/ 	.word	0xffffffff


	//   ....[12]....
        /*02f4*/ 	.word	0xffffffff


	//   ....[13]....
        /*02f8*/ 	.word	0xffffffff


	//   ....[14]....
        /*02fc*/ 	.word	0xffffffff


	//   ....[15]....
        /*0300*/ 	.word	0xffffffff


	//   ....[16]....
        /*0304*/ 	.word	0xffffffff


	//   ....[17]....
        /*0308*/ 	.word	0xffffffff


	//   ....[18]....
        /*030c*/ 	.word	0xffffffff


	//   ....[19]....
        /*0310*/ 	.word	0xffffffff


	//   ....[20]....
        /*0314*/ 	.word	0xffffffff


	//   ....[21]....
        /*0318*/ 	.word	0xffffffff


	//   ....[22]....
        /*031c*/ 	.word	0xffffffff


	//   ....[23]....
        /*0320*/ 	.word	0xffffffff


	//   ....[24]....
        /*0324*/ 	.word	0xffffffff


	//   ....[25]....
        /*0328*/ 	.word	0xffffffff


	//   ....[26]....
        /*032c*/ 	.word	0xffffffff


	//   ....[27]....
        /*0330*/ 	.word	0xffffffff


	//   ....[28]....
        /*0334*/ 	.word	0xffffffff


	//   ....[29]....
        /*0338*/ 	.word	0xffffffff


	//   ....[30]....
        /*033c*/ 	.word	0xffffffff


	//   ....[31]....
        /*0340*/ 	.word	0xffffffff


	//   ....[32]....
        /*0344*/ 	.word	0xffffffff


	//   ....[33]....
        /*0348*/ 	.word	0xffffffff


	//   ....[34]....
        /*034c*/ 	.word	0xffffffff


	//   ....[35]....
        /*0350*/ 	.word	0xffffffff


	//   ....[36]....
        /*0354*/ 	.word	0xffffffff


	//   ....[37]....
        /*0358*/ 	.word	0xffffffff


	//   ....[38]....
        /*035c*/ 	.word	0xffffffff


	//   ....[39]....
        /*0360*/ 	.word	0xffffffff


	//   ....[40]....
        /*0364*/ 	.word	0xffffffff


	//   ....[41]....
        /*0368*/ 	.word	0xffffffff


	//   ....[42]....
        /*036c*/ 	.word	0xffffffff


	//   ....[43]....
        /*0370*/ 	.word	0xffffffff


	//   ....[44]....
        /*0374*/ 	.word	0xffffffff


	//   ....[45]....
        /*0378*/ 	.word	0xffffffff


	//   ....[46]....
        /*037c*/ 	.word	0xffffffff


	//   ....[47]....
        /*0380*/ 	.word	0xffffffff


	//   ....[48]....
        /*0384*/ 	.word	0xffffffff


	//   ....[49]....
        /*0388*/ 	.word	0xffffffff


	//   ....[50]....
        /*038c*/ 	.word	0xffffffff


	//   ....[51]....
        /*0390*/ 	.word	0xffffffff


	//   ....[52]....
        /*0394*/ 	.word	0xffffffff


	//   ....[53]....
        /*0398*/ 	.word	0xffffffff


	//   ....[54]....
        /*039c*/ 	.word	0xffffffff


	//   ....[55]....
        /*03a0*/ 	.word	0xffffffff


	//   ....[56]....
        /*03a4*/ 	.word	0xffffffff


	//   ....[57]....
        /*03a8*/ 	.word	0xffffffff


	//   ....[58]....
        /*03ac*/ 	.word	0xffffffff


	//   ....[59]....
        /*03b0*/ 	.word	0xffffffff


	//   ....[60]....
        /*03b4*/ 	.word	0xffffffff


	//   ....[61]....
        /*03b8*/ 	.word	0xffffffff


	//   ....[62]....
        /*03bc*/ 	.word	0xffffffff


	//   ....[63]....
        /*03c0*/ 	.word	0xffffffff


	//   ....[64]....
        /*03c4*/ 	.word	0xffffffff


	//   ....[65]....
        /*03c8*/ 	.word	0xffffffff


	//   ....[66]....
        /*03cc*/ 	.word	0xffffffff


	//   ....[67]....
        /*03d0*/ 	.word	0xffffffff


	//   ....[68]....
        /*03d4*/ 	.word	0xffffffff


	//   ....[69]....
        /*03d8*/ 	.word	0xffffffff


	//   ....[70]....
        /*03dc*/ 	.word	0xffffffff


	//   ....[71]....
        /*03e0*/ 	.word	0xffffffff


	//   ....[72]....
        /*03e4*/ 	.word	0xffffffff


	//   ....[73]....
        /*03e8*/ 	.word	0xffffffff


	//   ....[74]....
        /*03ec*/ 	.word	0xffffffff


	//   ....[75]....
        /*03f0*/ 	.word	0xffffffff


	//   ....[76]....
        /*03f4*/ 	.word	0xffffffff


	//   ....[77]....
        /*03f8*/ 	.word	0xffffffff


	//   ....[78]....
        /*03fc*/ 	.word	0xffffffff


	//   ....[79]....
        /*0400*/ 	.word	0xffffffff


	//   ....[80]....
        /*0404*/ 	.word	0xffffffff


	//   ....[81]....
        /*0408*/ 	.word	0xffffffff


	//   ....[82]....
        /*040c*/ 	.word	0xffffffff


	//   ....[83]....
        /*0410*/ 	.word	0xffffffff


	//   ....[84]....
        /*0414*/ 	.word	0xffffffff


	//   ....[85]....
        /*0418*/ 	.word	0xffffffff


	//   ....[86]....
        /*041c*/ 	.word	0xffffffff


	//   ....[87]....
        /*0420*/ 	.word	0xffffffff


	//   ....[88]....
        /*0424*/ 	.word	0xffffffff


	//   ....[89]....
        /*0428*/ 	.word	0xffffffff


	//   ....[90]....
        /*042c*/ 	.word	0xffffffff


	//   ....[91]....
        /*0430*/ 	.word	0xffffffff


	//   ....[92]....
        /*0434*/ 	.word	0xffffffff


	//   ....[93]....
        /*0438*/ 	.word	0xffffffff


	//   ....[94]....
        /*043c*/ 	.word	0xffffffff


	//   ....[95]....
        /*0440*/ 	.word	0xffffffff


	//   ....[96]....
        /*0444*/ 	.word	0xffffffff


	//   ....[97]....
        /*0448*/ 	.word	0xffffffff


	//   ....[98]....
        /*044c*/ 	.word	0xffffffff


	//   ....[99]....
        /*0450*/ 	.word	0xffffffff


	//   ....[100]....
        /*0454*/ 	.word	0xffffffff


	//   ....[101]....
        /*0458*/ 	.word	0xffffffff


	//   ....[102]....
        /*045c*/ 	.word	0xffffffff


	//   ....[103]....
        /*0460*/ 	.word	0xffffffff


	//   ....[104]....
        /*0464*/ 	.word	0xffffffff


	//   ....[105]....
        /*0468*/ 	.word	0xffffffff


	//   ....[106]....
        /*046c*/ 	.word	0xffffffff


	//   ....[107]....
        /*0470*/ 	.word	0xffffffff


	//   ....[108]....
        /*0474*/ 	.word	0xffffffff


	//   ....[109]....
        /*0478*/ 	.word	0xffffffff


	//   ....[110]....
        /*047c*/ 	.word	0xffffffff


	//   ....[111]....
        /*0480*/ 	.word	0xffffffff


	//   ....[112]....
        /*0484*/ 	.word	0xffffffff


	//   ....[113]....
        /*0488*/ 	.word	0xffffffff


	//   ....[114]....
        /*048c*/ 	.word	0xffffffff


	//   ....[115]....
        /*0490*/ 	.word	0xffffffff


	//   ....[116]....
        /*0494*/ 	.word	0xffffffff


	//   ....[117]....
        /*0498*/ 	.word	0xffffffff


	//   ....[118]....
        /*049c*/ 	.word	0xffffffff


	//   ....[119]....
        /*04a0*/ 	.word	0xffffffff


	//   ....[120]....
        /*04a4*/ 	.word	0xffffffff


	//   ....[121]....
        /*04a8*/ 	.word	0xffffffff


	//   ....[122]....
        /*04ac*/ 	.word	0xffffffff


	//   ....[123]....
        /*04b0*/ 	.word	0xffffffff


	//   ....[124]....
        /*04b4*/ 	.word	0xffffffff


	//   ....[125]....
        /*04b8*/ 	.word	0xffffffff


	//   ....[126]....
        /*04bc*/ 	.word	0xffffffff


	//   ....[127]....
        /*04c0*/ 	.word	0xffffffff


	//   ....[128]....
        /*04c4*/ 	.word	0xffffffff


	//   ....[129]....
        /*04c8*/ 	.word	0xffffffff


	//   ....[130]....
        /*04cc*/ 	.word	0xffffffff


	//   ....[131]....
        /*04d0*/ 	.word	0xffffffff


	//   ....[132]....
        /*04d4*/ 	.word	0xffffffff


	//   ....[133]....
        /*04d8*/ 	.word	0xffffffff


	//   ....[134]....
        /*04dc*/ 	.word	0xffffffff


	//   ....[135]....
        /*04e0*/ 	.word	0xffffffff


	//   ....[136]....
        /*04e4*/ 	.word	0xffffffff


	//   ....[137]....
        /*04e8*/ 	.word	0xffffffff


	//   ....[138]....
        /*04ec*/ 	.word	0xffffffff


	//   ....[139]....
        /*04f0*/ 	.word	0xffffffff


	//   ....[140]....
        /*04f4*/ 	.word	0xffffffff


	//   ....[141]....
        /*04f8*/ 	.word	0xffffffff


	//   ....[142]....
        /*04fc*/ 	.word	0xffffffff


	//   ....[143]....
        /*0500*/ 	.word	0xffffffff


	//   ....[144]....
        /*0504*/ 	.word	0xffffffff


	//   ....[145]....
        /*0508*/ 	.word	0xffffffff


	//   ....[146]....
        /*050c*/ 	.word	0xffffffff


	//   ....[147]....
        /*0510*/ 	.word	0xffffffff


	//   ....[148]....
        /*0514*/ 	.word	0xffffffff


	//   ....[149]....
        /*0518*/ 	.word	0xffffffff


	//   ....[150]....
        /*051c*/ 	.word	0xffffffff


	//   ....[151]....
        /*0520*/ 	.word	0xffffffff


	//   ....[152]....
        /*0524*/ 	.word	0xffffffff


	//   ....[153]....
        /*0528*/ 	.word	0xffffffff


	//   ....[154]....
        /*052c*/ 	.word	0xffffffff


	//   ....[155]....
        /*0530*/ 	.word	0xffffffff


	//   ....[156]....
        /*0534*/ 	.word	0xffffffff


	//   ....[157]....
        /*0538*/ 	.word	0xffffffff


	//   ....[158]....
        /*053c*/ 	.word	0xffffffff


	//   ....[159]....
        /*0540*/ 	.word	0xffffffff


	//   ....[160]....
        /*0544*/ 	.word	0xffffffff


	//   ....[161]....
        /*0548*/ 	.word	0xffffffff


	//   ....[162]....
        /*054c*/ 	.word	0xffffffff


	//   ....[163]....
        /*0550*/ 	.word	0xffffffff


	//   ....[164]....
        /*0554*/ 	.word	0xffffffff


	//   ....[165]....
        /*0558*/ 	.word	0xffffffff


	//   ....[166]....
        /*055c*/ 	.word	0xffffffff


	//   ....[167]....
        /*0560*/ 	.word	0xffffffff


	//   ....[168]....
        /*0564*/ 	.word	0xffffffff


	//   ....[169]....
        /*0568*/ 	.word	0xffffffff


	//   ....[170]....
        /*056c*/ 	.word	0xffffffff


	//   ....[171]....
        /*0570*/ 	.word	0xffffffff


	//   ....[172]....
        /*0574*/ 	.word	0xffffffff


	//   ....[173]....
        /*0578*/ 	.word	0xffffffff


	//   ....[174]....
        /*057c*/ 	.word	0xffffffff


	//   ....[175]....
        /*0580*/ 	.word	0xffffffff


	//   ....[176]....
        /*0584*/ 	.word	0xffffffff


	//   ....[177]....
        /*0588*/ 	.word	0xffffffff


	//   ....[178]....
        /*058c*/ 	.word	0xffffffff


	//   ....[179]....
        /*0590*/ 	.word	0xffffffff


	//   ....[180]....
        /*0594*/ 	.word	0xffffffff


	//   ....[181]....
        /*0598*/ 	.word	0xffffffff


	//   ....[182]....
        /*059c*/ 	.word	0xffffffff


	//   ....[183]....
        /*05a0*/ 	.word	0xffffffff


	//   ....[184]....
        /*05a4*/ 	.word	0xffffffff


	//   ....[185]....
        /*05a8*/ 	.word	0xffffffff


	//   ....[186]....
        /*05ac*/ 	.word	0xffffffff


	//   ....[187]....
        /*05b0*/ 	.word	0xffffffff


	//   ....[188]....
        /*05b4*/ 	.word	0xffffffff


	//   ....[189]....
        /*05b8*/ 	.word	0xffffffff


	//   ....[190]....
        /*05bc*/ 	.word	0xffffffff


	//   ....[191]....
        /*05c0*/ 	.word	0xffffffff


	//   ....[192]....
        /*05c4*/ 	.word	0xffffffff


	//   ....[193]....
        /*05c8*/ 	.word	0xffffffff


	//   ....[194]....
        /*05cc*/ 	.word	0xffffffff


	//   ....[195]....
        /*05d0*/ 	.word	0xffffffff


	//   ....[196]....
        /*05d4*/ 	.word	0xffffffff


	//   ....[197]....
        /*05d8*/ 	.word	0xffffffff


	//   ....[198]....
        /*05dc*/ 	.word	0xffffffff


	//   ....[199]....
        /*05e0*/ 	.word	0xffffffff


	//   ....[200]....
        /*05e4*/ 	.word	0xffffffff


	//   ....[201]....
        /*05e8*/ 	.word	0xffffffff


	//   ....[202]....
        /*05ec*/ 	.word	0xffffffff


	//   ....[203]....
        /*05f0*/ 	.word	0xffffffff


	//   ....[204]....
        /*05f4*/ 	.word	0xffffffff


	//   ....[205]....
        /*05f8*/ 	.word	0xffffffff


	//   ....[206]....
        /*05fc*/ 	.word	0xffffffff


	//   ....[207]....
        /*0600*/ 	.word	0xffffffff


	//   ....[208]....
        /*0604*/ 	.word	0xffffffff


	//   ....[209]....
        /*0608*/ 	.word	0xffffffff


	//   ....[210]....
        /*060c*/ 	.word	0xffffffff


	//   ....[211]....
        /*0610*/ 	.word	0xffffffff


	//   ....[212]....
        /*0614*/ 	.word	0xffffffff


	//   ....[213]....
        /*0618*/ 	.word	0xffffffff


	//   ....[214]....
        /*061c*/ 	.word	0xffffffff


	//   ....[215]....
        /*0620*/ 	.word	0xffffffff


	//   ....[216]....
        /*0624*/ 	.word	0xffffffff


	//   ....[217]....
        /*0628*/ 	.word	0xffffffff


	//   ....[218]....
        /*062c*/ 	.word	0xffffffff


	//   ....[219]....
        /*0630*/ 	.word	0xffffffff


	//   ....[220]....
        /*0634*/ 	.word	0xffffffff


	//   ....[221]....
        /*0638*/ 	.word	0xffffffff


	//   ....[222]....
        /*063c*/ 	.word	0xffffffff


	//   ....[223]....
        /*0640*/ 	.word	0xffffffff


	//   ....[224]....
        /*0644*/ 	.word	0xffffffff


	//   ....[225]....
        /*0648*/ 	.word	0xffffffff


	//   ....[226]....
        /*064c*/ 	.word	0xffffffff


	//   ....[227]....
        /*0650*/ 	.word	0xffffffff


	//   ....[228]....
        /*0654*/ 	.word	0xffffffff


	//   ....[229]....
        /*0658*/ 	.word	0xffffffff


	//   ....[230]....
        /*065c*/ 	.word	0xffffffff


	//   ....[231]....
        /*0660*/ 	.word	0xffffffff


	//   ....[232]....
        /*0664*/ 	.word	0xffffffff


	//   ....[233]....
        /*0668*/ 	.word	0xffffffff


	//   ....[234]....
        /*066c*/ 	.word	0xffffffff


	//   ....[235]....
        /*0670*/ 	.word	0xffffffff


	//   ....[236]....
        /*0674*/ 	.word	0xffffffff


	//   ....[237]....
        /*0678*/ 	.word	0xffffffff


	//   ....[238]....
        /*067c*/ 	.word	0xffffffff


	//   ....[239]....
        /*0680*/ 	.word	0xffffffff


	//   ....[240]....
        /*0684*/ 	.word	0xffffffff


	//   ....[241]....
        /*0688*/ 	.word	0xffffffff


	//   ....[242]....
        /*068c*/ 	.word	0xffffffff


	//   ....[243]....
        /*0690*/ 	.word	0xffffffff


	//   ....[244]....
        /*0694*/ 	.word	0xffffffff


	//   ....[245]....
        /*0698*/ 	.word	0xffffffff


	//   ....[246]....
        /*069c*/ 	.word	0xffffffff


	//   ....[247]....
        /*06a0*/ 	.word	0xffffffff


	//   ....[248]....
        /*06a4*/ 	.word	0xffffffff


	//   ....[249]....
        /*06a8*/ 	.word	0xffffffff


	//   ....[250]....
        /*06ac*/ 	.word	0xffffffff


	//   ....[251]....
        /*06b0*/ 	.word	0xffffffff


	//   ....[252]....
        /*06b4*/ 	.word	0xffffffff


	//   ....[253]....
        /*06b8*/ 	.word	0xffffffff


	//   ....[254]....
        /*06bc*/ 	.word	0xffffffff


	//   ....[255]....
        /*06c0*/ 	.word	0xffffffff


	//   ....[0]....
        /*06c4*/ 	.word	0xffffffff


	//   ....[1]....
        /*06c8*/ 	.word	0xffffffff


	//   ....[2]....
        /*06cc*/ 	.word	0xffffffff


	//   ....[3]....
        /*06d0*/ 	.word	0xffffffff


	//   ....[4]....
        /*06d4*/ 	.word	0xffffffff


	//   ....[5]....
        /*06d8*/ 	.word	0xffffffff


	//   ....[6]....
        /*06dc*/ 	.word	0xffffffff


	//   ....[7]....
        /*06e0*/ 	.word	0xffffffff


	//   ....[8]....
        /*06e4*/ 	.word	0xffffffff


	//   ....[9]....
        /*06e8*/ 	.word	0xffffffff


	//   ....[10]....
        /*06ec*/ 	.word	0xffffffff


	//   ....[11]....
        /*06f0*/ 	.word	0xffffffff


	//   ....[12]....
        /*06f4*/ 	.word	0xffffffff


	//   ....[13]....
        /*06f8*/ 	.word	0xffffffff


	//   ....[14]....
        /*06fc*/ 	.word	0xffffffff


	//   ....[15]....
        /*0700*/ 	.word	0xffffffff


	//   ....[16]....
        /*0704*/ 	.word	0xffffffff


	//   ....[17]....
        /*0708*/ 	.word	0xffffffff


	//   ....[18]....
        /*070c*/ 	.word	0xffffffff


	//   ....[19]....
        /*0710*/ 	.word	0xffffffff


	//   ....[20]....
        /*0714*/ 	.word	0xffffffff


	//   ....[21]....
        /*0718*/ 	.word	0xffffffff


	//   ....[22]....
        /*071c*/ 	.word	0xffffffff


	//   ....[23]....
        /*0720*/ 	.word	0xffffffff


	//   ....[24]....
        /*0724*/ 	.word	0xffffffff


	//   ....[25]....
        /*0728*/ 	.word	0xffffffff


	//   ....[26]....
        /*072c*/ 	.word	0xffffffff


	//   ....[27]....
        /*0730*/ 	.word	0xffffffff


	//   ....[28]....
        /*0734*/ 	.word	0xffffffff


	//   ....[29]....
        /*0738*/ 	.word	0xffffffff


	//   ....[30]....
        /*073c*/ 	.word	0xffffffff


	//   ....[31]....
        /*0740*/ 	.word	0xffffffff


	//   ....[32]....
        /*0744*/ 	.word	0xffffffff


	//   ....[33]....
        /*0748*/ 	.word	0xffffffff


	//   ....[34]....
        /*074c*/ 	.word	0xffffffff


	//   ....[35]....
        /*0750*/ 	.word	0xffffffff


	//   ....[36]....
        /*0754*/ 	.word	0xffffffff


	//   ....[37]....
        /*0758*/ 	.word	0xffffffff


	//   ....[38]....
        /*075c*/ 	.word	0xffffffff


	//   ....[39]....
        /*0760*/ 	.word	0xffffffff


	//   ....[40]....
        /*0764*/ 	.word	0xffffffff


	//   ....[41]....
        /*0768*/ 	.word	0xffffffff


	//   ....[42]....
        /*076c*/ 	.word	0xffffffff


	//   ....[43]....
        /*0770*/ 	.word	0xffffffff


	//   ....[44]....
        /*0774*/ 	.word	0xffffffff


	//   ....[45]....
        /*0778*/ 	.word	0xffffffff


	//   ....[46]....
        /*077c*/ 	.word	0xffffffff


	//   ....[47]....
        /*0780*/ 	.word	0xffffffff


	//----- nvinfo : EIATTR_COOP_GROUP_INSTR_OFFSETS
	.align		4
.L_204:
        /*0784*/ 	.byte	0x04, 0x28
        /*0786*/ 	.short	(.L_206 - .L_205)


	//   ....[0]....
.L_205:
        /*0788*/ 	.word	0x00000050


	//   ....[1]....
        /*078c*/ 	.word	0x00000200


	//   ....[2]....
        /*0790*/ 	.word	0x00000230


	//   ....[3]....
        /*0794*/ 	.word	0x00000260


	//   ....[4]....
        /*0798*/ 	.word	0x00000290


	//   ....[5]....
        /*079c*/ 	.word	0x000002c0


	//   ....[6]....
        /*07a0*/ 	.word	0x000002f0


	//   ....[7]....
        /*07a4*/ 	.word	0x00000450


	//   ....[8]....
        /*07a8*/ 	.word	0x00000490


	//   ....[9]....
        /*07ac*/ 	.word	0x000004c0


	//   ....[10]....
        /*07b0*/ 	.word	0x000004f0


	//   ....[11]....
        /*07b4*/ 	.word	0x00000520


	//   ....[12]....
        /*07b8*/ 	.word	0x00000550


	//   ....[13]....
        /*07bc*/ 	.word	0x000005e0


	//   ....[14]....
        /*07c0*/ 	.word	0x00000630


	//   ....[15]....
        /*07c4*/ 	.word	0x00000650


	//   ....[16]....
        /*07c8*/ 	.word	0x000006b0


	//   ....[17]....
        /*07cc*/ 	.word	0x00002b10


	//   ....[18]....
        /*07d0*/ 	.word	0x00002b30


	//   ....[19]....
        /*07d4*/ 	.word	0x00002cc0


	//   ....[20]....
        /*07d8*/ 	.word	0x00002cd0


	//   ....[21]....
        /*07dc*/ 	.word	0x00002e50


	//   ....[22]....
        /*07e0*/ 	.word	0x00002e70


	//   ....[23]....
        /*07e4*/ 	.word	0x00002ff0


	//   ....[24]....
        /*07e8*/ 	.word	0x00003000


	//   ....[25]....
        /*07ec*/ 	.word	0x00003530


	//   ....[26]....
        /*07f0*/ 	.word	0x00003540


	//   ....[27]....
        /*07f4*/ 	.word	0x00003550


	//   ....[28]....
        /*07f8*/ 	.word	0x00003560


	//   ....[29]....
        /*07fc*/ 	.word	0x000036f0


	//   ....[30]....
        /*0800*/ 	.word	0x00003730


	//   ....[31]....
        /*0804*/ 	.word	0x00003a40


	//   ....[32]....
        /*0808*/ 	.word	0x00003a50


	//   ....[33]....
        /*080c*/ 	.word	0x000043d0


	//   ....[34]....
        /*0810*/ 	.word	0x000043f0


	//   ....[35]....
        /*0814*/ 	.word	0x00004570


	//   ....[36]....
        /*0818*/ 	.word	0x00004580


	//   ....[37]....
        /*081c*/ 	.word	0x000047e0


	//   ....[38]....
        /*0820*/ 	.word	0x000049a0


	//   ....[39]....
        /*0824*/ 	.word	0x00004f20


	//   ....[40]....
        /*0828*/ 	.word	0x00005630


	//   ....[41]....
        /*082c*/ 	.word	0x00005d50


	//   ....[42]....
        /*0830*/ 	.word	0x00005d80


	//   ....[43]....
        /*0834*/ 	.word	0x00005d90


	//   ....[44]....
        /*0838*/ 	.word	0x00005da0


	//   ....[45]....
        /*083c*/ 	.word	0x00005db0


	//   ....[46]....
        /*0840*/ 	.word	0x00005de0


	//   ....[47]....
        /*0844*/ 	.word	0x00005e00


	//   ....[48]....
        /*0848*/ 	.word	0x00005e20


	//   ....[49]....
        /*084c*/ 	.word	0x00007410


	//   ....[50]....
        /*0850*/ 	.word	0x00007430


	//   ....[51]....
        /*0854*/ 	.word	0x000075a0


	//   ....[52]....
        /*0858*/ 	.word	0x000075b0


	//   ....[53]....
        /*085c*/ 	.word	0x00007f00


	//   ....[54]....
        /*0860*/ 	.word	0x00007f20


	//   ....[55]....
        /*0864*/ 	.word	0x000080a0


	//   ....[56]....
        /*0868*/ 	.word	0x000080b0


	//   ....[57]....
        /*086c*/ 	.word	0x000082f0


	//   ....[58]....
        /*0870*/ 	.word	0x000084f0


	//   ....[59]....
        /*0874*/ 	.word	0x000086f0


	//   ....[60]....
        /*0878*/ 	.word	0x00009430


	//   ....[61]....
        /*087c*/ 	.word	0x00009c10


	//   ....[62]....
        /*0880*/ 	.word	0x00009c40


	//   ....[63]....
        /*0884*/ 	.word	0x00009c60


	//   ....[64]....
        /*0888*/ 	.word	0x00009c80


	//   ....[65]....
        /*088c*/ 	.word	0x00009ca0


	//   ....[66]....
        /*0890*/ 	.word	0x00009cc0


	//   ....[67]....
        /*0894*/ 	.word	0x00009ce0


	//   ....[68]....
        /*0898*/ 	.word	0x00009d00


	//   ....[69]....
        /*089c*/ 	.word	0x0000b9c0


	//   ....[70]....
        /*08a0*/ 	.word	0x0000b9e0


	//   ....[71]....
        /*08a4*/ 	.word	0x0000bb50


	//   ....[72]....
        /*08a8*/ 	.word	0x0000bb60


	//   ....[73]....
        /*08ac*/ 	.word	0x0000c4b0


	//   ....[74]....
        /*08b0*/ 	.word	0x0000c4d0


	//   ....[75]....
        /*08b4*/ 	.word	0x0000c650


	//   ....[76]....
        /*08b8*/ 	.word	0x0000c660


	//   ....[77]....
        /*08bc*/ 	.word	0x0000caf0


	//   ....[78]....
        /*08c0*/ 	.word	0x0000cb20


	//   ....[79]....
        /*08c4*/ 	.word	0x0000cb40


	//   ....[80]....
        /*08c8*/ 	.word	0x0000cb60


	//   ....[81]....
        /*08cc*/ 	.word	0x0000cb80


	//   ....[82]....
        /*08d0*/ 	.word	0x0000cba0


	//   ....[83]....
        /*08d4*/ 	.word	0x0000cbc0


	//   ....[84]....
        /*08d8*/ 	.word	0x0000cbe0


	//   ....[85]....
        /*08dc*/ 	.word	0x0000e590


	//   ....[86]....
        /*08e0*/ 	.word	0x0000e5a0


	//   ....[87]....
        /*08e4*/ 	.word	0x0000e710


	//   ....[88]....
        /*08e8*/ 	.word	0x0000e720


	//   ....[89]....
        /*08ec*/ 	.word	0x0000f070


	//   ....[90]....
        /*08f0*/ 	.word	0x0000f090


	//   ....[91]....
        /*08f4*/ 	.word	0x0000f1b0


	//   ....[92]....
        /*08f8*/ 	.word	0x0000f1c0


	//   ....[93]....
        /*08fc*/ 	.word	0x0000f3a0


	//   ....[94]....
        /*0900*/ 	.word	0x0000f5a0


	//   ....[95]....
        /*0904*/ 	.word	0x0000f7a0


	//   ....[96]....
        /*0908*/ 	.word	0x000104e0


	//   ....[97]....
        /*090c*/ 	.word	0x00010cc0


	//   ....[98]....
        /*0910*/ 	.word	0x00010cf0


	//   ....[99]....
        /*0914*/ 	.word	0x00010d00


	//   ....[100]....
        /*0918*/ 	.word	0x00010d10


	//   ....[101]....
        /*091c*/ 	.word	0x00010d50


	//   ....[102]....
        /*0920*/ 	.word	0x00010d60


	//   ....[103]....
        /*0924*/ 	.word	0x00010d70


	//   ....[104]....
        /*0928*/ 	.word	0x00010db0


	//   ....[105]....
        /*092c*/ 	.word	0x00012650


	//   ....[106]....
        /*0930*/ 	.word	0x00012680


	//   ....[107]....
        /*0934*/ 	.word	0x00012690


	//   ....[108]....
        /*0938*/ 	.word	0x000126a0


	//   ....[109]....
        /*093c*/ 	.word	0x000126b0


	//   ....[110]....
        /*0940*/ 	.word	0x000126e0


	//   ....[111]....
        /*0944*/ 	.word	0x00012700


	//   ....[112]....
        /*0948*/ 	.word	0x00012720


	//   ....[113]....
        /*094c*/ 	.word	0x00013ca0


	//   ....[114]....
        /*0950*/ 	.word	0x00013cc0


	//   ....[115]....
        /*0954*/ 	.word	0x00013ce0


	//   ....[116]....
        /*0958*/ 	.word	0x00013cf0


	//   ....[117]....
        /*095c*/ 	.word	0x00013d00


	//   ....[118]....
        /*0960*/ 	.word	0x00013d10


	//   ....[119]....
        /*0964*/ 	.word	0x00013d30


	//   ....[120]....
        /*0968*/ 	.word	0x00013d40


	//   ....[121]....
        /*096c*/ 	.word	0x00014140


	//   ....[122]....
        /*0970*/ 	.word	0x00014160


	//   ....[123]....
        /*0974*/ 	.word	0x000142c0


	//   ....[124]....
        /*0978*/ 	.word	0x000142d0


	//   ....[125]....
        /*097c*/ 	.word	0x00014430


	//   ....[126]....
        /*0980*/ 	.word	0x00014450


	//   ....[127]....
        /*0984*/ 	.word	0x000145b0


	//   ....[128]....
        /*0988*/ 	.word	0x000145c0


	//   ....[129]....
        /*098c*/ 	.word	0x00014910


	//   ....[130]....
        /*0990*/ 	.word	0x00014930


	//   ....[131]....
        /*0994*/ 	.word	0x00014ea0


	//   ....[132]....
        /*0998*/ 	.word	0x00014eb0


	//   ....[133]....
        /*099c*/ 	.word	0x00015420


	//   ....[134]....
        /*09a0*/ 	.word	0x00015440


	//   ....[135]....
        /*09a4*/ 	.word	0x000159c0


	//   ....[136]....
        /*09a8*/ 	.word	0x000159d0


	//   ....[137]....
        /*09ac*/ 	.word	0x00016680


	//   ....[138]....
        /*09b0*/ 	.word	0x000166a0


	//   ....[139]....
        /*09b4*/ 	.word	0x00016810


	//   ....[140]....
        /*09b8*/ 	.word	0x00016820


	//   ....[141]....
        /*09bc*/ 	.word	0x00016980


	//   ....[142]....
        /*09c0*/ 	.word	0x000169a0


	//   ....[143]....
        /*09c4*/ 	.word	0x00016b00


	//   ....[144]....
        /*09c8*/ 	.word	0x00016b10


	//   ....[145]....
        /*09cc*/ 	.word	0x00016d30


	//   ....[146]....
        /*09d0*/ 	.word	0x00016d50


	//   ....[147]....
        /*09d4*/ 	.word	0x00016e80


	//   ....[148]....
        /*09d8*/ 	.word	0x00016ec0


	//   ....[149]....
        /*09dc*/ 	.word	0x00016ef0


	//   ....[150]....
        /*09e0*/ 	.word	0x00016f20


	//   ....[151]....
        /*09e4*/ 	.word	0x00016f50


	//   ....[152]....
        /*09e8*/ 	.word	0x00016f80


	//   ....[153]....
        /*09ec*/ 	.word	0x000170e0


	//   ....[154]....
        /*09f0*/ 	.word	0x00017120


	//   ....[155]....
        /*09f4*/ 	.word	0x00017150


	//   ....[156]....
        /*09f8*/ 	.word	0x00017180


	//   ....[157]....
        /*09fc*/ 	.word	0x000171b0


	//   ....[158]....
        /*0a00*/ 	.word	0x000171e0


	//   ....[159]....
        /*0a04*/ 	.word	0x00017270


	//   ....[160]....
        /*0a08*/ 	.word	0x000172d0


	//   ....[161]....
        /*0a0c*/ 	.word	0x000172e0


	//   ....[162]....
        /*0a10*/ 	.word	0x00017340


	//   ....[163]....
        /*0a14*/ 	.word	0x00017da0


	//   ....[164]....
        /*0a18*/ 	.word	0x00017e00


	//   ....[165]....
        /*0a1c*/ 	.word	0x00017e50


	//   ....[166]....
        /*0a20*/ 	.word	0x00017ea0


	//   ....[167]....
        /*0a24*/ 	.word	0x00017ef0


	//   ....[168]....
        /*0a28*/ 	.word	0x00017f60


	//   ....[169]....
        /*0a2c*/ 	.word	0x00017fb0


	//   ....[170]....
        /*0a30*/ 	.word	0x00018020


	//   ....[171]....
        /*0a34*/ 	.word	0x00018090


	//   ....[172]....
        /*0a38*/ 	.word	0x00018100


	//   ....[173]....
        /*0a3c*/ 	.word	0x00018170


	//   ....[174]....
        /*0a40*/ 	.word	0x000181e0


	//   ....[175]....
        /*0a44*/ 	.word	0x00018250


	//   ....[176]....
        /*0a48*/ 	.word	0x000182b0


	//   ....[177]....
        /*0a4c*/ 	.word	0x00018320


	//   ....[178]....
        /*0a50*/ 	.word	0x00018390


	//   ....[179]....
        /*0a54*/ 	.word	0x00018400


	//   ....[180]....
        /*0a58*/ 	.word	0x00018460


	//   ....[181]....
        /*0a5c*/ 	.word	0x000184d0


	//   ....[182]....
        /*0a60*/ 	.word	0x00018530


	//   ....[183]....
        /*0a64*/ 	.word	0x000185a0


	//   ....[184]....
        /*0a68*/ 	.word	0x00018610


	//   ....[185]....
        /*0a6c*/ 	.word	0x00018680


	//   ....[186]....
        /*0a70*/ 	.word	0x000186e0


	//   ....[187]....
        /*0a74*/ 	.word	0x00018750


	//   ....[188]....
        /*0a78*/ 	.word	0x000187c0


	//   ....[189]....
        /*0a7c*/ 	.word	0x00018830


	//   ....[190]....
        /*0a80*/ 	.word	0x000188a0


	//   ....[191]....
        /*0a84*/ 	.word	0x00018900


	//   ....[192]....
        /*0a88*/ 	.word	0x00018950


	//   ....[193]....
        /*0a8c*/ 	.word	0x000189a0


	//   ....[194]....
        /*0a90*/ 	.word	0x000189f0


	//   ....[195]....
        /*0a94*/ 	.word	0x00018a40


	//   ....[196]....
        /*0a98*/ 	.word	0x00018a90


	//   ....[197]....
        /*0a9c*/ 	.word	0x00018ae0


	//   ....[198]....
        /*0aa0*/ 	.word	0x00018b30


	//   ....[199]....
        /*0aa4*/ 	.word	0x00018ba0


	//   ....[200]....
        /*0aa8*/ 	.word	0x00018c10


	//   ....[201]....
        /*0aac*/ 	.word	0x00018c80


	//   ....[202]....
        /*0ab0*/ 	.word	0x00018ce0


	//   ....[203]....
        /*0ab4*/ 	.word	0x00018d50


	//   ....[204]....
        /*0ab8*/ 	.word	0x00018dc0


	//   ....[205]....
        /*0abc*/ 	.word	0x00018e30


	//   ....[206]....
        /*0ac0*/ 	.word	0x00018e90


	//   ....[207]....
        /*0ac4*/ 	.word	0x00018ef0


	//   ....[208]....
        /*0ac8*/ 	.word	0x00018f50


	//   ....[209]....
        /*0acc*/ 	.word	0x00018fb0


	//   ....[210]....
        /*0ad0*/ 	.word	0x00019010


	//   ....[211]....
        /*0ad4*/ 	.word	0x00019060


	//   ....[212]....
        /*0ad8*/ 	.word	0x000190a0


	//   ....[213]....
        /*0adc*/ 	.word	0x000190f0


	//   ....[214]....
        /*0ae0*/ 	.word	0x00019130


	//   ....[215]....
        /*0ae4*/ 	.word	0x00019180


	//   ....[216]....
        /*0ae8*/ 	.word	0x000191c0


	//   ....[217]....
        /*0aec*/ 	.word	0x00019210


	//   ....[218]....
        /*0af0*/ 	.word	0x00019250


	//   ....[219]....
        /*0af4*/ 	.word	0x000192b0


	//   ....[220]....
        /*0af8*/ 	.word	0x00019320


	//   ....[221]....
        /*0afc*/ 	.word	0x00019390


	//   ....[222]....
        /*0b00*/ 	.word	0x000193f0


	//   ....[223]....
        /*0b04*/ 	.word	0x00019460


	//   ....[224]....
        /*0b08*/ 	.word	0x000194d0


	//   ....[225]....
        /*0b0c*/ 	.word	0x00019540


	//   ....[226]....
        /*0b10*/ 	.word	0x000195a0


	//   ....[227]....
        /*0b14*/ 	.word	0x000195f0


	//   ....[228]....
        /*0b18*/ 	.word	0x00019630


	//   ....[229]....
        /*0b1c*/ 	.word	0x00019680


	//   ....[230]....
        /*0b20*/ 	.word	0x000196c0


	//   ....[231]....
        /*0b24*/ 	.word	0x00019710


	//   ....[232]....
        /*0b28*/ 	.word	0x00019750


	//   ....[233]....
        /*0b2c*/ 	.word	0x000197a0


	//   ....[234]....
        /*0b30*/ 	.word	0x000197e0


	//   ....[235]....
        /*0b34*/ 	.word	0x00019830


	//   ....[236]....
        /*0b38*/ 	.word	0x00019890


	//   ....[237]....
        /*0b3c*/ 	.word	0x000198f0


	//   ....[238]....
        /*0b40*/ 	.word	0x00019960


	//   ....[239]....
        /*0b44*/ 	.word	0x000199d0


	//   ....[240]....
        /*0b48*/ 	.word	0x00019a40


	//   ....[241]....
        /*0b4c*/ 	.word	0x00019aa0


	//   ....[242]....
        /*0b50*/ 	.word	0x00019b00


	//   ....[243]....
        /*0b54*/ 	.word	0x00019b60


	//   ....[244]....
        /*0b58*/ 	.word	0x00019bc0


	//   ....[245]....
        /*0b5c*/ 	.word	0x00019c20


	//   ....[246]....
        /*0b60*/ 	.word	0x00019c70


	//   ....[247]....
        /*0b64*/ 	.word	0x00019cb0


	//   ....[248]....
        /*0b68*/ 	.word	0x00019d00


	//   ....[249]....
        /*0b6c*/ 	.word	0x00019d40


	//   ....[250]....
        /*0b70*/ 	.word	0x00019d90


	//   ....[251]....
        /*0b74*/ 	.word	0x00019dd0


	//   ....[252]....
        /*0b78*/ 	.word	0x00019e20


	//   ....[253]....
        /*0b7c*/ 	.word	0x00019e70


	//   ....[254]....
        /*0b80*/ 	.word	0x00019ec0


	//   ....[255]....
        /*0b84*/ 	.word	0x00019f10


	//   ....[0]....
        /*0b88*/ 	.word	0x00019f60


	//   ....[1]....
        /*0b8c*/ 	.word	0x00019fa0


	//   ....[2]....
        /*0b90*/ 	.word	0x00019ff0


	//   ....[3]....
        /*0b94*/ 	.word	0x0001a040


	//   ....[4]....
        /*0b98*/ 	.word	0x0001a090


	//   ....[5]....
        /*0b9c*/ 	.word	0x0001a0e0


	//   ....[6]....
        /*0ba0*/ 	.word	0x0001a150


	//   ....[7]....
        /*0ba4*/ 	.word	0x0001a1c0


	//   ....[8]....
        /*0ba8*/ 	.word	0x0001a230


	//   ....[9]....
        /*0bac*/ 	.word	0x0001a290


	//   ....[10]....
        /*0bb0*/ 	.word	0x0001a300


	//   ....[11]....
        /*0bb4*/ 	.word	0x0001a370


	//   ....[12]....
        /*0bb8*/ 	.word	0x0001a3e0


	//   ....[13]....
        /*0bbc*/ 	.word	0x0001a440


	//   ....[14]....
        /*0bc0*/ 	.word	0x0001a4b0


	//   ....[15]....
        /*0bc4*/ 	.word	0x0001a520


	//   ....[16]....
        /*0bc8*/ 	.word	0x0001a590


	//   ....[17]....
        /*0bcc*/ 	.word	0x0001a5f0


	//   ....[18]....
        /*0bd0*/ 	.word	0x0001a660


	//   ....[19]....
        /*0bd4*/ 	.word	0x0001a6d0


	//   ....[20]....
        /*0bd8*/ 	.word	0x0001a740


	//   ....[21]....
        /*0bdc*/ 	.word	0x0001a7a0


	//   ....[22]....
        /*0be0*/ 	.word	0x0001a810


	//   ....[23]....
        /*0be4*/ 	.word	0x0001a880


	//   ....[24]....
        /*0be8*/ 	.word	0x0001a8f0


	//   ....[25]....
        /*0bec*/ 	.word	0x0001a950


	//   ....[26]....
        /*0bf0*/ 	.word	0x0001a9c0


	//   ....[27]....
        /*0bf4*/ 	.word	0x0001aa30


	//   ....[28]....
        /*0bf8*/ 	.word	0x0001aaa0


	//   ....[29]....
        /*0bfc*/ 	.word	0x0001ab00


	//   ....[30]....
        /*0c00*/ 	.word	0x0001ab70


	//   ....[31]....
        /*0c04*/ 	.word	0x0001abe0


	//   ....[32]....
        /*0c08*/ 	.word	0x0001ac30


	//   ....[33]....
        /*0c0c*/ 	.word	0x0001ac70


	//   ....[34]....
        /*0c10*/ 	.word	0x0001acc0


	//   ....[35]....
        /*0c14*/ 	.word	0x0001ad10


	//   ....[36]....
        /*0c18*/ 	.word	0x0001ad60


	//   ....[37]....
        /*0c1c*/ 	.word	0x0001add0


	//   ....[38]....
        /*0c20*/ 	.word	0x0001ae20


	//   ....[39]....
        /*0c24*/ 	.word	0x0001ae70


	//   ....[40]....
        /*0c28*/ 	.word	0x0001aec0


	//   ....[41]....
        /*0c2c*/ 	.word	0x0001af10


	//   ....[42]....
        /*0c30*/ 	.word	0x0001af60


	//   ....[43]....
        /*0c34*/ 	.word	0x0001afd0


	//   ....[44]....
        /*0c38*/ 	.word	0x0001b020


	//   ....[45]....
        /*0c3c*/ 	.word	0x0001b090


	//   ....[46]....
        /*0c40*/ 	.word	0x0001b0f0


	//   ....[47]....
        /*0c44*/ 	.word	0x0001b160


	//----- nvinfo : EIATTR_EXIT_INSTR_OFFSETS
	.align		4
.L_206:
        /*0c48*/ 	.byte	0x04, 0x1c
        /*0c4a*/ 	.short	(.L_208 - .L_207)


	//   ....[0]....
.L_207:
        /*0c4c*/ 	.word	0x000010d0


	//   ....[1]....
        /*0c50*/ 	.word	0x00017d60


	//----- nvinfo : EIATTR_MAX_THREADS
	.align		4
.L_208:
        /*0c54*/ 	.byte	0x04, 0x05
        /*0c56*/ 	.short	(.L_210 - .L_209)
.L_209:
        /*0c58*/ 	.word	0x00000080
        /*0c5c*/ 	.word	0x00000001
        /*0c60*/ 	.word	0x00000001


	//----- nvinfo : EIATTR_CRS_STACK_SIZE
	.align		4
.L_210:
        /*0c64*/ 	.byte	0x04, 0x1e
        /*0c66*/ 	.short	(.L_212 - .L_211)
.L_211:
        /*0c68*/ 	.word	0x00000000
.L_212:


//--------------------- .nv.info._ZN7cutlass13device_kernelIN5flash19enable_sm80_to_sm89INS1_16FlashAttnFwdSm80INS1_25CollectiveMainloopFwdSm80ILi4ELi1ELb0EN4cute5tupleIJNS5_1CILi128EEENS7_ILi48EEENS7_ILi96EEEEEELi96ENS_10bfloat16_tEfNS_4arch4Sm80ELb0ELb1ELb0ELb1ELb1ELb1ELb1ELb1EEENS1_21CollectiveEpilogueFwdINS6_IJS8_SA_S9_EEENS6_IJNS7_ILi1EEESI_SI_EEESC_SE_Li128ELb1ELb1ELb1ELb0EEENS1_36VarlenDynamicPersistentTileSchedulerILi128ELi48ELi128ELi128ELb1ELb1ELb0ELb1ELb0ELb1EEEEEEEEEvNT_6ParamsE --------------------------
	.section	.nv.info._ZN7cutlass13device_kernelIN5flash19enable_sm80_to_sm89INS1_16FlashAttnFwdSm80INS1_25CollectiveMainloopFwdSm80ILi4ELi1ELb0EN4cute5tupleIJNS5_1CILi128EEENS7_ILi48EEENS7_ILi96EEEEEELi96ENS_10bfloat16_tEfNS_4arch4Sm80ELb0ELb1ELb0ELb1ELb1ELb1ELb1ELb1EEENS1_21CollectiveEpilogueFwdINS6_IJS8_SA_S9_EEENS6_IJNS7_ILi1EEESI_SI_EEESC_SE_Li128ELb1ELb1ELb1ELb0EEENS1_36VarlenDynamicPersistentTileSchedulerILi128ELi48ELi128ELi128ELb1ELb1ELb0ELb1ELb0ELb1EEEEEEEEEvNT_6ParamsE,"",@"SHT_CUDA_INFO"
	.sectionflags	@""
	.align	4


	//----- nvinfo : EIATTR_CUDA_API_VERSION
	.align		4
        /*0000*/ 	.byte	0x04, 0x37
        /*0002*/ 	.short	(.L_214 - .L_213)
.L_213:
        /*0004*/ 	.word	0x00000082


	//----- nvinfo : EIATTR_SW2861232_WAR
	.align		4
.L_214:
        /*0008*/ 	.byte	0x01, 0x35
	.zero		2


	//----- nvinfo : EIATTR_PARAM_CBANK
	.align		4
        /*000c*/ 	.byte	0x04, 0x0a
        /*000e*/ 	.short	(.L_216 - .L_215)
	.align		4
.L_215:
        /*0010*/ 	.word	index@(.nv.constant0._ZN7cutlass13device_kernelIN5flash19enable_sm80_to_sm89INS1_16FlashAttnFwdSm80INS1_25CollectiveMainloopFwdSm80ILi4ELi1ELb0EN4cute5tupleIJNS5_1CILi128EEENS7_ILi48EEENS7_ILi96EEEEEELi96ENS_10bfloat16_tEfNS_4arch4Sm80ELb0ELb1ELb0ELb1ELb1ELb1ELb1ELb1EEENS1_21CollectiveEpilogueFwdINS6_IJS8_SA_S9_EEENS6_IJNS7_ILi1EEESI_SI_EEESC_SE_Li128ELb1ELb1ELb1ELb0EEENS1_36VarlenDynamicPersistentTileSchedulerILi128ELi48ELi128ELi128ELb1ELb1ELb0ELb1ELb0ELb1EEEEEEEEEvNT_6ParamsE)
        /*0014*/ 	.short	0x0160
        /*0016*/ 	.short	0x0438


	//----- nvinfo : EIATTR_CBANK_PARAM_SIZE
	.align		4
.L_216:
        /*0018*/ 	.byte	0x03, 0x19
        /*001a*/ 	.short	0x0438


	//----- nvinfo : EIATTR_KPARAM_INFO
	.align		4
        /*001c*/ 	.byte	0x04, 0x17
        /*001e*/ 	.short	(.L_218 - .L_217)
.L_217:
        /*0020*/ 	.word	0x00000000
        /*0024*/ 	.short	0x0000
        /*0026*/ 	.short	0x0000
        /*0028*/ 	.byte	0x00, 0xf0, 0xe1, 0x10


	//----- nvinfo : EIATTR_MAXREG_COUNT
	.align		4
.L_218:
        /*002c*/ 	.byte	0x03, 0x1b
        /*002e*/ 	.short	0x00ff


	//----- nvinfo : EIATTR_NUM_BARRIERS
	.align		4
        /*0030*/ 	.byte	0x02, 0x4c
        /*0032*/ 	.byte	0x06
	.zero		1


	//----- nvinfo : EIATTR_ANNOTATIONS
	.align		4
        /*0034*/ 	.byte	0x04, 0x55
        /*0036*/ 	.short	(.L_220 - .L_219)


	//   ....[0]....
.L_219:
        /* <DEDUP_REMOVED lines=162> */


	//----- nvinfo : EIATTR_MERCURY_ISA_VERSION
	.align		4
.L_220:
        /*0a40*/ 	.byte	0x03, 0x5f
        /*0a42*/ 	.short	0x0000


	//----- nvinfo : EIATTR_INT_WARP_WIDE_INSTR_OFFSETS
	.align		4
        /*0a44*/ 	.byte	0x04, 0x31
        /*0a46*/ 	.short	(.L_222 - .L_221)


	//   ....[0]....
.L_221:
        /*0a48*/ 	.word	0x00020870


	//   ....[1]....
        /*0a4c*/ 	.word	0x000208f0


	//----- nvinfo : EIATTR_COOP_GROUP_MASK_REGIDS
	.align		4
.L_222:
        /*0a50*/ 	.byte	0x04, 0x29
        /*0a52*/ 	.short	(.L_224 - .L_223)


	//   ....[0]....
.L_223:
        /*0a54*/ 	.word	0xffffffff


	//   ....[1]....
        /*0a58*/ 	.word	0xffffffff


	//   ....[2]....
        /*0a5c*/ 	.word	0xffffffff


	//   ....[3]....
        /*0a60*/ 	.word	0xffffffff


	//   ....[4]....
        /*0a64*/ 	.word	0xffffffff


	//   ....[5]....
        /*0a68*/ 	.word	0xffffffff


	//   ....[6]....
        /*0a6c*/ 	.word	0xffffffff


	//   ....[7]....
        /*0a70*/ 	.word	0xffffffff


	//   ....[8]....
        /*0a74*/ 	.word	0xffffffff


	//   ....[9]....
        /*0a78*/ 	.word	0xffffffff


	//   ....[10]....
        /*0a7c*/ 	.word	0xffffffff


	//   ....[11]....
        /*0a80*/ 	.word	0xffffffff


	//   ....[12]....
        /*0a84*/ 	.word	0xffffffff


	//   ....[13]....
        /*0a88*/ 	.word	0xffffffff


	//   ....[14]....
        /*0a8c*/ 	.word	0xffffffff


	//   ....[15]....
        /*0a90*/ 	.word	0xffffffff


	//   ....[16]....
        /*0a94*/ 	.word	0xffffffff


	//   ....[17]....
        /*0a98*/ 	.word	0xffffffff


	//   ....[18]....
        /*0a9c*/ 	.word	0xffffffff


	//   ....[19]....
        /*0aa0*/ 	.word	0xffffffff


	//   ....[20]....
        /*0aa4*/ 	.word	0xffffffff


	//   ....[21]....
        /*0aa8*/ 	.word	0xffffffff


	//   ....[22]....
        /*0aac*/ 	.word	0xffffffff


	//   ....[23]....
        /*0ab0*/ 	.word	0xffffffff


	//   ....[24]....
        /*0ab4*/ 	.word	0xffffffff


	//   ....[25]....
        /*0ab8*/ 	.word	0xffffffff


	//   ....[26]....
        /*0abc*/ 	.word	0xffffffff


	//   ....[27]....
        /*0ac0*/ 	.word	0xffffffff


	//   ....[28]....
        /*0ac4*/ 	.word	0xffffffff


	//   ....[29]....
        /*0ac8*/ 	.word	0xffffffff


	//   ....[30]....
        /*0acc*/ 	.word	0xffffffff


	//   ....[31]....
        /*0ad0*/ 	.word	0xffffffff


	//   ....[32]....
        /*0ad4*/ 	.word	0xffffffff


	//   ....[33]....
        /*0ad8*/ 	.word	0xffffffff


	//   ....[34]....
        /*0adc*/ 	.word	0xffffffff


	//   ....[35]....
        /*0ae0*/ 	.word	0xffffffff


	//   ....[36]....
        /*0ae4*/ 	.word	0xffffffff


	//   ....[37]....
        /*0ae8*/ 	.word	0xffffffff


	//   ....[38]....
        /*0aec*/ 	.word	0xffffffff


	//   ....[39]....
        /*0af0*/ 	.word	0xffffffff


	//   ....[40]....
        /*0af4*/ 	.word	0xffffffff


	//   ....[41]....
        /*0af8*/ 	.word	0xffffffff


	//   ....[42]....
        /*0afc*/ 	.word	0xffffffff


	//   ....[43]....
        /*0b00*/ 	.word	0xffffffff


	//   ....[44]....
        /*0b04*/ 	.word	0xffffffff


	//   ....[45]....
        /*0b08*/ 	.word	0xffffffff


	//   ....[46]....
        /*0b0c*/ 	.word	0xffffffff


	//   ....[47]....
        /*0b10*/ 	.word	0xffffffff


	//   ....[48]....
        /*0b14*/ 	.word	0xffffffff


	//   ....[49]....
        /*0b18*/ 	.word	0xffffffff


	//   ....[50]....
        /*0b1c*/ 	.word	0xffffffff


	//   ....[51]....
        /*0b20*/ 	.word	0xffffffff


	//   ....[52]....
        /*0b24*/ 	.word	0xffffffff


	//   ....[53]....
        /*0b28*/ 	.word	0xffffffff


	//   ....[54]....
        /*0b2c*/ 	.word	0xffffffff


	//   ....[55]....
        /*0b30*/ 	.word	0xffffffff


	//   ....[56]....
        /*0b34*/ 	.word	0xffffffff


	//   ....[57]....
        /*0b38*/ 	.word	0xffffffff


	//   ....[58]....
        /*0b3c*/ 	.word	0xffffffff


	//   ....[59]....
        /*0b40*/ 	.word	0xffffffff


	//   ....[60]....
        /*0b44*/ 	.word	0xffffffff


	//   ....[61]....
        /*0b48*/ 	.word	0xffffffff


	//   ....[62]....
        /*0b4c*/ 	.word	0xffffffff


	//   ....[63]....
        /*0b50*/ 	.word	0xffffffff


	//   ....[64]....
        /*0b54*/ 	.word	0xffffffff


	//   ....[65]....
        /*0b58*/ 	.word	0xffffffff


	//   ....[66]....
        /*0b5c*/ 	.word	0xffffffff


	//   ....[67]....
        /*0b60*/ 	.word	0xffffffff


	//   ....[68]....
        /*0b64*/ 	.word	0xffffffff


	//   ....[69]....
        /*0b68*/ 	.word	0xffffffff


	//   ....[70]....
        /*0b6c*/ 	.word	0xffffffff


	//   ....[71]....
        /*0b70*/ 	.word	0xffffffff


	//   ....[72]....
        /*0b74*/ 	.word	0xffffffff


	//   ....[73]....
        /*0b78*/ 	.word	0xffffffff


	//   ....[74]....
        /*0b7c*/ 	.word	0xffffffff


	//   ....[75]....
        /*0b80*/ 	.word	0xffffffff


	//   ....[76]....
        /*0b84*/ 	.word	0xffffffff


	//   ....[77]....
        /*0b88*/ 	.word	0xffffffff


	//   ....[78]....
        /*0b8c*/ 	.word	0xffffffff


	//   ....[79]....
        /*0b90*/ 	.word	0xffffffff


	//   ....[80]....
        /*0b94*/ 	.word	0xffffffff


	//   ....[81]....
        /*0b98*/ 	.word	0xffffffff


	//   ....[82]....
        /*0b9c*/ 	.word	0xffffffff


	//   ....[83]....
        /*0ba0*/ 	.word	0xffffffff


	//   ....[84]....
        /*0ba4*/ 	.word	0xffffffff


	//   ....[85]....
        /*0ba8*/ 	.word	0xffffffff


	//   ....[86]....
        /*0bac*/ 	.word	0xffffffff


	//   ....[87]....
        /*0bb0*/ 	.word	0xffffffff


	//   ....[88]....
        /*0bb4*/ 	.word	0xffffffff


	//   ....[89]....
        /*0bb8*/ 	.word	0xffffffff


	//   ....[90]....
        /*0bbc*/ 	.word	0xffffffff


	//   ....[91]....
        /*0bc0*/ 	.word	0xffffffff


	//   ....[92]....
        /*0bc4*/ 	.word	0xffffffff


	//   ....[93]....
        /*0bc8*/ 	.word	0xffffffff


	//   ....[94]....
        /*0bcc*/ 	.word	0xffffffff


	//   ....[95]....
        /*0bd0*/ 	.word	0xffffffff


	//   ....[96]....
        /*0bd4*/ 	.word	0xffffffff


	//   ....[97]....
        /*0bd8*/ 	.word	0xffffffff


	//   ....[98]....
        /*0bdc*/ 	.word	0xffffffff


	//   ....[99]....
        /*0be0*/ 	.word	0xffffffff


	//   ....[100]....
        /*0be4*/ 	.word	0xffffffff


	//   ....[101]....
        /*0be8*/ 	.word	0xffffffff


	//   ....[102]....
        /*0bec*/ 	.word	0xffffffff


	//   ....[103]....
        /*0bf0*/ 	.word	0xffffffff


	//   ....[104]....
        /*0bf4*/ 	.word	0xffffffff


	//   ....[105]....
        /*0bf8*/ 	.word	0xffffffff


	//   ....[106]....
        /*0bfc*/ 	.word	0xffffffff


	//   ....[107]....
        /*0c00*/ 	.word	0xffffffff


	//   ....[108]....
        /*0c04*/ 	.word	0xffffffff


	//   ....[109]....
        /*0c08*/ 	.word	0xffffffff


	//   ....[110]....
        /*0c0c*/ 	.word	0xffffffff


	//   ....[111]....
        /*0c10*/ 	.word	0xffffffff


	//   ....[112]....
        /*0c14*/ 	.word	0xffffffff


	//   ....[113]....
        /*0c18*/ 	.word	0xffffffff


	//   ....[114]....
        /*0c1c*/ 	.word	0xffffffff


	//   ....[115]....
        /*0c20*/ 	.word	0xffffffff


	//   ....[116]....
        /*0c24*/ 	.word	0xffffffff


	//   ....[117]....
        /*0c28*/ 	.word	0xffffffff


	//   ....[118]....
        /*0c2c*/ 	.word	0xffffffff


	//   ....[119]....
        /*0c30*/ 	.word	0xffffffff


	//   ....[120]....
        /*0c34*/ 	.word	0xffffffff


	//   ....[121]....
        /*0c38*/ 	.word	0xffffffff


	//   ....[122]....
        /*0c3c*/ 	.word	0xffffffff


	//   ....[123]....
        /*0c40*/ 	.word	0xffffffff


	//   ....[124]....
        /*0c44*/ 	.word	0xffffffff


	//   ....[125]....
        /*0c48*/ 	.word	0xffffffff


	//   ....[126]....
        /*0c4c*/ 	.word	0xffffffff


	//   ....[127]....
        /*0c50*/ 	.word	0xffffffff


	//   ....[128]....
        /*0c54*/ 	.word	0xffffffff


	//   ....[129]....
        /*0c58*/ 	.word	0xffffffff


	//   ....[130]....
        /*0c5c*/ 	.word	0xffffffff


	//   ....[131]....
        /*0c60*/ 	.word	0xffffffff


	//   ....[132]....
        /*0c64*/ 	.word	0xffffffff


	//   ....[133]....
        /*0c68*/ 	.word	0xffffffff


	//   ....[134]....
        /*0c6c*/ 	.word	0xffffffff


	//   ....[135]....
        /*0c70*/ 	.word	0xffffffff


	//   ....[136]....
        /*0c74*/ 	.word	0xffffffff


	//   ....[137]....
        /*0c78*/ 	.word	0xffffffff


	//   ....[138]....
        /*0c7c*/ 	.word	0xffffffff


	//   ....[139]....
        /*0c80*/ 	.word	0xffffffff


	//   ....[140]....
        /*0c84*/ 	.word	0xffffffff


	//   ....[141]....
        /*0c88*/ 	.word	0xffffffff


	//   ....[142]....
        /*0c8c*/ 	.word	0xffffffff


	//   ....[143]....
        /*0c90*/ 	.word	0xffffffff


	//   ....[144]....
        /*0c94*/ 	.word	0xffffffff


	//   ....[145]....
        /*0c98*/ 	.word	0xffffffff


	//   ....[146]....
        /*0c9c*/ 	.word	0xffffffff


	//   ....[147]....
        /*0ca0*/ 	.word	0xffffffff


	//   ....[148]....
        /*0ca4*/ 	.word	0xffffffff


	//   ....[149]....
        /*0ca8*/ 	.word	0xffffffff


	//   ....[150]....
        /*0cac*/ 	.word	0xffffffff


	//   ....[151]....
        /*0cb0*/ 	.word	0xffffffff


	//   ....[152]....
        /*0cb4*/ 	.word	0xffffffff


	//   ....[153]....
        /*0cb8*/ 	.word	0xffffffff


	//   ....[154]....
        /*0cbc*/ 	.word	0xffffffff


	//   ....[155]....
        /*0cc0*/ 	.word	0xffffffff


	//   ....[156]....
        /*0cc4*/ 	.word	0xffffffff


	//   ....[157]....
        /*0cc8*/ 	.word	0xffffffff


	//   ....[158]....
        /*0ccc*/ 	.word	0xffffffff


	//   ....[159]....
        /*0cd0*/ 	.word	0xffffffff


	//   ....[160]....
        /*0cd4*/ 	.word	0xffffffff


	//   ....[161]....
        /*0cd8*/ 	.word	0xffffffff


	//   ....[162]....
        /*0cdc*/ 	.word	0xffffffff


	//   ....[163]....
        /*0ce0*/ 	.word	0xffffffff


	//   ....[164]....
        /*0ce4*/ 	.word	0xffffffff


	//   ....[165]....
        /*0ce8*/ 	.word	0xffffffff


	//   ....[166]....
        /*0cec*/ 	.word	0xffffffff


	//   ....[167]....
        /*0cf0*/ 	.word	0xffffffff


	//   ....[168]....
        /*0cf4*/ 	.word	0xffffffff


	//   ....[169]....
        /*0cf8*/ 	.word	0xffffffff


	//   ....[170]....
        /*0cfc*/ 	.word	0xffffffff


	//   ....[171]....
        /*0d00*/ 	.word	0xffffffff


	//   ....[172]....
        /*0d04*/ 	.word	0xffffffff


	//   ....[173]....
        /*0d08*/ 	.word	0xffffffff


	//   ....[174]....
        /*0d0c*/ 	.word	0xffffffff


	//   ....[175]....
        /*0d10*/ 	.word	0xffffffff


	//   ....[176]....
        /*0d14*/ 	.word	0xffffffff


	//   ....[177]....
        /*0d18*/ 	.word	0xffffffff


	//   ....[178]....
        /*0d1c*/ 	.word	0xffffffff


	//   ....[179]....
        /*0d20*/ 	.word	0xffffffff


	//   ....[180]....
        /*0d24*/ 	.word	0xffffffff


	//   ....[181]....
        /*0d28*/ 	.word	0xffffffff


	//   ....[182]....
        /*0d2c*/ 	.word	0xffffffff


	//   ....[183]....
        /*0d30*/ 	.word	0xffffffff


	//   ....[184]....
        /*0d34*/ 	.word	0xffffffff


	//   ....[185]....
        /*0d38*/ 	.word	0xffffffff


	//   ....[186]....
        /*0d3c*/ 	.word	0xffffffff


	//   ....[187]....
        /*0d40*/ 	.word	0xffffffff


	//   ....[188]....
        /*0d44*/ 	.word	0xffffffff


	//   ....[189]....
        /*0d48*/ 	.word	0xffffffff


	//   ....[190]....
        /*0d4c*/ 	.word	0xffffffff


	//   ....[191]....
        /*0d50*/ 	.word	0xffffffff


	//   ....[192]....
        /*0d54*/ 	.word	0xffffffff


	//   ....[193]....
        /*0d58*/ 	.word	0xffffffff


	//   ....[194]....
        /*0d5c*/ 	.word	0xffffffff


	//   ....[195]....
        /*0d60*/ 	.word	0xffffffff


	//   ....[196]....
        /*0d64*/ 	.word	0xffffffff


	//   ....[197]....
        /*0d68*/ 	.word	0xffffffff


	//   ....[198]....
        /*0d6c*/ 	.word	0xffffffff


	//   ....[199]....
        /*0d70*/ 	.word	0xffffffff


	//   ....[200]....
        /*0d74*/ 	.word	0xffffffff


	//   ....[201]....
        /*0d78*/ 	.word	0xffffffff


	//   ....[202]....
        /*0d7c*/ 	.word	0xffffffff


	//   ....[203]....
        /*0d80*/ 	.word	0xffffffff


	//   ....[204]....
        /*0d84*/ 	.word	0xffffffff


	//   ....[205]....
        /*0d88*/ 	.word	0xffffffff


	//   ....[206]....
        /*0d8c*/ 	.word	0xffffffff


	//   ....[207]....
        /*0d90*/ 	.word	0xffffffff


	//   ....[208]....
        /*0d94*/ 	.word	0xffffffff


	//   ....[209]....
        /*0d98*/ 	.word	0xffffffff


	//   ....[210]....
        /*0d9c*/ 	.word	0xffffffff


	//   ....[211]....
        /*0da0*/ 	.word	0xffffffff


	//   ....[212]....
        /*0da4*/ 	.word	0xffffffff


	//   ....[213]....
        /*0da8*/ 	.word	0xffffffff


	//   ....[214]....
        /*0dac*/ 	.word	0xffffffff


	//   ....[215]....
        /*0db0*/ 	.word	0xffffffff


	//   ....[216]....
        /*0db4*/ 	.word	0xffffffff


	//   ....[217]....
        /*0db8*/ 	.word	0xffffffff


	//   ....[218]....
        /*0dbc*/ 	.word	0xffffffff


	//   ....[219]....
        /*0dc0*/ 	.word	0xffffffff


	//   ....[220]....
        /*0dc4*/ 	.word	0xffffffff


	//   ....[221]....
        /*0dc8*/ 	.word	0xffffffff


	//   ....[222]....
        /*0dcc*/ 	.word	0xffffffff


	//   ....[223]....
        /*0dd0*/ 	.word	0xffffffff


	//   ....[224]....
        /*0dd4*/ 	.word	0xffffffff


	//   ....[225]....
        /*0dd8*/ 	.word	0xffffffff


	//   ....[226]....
        /*0ddc*/ 	.word	0xffffffff


	//   ....[227]....
        /*0de0*/ 	.word	0xffffffff


	//   ....[228]....
        /*0de4*/ 	.word	0xffffffff


	//   ....[229]....
        /*0de8*/ 	.word	0xffffffff


	//   ....[230]....
        /*0dec*/ 	.word	0xffffffff


	//   ....[231]....
        /*0df0*/ 	.word	0xffffffff


	//   ....[232]....
        /*0df4*/ 	.word	0xffffffff


	//   ....[233]....
        /*0df8*/ 	.word	0xffffffff


	//   ....[234]....
        /*0dfc*/ 	.word	0xffffffff


	//   ....[235]....
        /*0e00*/ 	.word	0xffffffff


	//   ....[236]....
        /*0e04*/ 	.word	0xffffffff


	//   ....[237]....
        /*0e08*/ 	.word	0xffffffff


	//   ....[238]....
        /*0e0c*/ 	.word	0xffffffff


	//   ....[239]....
        /*0e10*/ 	.word	0xffffffff


	//   ....[240]....
        /*0e14*/ 	.word	0xffffffff


	//   ....[241]....
        /*0e18*/ 	.word	0xffffffff


	//   ....[242]....
        /*0e1c*/ 	.word	0xffffffff


	//   ....[243]....
        /*0e20*/ 	.word	0xffffffff


	//   ....[244]....
        /*0e24*/ 	.word	0xffffffff


	//   ....[245]....
        /*0e28*/ 	.word	0xffffffff


	//   ....[246]....
        /*0e2c*/ 	.word	0xffffffff


	//   ....[247]....
        /*0e30*/ 	.word	0xffffffff


	//   ....[248]....
        /*0e34*/ 	.word	0xffffffff


	//   ....[249]....
        /*0e38*/ 	.word	0xffffffff


	//   ....[250]....
        /*0e3c*/ 	.word	0xffffffff


	//   ....[251]....
        /*0e40*/ 	.word	0xffffffff


	//   ....[252]....
        /*0e44*/ 	.word	0xffffffff


	//   ....[253]....
        /*0e48*/ 	.word	0xffffffff


	//   ....[254]....
        /*0e4c*/ 	.word	0xffffffff


	//   ....[255]....
        /*0e50*/ 	.word	0xffffffff


	//   ....[0]....
        /*0e54*/ 	.word	0xffffffff


	//   ....[1]....
        /*0e58*/ 	.word	0xffffffff


	//   ....[2]....
        /*0e5c*/ 	.word	0xffffffff


	//   ....[3]....
        /*0e60*/ 	.word	0xffffffff


	//   ....[4]....
        /*0e64*/ 	.word	0xffffffff


	//   ....[5]....
        /*0e68*/ 	.word	0xffffffff


	//   ....[6]....
        /*0e6c*/ 	.word	0xffffffff


	//   ....[7]....
        /*0e70*/ 	.word	0xffffffff


	//   ....[8]....
        /*0e74*/ 	.word	0xffffffff


	//   ....[9]....
        /*0e78*/ 	.word	0xffffffff


	//   ....[10]....
        /*0e7c*/ 	.word	0xffffffff


	//   ....[11]....
        /*0e80*/ 	.word	0xffffffff


	//   ....[12]....
        /*0e84*/ 	.word	0xffffffff


	//   ....[13]....
        /*0e88*/ 	.word	0xffffffff


	//   ....[14]....
        /*0e8c*/ 	.word	0xffffffff


	//   ....[15]....
        /*0e90*/ 	.word	0xffffffff


	//   ....[16]....
        /*0e94*/ 	.word	0xffffffff


	//   ....[17]....
        /*0e98*/ 	.word	0xffffffff


	//   ....[18]....
        /*0e9c*/ 	.word	0xffffffff


	//   ....[19]....
        /*0ea0*/ 	.word	0xffffffff


	//   ....[20]....
        /*0ea4*/ 	.word	0xffffffff


	//   ....[21]....
        /*0ea8*/ 	.word	0xffffffff


	//   ....[22]....
        /*0eac*/ 	.word	0xffffffff


	//   ....[23]....
        /*0eb0*/ 	.word	0xffffffff


	//   ....[24]....
        /*0eb4*/ 	.word	0xffffffff


	//   ....[25]....
        /*0eb8*/ 	.word	0xffffffff


	//   ....[26]....
        /*0ebc*/ 	.word	0xffffffff


	//   ....[27]....
        /*0ec0*/ 	.word	0xffffffff


	//   ....[28]....
        /*0ec4*/ 	.word	0xffffffff


	//   ....[29]....
        /*0ec8*/ 	.word	0xffffffff


	//   ....[30]....
        /*0ecc*/ 	.word	0xffffffff


	//   ....[31]....
        /*0ed0*/ 	.word	0xffffffff


	//   ....[32]....
        /*0ed4*/ 	.word	0xffffffff


	//   ....[33]....
        /*0ed8*/ 	.word	0xffffffff


	//   ....[34]....
        /*0edc*/ 	.word	0xffffffff


	//   ....[35]....
        /*0ee0*/ 	.word	0xffffffff


	//   ....[36]....
        /*0ee4*/ 	.word	0xffffffff


	//   ....[37]....
        /*0ee8*/ 	.word	0xffffffff


	//   ....[38]....
        /*0eec*/ 	.word	0xffffffff


	//   ....[39]....
        /*0ef0*/ 	.word	0xffffffff


	//   ....[40]....
        /*0ef4*/ 	.word	0xffffffff


	//   ....[41]....
        /*0ef8*/ 	.word	0xffffffff


	//   ....[42]....
        /*0efc*/ 	.word	0xffffffff


	//   ....[43]....
        /*0f00*/ 	.word	0xffffffff


	//   ....[44]....
        /*0f04*/ 	.word	0xffffffff


	//   ....[45]....
        /*0f08*/ 	.word	0xffffffff


	//   ....[46]....
        /*0f0c*/ 	.word	0xffffffff


	//   ....[47]....
        /*0f10*/ 	.word	0xffffffff


	//   ....[48]....
        /*0f14*/ 	.word	0xffffffff


	//   ....[49]....
        /*0f18*/ 	.word	0xffffffff


	//   ....[50]....
        /*0f1c*/ 	.word	0xffffffff


	//   ....[51]....
        /*0f20*/ 	.word	0xffffffff


	//   ....[52]....
        /*0f24*/ 	.word	0xffffffff


	//   ....[53]....
        /*0f28*/ 	.word	0xffffffff


	//   ....[54]....
        /*0f2c*/ 	.word	0xffffffff


	//   ....[55]....
        /*0f30*/ 	.word	0xffffffff


	//   ....[56]....
        /*0f34*/ 	.word	0xffffffff


	//   ....[57]....
        /*0f38*/ 	.word	0xffffffff


	//   ....[58]....
        /*0f3c*/ 	.word	0xffffffff


	//   ....[59]....
        /*0f40*/ 	.word	0xffffffff


	//   ....[60]....
        /*0f44*/ 	.word	0xffffffff


	//   ....[61]....
        /*0f48*/ 	.word	0xffffffff


	//   ....[62]....
        /*0f4c*/ 	.word	0xffffffff


	//   ....[63]....
        /*0f50*/ 	.word	0xffffffff


	//   ....[64]....
        /*0f54*/ 	.word	0xffffffff


	//   ....[65]....
        /*0f58*/ 	.word	0xffffffff


	//   ....[66]....
        /*0f5c*/ 	.word	0xffffffff


	//   ....[67]....
        /*0f60*/ 	.word	0xffffffff


	//   ....[68]....
        /*0f64*/ 	.word	0xffffffff


	//   ....[69]....
        /*0f68*/ 	.word	0xffffffff


	//   ....[70]....
        /*0f6c*/ 	.word	0xffffffff


	//   ....[71]....
        /*0f70*/ 	.word	0xffffffff


	//----- nvinfo : EIATTR_COOP_GROUP_INSTR_OFFSETS
	.align		4
.L_224:
        /*0f74*/ 	.byte	0x04, 0x28
        /*0f76*/ 	.short	(.L_226 - .L_225)


	//   ....[0]....
.L_225:
        /*0f78*/ 	.word	0x00000050


	//   ....[1]....
        /*0f7c*/ 	.word	0x00000200


	//   ....[2]....
        /*0f80*/ 	.word	0x00000230


	//   ....[3]....
        /*0f84*/ 	.word	0x00000260


	//   ....[4]....
        /*0f88*/ 	.word	0x00000290


	//   ....[5]....
        /*0f8c*/ 	.word	0x000002c0


	//   ....[6]....
        /*0f90*/ 	.word	0x000002f0


	//   ....[7]....
        /*0f94*/ 	.word	0x00000450


	//   ....[8]....
        /*0f98*/ 	.word	0x00000490


	//   ....[9]....
        /*0f9c*/ 	.word	0x000004c0


	//   ....[10]....
        /*0fa0*/ 	.word	0x000004f0


	//   ....[11]....
        /*0fa4*/ 	.word	0x00000520


	//   ....[12]....
        /*0fa8*/ 	.word	0x00000550


	//   ....[13]....
        /*0fac*/ 	.word	0x000005e0


	//   ....[14]....
        /*0fb0*/ 	.word	0x00000630


	//   ....[15]....
        /*0fb4*/ 	.word	0x00000650


	//   ....[16]....
        /*0fb8*/ 	.word	0x000006b0


	//   ....[17]....
        /*0fbc*/ 	.word	0x00004140


	//   ....[18]....
        /*0fc0*/ 	.word	0x00004150


	//   ....[19]....
        /*0fc4*/ 	.word	0x00005dc0


	//   ....[20]....
        /*0fc8*/ 	.word	0x00005dd0


	//   ....[21]....
        /*0fcc*/ 	.word	0x00007740


	//   ....[22]....
        /*0fd0*/ 	.word	0x00007760


	//   ....[23]....
        /*0fd4*/ 	.word	0x00007e50


	//   ....[24]....
        /*0fd8*/ 	.word	0x00007e70


	//   ....[25]....
        /*0fdc*/ 	.word	0x00009190


	//   ....[26]....
        /*0fe0*/ 	.word	0x000091b0


	//   ....[27]....
        /*0fe4*/ 	.word	0x00009340


	//   ....[28]....
        /*0fe8*/ 	.word	0x00009350


	//   ....[29]....
        /*0fec*/ 	.word	0x000094e0


	//   ....[30]....
        /*0ff0*/ 	.word	0x00009500


	//   ....[31]....
        /*0ff4*/ 	.word	0x00009690


	//   ....[32]....
        /*0ff8*/ 	.word	0x000096a0


	//   ....[33]....
        /*0ffc*/ 	.word	0x00009bd0


	//   ....[34]....
        /*1000*/ 	.word	0x00009be0


	//   ....[35]....
        /*1004*/ 	.word	0x00009bf0


	//   ....[36]....
        /*1008*/ 	.word	0x00009c00


	//   ....[37]....
        /*100c*/ 	.word	0x0000a0b0


	//   ....[38]....
        /*1010*/ 	.word	0x0000a0d0


	//   ....[39]....
        /*1014*/ 	.word	0x0000a0f0


	//   ....[40]....
        /*1018*/ 	.word	0x0000a110


	//   ....[41]....
        /*101c*/ 	.word	0x0000a630


	//   ....[42]....
        /*1020*/ 	.word	0x0000a8a0


	//   ....[43]....
        /*1024*/ 	.word	0x0000a8e0


	//   ....[44]....
        /*1028*/ 	.word	0x0000a900


	//   ....[45]....
        /*102c*/ 	.word	0x0000d7e0


	//   ....[46]....
        /*1030*/ 	.word	0x0000d800


	//   ....[47]....
        /*1034*/ 	.word	0x0000d820


	//   ....[48]....
        /*1038*/ 	.word	0x0000d840


	//   ....[49]....
        /*103c*/ 	.word	0x0000db90


	//   ....[50]....
        /*1040*/ 	.word	0x0000de00


	//   ....[51]....
        /*1044*/ 	.word	0x0000de40


	//   ....[52]....
        /*1048*/ 	.word	0x0000de80


	//   ....[53]....
        /*104c*/ 	.word	0x00010ee0


	//   ....[54]....
        /*1050*/ 	.word	0x00010f10


	//   ....[55]....
        /*1054*/ 	.word	0x000110d0


	//   ....[56]....
        /*1058*/ 	.word	0x000110e0


	//   ....[57]....
        /*105c*/ 	.word	0x00011ae0


	//   ....[58]....
        /*1060*/ 	.word	0x00011b00


	//   ....[59]....
        /*1064*/ 	.word	0x00011c70


	//   ....[60]....
        /*1068*/ 	.word	0x00011c80


	//   ....[61]....
        /*106c*/ 	.word	0x00011ee0


	//   ....[62]....
        /*1070*/ 	.word	0x000120a0


	//   ....[63]....
        /*1074*/ 	.word	0x00012620


	//   ....[64]....
        /*1078*/ 	.word	0x00012d30


	//   ....[65]....
        /*107c*/ 	.word	0x00013450


	//   ....[66]....
        /*1080*/ 	.word	0x00013480


	//   ....[67]....
        /*1084*/ 	.word	0x00013490


	//   ....[68]....
        /*1088*/ 	.word	0x000134a0


	//   ....[69]....
        /*108c*/ 	.word	0x000134b0


	//   ....[70]....
        /*1090*/ 	.word	0x000134e0


	//   ....[71]....
        /*1094*/ 	.word	0x00013500


	//   ....[72]....
        /*1098*/ 	.word	0x00013520


	//   ....[73]....
        /*109c*/ 	.word	0x00014ad0


	//   ....[74]....
        /*10a0*/ 	.word	0x00014af0


	//   ....[75]....
        /*10a4*/ 	.word	0x00014c50


	//   ....[76]....
        /*10a8*/ 	.word	0x00014c60


	//   ....[77]....
        /*10ac*/ 	.word	0x00015630


	//   ....[78]....
        /*10b0*/ 	.word	0x00015650


	//   ....[79]....
        /*10b4*/ 	.word	0x000157c0


	//   ....[80]....
        /*10b8*/ 	.word	0x000157d0


	//   ....[81]....
        /*10bc*/ 	.word	0x00015a10


	//   ....[82]....
        /*10c0*/ 	.word	0x00015c10


	//   ....[83]....
        /*10c4*/ 	.word	0x00015e10


	//   ....[84]....
        /*10c8*/ 	.word	0x00016b50


	//   ....[85]....
        /*10cc*/ 	.word	0x00017330


	//   ....[86]....
        /*10d0*/ 	.word	0x00017360


	//   ....[87]....
        /*10d4*/ 	.word	0x00017380


	//   ....[88]....
        /*10d8*/ 	.word	0x000173a0


	//   ....[89]....
        /*10dc*/ 	.word	0x000173c0


	//   ....[90]....
        /*10e0*/ 	.word	0x000173e0


	//   ....[91]....
        /*10e4*/ 	.word	0x00017400


	//   ....[92]....
        /*10e8*/ 	.word	0x00017420


	//   ....[93]....
        /*10ec*/ 	.word	0x00019150


	//   ....[94]....
        /*10f0*/ 	.word	0x00019170


	//   ....[95]....
        /*10f4*/ 	.word	0x000192d0


	//   ....[96]....
        /*10f8*/ 	.word	0x000192e0


	//   ....[97]....
        /*10fc*/ 	.word	0x00019cb0


	//   ....[98]....
        /*1100*/ 	.word	0x00019cd0


	//   ....[99]....
        /*1104*/ 	.word	0x00019e40


	//   ....[100]....
        /*1108*/ 	.word	0x00019e50


	//   ....[101]....
        /*110c*/ 	.word	0x0001a2d0


	//   ....[102]....
        /*1110*/ 	.word	0x0001a300


	//   ....[103]....
        /*1114*/ 	.word	0x0001a320


	//   ....[104]....
        /*1118*/ 	.word	0x0001a340


	//   ....[105]....
        /*111c*/ 	.word	0x0001a360


	//   ....[106]....
        /*1120*/ 	.word	0x0001a380


	//   ....[107]....
        /*1124*/ 	.word	0x0001a3a0


	//   ....[108]....
        /*1128*/ 	.word	0x0001a3c0


	//   ....[109]....
        /*112c*/ 	.word	0x0001bdb0


	//   ....[110]....
        /*1130*/ 	.word	0x0001be00


	//   ....[111]....
        /*1134*/ 	.word	0x0001bf20


	//   ....[112]....
        /*1138*/ 	.word	0x0001bf30


	//   ....[113]....
        /*113c*/ 	.word	0x0001c900


	//   ....[114]....
        /*1140*/ 	.word	0x0001c920


	//   ....[115]....
        /*1144*/ 	.word	0x0001ca10


	//   ....[116]....
        /*1148*/ 	.word	0x0001ca20


	//   ....[117]....
        /*114c*/ 	.word	0x0001cbe0


	//   ....[118]....
        /*1150*/ 	.word	0x0001cde0


	//   ....[119]....
        /*1154*/ 	.word	0x0001cfe0


	//   ....[120]....
        /*1158*/ 	.word	0x0001dd20


	//   ....[121]....
        /*115c*/ 	.word	0x0001e500


	//   ....[122]....
        /*1160*/ 	.word	0x0001e530


	//   ....[123]....
        /*1164*/ 	.word	0x0001e550


	//   ....[124]....
        /*1168*/ 	.word	0x0001e570


	//   ....[125]....
        /*116c*/ 	.word	0x0001e590


	//   ....[126]....
        /*1170*/ 	.word	0x0001e5b0


	//   ....[127]....
        /*1174*/ 	.word	0x0001e5d0


	//   ....[128]....
        /*1178*/ 	.word	0x0001e5f0


	//   ....[129]....
        /*117c*/ 	.word	0x0001feb0


	//   ....[130]....
        /*1180*/ 	.word	0x0001fee0


	//   ....[131]....
        /*1184*/ 	.word	0x0001fef0


	//   ....[132]....
        /*1188*/ 	.word	0x0001ff00


	//   ....[133]....
        /*118c*/ 	.word	0x0001ff10


	//   ....[134]....
        /*1190*/ 	.word	0x0001ff40


	//   ....[135]....
        /*1194*/ 	.word	0x0001ff60


	//   ....[136]....
        /*1198*/ 	.word	0x0001ff80


	//   ....[137]....
        /*119c*/ 	.word	0x00021520


	//   ....[138]....
        /*11a0*/ 	.word	0x00021530


	//   ....[139]....
        /*11a4*/ 	.word	0x00021550


	//   ....[140]....
        /*11a8*/ 	.word	0x00021560


	//   ....[141]....
        /*11ac*/ 	.word	0x00021570


	//   ....[142]....
        /*11b0*/ 	.word	0x00021580


	//   ....[143]....
        /*11b4*/ 	.word	0x000215a0


	//   ....[144]....
        /*11b8*/ 	.word	0x000215b0


	//   ....[145]....
        /*11bc*/ 	.word	0x00021a20


	//   ....[146]....
        /*11c0*/ 	.word	0x00021a40


	//   ....[147]....
        /*11c4*/ 	.word	0x00021ba0


	//   ....[148]....
        /*11c8*/ 	.word	0x00021bb0


	//   ....[149]....
        /*11cc*/ 	.word	0x00021d20


	//   ....[150]....
        /*11d0*/ 	.word	0x00021d40


	//   ....[151]....
        /*11d4*/ 	.word	0x00021eb0


	//   ....[152]....
        /*11d8*/ 	.word	0x00021ec0


	//   ....[153]....
        /*11dc*/ 	.word	0x00022220


	//   ....[154]....
        /*11e0*/ 	.word	0x00022240


	//   ....[155]....
        /*11e4*/ 	.word	0x000227b0


	//   ....[156]....
        /*11e8*/ 	.word	0x000227c0


	//   ....[157]....
        /*11ec*/ 	.word	0x00022d30


	//   ....[158]....
        /*11f0*/ 	.word	0x00022d50


	//   ....[159]....
        /*11f4*/ 	.word	0x000232d0


	//   ....[160]....
        /*11f8*/ 	.word	0x000232e0


	//   ....[161]....
        /*11fc*/ 	.word	0x00024030


	//   ....[162]....
        /*1200*/ 	.word	0x00024050


	//   ....[163]....
        /*1204*/ 	.word	0x000241c0


	//   ....[164]....
        /*1208*/ 	.word	0x000241d0


	//   ....[165]....
        /*120c*/ 	.word	0x00024340


	//   ....[166]....
        /*1210*/ 	.word	0x00024360


	//   ....[167]....
        /*1214*/ 	.word	0x000244d0


	//   ....[168]....
        /*1218*/ 	.word	0x000244e0


	//   ....[169]....
        /*121c*/ 	.word	0x00024710


	//   ....[170]....
        /*1220*/ 	.word	0x00024730


	//   ....[171]....
        /*1224*/ 	.word	0x00024860


	//   ....[172]....
        /*1228*/ 	.word	0x000248a0


	//   ....[173]....
        /*122c*/ 	.word	0x000248d0


	//   ....[174]....
        /*1230*/ 	.word	0x00024900


	//   ....[175]....
        /*1234*/ 	.word	0x00024930


	//   ....[176]....
        /*1238*/ 	.word	0x00024960


	//   ....[177]....
        /*123c*/ 	.word	0x00024ad0


	//   ....[178]....
        /*1240*/ 	.word	0x00024b10


	//   ....[179]....
        /*1244*/ 	.word	0x00024b40


	//   ....[180]....
        /*1248*/ 	.word	0x00024b70


	//   ....[181]....
        /*124c*/ 	.word	0x00024ba0


	//   ....[182]....
        /*1250*/ 	.word	0x00024bd0


	//   ....[183]....
        /*1254*/ 	.word	0x00024c60


	//   ....[184]....
        /*1258*/ 	.word	0x00024cc0


	//   ....[185]....
        /*125c*/ 	.word	0x00024cd0


	//   ....[186]....
        /*1260*/ 	.word	0x00024d30


	//   ....[187]....
        /*1264*/ 	.word	0x00025790


	//   ....[188]....
        /*1268*/ 	.word	0x000257f0


	//   ....[189]....
        /*126c*/ 	.word	0x00025840


	//   ....[190]....
        /*1270*/ 	.word	0x00025890


	//   ....[191]....
        /*1274*/ 	.word	0x000258e0


	//   ....[192]....
        /*1278*/ 	.word	0x00025950


	//   ....[193]....
        /*127c*/ 	.word	0x000259a0


	//   ....[194]....
        /*1280*/ 	.word	0x00025a10


	//   ....[195]....
        /*1284*/ 	.word	0x00025a80


	//   ....[196]....
        /*1288*/ 	.word	0x00025af0


	//   ....[197]....
        /*128c*/ 	.word	0x00025b60


	//   ....[198]....
        /*1290*/ 	.word	0x00025bd0


	//   ....[199]....
        /*1294*/ 	.word	0x00025c40


	//   ....[200]....
        /*1298*/ 	.word	0x00025ca0


	//   ....[201]....
        /*129c*/ 	.word	0x00025d10


	//   ....[202]....
        /*12a0*/ 	.word	0x00025d80


	//   ....[203]....
        /*12a4*/ 	.word	0x00025df0


	//   ....[204]....
        /*12a8*/ 	.word	0x00025e50


	//   ....[205]....
        /*12ac*/ 	.word	0x00025ec0


	//   ....[206]....
        /*12b0*/ 	.word	0x00025f20


	//   ....[207]....
        /*12b4*/ 	.word	0x00025f90


	//   ....[208]....
        /*12b8*/ 	.word	0x00026000


	//   ....[209]....
        /*12bc*/ 	.word	0x00026070


	//   ....[210]....
        /*12c0*/ 	.word	0x000260d0


	//   ....[211]....
        /*12c4*/ 	.word	0x00026140


	//   ....[212]....
        /*12c8*/ 	.word	0x000261b0


	//   ....[213]....
        /*12cc*/ 	.word	0x00026220


	//   ....[214]....
        /*12d0*/ 	.word	0x00026290


	//   ....[215]....
        /*12d4*/ 	.word	0x000262e0


	//   ....[216]....
        /*12d8*/ 	.word	0x00026320


	//   ....[217]....
        /*12dc*/ 	.word	0x00026370


	//   ....[218]....
        /*12e0*/ 	.word	0x000263c0


	//   ....[219]....
        /*12e4*/ 	.word	0x00026410


	//   ....[220]....
        /*12e8*/ 	.word	0x00026460


	//   ....[221]....
        /*12ec*/ 	.word	0x000264b0


	//   ....[222]....
        /*12f0*/ 	.word	0x00026500


	//   ....[223]....
        /*12f4*/ 	.word	0x00026570


	//   ....[224]....
        /*12f8*/ 	.word	0x000265e0


	//   ....[225]....
        /*12fc*/ 	.word	0x00026650


	//   ....[226]....
        /*1300*/ 	.word	0x000266b0


	//   ....[227]....
        /*1304*/ 	.word	0x00026720


	//   ....[228]....
        /*1308*/ 	.word	0x00026790


	//   ....[229]....
        /*130c*/ 	.word	0x00026800


	//   ....[230]....
        /*1310*/ 	.word	0x00026860


	//   ....[231]....
        /*1314*/ 	.word	0x000268d0


	//   ....[232]....
        /*1318*/ 	.word	0x00026940


	//   ....[233]....
        /*131c*/ 	.word	0x000269b0


	//   ....[234]....
        /*1320*/ 	.word	0x00026a20


	//   ....[235]....
        /*1324*/ 	.word	0x00026a70


	//   ....[236]....
        /*1328*/ 	.word	0x00026ab0


	//   ....[237]....
        /*132c*/ 	.word	0x00026b00


	//   ....[238]....
        /*1330*/ 	.word	0x00026b40


	//   ....[239]....
        /*1334*/ 	.word	0x00026b90


	//   ....[240]....
        /*1338*/ 	.word	0x00026bd0


	//   ....[241]....
        /*133c*/ 	.word	0x00026c20


	//   ....[242]....
        /*1340*/ 	.word	0x00026c60


	//   ....[243]....
        /*1344*/ 	.word	0x00026cc0


	//   ....[244]....
        /*1348*/ 	.word	0x00026d30


	//   ....[245]....
        /*134c*/ 	.word	0x00026da0


	//   ....[246]....
        /*1350*/ 	.word	0x00026e00


	//   ....[247]....
        /*1354*/ 	.word	0x00026e70


	//   ....[248]....
        /*1358*/ 	.word	0x00026ee0


	//   ....[249]....
        /*135c*/ 	.word	0x00026f50


	//   ....[250]....
        /*1360*/ 	.word	0x00026fb0


	//   ....[251]....
        /*1364*/ 	.word	0x00027000


	//   ....[252]....
        /*1368*/ 	.word	0x00027040


	//   ....[253]....
        /*136c*/ 	.word	0x00027090


	//   ....[254]....
        /*1370*/ 	.word	0x000270d0


	//   ....[255]....
        /*1374*/ 	.word	0x00027120


	//   ....[0]....
        /*1378*/ 	.word	0x00027160


	//   ....[1]....
        /*137c*/ 	.word	0x000271b0


	//   ....[2]....
        /*1380*/ 	.word	0x000271f0


	//   ....[3]....
        /*1384*/ 	.word	0x00027250


	//   ....[4]....
        /*1388*/ 	.word	0x000272c0


	//   ....[5]....
        /*138c*/ 	.word	0x00027320


	//   ....[6]....
        /*1390*/ 	.word	0x00027390


	//   ....[7]....
        /*1394*/ 	.word	0x00027400


	//   ....[8]....
        /*1398*/ 	.word	0x00027470


	//   ....[9]....
        /*139c*/ 	.word	0x000274d0


	//   ....[10]....
        /*13a0*/ 	.word	0x00027540


	//   ....[11]....
        /*13a4*/ 	.word	0x000275b0


	//   ....[12]....
        /*13a8*/ 	.word	0x00027620


	//   ....[13]....
        /*13ac*/ 	.word	0x00027690


	//   ....[14]....
        /*13b0*/ 	.word	0x000276e0


	//   ....[15]....
        /*13b4*/ 	.word	0x00027720


	//   ....[16]....
        /*13b8*/ 	.word	0x00027770


	//   ....[17]....
        /*13bc*/ 	.word	0x000277b0


	//   ....[18]....
        /*13c0*/ 	.word	0x00027800


	//   ....[19]....
        /*13c4*/ 	.word	0x00027840


	//   ....[20]....
        /*13c8*/ 	.word	0x00027890


	//   ....[21]....
        /*13cc*/ 	.word	0x000278d0


	//   ....[22]....
        /*13d0*/ 	.word	0x00027920


	//   ....[23]....
        /*13d4*/ 	.word	0x00027960


	//   ....[24]....
        /*13d8*/ 	.word	0x000279b0


	//   ....[25]....
        /*13dc*/ 	.word	0x000279f0


	//   ....[26]....
        /*13e0*/ 	.word	0x00027a40


	//   ....[27]....
        /*13e4*/ 	.word	0x00027a90


	//   ....[28]....
        /*13e8*/ 	.word	0x00027ae0


	//   ....[29]....
        /*13ec*/ 	.word	0x00027b30


	//   ....[30]....
        /*13f0*/ 	.word	0x00027ba0


	//   ....[31]....
        /*13f4*/ 	.word	0x00027c10


	//   ....[32]....
        /*13f8*/ 	.word	0x00027c80


	//   ....[33]....
        /*13fc*/ 	.word	0x00027ce0


	//   ....[34]....
        /*1400*/ 	.word	0x00027d50


	//   ....[35]....
        /*1404*/ 	.word	0x00027dc0


	//   ....[36]....
        /*1408*/ 	.word	0x00027e30


	//   ....[37]....
        /*140c*/ 	.word	0x00027e90


	//   ....[38]....
        /*1410*/ 	.word	0x00027f00


	//   ....[39]....
        /*1414*/ 	.word	0x00027f70


	//   ....[40]....
        /*1418*/ 	.word	0x00027fe0


	//   ....[41]....
        /*141c*/ 	.word	0x00028040


	//   ....[42]....
        /*1420*/ 	.word	0x000280b0


	//   ....[43]....
        /*1424*/ 	.word	0x00028120


	//   ....[44]....
        /*1428*/ 	.word	0x00028190


	//   ....[45]....
        /*142c*/ 	.word	0x000281f0


	//   ....[46]....
        /*1430*/ 	.word	0x00028260


	//   ....[47]....
        /*1434*/ 	.word	0x000282d0


	//   ....[48]....
        /*1438*/ 	.word	0x00028340


	//   ....[49]....
        /*143c*/ 	.word	0x000283a0


	//   ....[50]....
        /*1440*/ 	.word	0x00028410


	//   ....[51]....
        /*1444*/ 	.word	0x00028480


	//   ....[52]....
        /*1448*/ 	.word	0x000284f0


	//   ....[53]....
        /*144c*/ 	.word	0x00028550


	//   ....[54]....
        /*1450*/ 	.word	0x000285c0


	//   ....[55]....
        /*1454*/ 	.word	0x00028630


	//   ....[56]....
        /*1458*/ 	.word	0x00028680


	//   ....[57]....
        /*145c*/ 	.word	0x000286c0


	//   ....[58]....
        /*1460*/ 	.word	0x00028710


	//   ....[59]....
        /*1464*/ 	.word	0x00028760


	//   ....[60]....
        /*1468*/ 	.word	0x000287b0


	//   ....[61]....
        /*146c*/ 	.word	0x00028820


	//   ....[62]....
        /*1470*/ 	.word	0x00028870


	//   ....[63]....
        /*1474*/ 	.word	0x000288c0


	//   ....[64]....
        /*1478*/ 	.word	0x00028910


	//   ....[65]....
        /*147c*/ 	.word	0x00028960


	//   ....[66]....
        /*1480*/ 	.word	0x000289b0


	//   ....[67]....
        /*1484*/ 	.word	0x00028a20


	//   ....[68]....
        /*1488*/ 	.word	0x00028a70


	//   ....[69]....
        /*148c*/ 	.word	0x00028ae0


	//   ....[70]....
        /*1490*/ 	.word	0x00028b40


	//   ....[71]....
        /*1494*/ 	.word	0x00028bb0


	//----- nvinfo : EIATTR_EXIT_INSTR_OFFSETS
	.align		4
.L_226:
        /*1498*/ 	.byte	0x04, 0x1c
        /*149a*/ 	.short	(.L_228 - .L_227)


	//   ....[0]....
.L_227:
        /*149c*/ 	.word	0x000010d0


	//   ....[1]....
        /*14a0*/ 	.word	0x00025750


	//----- nvinfo : EIATTR_MAX_THREADS
	.align		4
.L_228:
        /*14a4*/ 	.byte	0x04, 0x05
        /*14a6*/ 	.short	(.L_230 - .L_229)
.L_229:
        /*14a8*/ 	.word	0x00000080
        /*14ac*/ 	.word	0x00000001
        /*14b0*/ 	.word	0x00000001


	//----- nvinfo : EIATTR_CRS_STACK_SIZE
	.align		4
.L_230:
        /*14b4*/ 	.byte	0x04, 0x1e
        /*14b6*/ 	.short	(.L_232 - .L_231)
.L_231:
        /*14b8*/ 	.word	0x00000000
.L_232:


//--------------------- .nv.info._ZN7cutlass13device_kernelIN5flash19enable_sm80_to_sm89INS1_16FlashAttnFwdSm80INS1_25CollectiveMainloopFwdSm80ILi4ELi1ELb0EN4cute5tupleIJNS5_1CILi128EEENS7_ILi64EEENS7_ILi96EEEEEELi96ENS_10bfloat16_tEfNS_4arch4Sm80ELb1ELb0ELb0ELb0ELb1ELb0ELb1ELb1EEENS1_21CollectiveEpilogueFwdINS6_IJS8_SA_S9_EEENS6_IJNS7_ILi1EEESI_SI_EEESC_SE_Li128ELb0ELb1ELb1ELb0EEENS1_30DynamicPersistentTileSchedulerILi128ELi128ELb1ELb1ELb0EEEEEEEEEvNT_6ParamsE --------------------------
	.section	.nv.info._ZN7cutlass13device_kernelIN5flash19enable_sm80_to_sm89INS1_16FlashAttnFwdSm80INS1_25CollectiveMainloopFwdSm80ILi4ELi1ELb0EN4cute5tupleIJNS5_1CILi128EEENS7_ILi64EEENS7_ILi96EEEEEELi96ENS_10bfloat16_tEfNS_4arch4Sm80ELb1ELb0ELb0ELb0ELb1ELb0ELb1ELb1EEENS1_21CollectiveEpilogueFwdINS6_IJS8_SA_S9_EEENS6_IJNS7_ILi1EEESI_SI_EEESC_SE_Li128ELb0ELb1ELb1ELb0EEENS1_30DynamicPersistentTileSchedulerILi128ELi128ELb1ELb1ELb0EEEEEEEEEvNT_6ParamsE,"",@"SHT_CUDA_INFO"
	.sectionflags	@""
	.align	4


	//----- nvinfo : EIATTR_CUDA_API_VERSION
	.align		4
        /*0000*/ 	.byte	0x04, 0x37
        /*0002*/ 	.short	(.L_234 - .L_233)
.L_233:
        /*0004*/ 	.word	0x00000082


	//----- nvinfo : EIATTR_SW2861232_WAR
	.align		4
.L_234:
        /*0008*/ 	.byte	0x01, 0x35
	.zero		2


	//----- nvinfo : EIATTR_PARAM_CBANK
	.align		4
        /*000c*/ 	.byte	0x04, 0x0a
        /*000e*/ 	.short	(.L_236 - .L_235)
	.align		4
.L_235:
        /*0010*/ 	.word	index@(.nv.constant0._ZN7cutlass13device_kernelIN5flash19enable_sm80_to_sm89INS1_16FlashAttnFwdSm80INS1_25CollectiveMainloopFwdSm80ILi4ELi1ELb0EN4cute5tupleIJNS5_1CILi128EEENS7_ILi64EEENS7_ILi96EEEEEELi96ENS_10bfloat16_tEfNS_4arch4Sm80ELb1ELb0ELb0ELb0ELb1ELb0ELb1ELb1EEENS1_21CollectiveEpilogueFwdINS6_IJS8_SA_S9_EEENS6_IJNS7_ILi1EEESI_SI_EEESC_SE_Li128ELb0ELb1ELb1ELb0EEENS1_30DynamicPersistentTileSchedulerILi128ELi128ELb1ELb1ELb0EEEEEEEEEvNT_6ParamsE)
        /*0014*/ 	.short	0x0160
        /*0016*/ 	.short	0x0428


	//----- nvinfo : EIATTR_CBANK_PARAM_SIZE
	.align		4
.L_236:
        /*0018*/ 	.byte	0x03, 0x19
        /*001a*/ 	.short	0x0428


	//----- nvinfo : EIATTR_KPARAM_INFO
	.align		4
        /*001c*/ 	.byte	0x04, 0x17
        /*001e*/ 	.short	(.L_238 - .L_237)
.L_237:
        /*0020*/ 	.word	0x00000000
        /*0024*/ 	.short	0x0000
        /*0026*/ 	.short	0x0000
        /*0028*/ 	.byte	0x00, 0xf0, 0xa1, 0x10


	//----- nvinfo : EIATTR_MAXREG_COUNT
	.align		4
.L_238:
        /*002c*/ 	.byte	0x03, 0x1b
        /*002e*/ 	.short	0x00ff


	//----- nvinfo : EIATTR_NUM_BARRIERS
	.align		4
        /*0030*/ 	.byte	0x02, 0x4c
        /*0032*/ 	.byte	0x06
	.zero		1


	//----- nvinfo : EIATTR_ANNOTATIONS
	.align		4
        /*0034*/ 	.byte	0x04, 0x55
        /*0036*/ 	.short	(.L_240 - .L_239)


	//   ....[0]....
.L_239:
        /* <DEDUP_REMOVED lines=63> */


	//----- nvinfo : EIATTR_MERCURY_ISA_VERSION
	.align		4
.L_240:
        /*0410*/ 	.byte	0x03, 0x5f
        /*0412*/ 	.short	0x0000


	//----- nvinfo : EIATTR_INT_WARP_WIDE_INSTR_OFFSETS
	.align		4
        /*0414*/ 	.byte	0x04, 0x31
        /*0416*/ 	.short	(.L_242 - .L_241)


	//   ....[0]....
.L_241:
        /*0418*/ 	.word	0x0000db90


	//   ....[1]....
        /*041c*/ 	.word	0x0000dc10


	//----- nvinfo : EIATTR_COOP_GROUP_MASK_REGIDS
	.align		4
.L_242:
        /*0420*/ 	.byte	0x04, 0x29
        /*0422*/ 	.short	(.L_244 - .L_243)


	//   ....[0]....
.L_243:
        /*0424*/ 	.word	0xffffffff


	//   ....[1]....
        /*0428*/ 	.word	0xffffffff


	//   ....[2]....
        /*042c*/ 	.word	0xffffffff


	//   ....[3]....
        /*0430*/ 	.word	0xffffffff


	//   ....[4]....
        /*0434*/ 	.word	0xffffffff


	//   ....[5]....
        /*0438*/ 	.word	0xffffffff


	//   ....[6]....
        /*043c*/ 	.word	0xffffffff


	//   ....[7]....
        /*0440*/ 	.word	0xffffffff


	//   ....[8]....
        /*0444*/ 	.word	0xffffffff


	//   ....[9]....
        /*0448*/ 	.word	0xffffffff


	//   ....[10]....
        /*044c*/ 	.word	0xffffffff


	//   ....[11]....
        /*0450*/ 	.word	0xffffffff


	//   ....[12]....
        /*0454*/ 	.word	0xffffffff


	//   ....[13]....
        /*0458*/ 	.word	0xffffffff


	//   ....[14]....
        /*045c*/ 	.word	0xffffffff


	//   ....[15]....
        /*0460*/ 	.word	0xffffffff


	//   ....[16]....
        /*0464*/ 	.word	0xffffffff


	//   ....[17]....
        /*0468*/ 	.word	0xffffffff


	//   ....[18]....
        /*046c*/ 	.word	0xffffffff


	//   ....[19]....
        /*0470*/ 	.word	0xffffffff


	//   ....[20]....
        /*0474*/ 	.word	0xffffffff


	//   ....[21]....
        /*0478*/ 	.word	0xffffffff


	//   ....[22]....
        /*047c*/ 	.word	0xffffffff


	//   ....[23]....
        /*0480*/ 	.word	0xffffffff


	//   ....[24]....
        /*0484*/ 	.word	0xffffffff


	//   ....[25]....
        /*0488*/ 	.word	0xffffffff


	//   ....[26]....
        /*048c*/ 	.word	0xffffffff


	//   ....[27]....
        /*0490*/ 	.word	0xffffffff


	//   ....[28]....
        /*0494*/ 	.word	0xffffffff


	//   ....[29]....
        /*0498*/ 	.word	0xffffffff


	//   ....[30]....
        /*049c*/ 	.word	0xffffffff


	//   ....[31]....
        /*04a0*/ 	.word	0xffffffff


	//   ....[32]....
        /*04a4*/ 	.word	0xffffffff


	//   ....[33]....
        /*04a8*/ 	.word	0xffffffff


	//   ....[34]....
        /*04ac*/ 	.word	0xffffffff


	//   ....[35]....
        /*04b0*/ 	.word	0xffffffff


	//   ....[36]....
        /*04b4*/ 	.word	0xffffffff


	//   ....[37]....
        /*04b8*/ 	.word	0xffffffff


	//   ....[38]....
        /*04bc*/ 	.word	0xffffffff


	//   ....[39]....
        /*04c0*/ 	.word	0xffffffff


	//   ....[40]....
        /*04c4*/ 	.word	0xffffffff


	//   ....[41]....
        /*04c8*/ 	.word	0xffffffff


	//   ....[42]....
        /*04cc*/ 	.word	0xffffffff


	//   ....[43]....
        /*04d0*/ 	.word	0xffffffff


	//   ....[44]....
        /*04d4*/ 	.word	0xffffffff


	//   ....[45]....
        /*04d8*/ 	.word	0xffffffff


	//   ....[46]....
        /*04dc*/ 	.word	0xffffffff


	//   ....[47]....
        /*04e0*/ 	.word	0xffffffff


	//   ....[48]....
        /*04e4*/ 	.word	0xffffffff


	//   ....[49]....
        /*04e8*/ 	.word	0xffffffff


	//   ....[50]....
        /*04ec*/ 	.word	0xffffffff


	//   ....[51]....
        /*04f0*/ 	.word	0xffffffff


	//   ....[52]....
        /*04f4*/ 	.word	0xffffffff


	//   ....[53]....
        /*04f8*/ 	.word	0xffffffff


	//   ....[54]....
        /*04fc*/ 	.word	0xffffffff


	//   ....[55]....
        /*0500*/ 	.word	0xffffffff


	//   ....[56]....
        /*0504*/ 	.word	0xffffffff


	//   ....[57]....
        /*0508*/ 	.word	0xffffffff


	//   ....[58]....
        /*050c*/ 	.word	0xffffffff


	//   ....[59]....
        /*0510*/ 	.word	0xffffffff


	//   ....[60]....
        /*0514*/ 	.word	0xffffffff


	//   ....[61]....
        /*0518*/ 	.word	0xffffffff


	//   ....[62]....
        /*051c*/ 	.word	0xffffffff


	//   ....[63]....
        /*0520*/ 	.word	0xffffffff


	//   ....[64]....
        /*0524*/ 	.word	0xffffffff


	//   ....[65]....
        /*0528*/ 	.word	0xffffffff


	//   ....[66]....
        /*052c*/ 	.word	0xffffffff


	//   ....[67]....
        /*0530*/ 	.word	0xffffffff


	//   ....[68]....
        /*0534*/ 	.word	0xffffffff


	//   ....[69]....
        /*0538*/ 	.word	0xffffffff


	//   ....[70]....
        /*053c*/ 	.word	0xffffffff


	//   ....[71]....
        /*0540*/ 	.word	0xffffffff


	//   ....[72]....
        /*0544*/ 	.word	0xffffffff


	//   ....[73]....
        /*0548*/ 	.word	0xffffffff


	//   ....[74]....
        /*054c*/ 	.word	0xffffffff


	//   ....[75]....
        /*0550*/ 	.word	0xffffffff


	//   ....[76]....
        /*0554*/ 	.word	0xffffffff


	//   ....[77]....
        /*0558*/ 	.word	0xffffffff


	//   ....[78]....
        /*055c*/ 	.word	0xffffffff


	//   ....[79]....
        /*0560*/ 	.word	0xffffffff


	//   ....[80]....
        /*0564*/ 	.word	0xffffffff


	//   ....[81]....
        /*0568*/ 	.word	0xffffffff


	//   ....[82]....
        /*056c*/ 	.word	0xffffffff


	//   ....[83]....
        /*0570*/ 	.word	0xffffffff


	//   ....[84]....
        /*0574*/ 	.word	0xffffffff


	//   ....[85]....
        /*0578*/ 	.word	0xffffffff


	//   ....[86]....
        /*057c*/ 	.word	0xffffffff


	//   ....[87]....
        /*0580*/ 	.word	0xffffffff


	//   ....[88]....
        /*0584*/ 	.word	0xffffffff


	//   ....[89]....
        /*0588*/ 	.word	0xffffffff


	//   ....[90]....
        /*058c*/ 	.word	0xffffffff


	//   ....[91]....
        /*0590*/ 	.word	0xffffffff


	//   ....[92]....
        /*0594*/ 	.word	0xffffffff


	//   ....[93]....
        /*0598*/ 	.word	0xffffffff


	//   ....[94]....
        /*059c*/ 	.word	0xffffffff


	//   ....[95]....
        /*05a0*/ 	.word	0xffffffff


	//   ....[96]....
        /*05a4*/ 	.word	0xffffffff


	//   ....[97]....
        /*05a8*/ 	.word	0xffffffff


	//   ....[98]....
        /*05ac*/ 	.word	0xffffffff


	//   ....[99]....
        /*05b0*/ 	.word	0xffffffff


	//   ....[100]....
        /*05b4*/ 	.word	0xffffffff


	//   ....[101]....
        /*05b8*/ 	.word	0xffffffff


	//   ....[102]....
        /*05bc*/ 	.word	0xffffffff


	//   ....[103]....
        /*05c0*/ 	.word	0xffffffff


	//   ....[104]....
        /*05c4*/ 	.word	0xffffffff


	//   ....[105]....
        /*05c8*/ 	.word	0xffffffff


	//   ....[106]....
        /*05cc*/ 	.word	0xffffffff


	//   ....[107]....
        /*05d0*/ 	.word	0xffffffff


	//   ....[108]....
        /*05d4*/ 	.word	0xffffffff


	//   ....[109]....
        /*05d8*/ 	.word	0xffffffff


	//   ....[110]....
        /*05dc*/ 	.word	0xffffffff


	//   ....[111]....
        /*05e0*/ 	.word	0xffffffff


	//   ....[112]....
        /*05e4*/ 	.word	0xffffffff


	//   ....[113]....
        /*05e8*/ 	.word	0xffffffff


	//   ....[114]....
        /*05ec*/ 	.word	0xffffffff


	//   ....[115]....
        /*05f0*/ 	.word	0xffffffff


	//   ....[116]....
        /*05f4*/ 	.word	0xffffffff


	//   ....[117]....
        /*05f8*/ 	.word	0xffffffff


	//   ....[118]....
        /*05fc*/ 	.word	0xffffffff


	//   ....[119]....
        /*0600*/ 	.word	0xffffffff


	//   ....[120]....
        /*0604*/ 	.word	0xffffffff


	//   ....[121]....
        /*0608*/ 	.word	0xffffffff


	//   ....[122]....
        /*060c*/ 	.word	0xffffffff


	//   ....[123]....
        /*0610*/ 	.word	0xffffffff


	//   ....[124]....
        /*0614*/ 	.word	0xffffffff


	//   ....[125]....
        /*0618*/ 	.word	0xffffffff


	//   ....[126]....
        /*061c*/ 	.word	0xffffffff


	//   ....[127]....
        /*0620*/ 	.word	0xffffffff


	//   ....[128]....
        /*0624*/ 	.word	0xffffffff


	//   ....[129]....
        /*0628*/ 	.word	0xffffffff


	//   ....[130]....
        /*062c*/ 	.word	0xffffffff


	//   ....[131]....
        /*0630*/ 	.word	0xffffffff


	//   ....[132]....
        /*0634*/ 	.word	0xffffffff


	//   ....[133]....
        /*0638*/ 	.word	0xffffffff


	//   ....[134]....
        /*063c*/ 	.word	0xffffffff


	//   ....[135]....
        /*0640*/ 	.word	0xffffffff


	//   ....[136]....
        /*0644*/ 	.word	0xffffffff


	//   ....[137]....
        /*0648*/ 	.word	0xffffffff


	//   ....[138]....
        /*064c*/ 	.word	0xffffffff


	//   ....[139]....
        /*0650*/ 	.word	0xffffffff


	//   ....[140]....
        /*0654*/ 	.word	0xffffffff


	//   ....[141]....
        /*0658*/ 	.word	0xffffffff


	//   ....[142]....
        /*065c*/ 	.word	0xffffffff


	//   ....[143]....
        /*0660*/ 	.word	0xffffffff


	//   ....[144]....
        /*0664*/ 	.word	0xffffffff


	//   ....[145]....
        /*0668*/ 	.word	0xffffffff


	//   ....[146]....
        /*066c*/ 	.word	0xffffffff


	//   ....[147]....
        /*0670*/ 	.word	0xffffffff


	//   ....[148]....
        /*0674*/ 	.word	0xffffffff


	//   ....[149]....
        /*0678*/ 	.word	0xffffffff


	//   ....[150]....
        /*067c*/ 	.word	0xffffffff


	//   ....[151]....
        /*0680*/ 	.word	0xffffffff


	//   ....[152]....
        /*0684*/ 	.word	0xffffffff


	//   ....[153]....
        /*0688*/ 	.word	0xffffffff


	//   ....[154]....
        /*068c*/ 	.word	0xffffffff


	//   ....[155]....
        /*0690*/ 	.word	0xffffffff


	//   ....[156]....
        /*0694*/ 	.word	0xffffffff


	//   ....[157]....
        /*0698*/ 	.word	0xffffffff


	//   ....[158]....
        /*069c*/ 	.word	0xffffffff


	//   ....[159]....
        /*06a0*/ 	.word	0xffffffff


	//   ....[160]....
        /*06a4*/ 	.word	0xffffffff


	//----- nvinfo : EIATTR_COOP_GROUP_INSTR_OFFSETS
	.align		4
.L_244:
        /*06a8*/ 	.byte	0x04, 0x28
        /*06aa*/ 	.short	(.L_246 - .L_245)


	//   ....[0]....
.L_245:
        /*06ac*/ 	.word	0x00000050


	//   ....[1]....
        /*06b0*/ 	.word	0x000018a0


	//   ....[2]....
        /*06b4*/ 	.word	0x000018c0


	//   ....[3]....
        /*06b8*/ 	.word	0x00001af0


	//   ....[4]....
        /*06bc*/ 	.word	0x00001b00


	//   ....[5]....
        /*06c0*/ 	.word	0x00001cc0


	//   ....[6]....
        /*06c4*/ 	.word	0x00001ce0


	//   ....[7]....
        /*06c8*/ 	.word	0x00001ea0


	//   ....[8]....
        /*06cc*/ 	.word	0x00001eb0


	//   ....[9]....
        /*06d0*/ 	.word	0x00002430


	//   ....[10]....
        /*06d4*/ 	.word	0x00002440


	//   ....[11]....
        /*06d8*/ 	.word	0x00002450


	//   ....[12]....
        /*06dc*/ 	.word	0x00002460


	//   ....[13]....
        /*06e0*/ 	.word	0x00002870


	//   ....[14]....
        /*06e4*/ 	.word	0x000028f0


	//   ....[15]....
        /*06e8*/ 	.word	0x00002900


	//   ....[16]....
        /*06ec*/ 	.word	0x00002910


	//   ....[17]....
        /*06f0*/ 	.word	0x000033f0


	//   ....[18]....
        /*06f4*/ 	.word	0x00003410


	//   ....[19]....
        /*06f8*/ 	.word	0x00003530


	//   ....[20]....
        /*06fc*/ 	.word	0x00003550


	//   ....[21]....
        /*0700*/ 	.word	0x000037c0


	//   ....[22]....
        /*0704*/ 	.word	0x00003a00


	//   ....[23]....
        /*0708*/ 	.word	0x00003a10


	//   ....[24]....
        /*070c*/ 	.word	0x00003a20


	//   ....[25]....
        /*0710*/ 	.word	0x00004420


	//   ....[26]....
        /*0714*/ 	.word	0x00004450


	//   ....[27]....
        /*0718*/ 	.word	0x00004470


	//   ....[28]....
        /*071c*/ 	.word	0x00004480


	//   ....[29]....
        /*0720*/ 	.word	0x000044b0


	//   ....[30]....
        /*0724*/ 	.word	0x000044d0


	//   ....[31]....
        /*0728*/ 	.word	0x000044f0


	//   ....[32]....
        /*072c*/ 	.word	0x00004500


	//   ....[33]....
        /*0730*/ 	.word	0x00005fb0


	//   ....[34]....
        /*0734*/ 	.word	0x00005fd0


	//   ....[35]....
        /*0738*/ 	.word	0x000060f0


	//   ....[36]....
        /*073c*/ 	.word	0x00006100


	//   ....[37]....
        /*0740*/ 	.word	0x00006d80


	//   ....[38]....
        /*0744*/ 	.word	0x00006da0


	//   ....[39]....
        /*0748*/ 	.word	0x00006e90


	//   ....[40]....
        /*074c*/ 	.word	0x00006ed0


	//   ....[41]....
        /*0750*/ 	.word	0x00007130


	//   ....[42]....
        /*0754*/ 	.word	0x00007370


	//   ....[43]....
        /*0758*/ 	.word	0x000073a0


	//   ....[44]....
        /*075c*/ 	.word	0x000073d0


	//   ....[45]....
        /*0760*/ 	.word	0x00007a30


	//   ....[46]....
        /*0764*/ 	.word	0x00007b30


	//   ....[47]....
        /*0768*/ 	.word	0x00007c20


	//   ....[48]....
        /*076c*/ 	.word	0x00007d20


	//   ....[49]....
        /*0770*/ 	.word	0x00007d40


	//   ....[50]....
        /*0774*/ 	.word	0x00007d60


	//   ....[51]....
        /*0778*/ 	.word	0x00007e80


	//   ....[52]....
        /*077c*/ 	.word	0x00007ea0


	//   ....[53]....
        /*0780*/ 	.word	0x00009ff0


	//   ....[54]....
        /*0784*/ 	.word	0x0000a010


	//   ....[55]....
        /*0788*/ 	.word	0x0000a070


	//   ....[56]....
        /*078c*/ 	.word	0x0000a0c0


	//   ....[57]....
        /*0790*/ 	.word	0x0000ad20


	//   ....[58]....
        /*0794*/ 	.word	0x0000ad40


	//   ....[59]....
        /*0798*/ 	.word	0x0000ae10


	//   ....[60]....
        /*079c*/ 	.word	0x0000ae30


	//   ....[61]....
        /*07a0*/ 	.word	0x0000b370


	//   ....[62]....
        /*07a4*/ 	.word	0x0000b390


	//   ....[63]....
        /*07a8*/ 	.word	0x0000b3a0


	//   ....[64]....
        /*07ac*/ 	.word	0x0000b3d0


	//   ....[65]....
        /*07b0*/ 	.word	0x0000b3e0


	//   ....[66]....
        /*07b4*/ 	.word	0x0000b400


	//   ....[67]....
        /*07b8*/ 	.word	0x0000b430


	//   ....[68]....
        /*07bc*/ 	.word	0x0000b450


	//   ....[69]....
        /*07c0*/ 	.word	0x0000d1d0


	//   ....[70]....
        /*07c4*/ 	.word	0x0000d200


	//   ....[71]....
        /*07c8*/ 	.word	0x0000d210


	//   ....[72]....
        /*07cc*/ 	.word	0x0000d220


	//   ....[73]....
        /*07d0*/ 	.word	0x0000d230


	//   ....[74]....
        /*07d4*/ 	.word	0x0000d260


	//   ....[75]....
        /*07d8*/ 	.word	0x0000d280


	//   ....[76]....
        /*07dc*/ 	.word	0x0000d2a0


	//   ....[77]....
        /*07e0*/ 	.word	0x0000dd60


	//   ....[78]....
        /*07e4*/ 	.word	0x0000e310


	//   ....[79]....
        /*07e8*/ 	.word	0x0000e320


	//   ....[80]....
        /*07ec*/ 	.word	0x0000e330


	//   ....[81]....
        /*07f0*/ 	.word	0x0000e360


	//   ....[82]....
        /*07f4*/ 	.word	0x0000e3c0


	//   ....[83]....
        /*07f8*/ 	.word	0x0000e3f0


	//   ....[84]....
        /*07fc*/ 	.word	0x0000e410


	//   ....[85]....
        /*0800*/ 	.word	0x0000e420


	//   ....[86]....
        /*0804*/ 	.word	0x0000e510


	//   ....[87]....
        /*0808*/ 	.word	0x0000e540


	//   ....[88]....
        /*080c*/ 	.word	0x0000e8a0


	//   ....[89]....
        /*0810*/ 	.word	0x0000e8c0


	//   ....[90]....
        /*0814*/ 	.word	0x0000ebf0


	//   ....[91]....
        /*0818*/ 	.word	0x0000ec10


	//   ....[92]....
        /*081c*/ 	.word	0x0000ef40


	//   ....[93]....
        /*0820*/ 	.word	0x0000ef50


	//   ....[94]....
        /*0824*/ 	.word	0x0000f5f0


	//   ....[95]....
        /*0828*/ 	.word	0x0000f700


	//   ....[96]....
        /*082c*/ 	.word	0x0000f770


	//   ....[97]....
        /*0830*/ 	.word	0x0000f7d0


	//   ....[98]....
        /*0834*/ 	.word	0x0000f830


	//   ....[99]....
        /*0838*/ 	.word	0x0000f890


	//   ....[100]....
        /*083c*/ 	.word	0x0000f900


	//   ....[101]....
        /*0840*/ 	.word	0x0000f960


	//   ....[102]....
        /*0844*/ 	.word	0x0000f9c0


	//   ....[103]....
        /*0848*/ 	.word	0x0000fa20


	//   ....[104]....
        /*084c*/ 	.word	0x0000fa90


	//   ....[105]....
        /*0850*/ 	.word	0x0000fc20


	//   ....[106]....
        /*0854*/ 	.word	0x0000fc80


	//   ....[107]....
        /*0858*/ 	.word	0x0000fce0


	//   ....[108]....
        /*085c*/ 	.word	0x0000fd40


	//   ....[109]....
        /*0860*/ 	.word	0x0000ffb0


	//   ....[110]....
        /*0864*/ 	.word	0x00010220


	//   ....[111]....
        /*0868*/ 	.word	0x00010840


	//   ....[112]....
        /*086c*/ 	.word	0x00010890


	//   ....[113]....
        /*0870*/ 	.word	0x000108e0


	//   ....[114]....
        /*0874*/ 	.word	0x00010930


	//   ....[115]....
        /*0878*/ 	.word	0x00010980


	//   ....[116]....
        /*087c*/ 	.word	0x000109d0


	//   ....[117]....
        /*0880*/ 	.word	0x00010a20


	//   ....[118]....
        /*0884*/ 	.word	0x00010a70


	//   ....[119]....
        /*0888*/ 	.word	0x00010ae0


	//   ....[120]....
        /*088c*/ 	.word	0x00010b50


	//   ....[121]....
        /*0890*/ 	.word	0x00010ce0


	//   ....[122]....
        /*0894*/ 	.word	0x00010d40


	//   ....[123]....
        /*0898*/ 	.word	0x00010da0


	//   ....[124]....
        /*089c*/ 	.word	0x00010e10


	//   ....[125]....
        /*08a0*/ 	.word	0x00010fa0


	//   ....[126]....
        /*08a4*/ 	.word	0x00011000


	//   ....[127]....
        /*08a8*/ 	.word	0x00011060


	//   ....[128]....
        /*08ac*/ 	.word	0x000110c0


	//   ....[129]....
        /*08b0*/ 	.word	0x00011320


	//   ....[130]....
        /*08b4*/ 	.word	0x00011580


	//   ....[131]....
        /*08b8*/ 	.word	0x00011bc0


	//   ....[132]....
        /*08bc*/ 	.word	0x00011c00


	//   ....[133]....
        /*08c0*/ 	.word	0x00011c50


	//   ....[134]....
        /*08c4*/ 	.word	0x00011c90


	//   ....[135]....
        /*08c8*/ 	.word	0x00011ce0


	//   ....[136]....
        /*08cc*/ 	.word	0x00011d20


	//   ....[137]....
        /*08d0*/ 	.word	0x00011d70


	//   ....[138]....
        /*08d4*/ 	.word	0x00011db0


	//   ....[139]....
        /*08d8*/ 	.word	0x00011e10


	//   ....[140]....
        /*08dc*/ 	.word	0x00011e70


	//   ....[141]....
        /*08e0*/ 	.word	0x00011ee0


	//   ....[142]....
        /*08e4*/ 	.word	0x00012020


	//   ....[143]....
        /*08e8*/ 	.word	0x00012080


	//   ....[144]....
        /*08ec*/ 	.word	0x000120c0


	//   ....[145]....
        /*08f0*/ 	.word	0x00012100


	//   ....[146]....
        /*08f4*/ 	.word	0x00012150


	//   ....[147]....
        /*08f8*/ 	.word	0x00012190


	//   ....[148]....
        /*08fc*/ 	.word	0x000121e0


	//   ....[149]....
        /*0900*/ 	.word	0x00012220


	//   ....[150]....
        /*0904*/ 	.word	0x00012270


	//   ....[151]....
        /*0908*/ 	.word	0x000122b0


	//   ....[152]....
        /*090c*/ 	.word	0x00012300


	//   ....[153]....
        /*0910*/ 	.word	0x00012360


	//   ....[154]....
        /*0914*/ 	.word	0x000123b0


	//   ....[155]....
        /*0918*/ 	.word	0x00012400


	//   ....[156]....
        /*091c*/ 	.word	0x00012450


	//   ....[157]....
        /*0920*/ 	.word	0x000124a0


	//   ....[158]....
        /*0924*/ 	.word	0x000124f0


	//   ....[159]....
        /*0928*/ 	.word	0x00012540


	//   ....[160]....
        /*092c*/ 	.word	0x000125b0


	//----- nvinfo : EIATTR_EXIT_INSTR_OFFSETS
	.align		4
.L_246:
        /*0930*/ 	.byte	0x04, 0x1c
        /*0932*/ 	.short	(.L_248 - .L_247)


	//   ....[0]....
.L_247:
        /*0934*/ 	.word	0x000000a0


	//   ....[1]....
        /*0938*/ 	.word	0x0000f6b0


	//----- nvinfo : EIATTR_MAX_THREADS
	.align		4
.L_248:
        /*093c*/ 	.byte	0x04, 0x05
        /*093e*/ 	.short	(.L_250 - .L_249)
.L_249:
        /*0940*/ 	.word	0x00000080
        /*0944*/ 	.word	0x00000001
        /*0948*/ 	.word	0x00000001


	//----- nvinfo : EIATTR_CRS_STACK_SIZE
	.align		4
.L_250:
        /*094c*/ 	.byte	0x04, 0x1e
        /*094e*/ 	.short	(.L_252 - .L_251)
.L_251:
        /*0950*/ 	.word	0x00000000
.L_252:


//--------------------- .nv.info._ZN7cutlass13device_kernelIN5flash19enable_sm80_to_sm89INS1_16FlashAttnFwdSm80INS1_25CollectiveMainloopFwdSm80ILi4ELi1ELb0EN4cute5tupleIJNS5_1CILi128EEENS7_ILi48EEENS7_ILi96EEEEEELi96ENS_10bfloat16_tEfNS_4arch4Sm80ELb1ELb0ELb0ELb1ELb1ELb0ELb1ELb1EEENS1_21CollectiveEpilogueFwdINS6_IJS8_SA_S9_EEENS6_IJNS7_ILi1EEESI_SI_EEESC_SE_Li128ELb1ELb1ELb1ELb0EEENS1_36VarlenDynamicPersistentTileSchedulerILi128ELi48ELi128ELi128ELb1ELb1ELb0ELb1ELb1ELb1EEEEEEEEEvNT_6ParamsE --------------------------
	.section	.nv.info._ZN7cutlass13device_kernelIN5flash19enable_sm80_to_sm89INS1_16FlashAttnFwdSm80INS1_25CollectiveMainloopFwdSm80ILi4ELi1ELb0EN4cute5tupleIJNS5_1CILi128EEENS7_ILi48EEENS7_ILi96EEEEEELi96ENS_10bfloat16_tEfNS_4arch4Sm80ELb1ELb0ELb0ELb1ELb1ELb0ELb1ELb1EEENS1_21CollectiveEpilogueFwdINS6_IJS8_SA_S9_EEENS6_IJNS7_ILi1EEESI_SI_EEESC_SE_Li128ELb1ELb1ELb1ELb0EEENS1_36VarlenDynamicPersistentTileSchedulerILi128ELi48ELi128ELi128ELb1ELb1ELb0ELb1ELb1ELb1EEEEEEEEEvNT_6ParamsE,"",@"SHT_CUDA_INFO"
	.sectionflags	@""
	.align	4


	//----- nvinfo : EIATTR_CUDA_API_VERSION
	.align		4
        /*0000*/ 	.byte	0x04, 0x37
        /*0002*/ 	.short	(.L_254 - .L_253)
.L_253:
        /*0004*/ 	.word	0x00000082


	//----- nvinfo : EIATTR_SW2861232_WAR
	.align		4
.L_254:
        /*0008*/ 	.byte	0x01, 0x35
	.zero		2


	//----- nvinfo : EIATTR_PARAM_CBANK
	.align		4
        /*000c*/ 	.byte	0x04, 0x0a
        /*000e*/ 	.short	(.L_256 - .L_255)
	.align		4
.L_255:
        /*0010*/ 	.word	index@(.nv.constant0._ZN7cutlass13device_kernelIN5flash19enable_sm80_to_sm89INS1_16FlashAttnFwdSm80INS1_25CollectiveMainloopFwdSm80ILi4ELi1ELb0EN4cute5tupleIJNS5_1CILi128EEENS7_ILi48EEENS7_ILi96EEEEEELi96ENS_10bfloat16_tEfNS_4arch4Sm80ELb1ELb0ELb0ELb1ELb1ELb0ELb1ELb1EEENS1_21CollectiveEpilogueFwdINS6_IJS8_SA_S9_EEENS6_IJNS7_ILi1EEESI_SI_EEESC_SE_Li128ELb1ELb1ELb1ELb0EEENS1_36VarlenDynamicPersistentTileSchedulerILi128ELi48ELi128ELi128ELb1ELb1ELb0ELb1ELb1ELb1EEEEEEEEEvNT_6ParamsE)
        /*0014*/ 	.short	0x0160
        /*0016*/ 	.short	0x0438


	//----- nvinfo : EIATTR_CBANK_PARAM_SIZE
	.align		4
.L_256:
        /*0018*/ 	.byte	0x03, 0x19
        /*001a*/ 	.short	0x0438


	//----- nvinfo : EIATTR_KPARAM_INFO
	.align		4
        /*001c*/ 	.byte	0x04, 0x17
        /*001e*/ 	.short	(.L_258 - .L_257)
.L_257:
        /*0020*/ 	.word	0x00000000
        /*0024*/ 	.short	0x0000
        /*0026*/ 	.short	0x0000
        /*0028*/ 	.byte	0x00, 0xf0, 0xe1, 0x10


	//----- nvinfo : EIATTR_MAXREG_COUNT
	.align		4
.L_258:
        /*002c*/ 	.byte	0x03, 0x1b
        /*002e*/ 	.short	0x00ff


	//----- nvinfo : EIATTR_NUM_BARRIERS
	.align		4
        /*0030*/ 	.byte	0x02, 0x4c
        /*0032*/ 	.byte	0x06
	.zero		1


	//----- nvinfo : EIATTR_ANNOTATIONS
	.align		4
        /*0034*/ 	.byte	0x04, 0x55
        /*0036*/ 	.short	(.L_260 - .L_259)


	//   ....[0]....
.L_259:
        /* <DEDUP_REMOVED lines=16> */


	//----- nvinfo : EIATTR_MERCURY_ISA_VERSION
	.align		4
.L_260:
        /*0128*/ 	.byte	0x03, 0x5f
        /*012a*/ 	.short	0x0000


	//----- nvinfo : EIATTR_INT_WARP_WIDE_INSTR_OFFSETS
	.align		4
        /*012c*/ 	.byte	0x04, 0x31
        /*012e*/ 	.short	(.L_262 - .L_261)


	//   ....[0]....
.L_261:
        /*0130*/ 	.word	0x0000c770


	//   ....[1]....
        /*0134*/ 	.word	0x0000c7f0


	//----- nvinfo : EIATTR_COOP_GROUP_MASK_REGIDS
	.align		4
.L_262:
        /*0138*/ 	.byte	0x04, 0x29
        /*013a*/ 	.short	(.L_264 - .L_263)


	//   ....[0]....
.L_263:
        /*013c*/ 	.word	0xffffffff


	//   ....[1]....
        /*0140*/ 	.word	0xffffffff


	//   ....[2]....
        /*0144*/ 	.word	0xffffffff


	//   ....[3]....
        /*0148*/ 	.word	0xffffffff


	//   ....[4]....
        /*014c*/ 	.word	0xffffffff


	//   ....[5]....
        /*0150*/ 	.word	0xffffffff


	//   ....[6]....
        /*0154*/ 	.word	0xffffffff


	//   ....[7]....
        /*0158*/ 	.word	0xffffffff


	//   ....[8]....
        /*015c*/ 	.word	0xffffffff


	//   ....[9]....
        /*0160*/ 	.word	0xffffffff


	//   ....[10]....
        /*0164*/ 	.word	0xffffffff


	//   ....[11]....
        /*0168*/ 	.word	0xffffffff


	//   ....[12]....
        /*016c*/ 	.word	0xffffffff


	//   ....[13]....
        /*0170*/ 	.word	0xffffffff


	//   ....[14]....
        /*0174*/ 	.word	0xffffffff


	//   ....[15]....
        /*0178*/ 	.word	0xffffffff


	//   ....[16]....
        /*017c*/ 	.word	0xffffffff


	//   ....[17]....
        /*0180*/ 	.word	0xffffffff


	//   ....[18]....
        /*0184*/ 	.word	0xffffffff


	//   ....[19]....
        /*0188*/ 	.word	0xffffffff


	//   ....[20]....
        /*018c*/ 	.word	0xffffffff


	//   ....[21]....
        /*0190*/ 	.word	0xffffffff


	//   ....[22]....
        /*0194*/ 	.word	0xffffffff


	//   ....[23]....
        /*0198*/ 	.word	0xffffffff


	//   ....[24]....
        /*019c*/ 	.word	0xffffffff


	//   ....[25]....
        /*01a0*/ 	.word	0xffffffff


	//   ....[26]....
        /*01a4*/ 	.word	0xffffffff


	//   ....[27]....
        /*01a8*/ 	.word	0xffffffff


	//   ....[28]....
        /*01ac*/ 	.word	0xffffffff


	//   ....[29]....
        /*01b0*/ 	.word	0xffffffff


	//   ....[30]....
        /*01b4*/ 	.word	0xffffffff


	//   ....[31]....
        /*01b8*/ 	.word	0xffffffff


	//   ....[32]....
        /*01bc*/ 	.word	0xffffffff


	//   ....[33]....
        /*01c0*/ 	.word	0xffffffff


	//   ....[34]....
        /*01c4*/ 	.word	0xffffffff


	//   ....[35]....
        /*01c8*/ 	.word	0xffffffff


	//   ....[36]....
        /*01cc*/ 	.word	0xffffffff


	//   ....[37]....
        /*01d0*/ 	.word	0xffffffff


	//   ....[38]....
        /*01d4*/ 	.word	0xffffffff


	//   ....[39]....
        /*01d8*/ 	.word	0xffffffff


	//   ....[40]....
        /*01dc*/ 	.word	0xffffffff


	//   ....[41]....
        /*01e0*/ 	.word	0xffffffff


	//   ....[42]....
        /*01e4*/ 	.word	0xffffffff


	//   ....[43]....
        /*01e8*/ 	.word	0xffffffff


	//   ....[44]....
        /*01ec*/ 	.word	0xffffffff


	//   ....[45]....
        /*01f0*/ 	.word	0xffffffff


	//   ....[46]....
        /*01f4*/ 	.word	0xffffffff


	//   ....[47]....
        /*01f8*/ 	.word	0xffffffff


	//   ....[48]....
        /*01fc*/ 	.word	0xffffffff


	//   ....[49]....
        /*0200*/ 	.word	0xffffffff


	//   ....[50]....
        /*0204*/ 	.word	0xffffffff


	//   ....[51]....
        /*0208*/ 	.word	0xffffffff


	//   ....[52]....
        /*020c*/ 	.word	0xffffffff


	//   ....[53]....
        /*0210*/ 	.word	0xffffffff


	//   ....[54]....
        /*0214*/ 	.word	0xffffffff


	//   ....[55]....
        /*0218*/ 	.word	0xffffffff


	//   ....[56]....
        /*021c*/ 	.word	0xffffffff


	//   ....[57]....
        /*0220*/ 	.word	0xffffffff


	//   ....[58]....
        /*0224*/ 	.word	0xffffffff


	//   ....[59]....
        /*0228*/ 	.word	0xffffffff


	//   ....[60]....
        /*022c*/ 	.word	0xffffffff


	//   ....[61]....
        /*0230*/ 	.word	0xffffffff


	//   ....[62]....
        /*0234*/ 	.word	0xffffffff


	//   ....[63]....
        /*0238*/ 	.word	0xffffffff


	//   ....[64]....
        /*023c*/ 	.word	0xffffffff


	//   ....[65]....
        /*0240*/ 	.word	0xffffffff


	//   ....[66]....
        /*0244*/ 	.word	0xffffffff


	//   ....[67]....
        /*0248*/ 	.word	0xffffffff


	//   ....[68]....
        /*024c*/ 	.word	0xffffffff


	//   ....[69]....
        /*0250*/ 	.word	0xffffffff


	//   ....[70]....
        /*0254*/ 	.word	0xffffffff


	//   ....[71]....
        /*0258*/ 	.word	0xffffffff


	//   ....[72]....
        /*025c*/ 	.word	0xffffffff


	//   ....[73]....
        /*0260*/ 	.word	0xffffffff


	//   ....[74]....
        /*0264*/ 	.word	0xffffffff


	//   ....[75]....
        /*0268*/ 	.word	0xffffffff


	//   ....[76]....
        /*026c*/ 	.word	0xffffffff


	//   ....[77]....
        /*0270*/ 	.word	0xffffffff


	//   ....[78]....
        /*0274*/ 	.word	0xffffffff


	//   ....[79]....
        /*0278*/ 	.word	0xffffffff


	//   ....[80]....
        /*027c*/ 	.word	0xffffffff


	//   ....[81]....
        /*0280*/ 	.word	0xffffffff


	//   ....[82]....
        /*0284*/ 	.word	0xffffffff


	//   ....[83]....
        /*0288*/ 	.word	0xffffffff


	//   ....[84]....
        /*028c*/ 	.word	0xffffffff


	//   ....[85]....
        /*0290*/ 	.word	0xffffffff


	//   ....[86]....
        /*0294*/ 	.word	0xffffffff


	//   ....[87]....
        /*0298*/ 	.word	0xffffffff


	//   ....[88]....
        /*029c*/ 	.word	0xffffffff


	//   ....[89]....
        /*02a0*/ 	.word	0xffffffff


	//   ....[90]....
        /*02a4*/ 	.word	0xffffffff


	//   ....[91]....
        /*02a8*/ 	.word	0xffffffff


	//   ....[92]....
        /*02ac*/ 	.word	0xffffffff


	//   ....[93]....
        /*02b0*/ 	.word	0xffffffff


	//   ....[94]....
        /*02b4*/ 	.word	0xffffffff


	//   ....[95]....
        /*02b8*/ 	.word	0xffffffff


	//   ....[96]....
        /*02bc*/ 	.word	0xffffffff


	//   ....[97]....
        /*02c0*/ 	.word	0xffffffff


	//   ....[98]....
        /*02c4*/ 	.word	0xffffffff


	//   ....[99]....
        /*02c8*/ 	.word	0xffffffff


	//   ....[100]....
        /*02cc*/ 	.word	0xffffffff


	//   ....[101]....
        /*02d0*/ 	.word	0xffffffff


	//   ....[102]....
        /*02d4*/ 	.word	0xffffffff


	//   ....[103]....
        /*02d8*/ 	.word	0xffffffff


	//   ....[104]....
        /*02dc*/ 	.word	0xffffffff


	//   ....[105]....
        /*02e0*/ 	.word	0xffffffff


	//   ....[106]....
        /*02e4*/ 	.word	0xffffffff


	//   ....[107]....
        /*02e8*/ 	.word	0xffffffff


	//   ....[108]....
        /*02ec*/ 	.word	0xffffffff


	//   ....[109]....
        /*02f0*/ 	.word	0xffffffff


	//   ....[110]....
        /*02f4*/ 	.word	0xffffffff


	//   ....[111]....
        /*02f8*/ 	.word	0xffffffff


	//   ....[112]....
        /*02fc*/ 	.word	0xffffffff


	//   ....[113]....
        /*0300*/ 	.word	0xffffffff


	//   ....[114]....
        /*0304*/ 	.word	0xffffffff


	//   ....[115]....
        /*0308*/ 	.word	0xffffffff


	//   ....[116]....
        /*030c*/ 	.word	0xffffffff


	//   ....[117]....
        /*0310*/ 	.word	0xffffffff


	//   ....[118]....
        /*0314*/ 	.word	0xffffffff


	//   ....[119]....
        /*0318*/ 	.word	0xffffffff


	//   ....[120]....
        /*031c*/ 	.word	0xffffffff


	//   ....[121]....
        /*0320*/ 	.word	0xffffffff


	//   ....[122]....
        /*0324*/ 	.word	0xffffffff


	//   ....[123]....
        /*0328*/ 	.word	0xffffffff


	//   ....[124]....
        /*032c*/ 	.word	0xffffffff


	//   ....[125]....
        /*0330*/ 	.word	0xffffffff


	//   ....[126]....
        /*0334*/ 	.word	0xffffffff


	//   ....[127]....
        /*0338*/ 	.word	0xffffffff


	//   ....[128]....
        /*033c*/ 	.word	0xffffffff


	//   ....[129]....
        /*0340*/ 	.word	0xffffffff


	//   ....[130]....
        /*0344*/ 	.word	0xffffffff


	//   ....[131]....
        /*0348*/ 	.word	0xffffffff


	//   ....[132]....
        /*034c*/ 	.word	0xffffffff


	//   ....[133]....
        /*0350*/ 	.word	0xffffffff


	//   ....[134]....
        /*0354*/ 	.word	0xffffffff


	//   ....[135]....
        /*0358*/ 	.word	0xffffffff


	//   ....[136]....
        /*035c*/ 	.word	0xffffffff


	//   ....[137]....
        /*0360*/ 	.word	0xffffffff


	//   ....[138]....
        /*0364*/ 	.word	0xffffffff


	//   ....[139]....
        /*0368*/ 	.word	0xffffffff


	//   ....[140]....
        /*036c*/ 	.word	0xffffffff


	//   ....[141]....
        /*0370*/ 	.word	0xffffffff


	//   ....[142]....
        /*0374*/ 	.word	0xffffffff


	//   ....[143]....
        /*0378*/ 	.word	0xffffffff


	//   ....[144]....
        /*037c*/ 	.word	0xffffffff


	//   ....[145]....
        /*0380*/ 	.word	0xffffffff


	//   ....[146]....
        /*0384*/ 	.word	0xffffffff


	//   ....[147]....
        /*0388*/ 	.word	0xffffffff


	//   ....[148]....
        /*038c*/ 	.word	0xffffffff


	//   ....[149]....
        /*0390*/ 	.word	0xffffffff


	//   ....[150]....
        /*0394*/ 	.word	0xffffffff


	//   ....[151]....
        /*0398*/ 	.word	0xffffffff


	//   ....[152]....
        /*039c*/ 	.word	0xffffffff


	//   ....[153]....
        /*03a0*/ 	.word	0xffffffff


	//   ....[154]....
        /*03a4*/ 	.word	0xffffffff


	//   ....[155]....
        /*03a8*/ 	.word	0xffffffff


	//   ....[156]....
        /*03ac*/ 	.word	0xffffffff


	//   ....[157]....
        /*03b0*/ 	.word	0xffffffff


	//   ....[158]....
        /*03b4*/ 	.word	0xffffffff


	//   ....[159]....
        /*03b8*/ 	.word	0xffffffff


	//   ....[160]....
        /*03bc*/ 	.word	0xffffffff


	//   ....[161]....
        /*03c0*/ 	.word	0xffffffff


	//   ....[162]....
        /*03c4*/ 	.word	0xffffffff


	//   ....[163]....
        /*03c8*/ 	.word	0xffffffff


	//   ....[164]....
        /*03cc*/ 	.word	0xffffffff


	//   ....[165]....
        /*03d0*/ 	.word	0xffffffff


	//   ....[166]....
        /*03d4*/ 	.word	0xffffffff


	//   ....[167]....
        /*03d8*/ 	.word	0xffffffff


	//   ....[168]....
        /*03dc*/ 	.word	0xffffffff


	//   ....[169]....
        /*03e0*/ 	.word	0xffffffff


	//   ....[170]....
        /*03e4*/ 	.word	0xffffffff


	//   ....[171]....
        /*03e8*/ 	.word	0xffffffff


	//   ....[172]....
        /*03ec*/ 	.word	0xffffffff


	//   ....[173]....
        /*03f0*/ 	.word	0xffffffff


	//   ....[174]....
        /*03f4*/ 	.word	0xffffffff


	//   ....[175]....
        /*03f8*/ 	.word	0xffffffff


	//   ....[176]....
        /*03fc*/ 	.word	0xffffffff


	//   ....[177]....
        /*0400*/ 	.word	0xffffffff


	//   ....[178]....
        /*0404*/ 	.word	0xffffffff


	//   ....[179]....
        /*0408*/ 	.word	0xffffffff


	//   ....[180]....
        /*040c*/ 	.word	0xffffffff


	//   ....[181]....
        /*0410*/ 	.word	0xffffffff


	//   ....[182]....
        /*0414*/ 	.word	0xffffffff


	//   ....[183]....
        /*0418*/ 	.word	0xffffffff


	//   ....[184]....
        /*041c*/ 	.word	0xffffffff


	//   ....[185]....
        /*0420*/ 	.word	0xffffffff


	//   ....[186]....
        /*0424*/ 	.word	0xffffffff


	//   ....[187]....
        /*0428*/ 	.word	0xffffffff


	//   ....[188]....
        /*042c*/ 	.word	0xffffffff


	//   ....[189]....
        /*0430*/ 	.word	0xffffffff


	//   ....[190]....
        /*0434*/ 	.word	0xffffffff


	//   ....[191]....
        /*0438*/ 	.word	0xffffffff


	//   ....[192]....
        /*043c*/ 	.word	0xffffffff


	//   ....[193]....
        /*0440*/ 	.word	0xffffffff


	//   ....[194]....
        /*0444*/ 	.word	0xffffffff


	//   ....[195]....
        /*0448*/ 	.word	0xffffffff


	//   ....[196]....
        /*044c*/ 	.word	0xffffffff


	//   ....[197]....
        /*0450*/ 	.word	0xffffffff


	//   ....[198]....
        /*0454*/ 	.word	0xffffffff


	//   ....[199]....
        /*0458*/ 	.word	0xffffffff


	//   ....[200]....
        /*045c*/ 	.word	0xffffffff


	//   ....[201]....
        /*0460*/ 	.word	0xffffffff


	//   ....[202]....
        /*0464*/ 	.word	0xffffffff


	//   ....[203]....
        /*0468*/ 	.word	0xffffffff


	//   ....[204]....
        /*046c*/ 	.word	0xffffffff


	//   ....[205]....
        /*0470*/ 	.word	0xffffffff


	//   ....[206]....
        /*0474*/ 	.word	0xffffffff


	//   ....[207]....
        /*0478*/ 	.word	0xffffffff


	//   ....[208]....
        /*047c*/ 	.word	0xffffffff


	//   ....[209]....
        /*0480*/ 	.word	0xffffffff


	//   ....[210]....
        /*0484*/ 	.word	0xffffffff


	//   ....[211]....
        /*0488*/ 	.word	0xffffffff


	//   ....[212]....
        /*048c*/ 	.word	0xffffffff


	//   ....[213]....
        /*0490*/ 	.word	0xffffffff


	//   ....[214]....
        /*0494*/ 	.word	0xffffffff


	//   ....[215]....
        /*0498*/ 	.word	0xffffffff


	//   ....[216]....
        /*049c*/ 	.word	0xffffffff


	//   ....[217]....
        /*04a0*/ 	.word	0xffffffff


	//   ....[218]....
        /*04a4*/ 	.word	0xffffffff


	//   ....[219]....
        /*04a8*/ 	.word	0xffffffff


	//   ....[220]....
        /*04ac*/ 	.word	0xffffffff


	//   ....[221]....
        /*04b0*/ 	.word	0xffffffff


	//   ....[222]....
        /*04b4*/ 	.word	0xffffffff


	//   ....[223]....
        /*04b8*/ 	.word	0xffffffff


	//   ....[224]....
        /*04bc*/ 	.word	0xffffffff


	//   ....[225]....
        /*04c0*/ 	.word	0xffffffff


	//   ....[226]....
        /*04c4*/ 	.word	0xffffffff


	//   ....[227]....
        /*04c8*/ 	.word	0xffffffff


	//   ....[228]....
        /*04cc*/ 	.word	0xffffffff


	//   ....[229]....
        /*04d0*/ 	.word	0xffffffff


	//   ....[230]....
        /*04d4*/ 	.word	0xffffffff


	//   ....[231]....
        /*04d8*/ 	.word	0xffffffff


	//   ....[232]....
        /*04dc*/ 	.word	0xffffffff


	//   ....[233]....
        /*04e0*/ 	.word	0xffffffff


	//   ....[234]....
        /*04e4*/ 	.word	0xffffffff


	//   ....[235]....
        /*04e8*/ 	.word	0xffffffff


	//   ....[236]....
        /*04ec*/ 	.word	0xffffffff


	//   ....[237]....
        /*04f0*/ 	.word	0xffffffff


	//   ....[238]....
        /*04f4*/ 	.word	0xffffffff


	//   ....[239]....
        /*04f8*/ 	.word	0xffffffff


	//   ....[240]....
        /*04fc*/ 	.word	0xffffffff


	//   ....[241]....
        /*0500*/ 	.word	0xffffffff


	//   ....[242]....
        /*0504*/ 	.word	0xffffffff


	//   ....[243]....
        /*0508*/ 	.word	0xffffffff


	//   ....[244]....
        /*050c*/ 	.word	0xffffffff


	//   ....[245]....
        /*0510*/ 	.word	0xffffffff


	//   ....[246]....
        /*0514*/ 	.word	0xffffffff


	//   ....[247]....
        /*0518*/ 	.word	0xffffffff


	//   ....[248]....
        /*051c*/ 	.word	0xffffffff


	//   ....[249]....
        /*0520*/ 	.word	0xffffffff


	//   ....[250]....
        /*0524*/ 	.word	0xffffffff


	//   ....[251]....
        /*0528*/ 	.word	0xffffffff


	//   ....[252]....
        /*052c*/ 	.word	0xffffffff


	//   ....[253]....
        /*0530*/ 	.word	0xffffffff


	//   ....[254]....
        /*0534*/ 	.word	0xffffffff


	//   ....[255]....
        /*0538*/ 	.word	0xffffffff


	//   ....[0]....
        /*053c*/ 	.word	0xffffffff


	//   ....[1]....
        /*0540*/ 	.word	0xffffffff


	//   ....[2]....
        /*0544*/ 	.word	0xffffffff


	//   ....[3]....
        /*0548*/ 	.word	0xffffffff


	//   ....[4]....
        /*054c*/ 	.word	0xffffffff


	//   ....[5]....
        /*0550*/ 	.word	0xffffffff


	//   ....[6]....
        /*0554*/ 	.word	0xffffffff


	//   ....[7]....
        /*0558*/ 	.word	0xffffffff


	//----- nvinfo : EIATTR_COOP_GROUP_INSTR_OFFSETS
	.align		4
.L_264:
        /*055c*/ 	.byte	0x04, 0x28
        /*055e*/ 	.short	(.L_266 - .L_265)


	//   ....[0]....
.L_265:
        /*0560*/ 	.word	0x00000050


	//   ....[1]....
        /*0564*/ 	.word	0x000001e0


	//   ....[2]....
        /*0568*/ 	.word	0x00000210


	//   ....[3]....
        /*056c*/ 	.word	0x00000240


	//   ....[4]....
        /*0570*/ 	.word	0x00000270


	//   ....[5]....
        /*0574*/ 	.word	0x000002a0


	//   ....[6]....
        /*0578*/ 	.word	0x000002d0


	//   ....[7]....
        /*057c*/ 	.word	0x00000430


	//   ....[8]....
        /*0580*/ 	.word	0x00000470


	//   ....[9]....
        /*0584*/ 	.word	0x000004a0


	//   ....[10]....
        /*0588*/ 	.word	0x000004d0


	//   ....[11]....
        /*058c*/ 	.word	0x00000500


	//   ....[12]....
        /*0590*/ 	.word	0x00000530


	//   ....[13]....
        /*0594*/ 	.word	0x000005c0


	//   ....[14]....
        /*0598*/ 	.word	0x00000600


	//   ....[15]....
        /*059c*/ 	.word	0x00000620


	//   ....[16]....
        /*05a0*/ 	.word	0x00000680


	//   ....[17]....
        /*05a4*/ 	.word	0x00002740


	//   ....[18]....
        /*05a8*/ 	.word	0x00002760


	//   ....[19]....
        /*05ac*/ 	.word	0x000028f0


	//   ....[20]....
        /*05b0*/ 	.word	0x00002900


	//   ....[21]....
        /*05b4*/ 	.word	0x00002a80


	//   ....[22]....
        /*05b8*/ 	.word	0x00002aa0


	//   ....[23]....
        /*05bc*/ 	.word	0x00002c20


	//   ....[24]....
        /*05c0*/ 	.word	0x00002c30


	//   ....[25]....
        /*05c4*/ 	.word	0x000030d0


	//   ....[26]....
        /*05c8*/ 	.word	0x000030f0


	//   ....[27]....
        /*05cc*/ 	.word	0x00003120


	//   ....[28]....
        /*05d0*/ 	.word	0x00003220


	//   ....[29]....
        /*05d4*/ 	.word	0x000032d0


	//   ....[30]....
        /*05d8*/ 	.word	0x00003340


	//   ....[31]....
        /*05dc*/ 	.word	0x00003600


	//   ....[32]....
        /*05e0*/ 	.word	0x00003610


	//   ....[33]....
        /*05e4*/ 	.word	0x00003f60


	//   ....[34]....
        /*05e8*/ 	.word	0x00003f80


	//   ....[35]....
        /*05ec*/ 	.word	0x00004100


	//   ....[36]....
        /*05f0*/ 	.word	0x00004110


	//   ....[37]....
        /*05f4*/ 	.word	0x000042e0


	//   ....[38]....
        /*05f8*/ 	.word	0x000044a0


	//   ....[39]....
        /*05fc*/ 	.word	0x000044b0


	//   ....[40]....
        /*0600*/ 	.word	0x000044c0


	//   ....[41]....
        /*0604*/ 	.word	0x00004c50


	//   ....[42]....
        /*0608*/ 	.word	0x00004c70


	//   ....[43]....
        /*060c*/ 	.word	0x00004c90


	//   ....[44]....
        /*0610*/ 	.word	0x00004ca0


	//   ....[45]....
        /*0614*/ 	.word	0x00004cd0


	//   ....[46]....
        /*0618*/ 	.word	0x00004cf0


	//   ....[47]....
        /*061c*/ 	.word	0x00004d10


	//   ....[48]....
        /*0620*/ 	.word	0x00004d20


	//   ....[49]....
        /*0624*/ 	.word	0x000061f0


	//   ....[50]....
        /*0628*/ 	.word	0x00006210


	//   ....[51]....
        /*062c*/ 	.word	0x00006380


	//   ....[52]....
        /*0630*/ 	.word	0x00006390


	//   ....[53]....
        /*0634*/ 	.word	0x00006cb0


	//   ....[54]....
        /*0638*/ 	.word	0x00006cd0


	//   ....[55]....
        /*063c*/ 	.word	0x00006e20


	//   ....[56]....
        /*0640*/ 	.word	0x00006e30


	//   ....[57]....
        /*0644*/ 	.word	0x00006ff0


	//   ....[58]....
        /*0648*/ 	.word	0x000071a0


	//   ....[59]....
        /*064c*/ 	.word	0x000071b0


	//   ....[60]....
        /*0650*/ 	.word	0x000071c0


	//   ....[61]....
        /*0654*/ 	.word	0x00007740


	//   ....[62]....
        /*0658*/ 	.word	0x00007760


	//   ....[63]....
        /*065c*/ 	.word	0x00007840


	//   ....[64]....
        /*0660*/ 	.word	0x00007860


	//   ....[65]....
        /*0664*/ 	.word	0x00007940


	//   ....[66]....
        /*0668*/ 	.word	0x00007960


	//   ....[67]....
        /*066c*/ 	.word	0x00007a40


	//   ....[68]....
        /*0670*/ 	.word	0x00007a60


	//   ....[69]....
        /*0674*/ 	.word	0x000094e0


	//   ....[70]....
        /*0678*/ 	.word	0x000094f0


	//   ....[71]....
        /*067c*/ 	.word	0x00009660


	//   ....[72]....
        /*0680*/ 	.word	0x00009670


	//   ....[73]....
        /*0684*/ 	.word	0x00009f90


	//   ....[74]....
        /*0688*/ 	.word	0x00009fb0


	//   ....[75]....
        /*068c*/ 	.word	0x0000a0d0


	//   ....[76]....
        /*0690*/ 	.word	0x0000a0e0


	//   ....[77]....
        /*0694*/ 	.word	0x0000a510


	//   ....[78]....
        /*0698*/ 	.word	0x0000a540


	//   ....[79]....
        /*069c*/ 	.word	0x0000a560


	//   ....[80]....
        /*06a0*/ 	.word	0x0000a580


	//   ....[81]....
        /*06a4*/ 	.word	0x0000a5a0


	//   ....[82]....
        /*06a8*/ 	.word	0x0000a5c0


	//   ....[83]....
        /*06ac*/ 	.word	0x0000a5e0


	//   ....[84]....
        /*06b0*/ 	.word	0x0000a600


	//   ....[85]....
        /*06b4*/ 	.word	0x0000bdc0


	//   ....[86]....
        /*06b8*/ 	.word	0x0000bdf0


	//   ....[87]....
        /*06bc*/ 	.word	0x0000be00


	//   ....[88]....
        /*06c0*/ 	.word	0x0000be10


	//   ....[89]....
        /*06c4*/ 	.word	0x0000be20


	//   ....[90]....
        /*06c8*/ 	.word	0x0000be50


	//   ....[91]....
        /*06cc*/ 	.word	0x0000be70


	//   ....[92]....
        /*06d0*/ 	.word	0x0000be90


	//   ....[93]....
        /*06d4*/ 	.word	0x0000d3c0


	//   ....[94]....
        /*06d8*/ 	.word	0x0000d3d0


	//   ....[95]....
        /*06dc*/ 	.word	0x0000d3e0


	//   ....[96]....
        /*06e0*/ 	.word	0x0000d3f0


	//   ....[97]....
        /*06e4*/ 	.word	0x0000d400


	//   ....[98]....
        /*06e8*/ 	.word	0x0000d410


	//   ....[99]....
        /*06ec*/ 	.word	0x0000d420


	//   ....[100]....
        /*06f0*/ 	.word	0x0000d440


	//   ....[101]....
        /*06f4*/ 	.word	0x0000d830


	//   ....[102]....
        /*06f8*/ 	.word	0x0000d850


	//   ....[103]....
        /*06fc*/ 	.word	0x0000d9b0


	//   ....[104]....
        /*0700*/ 	.word	0x0000d9c0


	//   ....[105]....
        /*0704*/ 	.word	0x0000db20


	//   ....[106]....
        /*0708*/ 	.word	0x0000db40


	//   ....[107]....
        /*070c*/ 	.word	0x0000dca0


	//   ....[108]....
        /*0710*/ 	.word	0x0000dcb0


	//   ....[109]....
        /*0714*/ 	.word	0x0000e000


	//   ....[110]....
        /*0718*/ 	.word	0x0000e020


	//   ....[111]....
        /*071c*/ 	.word	0x0000e570


	//   ....[112]....
        /*0720*/ 	.word	0x0000e580


	//   ....[113]....
        /*0724*/ 	.word	0x0000ead0


	//   ....[114]....
        /*0728*/ 	.word	0x0000eaf0


	//   ....[115]....
        /*072c*/ 	.word	0x0000f040


	//   ....[116]....
        /*0730*/ 	.word	0x0000f050


	//   ....[117]....
        /*0734*/ 	.word	0x0000fca0


	//   ....[118]....
        /*0738*/ 	.word	0x0000fcc0


	//   ....[119]....
        /*073c*/ 	.word	0x0000fe30


	//   ....[120]....
        /*0740*/ 	.word	0x0000fe40


	//   ....[121]....
        /*0744*/ 	.word	0x0000ffa0


	//   ....[122]....
        /*0748*/ 	.word	0x0000ffc0


	//   ....[123]....
        /*074c*/ 	.word	0x00010120


	//   ....[124]....
        /*0750*/ 	.word	0x00010130


	//   ....[125]....
        /*0754*/ 	.word	0x00010330


	//   ....[126]....
        /*0758*/ 	.word	0x00010350


	//   ....[127]....
        /*075c*/ 	.word	0x00010470


	//   ....[128]....
        /*0760*/ 	.word	0x000104b0


	//   ....[129]....
        /*0764*/ 	.word	0x000104e0


	//   ....[130]....
        /*0768*/ 	.word	0x00010510


	//   ....[131]....
        /*076c*/ 	.word	0x00010540


	//   ....[132]....
        /*0770*/ 	.word	0x00010570


	//   ....[133]....
        /*0774*/ 	.word	0x000106c0


	//   ....[134]....
        /*0778*/ 	.word	0x00010700


	//   ....[135]....
        /*077c*/ 	.word	0x00010730


	//   ....[136]....
        /*0780*/ 	.word	0x00010760


	//   ....[137]....
        /*0784*/ 	.word	0x00010790


	//   ....[138]....
        /*0788*/ 	.word	0x000107c0


	//   ....[139]....
        /*078c*/ 	.word	0x00010850


	//   ....[140]....
        /*0790*/ 	.word	0x00010890


	//   ....[141]....
        /*0794*/ 	.word	0x000108a0


	//   ....[142]....
        /*0798*/ 	.word	0x00010900


	//   ....[143]....
        /*079c*/ 	.word	0x000112b0


	//   ....[144]....
        /*07a0*/ 	.word	0x00011310


	//   ....[145]....
        /*07a4*/ 	.word	0x00011360


	//   ....[146]....
        /*07a8*/ 	.word	0x000113b0


	//   ....[147]....
        /*07ac*/ 	.word	0x00011400


	//   ....[148]....
        /*07b0*/ 	.word	0x00011470


	//   ....[149]....
        /*07b4*/ 	.word	0x000114c0


	//   ....[150]....
        /*07b8*/ 	.word	0x00011530


	//   ....[151]....
        /*07bc*/ 	.word	0x000115a0


	//   ....[152]....
        /*07c0*/ 	.word	0x00011610


	//   ....[153]....
        /*07c4*/ 	.word	0x00011680


	//   ....[154]....
        /*07c8*/ 	.word	0x000116f0


	//   ....[155]....
        /*07cc*/ 	.word	0x00011760


	//   ....[156]....
        /*07d0*/ 	.word	0x000117c0


	//   ....[157]....
        /*07d4*/ 	.word	0x00011830


	//   ....[158]....
        /*07d8*/ 	.word	0x000118a0


	//   ....[159]....
        /*07dc*/ 	.word	0x00011910


	//   ....[160]....
        /*07e0*/ 	.word	0x00011970


	//   ....[161]....
        /*07e4*/ 	.word	0x000119e0


	//   ....[162]....
        /*07e8*/ 	.word	0x00011a40


	//   ....[163]....
        /*07ec*/ 	.word	0x00011ab0


	//   ....[164]....
        /*07f0*/ 	.word	0x00011b20


	//   ....[165]....
        /*07f4*/ 	.word	0x00011b90


	//   ....[166]....
        /*07f8*/ 	.word	0x00011bf0


	//   ....[167]....
        /*07fc*/ 	.word	0x00011c60


	//   ....[168]....
        /*0800*/ 	.word	0x00011cd0


	//   ....[169]....
        /*0804*/ 	.word	0x00011ec0


	//   ....[170]....
        /*0808*/ 	.word	0x000120b0


	//   ....[171]....
        /*080c*/ 	.word	0x00012550


	//   ....[172]....
        /*0810*/ 	.word	0x000125a0


	//   ....[173]....
        /*0814*/ 	.word	0x000125f0


	//   ....[174]....
        /*0818*/ 	.word	0x00012640


	//   ....[175]....
        /*081c*/ 	.word	0x00012690


	//   ....[176]....
        /*0820*/ 	.word	0x000126e0


	//   ....[177]....
        /*0824*/ 	.word	0x00012730


	//   ....[178]....
        /*0828*/ 	.word	0x00012780


	//   ....[179]....
        /*082c*/ 	.word	0x000127f0


	//   ....[180]....
        /*0830*/ 	.word	0x00012860


	//   ....[181]....
        /*0834*/ 	.word	0x000128d0


	//   ....[182]....
        /*0838*/ 	.word	0x00012930


	//   ....[183]....
        /*083c*/ 	.word	0x000129a0


	//   ....[184]....
        /*0840*/ 	.word	0x00012a10


	//   ....[185]....
        /*0844*/ 	.word	0x00012a80


	//   ....[186]....
        /*0848*/ 	.word	0x00012ae0


	//   ....[187]....
        /*084c*/ 	.word	0x00012b40


	//   ....[188]....
        /*0850*/ 	.word	0x00012ba0


	//   ....[189]....
        /*0854*/ 	.word	0x00012d70


	//   ....[190]....
        /*0858*/ 	.word	0x00012f40


	//   ....[191]....
        /*085c*/ 	.word	0x00013400


	//   ....[192]....
        /*0860*/ 	.word	0x00013440


	//   ....[193]....
        /*0864*/ 	.word	0x00013490


	//   ....[194]....
        /*0868*/ 	.word	0x000134d0


	//   ....[195]....
        /*086c*/ 	.word	0x00013520


	//   ....[196]....
        /*0870*/ 	.word	0x00013560


	//   ....[197]....
        /*0874*/ 	.word	0x000135b0


	//   ....[198]....
        /*0878*/ 	.word	0x000135f0


	//   ....[199]....
        /*087c*/ 	.word	0x00013640


	//   ....[200]....
        /*0880*/ 	.word	0x000136a0


	//   ....[201]....
        /*0884*/ 	.word	0x00013700


	//   ....[202]....
        /*0888*/ 	.word	0x00013770


	//   ....[203]....
        /*088c*/ 	.word	0x000137e0


	//   ....[204]....
        /*0890*/ 	.word	0x00013850


	//   ....[205]....
        /*0894*/ 	.word	0x000138b0


	//   ....[206]....
        /*0898*/ 	.word	0x00013900


	//   ....[207]....
        /*089c*/ 	.word	0x00013940


	//   ....[208]....
        /*08a0*/ 	.word	0x00013990


	//   ....[209]....
        /*08a4*/ 	.word	0x000139d0


	//   ....[210]....
        /*08a8*/ 	.word	0x00013a20


	//   ....[211]....
        /*08ac*/ 	.word	0x00013a60


	//   ....[212]....
        /*08b0*/ 	.word	0x00013ab0


	//   ....[213]....
        /*08b4*/ 	.word	0x00013af0


	//   ....[214]....
        /*08b8*/ 	.word	0x00013b40


	//   ....[215]....
        /*08bc*/ 	.word	0x00013b90


	//   ....[216]....
        /*08c0*/ 	.word	0x00013be0


	//   ....[217]....
        /*08c4*/ 	.word	0x00013c30


	//   ....[218]....
        /*08c8*/ 	.word	0x00013c80


	//   ....[219]....
        /*08cc*/ 	.word	0x00013cd0


	//   ....[220]....
        /*08d0*/ 	.word	0x00013d20


	//   ....[221]....
        /*08d4*/ 	.word	0x00013d70


	//   ....[222]....
        /*08d8*/ 	.word	0x00013de0


	//   ....[223]....
        /*08dc*/ 	.word	0x00013e50


	//   ....[224]....
        /*08e0*/ 	.word	0x00013ec0


	//   ....[225]....
        /*08e4*/ 	.word	0x00013f20


	//   ....[226]....
        /*08e8*/ 	.word	0x00013f90


	//   ....[227]....
        /*08ec*/ 	.word	0x00014000


	//   ....[228]....
        /*08f0*/ 	.word	0x00014070


	//   ....[229]....
        /*08f4*/ 	.word	0x000140d0


	//   ....[230]....
        /*08f8*/ 	.word	0x00014140


	//   ....[231]....
        /*08fc*/ 	.word	0x000141b0


	//   ....[232]....
        /*0900*/ 	.word	0x00014220


	//   ....[233]....
        /*0904*/ 	.word	0x00014280


	//   ....[234]....
        /*0908*/ 	.word	0x000142f0


	//   ....[235]....
        /*090c*/ 	.word	0x00014360


	//   ....[236]....
        /*0910*/ 	.word	0x000143d0


	//   ....[237]....
        /*0914*/ 	.word	0x00014430


	//   ....[238]....
        /*0918*/ 	.word	0x000144a0


	//   ....[239]....
        /*091c*/ 	.word	0x00014510


	//   ....[240]....
        /*0920*/ 	.word	0x00014580


	//   ....[241]....
        /*0924*/ 	.word	0x000145e0


	//   ....[242]....
        /*0928*/ 	.word	0x00014650


	//   ....[243]....
        /*092c*/ 	.word	0x000146c0


	//   ....[244]....
        /*0930*/ 	.word	0x00014730


	//   ....[245]....
        /*0934*/ 	.word	0x00014790


	//   ....[246]....
        /*0938*/ 	.word	0x00014800


	//   ....[247]....
        /*093c*/ 	.word	0x00014870


	//   ....[248]....
        /*0940*/ 	.word	0x000148c0


	//   ....[249]....
        /*0944*/ 	.word	0x00014900


	//   ....[250]....
        /*0948*/ 	.word	0x00014950


	//   ....[251]....
        /*094c*/ 	.word	0x000149a0


	//   ....[252]....
        /*0950*/ 	.word	0x000149f0


	//   ....[253]....
        /*0954*/ 	.word	0x00014a60


	//   ....[254]....
        /*0958*/ 	.word	0x00014ab0


	//   ....[255]....
        /*095c*/ 	.word	0x00014b00


	//   ....[0]....
        /*0960*/ 	.word	0x00014b50


	//   ....[1]....
        /*0964*/ 	.word	0x00014ba0


	//   ....[2]....
        /*0968*/ 	.word	0x00014bf0


	//   ....[3]....
        /*096c*/ 	.word	0x00014c60


	//   ....[4]....
        /*0970*/ 	.word	0x00014cb0


	//   ....[5]....
        /*0974*/ 	.word	0x00014d20


	//   ....[6]....
        /*0978*/ 	.word	0x00014d80


	//   ....[7]....
        /*097c*/ 	.word	0x00014df0


	//----- nvinfo : EIATTR_EXIT_INSTR_OFFSETS
	.align		4
.L_266:
        /*0980*/ 	.byte	0x04, 0x1c
        /*0982*/ 	.short	(.L_268 - .L_267)


	//   ....[0]....
.L_267:
        /*0984*/ 	.word	0x00000fe0


	//   ....[1]....
        /*0988*/ 	.word	0x00011270


	//----- nvinfo : EIATTR_MAX_THREADS
	.align		4
.L_268:
        /*098c*/ 	.byte	0x04, 0x05
        /*098e*/ 	.short	(.L_270 - .L_269)
.L_269:
        /*0990*/ 	.word	0x00000080
        /*0994*/ 	.word	0x00000001
        /*0998*/ 	.word	0x00000001


	//----- nvinfo : EIATTR_CRS_STACK_SIZE
	.align		4
.L_270:
        /*099c*/ 	.byte	0x04, 0x1e
        /*099e*/ 	.short	(.L_272 - .L_271)
.L_271:
        /*09a0*/ 	.word	0x00000000
.L_272:


//--------------------- .nv.info._ZN7cutlass13device_kernelIN5flash19enable_sm80_to_sm89INS1_16FlashAttnFwdSm80INS1_25CollectiveMainloopFwdSm80ILi4ELi1ELb0EN4cute5tupleIJNS5_1CILi128EEENS7_ILi48EEENS7_ILi96EEEEEELi96ENS_10bfloat16_tEfNS_4arch4Sm80ELb1ELb0ELb0ELb1ELb1ELb1ELb1ELb1EEENS1_21CollectiveEpilogueFwdINS6_IJS8_SA_S9_EEENS6_IJNS7_ILi1EEESI_SI_EEESC_SE_Li128ELb1ELb1ELb1ELb0EEENS1_36VarlenDynamicPersistentTileSchedulerILi128ELi48ELi128ELi128ELb1ELb1ELb0ELb1ELb1ELb1EEEEEEEEEvNT_6ParamsE --------------------------
	.section	.nv.info._ZN7cutlass13device_kernelIN5flash19enable_sm80_to_sm89INS1_16FlashAttnFwdSm80INS1_25CollectiveMainloopFwdSm80ILi4ELi1ELb0EN4cute5tupleIJNS5_1CILi128EEENS7_ILi48EEENS7_ILi96EEEEEELi96ENS_10bfloat16_tEfNS_4arch4Sm80ELb1ELb0ELb0ELb1ELb1ELb1ELb1ELb1EEENS1_21CollectiveEpilogueFwdINS6_IJS8_SA_S9_EEENS6_IJNS7_ILi1EEESI_SI_EEESC_SE_Li128ELb1ELb1ELb1ELb0EEENS1_36VarlenDynamicPersistentTileSchedulerILi128ELi48ELi128ELi128ELb1ELb1ELb0ELb1ELb1ELb1EEEEEEEEEvNT_6ParamsE,"",@"SHT_CUDA_INFO"
	.sectionflags	@""
	.align	4


	//----- nvinfo : EIATTR_CUDA_API_VERSION
	.align		4
        /*0000*/ 	.byte	0x04, 0x37
        /*0002*/ 	.short	(.L_274 - .L_273)
.L_273:
        /*0004*/ 	.word	0x00000082


	//----- nvinfo : EIATTR_SW2861232_WAR
	.align		4
.L_274:
        /*0008*/ 	.byte	0x01, 0x35
	.zero		2


	//----- nvinfo : EIATTR_PARAM_CBANK
	.align		4
        /*000c*/ 	.byte	0x04, 0x0a
        /*000e*/ 	.short	(.L_276 - .L_275)
	.align		4
.L_275:
        /*0010*/ 	.word	index@(.nv.constant0._ZN7cutlass13device_kernelIN5flash19enable_sm80_to_sm89INS1_16FlashAttnFwdSm80INS1_25CollectiveMainloopFwdSm80ILi4ELi1ELb0EN4cute5tupleIJNS5_1CILi128EEENS7_ILi48EEENS7_ILi96EEEEEELi96ENS_10bfloat16_tEfNS_4arch4Sm80ELb1ELb0ELb0ELb1ELb1ELb1ELb1ELb1EEENS1_21CollectiveEpilogueFwdINS6_IJS8_SA_S9_EEENS6_IJNS7_ILi1EEESI_SI_EEESC_SE_Li128ELb1ELb1ELb1ELb0EEENS1_36VarlenDynamicPersistentTileSchedulerILi128ELi48ELi128ELi128ELb1ELb1ELb0ELb1ELb1ELb1EEEEEEEEEvNT_6ParamsE)
        /*0014*/ 	.short	0x0160
        /*0016*/ 	.short	0x0438


	//----- nvinfo : EIATTR_CBANK_PARAM_SIZE
	.align		4
.L_276:
        /*0018*/ 	.byte	0x03, 0x19
        /*001a*/ 	.short	0x0438


	//----- nvinfo : EIATTR_KPARAM_INFO
	.align		4
        /*001c*/ 	.byte	0x04, 0x17
        /*001e*/ 	.short	(.L_278 - .L_277)
.L_277:
        /*0020*/ 	.word	0x00000000
        /*0024*/ 	.short	0x0000
        /*0026*/ 	.short	0x0000
        /*0028*/ 	.byte	0x00, 0xf0, 0xe1, 0x10


	//----- nvinfo : EIATTR_MAXREG_COUNT
	.align		4
.L_278:
        /*002c*/ 	.byte	0x03, 0x1b
        /*002e*/ 	.short	0x00ff


	//----- nvinfo : EIATTR_NUM_BARRIERS
	.align		4
        /*0030*/ 	.byte	0x02, 0x4c
        /*0032*/ 	.byte	0x06
	.zero		1


	//----- nvinfo : EIATTR_ANNOTATIONS
	.align		4
        /*0034*/ 	.byte	0x04, 0x55
        /*0036*/ 	.short	(.L_280 - .L_279)


	//   ....[0]....
.L_279:
        /* <DEDUP_REMOVED lines=213> */


	//----- nvinfo : EIATTR_MERCURY_ISA_VERSION
	.align		4
.L_280:
        /*0d70*/ 	.byte	0x03, 0x5f
        /*0d72*/ 	.short	0x0000


	//----- nvinfo : EIATTR_INT_WARP_WIDE_INSTR_OFFSETS
	.align		4
        /*0d74*/ 	.byte	0x04, 0x31
        /*0d76*/ 	.short	(.L_282 - .L_281)


	//   ....[0]....
.L_281:
        /*0d78*/ 	.word	0x00019e50


	//   ....[1]....
        /*0d7c*/ 	.word	0x00019ed0


	//----- nvinfo : EIATTR_COOP_GROUP_MASK_REGIDS
	.align		4
.L_282:
        /*0d80*/ 	.byte	0x04, 0x29
        /*0d82*/ 	.short	(.L_284 - .L_283)


	//   ....[0]....
.L_283:
        /*0d84*/ 	.word	0xffffffff


	//   ....[1]....
        /*0d88*/ 	.word	0xffffffff


	//   ....[2]....
        /*0d8c*/ 	.word	0xffffffff


	//   ....[3]....
        /*0d90*/ 	.word	0xffffffff


	//   ....[4]....
        /*0d94*/ 	.word	0xffffffff


	//   ....[5]....
        /*0d98*/ 	.word	0xffffffff


	//   ....[6]....
        /*0d9c*/ 	.word	0xffffffff


	//   ....[7]....
        /*0da0*/ 	.word	0xffffffff


	//   ....[8]....
        /*0da4*/ 	.word	0xffffffff


	//   ....[9]....
        /*0da8*/ 	.word	0xffffffff


	//   ....[10]....
        /*0dac*/ 	.word	0xffffffff


	//   ....[11]....
        /*0db0*/ 	.word	0xffffffff


	//   ....[12]....
        /*0db4*/ 	.word	0xffffffff


	//   ....[13]....
        /*0db8*/ 	.word	0xffffffff


	//   ....[14]....
        /*0dbc*/ 	.word	0xffffffff


	//   ....[15]....
        /*0dc0*/ 	.word	0xffffffff


	//   ....[16]....
        /*0dc4*/ 	.word	0xffffffff


	//   ....[17]....
        /*0dc8*/ 	.word	0xffffffff


	//   ....[18]....
        /*0dcc*/ 	.word	0xffffffff


	//   ....[19]....
        /*0dd0*/ 	.word	0xffffffff


	//   ....[20]....
        /*0dd4*/ 	.word	0xffffffff


	//   ....[21]....
        /*0dd8*/ 	.word	0xffffffff


	//   ....[22]....
        /*0ddc*/ 	.word	0xffffffff


	//   ....[23]....
        /*0de0*/ 	.word	0xffffffff


	//   ....[24]....
        /*0de4*/ 	.word	0xffffffff


	//   ....[25]....
        /*0de8*/ 	.word	0xffffffff


	//   ....[26]....
        /*0dec*/ 	.word	0xffffffff


	//   ....[27]....
        /*0df0*/ 	.word	0xffffffff


	//   ....[28]....
        /*0df4*/ 	.word	0xffffffff


	//   ....[29]....
        /*0df8*/ 	.word	0xffffffff


	//   ....[30]....
        /*0dfc*/ 	.word	0xffffffff


	//   ....[31]....
        /*0e00*/ 	.word	0xffffffff


	//   ....[32]....
        /*0e04*/ 	.word	0xffffffff


	//   ....[33]....
        /*0e08*/ 	.word	0xffffffff


	//   ....[34]....
        /*0e0c*/ 	.word	0xffffffff


	//   ....[35]....
        /*0e10*/ 	.word	0xffffffff


	//   ....[36]....
        /*0e14*/ 	.word	0xffffffff


	//   ....[37]....
        /*0e18*/ 	.word	0xffffffff


	//   ....[38]....
        /*0e1c*/ 	.word	0xffffffff


	//   ....[39]....
        /*0e20*/ 	.word	0xffffffff


	//   ....[40]....
        /*0e24*/ 	.word	0xffffffff


	//   ....[41]....
        /*0e28*/ 	.word	0xffffffff


	//   ....[42]....
        /*0e2c*/ 	.word	0xffffffff


	//   ....[43]....
        /*0e30*/ 	.word	0xffffffff


	//   ....[44]....
        /*0e34*/ 	.word	0xffffffff


	//   ....[45]....
        /*0e38*/ 	.word	0xffffffff


	//   ....[46]....
        /*0e3c*/ 	.word	0xffffffff


	//   ....[47]....
        /*0e40*/ 	.word	0xffffffff


	//   ....[48]....
        /*0e44*/ 	.word	0xffffffff


	//   ....[49]....
        /*0e48*/ 	.word	0xffffffff


	//   ....[50]....
        /*0e4c*/ 	.word	0xffffffff


	//   ....[51]....
        /*0e50*/ 	.word	0xffffffff


	//   ....[52]....
        /*0e54*/ 	.word	0xffffffff


	//   ....[53]....
        /*0e58*/ 	.word	0xffffffff


	//   ....[54]....
        /*0e5c*/ 	.word	0xffffffff


	//   ....[55]....
        /*0e60*/ 	.word	0xffffffff


	//   ....[56]....
        /*0e64*/ 	.word	0xffffffff


	//   ....[57]....
        /*0e68*/ 	.word	0xffffffff


	//   ....[58]....
        /*0e6c*/ 	.word	0xffffffff


	//   ....[59]....
        /*0e70*/ 	.word	0xffffffff


	//   ....[60]....
        /*0e74*/ 	.word	0xffffffff


	//   ....[61]....
        /*0e78*/ 	.word	0xffffffff


	//   ....[62]....
        /*0e7c*/ 	.word	0xffffffff


	//   ....[63]....
        /*0e80*/ 	.word	0xffffffff


	//   ....[64]....
        /*0e84*/ 	.word	0xffffffff


	//   ....[65]....
        /*0e88*/ 	.word	0xffffffff


	//   ....[66]....
        /*0e8c*/ 	.word	0xffffffff


	//   ....[67]....
        /*0e90*/ 	.word	0xffffffff


	//   ....[68]....
        /*0e94*/ 	.word	0xffffffff


	//   ....[69]....
        /*0e98*/ 	.word	0xffffffff


	//   ....[70]....
        /*0e9c*/ 	.word	0xffffffff


	//   ....[71]....
        /*0ea0*/ 	.word	0xffffffff


	//   ....[72]....
        /*0ea4*/ 	.word	0xffffffff


	//   ....[73]....
        /*0ea8*/ 	.word	0xffffffff


	//   ....[74]....
        /*0eac*/ 	.word	0xffffffff


	//   ....[75]....
        /*0eb0*/ 	.word	0xffffffff


	//   ....[76]....
        /*0eb4*/ 	.word	0xffffffff


	//   ....[77]....
        /*0eb8*/ 	.word	0xffffffff


	//   ....[78]....
        /*0ebc*/ 	.word	0xffffffff


	//   ....[79]....
        /*0ec0*/ 	.word	0xffffffff


	//   ....[80]....
        /*0ec4*/ 	.word	0xffffffff


	//   ....[81]....
        /*0ec8*/ 	.word	0xffffffff


	//   ....[82]....
        /*0ecc*/ 	.word	0xffffffff


	//   ....[83]....
        /*0ed0*/ 	.word	0xffffffff


	//   ....[84]....
        /*0ed4*/ 	.word	0xffffffff


	//   ....[85]....
        /*0ed8*/ 	.word	0xffffffff


	//   ....[86]....
        /*0edc*/ 	.word	0xffffffff


	//   ....[87]....
        /*0ee0*/ 	.word	0xffffffff


	//   ....[88]....
        /*0ee4*/ 	.word	0xffffffff


	//   ....[89]....
        /*0ee8*/ 	.word	0xffffffff


	//   ....[90]....
        /*0eec*/ 	.word	0xffffffff


	//   ....[91]....
        /*0ef0*/ 	.word	0xffffffff


	//   ....[92]....
        /*0ef4*/ 	.word	0xffffffff


	//   ....[93]....
        /*0ef8*/ 	.word	0xffffffff


	//   ....[94]....
        /*0efc*/ 	.word	0xffffffff


	//   ....[95]....
        /*0f00*/ 	.word	0xffffffff


	//   ....[96]....
        /*0f04*/ 	.word	0xffffffff


	//   ....[97]....
        /*0f08*/ 	.word	0xffffffff


	//   ....[98]....
        /*0f0c*/ 	.word	0xffffffff


	//   ....[99]....
        /*0f10*/ 	.word	0xffffffff


	//   ....[100]....
        /*0f14*/ 	.word	0xffffffff


	//   ....[101]....
        /*0f18*/ 	.word	0xffffffff


	//   ....[102]....
        /*0f1c*/ 	.word	0xffffffff


	//   ....[103]....
        /*0f20*/ 	.word	0xffffffff


	//   ....[104]....
        /*0f24*/ 	.word	0xffffffff


	//   ....[105]....
        /*0f28*/ 	.word	0xffffffff


	//   ....[106]....
        /*0f2c*/ 	.word	0xffffffff


	//   ....[107]....
        /*0f30*/ 	.word	0xffffffff


	//   ....[108]....
        /*0f34*/ 	.word	0xffffffff


	//   ....[109]....
        /*0f38*/ 	.word	0xffffffff


	//   ....[110]....
        /*0f3c*/ 	.word	0xffffffff


	//   ....[111]....
        /*0f40*/ 	.word	0xffffffff


	//   ....[112]....
        /*0f44*/ 	.word	0xffffffff


	//   ....[113]....
        /*0f48*/ 	.word	0xffffffff


	//   ....[114]....
        /*0f4c*/ 	.word	0xffffffff


	//   ....[115]....
        /*0f50*/ 	.word	0xffffffff


	//   ....[116]....
        /*0f54*/ 	.word	0xffffffff


	//   ....[117]....
        /*0f58*/ 	.word	0xffffffff


	//   ....[118]....
        /*0f5c*/ 	.word	0xffffffff


	//   ....[119]....
        /*0f60*/ 	.word	0xffffffff


	//   ....[120]....
        /*0f64*/ 	.word	0xffffffff


	//   ....[121]....
        /*0f68*/ 	.word	0xffffffff


	//   ....[122]....
        /*0f6c*/ 	.word	0xffffffff


	//   ....[123]....
        /*0f70*/ 	.word	0xffffffff


	//   ....[124]....
        /*0f74*/ 	.word	0xffffffff


	//   ....[125]....
        /*0f78*/ 	.word	0xffffffff


	//   ....[126]....
        /*0f7c*/ 	.word	0xffffffff


	//   ....[127]....
        /*0f80*/ 	.word	0xffffffff


	//   ....[128]....
        /*0f84*/ 	.word	0xffffffff


	//   ....[129]....
        /*0f88*/ 	.word	0xffffffff


	//   ....[130]....
        /*0f8c*/ 	.word	0xffffffff


	//   ....[131]....
        /*0f90*/ 	.word	0xffffffff


	//   ....[132]....
        /*0f94*/ 	.word	0xffffffff


	//   ....[133]....
        /*0f98*/ 	.word	0xffffffff


	//   ....[134]....
        /*0f9c*/ 	.word	0xffffffff


	//   ....[135]....
        /*0fa0*/ 	.word	0xffffffff


	//   ....[136]....
        /*0fa4*/ 	.word	0xffffffff


	//   ....[137]....
        /*0fa8*/ 	.word	0xffffffff


	//   ....[138]....
        /*0fac*/ 	.word	0xffffffff


	//   ....[139]....
        /*0fb0*/ 	.word	0xffffffff


	//   ....[140]....
        /*0fb4*/ 	.word	0xffffffff


	//   ....[141]....
        /*0fb8*/ 	.word	0xffffffff


	//   ....[142]....
        /*0fbc*/ 	.word	0xffffffff


	//   ....[143]....
        /*0fc0*/ 	.word	0xffffffff


	//   ....[144]....
        /*0fc4*/ 	.word	0xffffffff


	//   ....[145]....
        /*0fc8*/ 	.word	0xffffffff


	//   ....[146]....
        /*0fcc*/ 	.word	0xffffffff


	//   ....[147]....
        /*0fd0*/ 	.word	0xffffffff


	//   ....[148]....
        /*0fd4*/ 	.word	0xffffffff


	//   ....[149]....
        /*0fd8*/ 	.word	0xffffffff


	//   ....[150]....
        /*0fdc*/ 	.word	0xffffffff


	//   ....[151]....
        /*0fe0*/ 	.word	0xffffffff


	//   ....[152]....
        /*0fe4*/ 	.word	0xffffffff


	//   ....[153]....
        /*0fe8*/ 	.word	0xffffffff


	//   ....[154]....
        /*0fec*/ 	.word	0xffffffff


	//   ....[155]....
        /*0ff0*/ 	.word	0xffffffff


	//   ....[156]....
        /*0ff4*/ 	.word	0xffffffff


	//   ....[157]....
        /*0ff8*/ 	.word	0xffffffff


	//   ....[158]....
        /*0ffc*/ 	.word	0xffffffff


	//   ....[159]....
        /*1000*/ 	.word	0xffffffff


	//   ....[160]....
        /*1004*/ 	.word	0xffffffff


	//   ....[161]....
        /*1008*/ 	.word	0xffffffff


	//   ....[162]....
        /*100c*/ 	.word	0xffffffff


	//   ....[163]....
        /*1010*/ 	.word	0xffffffff


	//   ....[164]....
        /*1014*/ 	.word	0xffffffff


	//   ....[165]....
        /*1018*/ 	.word	0xffffffff


	//   ....[166]....
        /*101c*/ 	.word	0xffffffff


	//   ....[167]....
        /*1020*/ 	.word	0xffffffff


	//   ....[168]....
        /*1024*/ 	.word	0xffffffff


	//   ....[169]....
        /*1028*/ 	.word	0xffffffff


	//   ....[170]....
        /*102c*/ 	.word	0xffffffff


	//   ....[171]....
        /*1030*/ 	.word	0xffffffff


	//   ....[172]....
        /*1034*/ 	.word	0xffffffff


	//   ....[173]....
        /*1038*/ 	.word	0xffffffff


	//   ....[174]....
        /*103c*/ 	.word	0xffffffff


	//   ....[175]....
        /*1040*/ 	.word	0xffffffff


	//   ....[176]....
        /*1044*/ 	.word	0xffffffff


	//   ....[177]....
        /*1048*/ 	.word	0xffffffff


	//   ....[178]....
        /*104c*/ 	.word	0xffffffff


	//   ....[179]....
        /*1050*/ 	.word	0xffffffff


	//   ....[180]....
        /*1054*/ 	.word	0xffffffff


	//   ....[181]....
        /*1058*/ 	.word	0xffffffff


	//   ....[182]....
        /*105c*/ 	.word	0xffffffff


	//   ....[183]....
        /*1060*/ 	.word	0xffffffff


	//   ....[184]....
        /*1064*/ 	.word	0xffffffff


	//   ....[185]....
        /*1068*/ 	.word	0xffffffff


	//   ....[186]....
        /*106c*/ 	.word	0xffffffff


	//   ....[187]....
        /*1070*/ 	.word	0xffffffff


	//   ....[188]....
        /*1074*/ 	.word	0xffffffff


	//   ....[189]....
        /*1078*/ 	.word	0xffffffff


	//   ....[190]....
        /*107c*/ 	.word	0xffffffff


	//   ....[191]....
        /*1080*/ 	.word	0xffffffff


	//   ....[192]....
        /*1084*/ 	.word	0xffffffff


	//   ....[193]....
        /*1088*/ 	.word	0xffffffff


	//   ....[194]....
        /*108c*/ 	.word	0xffffffff


	//   ....[195]....
        /*1090*/ 	.word	0xffffffff


	//   ....[196]....
        /*1094*/ 	.word	0xffffffff


	//   ....[197]....
        /*1098*/ 	.word	0xffffffff


	//   ....[198]....
        /*109c*/ 	.word	0xffffffff


	//   ....[199]....
        /*10a0*/ 	.word	0xffffffff


	//   ....[200]....
        /*10a4*/ 	.word	0xffffffff


	//   ....[201]....
        /*10a8*/ 	.word	0xffffffff


	//   ....[202]....
        /*10ac*/ 	.word	0xffffffff


	//   ....[203]....
        /*10b0*/ 	.word	0xffffffff


	//   ....[204]....
        /*10b4*/ 	.word	0xffffffff


	//   ....[205]....
        /*10b8*/ 	.word	0xffffffff


	//   ....[206]....
        /*10bc*/ 	.word	0xffffffff


	//   ....[207]....
        /*10c0*/ 	.word	0xffffffff


	//   ....[208]....
        /*10c4*/ 	.word	0xffffffff


	//   ....[209]....
        /*10c8*/ 	.word	0xffffffff


	//   ....[210]....
        /*10cc*/ 	.word	0xffffffff


	//   ....[211]....
        /*10d0*/ 	.word	0xffffffff


	//   ....[212]....
        /*10d4*/ 	.word	0xffffffff


	//   ....[213]....
        /*10d8*/ 	.word	0xffffffff


	//   ....[214]....
        /*10dc*/ 	.word	0xffffffff


	//   ....[215]....
        /*10e0*/ 	.word	0xffffffff


	//   ....[216]....
        /*10e4*/ 	.word	0xffffffff


	//   ....[217]....
        /*10e8*/ 	.word	0xffffffff


	//   ....[218]....
        /*10ec*/ 	.word	0xffffffff


	//   ....[219]....
        /*10f0*/ 	.word	0xffffffff


	//   ....[220]....
        /*10f4*/ 	.word	0xffffffff


	//   ....[221]....
        /*10f8*/ 	.word	0xffffffff


	//   ....[222]....
        /*10fc*/ 	.word	0xffffffff


	//   ....[223]....
        /*1100*/ 	.word	0xffffffff


	//   ....[224]....
        /*1104*/ 	.word	0xffffffff


	//   ....[225]....
        /*1108*/ 	.word	0xffffffff


	//   ....[226]....
        /*110c*/ 	.word	0xffffffff


	//   ....[227]....
        /*1110*/ 	.word	0xffffffff


	//   ....[228]....
        /*1114*/ 	.word	0xffffffff


	//   ....[229]....
        /*1118*/ 	.word	0xffffffff


	//   ....[230]....
        /*111c*/ 	.word	0xffffffff


	//   ....[231]....
        /*1120*/ 	.word	0xffffffff


	//   ....[232]....
        /*1124*/ 	.word	0xffffffff


	//   ....[233]....
        /*1128*/ 	.word	0xffffffff


	//   ....[234]....
        /*112c*/ 	.word	0xffffffff


	//   ....[235]....
        /*1130*/ 	.word	0xffffffff


	//   ....[236]....
        /*1134*/ 	.word	0xffffffff


	//   ....[237]....
        /*1138*/ 	.word	0xffffffff


	//   ....[238]....
        /*113c*/ 	.word	0xffffffff


	//   ....[239]....
        /*1140*/ 	.word	0xffffffff


	//   ....[240]....
        /*1144*/ 	.word	0xffffffff


	//   ....[241]....
        /*1148*/ 	.word	0xffffffff


	//   ....[242]....
        /*114c*/ 	.word	0xffffffff


	//   ....[243]....
        /*1150*/ 	.word	0xffffffff


	//   ....[244]....
        /*1154*/ 	.word	0xffffffff


	//   ....[245]....
        /*1158*/ 	.word	0xffffffff


	//   ....[246]....
        /*115c*/ 	.word	0xffffffff


	//   ....[247]....
        /*1160*/ 	.word	0xffffffff


	//   ....[248]....
        /*1164*/ 	.word	0xffffffff


	//   ....[249]....
        /*1168*/ 	.word	0xffffffff


	//   ....[250]....
        /*116c*/ 	.word	0xffffffff


	//   ....[251]....
        /*1170*/ 	.word	0xffffffff


	//   ....[252]....
        /*1174*/ 	.word	0xffffffff


	//   ....[253]....
        /*1178*/ 	.word	0xffffffff


	//   ....[254]....
        /*117c*/ 	.word	0xffffffff


	//   ....[255]....
        /*1180*/ 	.word	0xffffffff


	//   ....[0]....
        /*1184*/ 	.word	0xffffffff


	//   ....[1]....
        /*1188*/ 	.word	0xffffffff


	//   ....[2]....
        /*118c*/ 	.word	0xffffffff


	//   ....[3]....
        /*1190*/ 	.word	0xffffffff


	//   ....[4]....
        /*1194*/ 	.word	0xffffffff


	//   ....[5]....
        /*1198*/ 	.word	0xffffffff


	//   ....[6]....
        /*119c*/ 	.word	0xffffffff


	//   ....[7]....
        /*11a0*/ 	.word	0xffffffff


	//   ....[8]....
        /*11a4*/ 	.word	0xffffffff


	//   ....[9]....
        /*11a8*/ 	.word	0xffffffff


	//   ....[10]....
        /*11ac*/ 	.word	0xffffffff


	//   ....[11]....
        /*11b0*/ 	.word	0xffffffff


	//   ....[12]....
        /*11b4*/ 	.word	0xffffffff


	//   ....[13]....
        /*11b8*/ 	.word	0xffffffff


	//   ....[14]....
        /*11bc*/ 	.word	0xffffffff


	//   ....[15]....
        /*11c0*/ 	.word	0xffffffff


	//   ....[16]....
        /*11c4*/ 	.word	0xffffffff


	//   ....[17]....
        /*11c8*/ 	.word	0xffffffff


	//   ....[18]....
        /*11cc*/ 	.word	0xffffffff


	//   ....[19]....
        /*11d0*/ 	.word	0xffffffff


	//   ....[20]....
        /*11d4*/ 	.word	0xffffffff


	//   ....[21]....
        /*11d8*/ 	.word	0xffffffff


	//   ....[22]....
        /*11dc*/ 	.word	0xffffffff


	//   ....[23]....
        /*11e0*/ 	.word	0xffffffff


	//   ....[24]....
        /*11e4*/ 	.word	0xffffffff


	//   ....[25]....
        /*11e8*/ 	.word	0xffffffff


	//   ....[26]....
        /*11ec*/ 	.word	0xffffffff


	//   ....[27]....
        /*11f0*/ 	.word	0xffffffff


	//   ....[28]....
        /*11f4*/ 	.word	0xffffffff


	//   ....[29]....
        /*11f8*/ 	.word	0xffffffff


	//   ....[30]....
        /*11fc*/ 	.word	0xffffffff


	//   ....[31]....
        /*1200*/ 	.word	0xffffffff


	//----- nvinfo : EIATTR_COOP_GROUP_INSTR_OFFSETS
	.align		4
.L_284:
        /*1204*/ 	.byte	0x04, 0x28
        /*1206*/ 	.short	(.L_286 - .L_285)


	//   ....[0]....
.L_285:
        /*1208*/ 	.word	0x00000050


	//   ....[1]....
        /*120c*/ 	.word	0x00000200


	//   ....[2]....
        /*1210*/ 	.word	0x00000230


	//   ....[3]....
        /*1214*/ 	.word	0x00000260


	//   ....[4]....
        /*1218*/ 	.word	0x00000290


	//   ....[5]....
        /*121c*/ 	.word	0x000002c0


	//   ....[6]....
        /*1220*/ 	.word	0x000002f0


	//   ....[7]....
        /*1224*/ 	.word	0x00000450


	//   ....[8]....
        /*1228*/ 	.word	0x00000490


	//   ....[9]....
        /*122c*/ 	.word	0x000004c0


	//   ....[10]....
        /*1230*/ 	.word	0x000004f0


	//   ....[11]....
        /*1234*/ 	.word	0x00000520


	//   ....[12]....
        /*1238*/ 	.word	0x00000550


	//   ....[13]....
        /*123c*/ 	.word	0x000005e0


	//   ....[14]....
        /*1240*/ 	.word	0x00000630


	//   ....[15]....
        /*1244*/ 	.word	0x00000650


	//   ....[16]....
        /*1248*/ 	.word	0x000006b0


	//   ....[17]....
        /*124c*/ 	.word	0x00004080


	//   ....[18]....
        /*1250*/ 	.word	0x00004090


	//   ....[19]....
        /*1254*/ 	.word	0x00005c60


	//   ....[20]....
        /*1258*/ 	.word	0x00005c70


	//   ....[21]....
        /*125c*/ 	.word	0x000075e0


	//   ....[22]....
        /*1260*/ 	.word	0x00007600


	//   ....[23]....
        /*1264*/ 	.word	0x00007c20


	//   ....[24]....
        /*1268*/ 	.word	0x00007c40


	//   ....[25]....
        /*126c*/ 	.word	0x00008c60


	//   ....[26]....
        /*1270*/ 	.word	0x00008c80


	//   ....[27]....
        /*1274*/ 	.word	0x00008e20


	//   ....[28]....
        /*1278*/ 	.word	0x00008e30


	//   ....[29]....
        /*127c*/ 	.word	0x00008fd0


	//   ....[30]....
        /*1280*/ 	.word	0x00008ff0


	//   ....[31]....
        /*1284*/ 	.word	0x00009190


	//   ....[32]....
        /*1288*/ 	.word	0x000091a0


	//   ....[33]....
        /*128c*/ 	.word	0x000096e0


	//   ....[34]....
        /*1290*/ 	.word	0x000096f0


	//   ....[35]....
        /*1294*/ 	.word	0x00009700


	//   ....[36]....
        /*1298*/ 	.word	0x00009710


	//   ....[37]....
        /*129c*/ 	.word	0x00009ba0


	//   ....[38]....
        /*12a0*/ 	.word	0x00009bc0


	//   ....[39]....
        /*12a4*/ 	.word	0x00009be0


	//   ....[40]....
        /*12a8*/ 	.word	0x00009c00


	//   ....[41]....
        /*12ac*/ 	.word	0x0000a120


	//   ....[42]....
        /*12b0*/ 	.word	0x0000a390


	//   ....[43]....
        /*12b4*/ 	.word	0x0000a3d0


	//   ....[44]....
        /*12b8*/ 	.word	0x0000a3f0


	//   ....[45]....
        /*12bc*/ 	.word	0x0000d210


	//   ....[46]....
        /*12c0*/ 	.word	0x0000d230


	//   ....[47]....
        /*12c4*/ 	.word	0x0000d250


	//   ....[48]....
        /*12c8*/ 	.word	0x0000d270


	//   ....[49]....
        /*12cc*/ 	.word	0x0000d5c0


	//   ....[50]....
        /*12d0*/ 	.word	0x0000d830


	//   ....[51]....
        /*12d4*/ 	.word	0x0000d870


	//   ....[52]....
        /*12d8*/ 	.word	0x0000d8b0


	//   ....[53]....
        /*12dc*/ 	.word	0x000108d0


	//   ....[54]....
        /*12e0*/ 	.word	0x00010900


	//   ....[55]....
        /*12e4*/ 	.word	0x00010ac0


	//   ....[56]....
        /*12e8*/ 	.word	0x00010ad0


	//   ....[57]....
        /*12ec*/ 	.word	0x000114c0


	//   ....[58]....
        /*12f0*/ 	.word	0x000114e0


	//   ....[59]....
        /*12f4*/ 	.word	0x00011660


	//   ....[60]....
        /*12f8*/ 	.word	0x00011670


	//   ....[61]....
        /*12fc*/ 	.word	0x00011890


	//   ....[62]....
        /*1300*/ 	.word	0x00011a50


	//   ....[63]....
        /*1304*/ 	.word	0x00011a60


	//   ....[64]....
        /*1308*/ 	.word	0x00011a70


	//   ....[65]....
        /*130c*/ 	.word	0x00012200


	//   ....[66]....
        /*1310*/ 	.word	0x00012220


	//   ....[67]....
        /*1314*/ 	.word	0x00012240


	//   ....[68]....
        /*1318*/ 	.word	0x00012250


	//   ....[69]....
        /*131c*/ 	.word	0x00012280


	//   ....[70]....
        /*1320*/ 	.word	0x000122a0


	//   ....[71]....
        /*1324*/ 	.word	0x000122c0


	//   ....[72]....
        /*1328*/ 	.word	0x000122d0


	//   ....[73]....
        /*132c*/ 	.word	0x00013740


	//   ....[74]....
        /*1330*/ 	.word	0x00013760


	//   ....[75]....
        /*1334*/ 	.word	0x000138d0


	//   ....[76]....
        /*1338*/ 	.word	0x000138e0


	//   ....[77]....
        /*133c*/ 	.word	0x000142a0


	//   ....[78]....
        /*1340*/ 	.word	0x000142c0


	//   ....[79]....
        /*1344*/ 	.word	0x00014410


	//   ....[80]....
        /*1348*/ 	.word	0x00014420


	//   ....[81]....
        /*134c*/ 	.word	0x00014640


	//   ....[82]....
        /*1350*/ 	.word	0x000147f0


	//   ....[83]....
        /*1354*/ 	.word	0x00014800


	//   ....[84]....
        /*1358*/ 	.word	0x00014810


	//   ....[85]....
        /*135c*/ 	.word	0x00014d90


	//   ....[86]....
        /*1360*/ 	.word	0x00014db0


	//   ....[87]....
        /*1364*/ 	.word	0x00014e90


	//   ....[88]....
        /*1368*/ 	.word	0x00014eb0


	//   ....[89]....
        /*136c*/ 	.word	0x00014f90


	//   ....[90]....
        /*1370*/ 	.word	0x00014fb0


	//   ....[91]....
        /*1374*/ 	.word	0x00015090


	//   ....[92]....
        /*1378*/ 	.word	0x000150b0


	//   ....[93]....
        /*137c*/ 	.word	0x00016b60


	//   ....[94]....
        /*1380*/ 	.word	0x00016bb0


	//   ....[95]....
        /*1384*/ 	.word	0x00016ce0


	//   ....[96]....
        /*1388*/ 	.word	0x00016cf0


	//   ....[97]....
        /*138c*/ 	.word	0x000176b0


	//   ....[98]....
        /*1390*/ 	.word	0x000176d0


	//   ....[99]....
        /*1394*/ 	.word	0x000177c0


	//   ....[100]....
        /*1398*/ 	.word	0x000177d0


	//   ....[101]....
        /*139c*/ 	.word	0x00017bd0


	//   ....[102]....
        /*13a0*/ 	.word	0x00017c00


	//   ....[103]....
        /*13a4*/ 	.word	0x00017c20


	//   ....[104]....
        /*13a8*/ 	.word	0x00017c40


	//   ....[105]....
        /*13ac*/ 	.word	0x00017c60


	//   ....[106]....
        /*13b0*/ 	.word	0x00017c80


	//   ....[107]....
        /*13b4*/ 	.word	0x00017ca0


	//   ....[108]....
        /*13b8*/ 	.word	0x00017cc0


	//   ....[109]....
        /*13bc*/ 	.word	0x00019490


	//   ....[110]....
        /*13c0*/ 	.word	0x000194c0


	//   ....[111]....
        /*13c4*/ 	.word	0x000194d0


	//   ....[112]....
        /*13c8*/ 	.word	0x000194e0


	//   ....[113]....
        /*13cc*/ 	.word	0x000194f0


	//   ....[114]....
        /*13d0*/ 	.word	0x00019520


	//   ....[115]....
        /*13d4*/ 	.word	0x00019540


	//   ....[116]....
        /*13d8*/ 	.word	0x00019560


	//   ....[117]....
        /*13dc*/ 	.word	0x0001ab30


	//   ....[118]....
        /*13e0*/ 	.word	0x0001ab40


	//   ....[119]....
        /*13e4*/ 	.word	0x0001ab60


	//   ....[120]....
        /*13e8*/ 	.word	0x0001ab70


	//   ....[121]....
        /*13ec*/ 	.word	0x0001ab80


	//   ....[122]....
        /*13f0*/ 	.word	0x0001ab90


	//   ....[123]....
        /*13f4*/ 	.word	0x0001abb0


	//   ....[124]....
        /*13f8*/ 	.word	0x0001abc0


	//   ....[125]....
        /*13fc*/ 	.word	0x0001b030


	//   ....[126]....
        /*1400*/ 	.word	0x0001b050


	//   ....[127]....
        /*1404*/ 	.word	0x0001b1c0


	//   ....[128]....
        /*1408*/ 	.word	0x0001b1d0


	//   ....[129]....
        /*140c*/ 	.word	0x0001b350


	//   ....[130]....
        /*1410*/ 	.word	0x0001b370


	//   ....[131]....
        /*1414*/ 	.word	0x0001b4f0


	//   ....[132]....
        /*1418*/ 	.word	0x0001b500


	//   ....[133]....
        /*141c*/ 	.word	0x0001b870


	//   ....[134]....
        /*1420*/ 	.word	0x0001b890


	//   ....[135]....
        /*1424*/ 	.word	0x0001bd60


	//   ....[136]....
        /*1428*/ 	.word	0x0001bd70


	//   ....[137]....
        /*142c*/ 	.word	0x0001c240


	//   ....[138]....
        /*1430*/ 	.word	0x0001c260


	//   ....[139]....
        /*1434*/ 	.word	0x0001c740


	//   ....[140]....
        /*1438*/ 	.word	0x0001c750


	//   ....[141]....
        /*143c*/ 	.word	0x0001d420


	//   ....[142]....
        /*1440*/ 	.word	0x0001d440


	//   ....[143]....
        /*1444*/ 	.word	0x0001d5c0


	//   ....[144]....
        /*1448*/ 	.word	0x0001d5d0


	//   ....[145]....
        /*144c*/ 	.word	0x0001d750


	//   ....[146]....
        /*1450*/ 	.word	0x0001d770


	//   ....[147]....
        /*1454*/ 	.word	0x0001d8f0


	//   ....[148]....
        /*1458*/ 	.word	0x0001d900


	//   ....[149]....
        /*145c*/ 	.word	0x0001db40


	//   ....[150]....
        /*1460*/ 	.word	0x0001db60


	//   ....[151]....
        /*1464*/ 	.word	0x0001dc90


	//   ....[152]....
        /*1468*/ 	.word	0x0001dcd0


	//   ....[153]....
        /*146c*/ 	.word	0x0001dd00


	//   ....[154]....
        /*1470*/ 	.word	0x0001dd30


	//   ....[155]....
        /*1474*/ 	.word	0x0001dd60


	//   ....[156]....
        /*1478*/ 	.word	0x0001dd90


	//   ....[157]....
        /*147c*/ 	.word	0x0001df00


	//   ....[158]....
        /*1480*/ 	.word	0x0001df40


	//   ....[159]....
        /*1484*/ 	.word	0x0001df70


	//   ....[160]....
        /*1488*/ 	.word	0x0001dfa0


	//   ....[161]....
        /*148c*/ 	.word	0x0001dfd0


	//   ....[162]....
        /*1490*/ 	.word	0x0001e000


	//   ....[163]....
        /*1494*/ 	.word	0x0001e090


	//   ....[164]....
        /*1498*/ 	.word	0x0001e0f0


	//   ....[165]....
        /*149c*/ 	.word	0x0001e100


	//   ....[166]....
        /*14a0*/ 	.word	0x0001e160


	//   ....[167]....
        /*14a4*/ 	.word	0x0001ebc0


	//   ....[168]....
        /*14a8*/ 	.word	0x0001ec20


	//   ....[169]....
        /*14ac*/ 	.word	0x0001ec70


	//   ....[170]....
        /*14b0*/ 	.word	0x0001ecc0


	//   ....[171]....
        /*14b4*/ 	.word	0x0001ed10


	//   ....[172]....
        /*14b8*/ 	.word	0x0001ed80


	//   ....[173]....
        /*14bc*/ 	.word	0x0001edd0


	//   ....[174]....
        /*14c0*/ 	.word	0x0001ee40


	//   ....[175]....
        /*14c4*/ 	.word	0x0001eeb0


	//   ....[176]....
        /*14c8*/ 	.word	0x0001ef20


	//   ....[177]....
        /*14cc*/ 	.word	0x0001ef90


	//   ....[178]....
        /*14d0*/ 	.word	0x0001f000


	//   ....[179]....
        /*14d4*/ 	.word	0x0001f070


	//   ....[180]....
        /*14d8*/ 	.word	0x0001f0d0


	//   ....[181]....
        /*14dc*/ 	.word	0x0001f140


	//   ....[182]....
        /*14e0*/ 	.word	0x0001f1b0


	//   ....[183]....
        /*14e4*/ 	.word	0x0001f220


	//   ....[184]....
        /*14e8*/ 	.word	0x0001f280


	//   ....[185]....
        /*14ec*/ 	.word	0x0001f2f0


	//   ....[186]....
        /*14f0*/ 	.word	0x0001f350


	//   ....[187]....
        /*14f4*/ 	.word	0x0001f3c0


	//   ....[188]....
        /*14f8*/ 	.word	0x0001f430


	//   ....[189]....
        /*14fc*/ 	.word	0x0001f4a0


	//   ....[190]....
        /*1500*/ 	.word	0x0001f500


	//   ....[191]....
        /*1504*/ 	.word	0x0001f570


	//   ....[192]....
        /*1508*/ 	.word	0x0001f5e0


	//   ....[193]....
        /*150c*/ 	.word	0x0001f7d0


	//   ....[194]....
        /*1510*/ 	.word	0x0001f9c0


	//   ....[195]....
        /*1514*/ 	.word	0x0001fe60


	//   ....[196]....
        /*1518*/ 	.word	0x0001feb0


	//   ....[197]....
        /*151c*/ 	.word	0x0001ff00


	//   ....[198]....
        /*1520*/ 	.word	0x0001ff50


	//   ....[199]....
        /*1524*/ 	.word	0x0001ffa0


	//   ....[200]....
        /*1528*/ 	.word	0x0001fff0


	//   ....[201]....
        /*152c*/ 	.word	0x00020040


	//   ....[202]....
        /*1530*/ 	.word	0x00020090


	//   ....[203]....
        /*1534*/ 	.word	0x00020100


	//   ....[204]....
        /*1538*/ 	.word	0x00020170


	//   ....[205]....
        /*153c*/ 	.word	0x000201e0


	//   ....[206]....
        /*1540*/ 	.word	0x00020240


	//   ....[207]....
        /*1544*/ 	.word	0x000202b0


	//   ....[208]....
        /*1548*/ 	.word	0x00020320


	//   ....[209]....
        /*154c*/ 	.word	0x00020390


	//   ....[210]....
        /*1550*/ 	.word	0x000203f0


	//   ....[211]....
        /*1554*/ 	.word	0x00020460


	//   ....[212]....
        /*1558*/ 	.word	0x000204d0


	//   ....[213]....
        /*155c*/ 	.word	0x000206b0


	//   ....[214]....
        /*1560*/ 	.word	0x00020890


	//   ....[215]....
        /*1564*/ 	.word	0x00020d50


	//   ....[216]....
        /*1568*/ 	.word	0x00020d90


	//   ....[217]....
        /*156c*/ 	.word	0x00020de0


	//   ....[218]....
        /*1570*/ 	.word	0x00020e20


	//   ....[219]....
        /*1574*/ 	.word	0x00020e70


	//   ....[220]....
        /*1578*/ 	.word	0x00020eb0


	//   ....[221]....
        /*157c*/ 	.word	0x00020f00


	//   ....[222]....
        /*1580*/ 	.word	0x00020f40


	//   ....[223]....
        /*1584*/ 	.word	0x00020fa0


	//   ....[224]....
        /*1588*/ 	.word	0x00021010


	//   ....[225]....
        /*158c*/ 	.word	0x00021070


	//   ....[226]....
        /*1590*/ 	.word	0x000210e0


	//   ....[227]....
        /*1594*/ 	.word	0x00021150


	//   ....[228]....
        /*1598*/ 	.word	0x000211c0


	//   ....[229]....
        /*159c*/ 	.word	0x00021220


	//   ....[230]....
        /*15a0*/ 	.word	0x00021270


	//   ....[231]....
        /*15a4*/ 	.word	0x000212b0


	//   ....[232]....
        /*15a8*/ 	.word	0x00021300


	//   ....[233]....
        /*15ac*/ 	.word	0x00021340


	//   ....[234]....
        /*15b0*/ 	.word	0x00021390


	//   ....[235]....
        /*15b4*/ 	.word	0x000213d0


	//   ....[236]....
        /*15b8*/ 	.word	0x00021420


	//   ....[237]....
        /*15bc*/ 	.word	0x00021460


	//   ....[238]....
        /*15c0*/ 	.word	0x000214b0


	//   ....[239]....
        /*15c4*/ 	.word	0x000214f0


	//   ....[240]....
        /*15c8*/ 	.word	0x00021540


	//   ....[241]....
        /*15cc*/ 	.word	0x00021590


	//   ....[242]....
        /*15d0*/ 	.word	0x000215e0


	//   ....[243]....
        /*15d4*/ 	.word	0x00021630


	//   ....[244]....
        /*15d8*/ 	.word	0x00021680


	//   ....[245]....
        /*15dc*/ 	.word	0x000216d0


	//   ....[246]....
        /*15e0*/ 	.word	0x00021740


	//   ....[247]....
        /*15e4*/ 	.word	0x000217b0


	//   ....[248]....
        /*15e8*/ 	.word	0x00021820


	//   ....[249]....
        /*15ec*/ 	.word	0x00021880


	//   ....[250]....
        /*15f0*/ 	.word	0x000218f0


	//   ....[251]....
        /*15f4*/ 	.word	0x00021960


	//   ....[252]....
        /*15f8*/ 	.word	0x000219d0


	//   ....[253]....
        /*15fc*/ 	.word	0x00021a30


	//   ....[254]....
        /*1600*/ 	.word	0x00021aa0


	//   ....[255]....
        /*1604*/ 	.word	0x00021b10


	//   ....[0]....
        /*1608*/ 	.word	0x00021b80


	//   ....[1]....
        /*160c*/ 	.word	0x00021be0


	//   ....[2]....
        /*1610*/ 	.word	0x00021c50


	//   ....[3]....
        /*1614*/ 	.word	0x00021cc0


	//   ....[4]....
        /*1618*/ 	.word	0x00021d30


	//   ....[5]....
        /*161c*/ 	.word	0x00021d90


	//   ....[6]....
        /*1620*/ 	.word	0x00021e00


	//   ....[7]....
        /*1624*/ 	.word	0x00021e70


	//   ....[8]....
        /*1628*/ 	.word	0x00021ee0


	//   ....[9]....
        /*162c*/ 	.word	0x00021f40


	//   ....[10]....
        /*1630*/ 	.word	0x00021fb0


	//   ....[11]....
        /*1634*/ 	.word	0x00022020


	//   ....[12]....
        /*1638*/ 	.word	0x00022090


	//   ....[13]....
        /*163c*/ 	.word	0x000220f0


	//   ....[14]....
        /*1640*/ 	.word	0x00022160


	//   ....[15]....
        /*1644*/ 	.word	0x000221d0


	//   ....[16]....
        /*1648*/ 	.word	0x00022220


	//   ....[17]....
        /*164c*/ 	.word	0x00022260


	//   ....[18]....
        /*1650*/ 	.word	0x000222b0


	//   ....[19]....
        /*1654*/ 	.word	0x00022300


	//   ....[20]....
        /*1658*/ 	.word	0x00022350


	//   ....[21]....
        /*165c*/ 	.word	0x000223c0


	//   ....[22]....
        /*1660*/ 	.word	0x00022410


	//   ....[23]....
        /*1664*/ 	.word	0x00022460


	//   ....[24]....
        /*1668*/ 	.word	0x000224b0


	//   ....[25]....
        /*166c*/ 	.word	0x00022500


	//   ....[26]....
        /*1670*/ 	.word	0x00022550


	//   ....[27]....
        /*1674*/ 	.word	0x000225c0


	//   ....[28]....
        /*1678*/ 	.word	0x00022610


	//   ....[29]....
        /*167c*/ 	.word	0x00022680


	//   ....[30]....
        /*1680*/ 	.word	0x000226e0


	//   ....[31]....
        /*1684*/ 	.word	0x00022750


	//----- nvinfo : EIATTR_EXIT_INSTR_OFFSETS
	.align		4
.L_286:
        /*1688*/ 	.byte	0x04, 0x1c
        /*168a*/ 	.short	(.L_288 - .L_287)


	//   ....[0]....
.L_287:
        /*168c*/ 	.word	0x000010d0


	//   ....[1]....
        /*1690*/ 	.word	0x0001eb80


	//----- nvinfo : EIATTR_MAX_THREADS
	.align		4
.L_288:
        /*1694*/ 	.byte	0x04, 0x05
        /*1696*/ 	.short	(.L_290 - .L_289)
.L_289:
        /*1698*/ 	.word	0x00000080
        /*169c*/ 	.word	0x00000001
        /*16a0*/ 	.word	0x00000001


	//----- nvinfo : EIATTR_CRS_STACK_SIZE
	.align		4
.L_290:
        /*16a4*/ 	.byte	0x04, 0x1e
        /*16a6*/ 	.short	(.L_292 - .L_291)
.L_291:
        /*16a8*/ 	.word	0x00000000
.L_292:


//--------------------- .nv.callgraph             --------------------------
	.section	.nv.callgraph,"",@"SHT_CUDA_CALLGRAPH"
	.align	4
	.sectionentsize	8
	.align		4
        /*0000*/ 	.word	0x00000000
	.align		4
        /*0004*/ 	.word	0xffffffff
	.align		4
        /*0008*/ 	.word	0x00000000
	.align		4
        /*000c*/ 	.word	0xfffffffe
	.align		4
        /*0010*/ 	.word	0x00000000
	.align		4
        /*0014*/ 	.word	0xfffffffd
	.align		4
        /*0018*/ 	.word	0x00000000
	.align		4
        /*001c*/ 	.word	0xfffffffc


//--------------------- .nv.rel.action            --------------------------
	.section	.nv.rel.action,"",@"SHT_CUDA_RELOCINFO"
	.align	8
	.sectionentsize	8
        /*0000*/ 	.byte	0x73, 0x00, 0x00, 0x00, 0x00, 0x00, 0x00, 0x00, 0x00, 0x00, 0x00, 0x11, 0x25, 0x00, 0x05, 0x36


//--------------------- .nv.constant4             --------------------------
	.section	.nv.constant4,"a",@progbits
	.align	8
	.align		8
.nv.constant4:
        /*0000*/ 	.dword	_ZN77_INTERNAL_c6b62c19_41_flash_fwd_hdim96_bf16_paged_split_sm80_cu_ceb34e2a_37704cuda3std3__45__cpo5beginE
	.align		8
        /*0008*/ 	.dword	_ZN77_INTERNAL_c6b62c19_41_flash_fwd_hdim96_bf16_paged_split_sm80_cu_ceb34e2a_37704cuda3std3__45__cpo3endE
	.align		8
        /*0010*/ 	.dword	_ZN77_INTERNAL_c6b62c19_41_flash_fwd_hdim96_bf16_paged_split_sm80_cu_ceb34e2a_37704cuda3std3__45__cpo6cbeginE
	.align		8
        /*0018*/ 	.dword	_ZN77_INTERNAL_c6b62c19_41_flash_fwd_hdim96_bf16_paged_split_sm80_cu_ceb34e2a_37704cuda3std3__45__cpo4cendE
	.align		8
        /*0020*/ 	.dword	_ZN77_INTERNAL_c6b62c19_41_flash_fwd_hdim96_bf16_paged_split_sm80_cu_ceb34e2a_37704cuda3std3__479_GLOBAL__N__c6b62c19_41_flash_fwd_hdim96_bf16_paged_split_sm80_cu_ceb34e2a_37706ignoreE
	.align		8
        /*0028*/ 	.dword	_ZN77_INTERNAL_c6b62c19_41_flash_fwd_hdim96_bf16_paged_split_sm80_cu_ceb34e2a_37704cuda3std3__419piecewise_constructE
	.align		8
        /*0030*/ 	.dword	_ZN77_INTERNAL_c6b62c19_41_flash_fwd_hdim96_bf16_paged_split_sm80_cu_ceb34e2a_37704cuda3std3__48in_placeE
	.align		8
        /*0038*/ 	.dword	_ZN77_INTERNAL_c6b62c19_41_flash_fwd_hdim96_bf16_paged_split_sm80_cu_ceb34e2a_37704cuda3std6ranges3__45__cpo4swapE
	.align		8
        /*0040*/ 	.dword	_ZN77_INTERNAL_c6b62c19_41_flash_fwd_hdim96_bf16_paged_split_sm80_cu_ceb34e2a_37704cuda3std6ranges3__45__cpo9iter_moveE
	.align		8
        /*0048*/ 	.dword	_ZN77_INTERNAL_c6b62c19_41_flash_fwd_hdim96_bf16_paged_split_sm80_cu_ceb34e2a_37704cute7productE
	.align		8
        /*0050*/ 	.dword	_ZN77_INTERNAL_c6b62c19_41_flash_fwd_hdim96_bf16_paged_split_sm80_cu_ceb34e2a_37704cute1_E


//--------------------- .nv.constant0._ZN7cutlass13device_kernelIN5flash19enable_sm80_to_sm89INS1_16FlashAttnFwdSm80INS1_25CollectiveMainloopFwdSm80ILi4ELi1ELb0EN4cute5tupleIJNS5_1CILi128EEENS7_ILi64EEENS7_ILi96EEEEEELi96ENS_10bfloat16_tEfNS_4arch4Sm80ELb0ELb0ELb0ELb0ELb1ELb0ELb1ELb1EEENS1_21CollectiveEpilogueFwdINS6_IJS8_SA_S9_EEENS6_IJNS7_ILi1EEESI_SI_EEESC_SE_Li128ELb0ELb1ELb1ELb0EEENS1_19SingleTileSchedulerILb0ELb1ELb1ELi128EEEEEEEEEvNT_6ParamsE --------------------------
	.section	.nv.constant0._ZN7cutlass13device_kernelIN5flash19enable_sm80_to_sm89INS1_16FlashAttnFwdSm80INS1_25CollectiveMainloopFwdSm80ILi4ELi1ELb0EN4cute5tupleIJNS5_1CILi128EEENS7_ILi64EEENS7_ILi96EEEEEELi96ENS_10bfloat16_tEfNS_4arch4Sm80ELb0ELb0ELb0ELb0ELb1ELb0ELb1ELb1EEENS1_21CollectiveEpilogueFwdINS6_IJS8_SA_S9_EEENS6_IJNS7_ILi1EEESI_SI_EEESC_SE_Li128ELb0ELb1ELb1ELb0EEENS1_19SingleTileSchedulerILb0ELb1ELb1ELi128EEEEEEEEEvNT_6ParamsE,"a",@progbits
	.sectionflags	@""
	.align	4
.nv.constant0._ZN7cutlass13device_kernelIN5flash19enable_sm80_to_sm89INS1_16FlashAttnFwdSm80INS1_25CollectiveMainloopFwdSm80ILi4ELi1ELb0EN4cute5tupleIJNS5_1CILi128EEENS7_ILi64EEENS7_ILi96EEEEEELi96ENS_10bfloat16_tEfNS_4arch4Sm80ELb0ELb0ELb0ELb0ELb1ELb0ELb1ELb1EEENS1_21CollectiveEpilogueFwdINS6_IJS8_SA_S9_EEENS6_IJNS7_ILi1EEESI_SI_EEESC_SE_Li128ELb0ELb1ELb1ELb0EEENS1_19SingleTileSchedulerILb0ELb1ELb1ELi128EEEEEEEEEvNT_6ParamsE:
	.zero		1400


//--------------------- .nv.constant0._ZN7cutlass13device_kernelIN5flash19enable_sm80_to_sm89INS1_16FlashAttnFwdSm80INS1_25CollectiveMainloopFwdSm80ILi4ELi1ELb0EN4cute5tupleIJNS5_1CILi128EEENS7_ILi48EEENS7_ILi96EEEEEELi96ENS_10bfloat16_tEfNS_4arch4Sm80ELb0ELb0ELb0ELb1ELb1ELb0ELb1ELb1EEENS1_21CollectiveEpilogueFwdINS6_IJS8_SA_S9_EEENS6_IJNS7_ILi1EEESI_SI_EEESC_SE_Li128ELb1ELb1ELb1ELb0EEENS1_36VarlenDynamicPersistentTileSchedulerILi128ELi48ELi128ELi128ELb1ELb1ELb0ELb0ELb1ELb1EEEEEEEEEvNT_6ParamsE --------------------------
	.section	.nv.constant0._ZN7cutlass13device_kernelIN5flash19enable_sm80_to_sm89INS1_16FlashAttnFwdSm80INS1_25CollectiveMainloopFwdSm80ILi4ELi1ELb0EN4cute5tupleIJNS5_1CILi128EEENS7_ILi48EEENS7_ILi96EEEEEELi96ENS_10bfloat16_tEfNS_4arch4Sm80ELb0ELb0ELb0ELb1ELb1ELb0ELb1ELb1EEENS1_21CollectiveEpilogueFwdINS6_IJS8_SA_S9_EEENS6_IJNS7_ILi1EEESI_SI_EEESC_SE_Li128ELb1ELb1ELb1ELb0EEENS1_36VarlenDynamicPersistentTileSchedulerILi128ELi48ELi128ELi128ELb1ELb1ELb0ELb0ELb1ELb1EEEEEEEEEvNT_6ParamsE,"a",@progbits
	.sectionflags	@""
	.align	4
.nv.constant0._ZN7cutlass13device_kernelIN5flash19enable_sm80_to_sm89INS1_16FlashAttnFwdSm80INS1_25CollectiveMainloopFwdSm80ILi4ELi1ELb0EN4cute5tupleIJNS5_1CILi128EEENS7_ILi48EEENS7_ILi96EEEEEELi96ENS_10bfloat16_tEfNS_4arch4Sm80ELb0ELb0ELb0ELb1ELb1ELb0ELb1ELb1EEENS1_21CollectiveEpilogueFwdINS6_IJS8_SA_S9_EEENS6_IJNS7_ILi1EEESI_SI_EEESC_SE_Li128ELb1ELb1ELb1ELb0EEENS1_36VarlenDynamicPersistentTileSchedulerILi128ELi48ELi128ELi128ELb1ELb1ELb0ELb0ELb1ELb1EEEEEEEEEvNT_6ParamsE:
	.zero		1432


//--------------------- .nv.constant0._ZN7cutlass13device_kernelIN5flash19enable_sm80_to_sm89INS1_16FlashAttnFwdSm80INS1_25CollectiveMainloopFwdSm80ILi4ELi1ELb0EN4cute5tupleIJNS5_1CILi128EEENS7_ILi48EEENS7_ILi96EEEEEELi96ENS_10bfloat16_tEfNS_4arch4Sm80ELb0ELb0ELb0ELb1ELb1ELb1ELb1ELb1EEENS1_21CollectiveEpilogueFwdINS6_IJS8_SA_S9_EEENS6_IJNS7_ILi1EEESI_SI_EEESC_SE_Li128ELb1ELb1ELb1ELb0EEENS1_36VarlenDynamicPersistentTileSchedulerILi128ELi48ELi128ELi128ELb1ELb1ELb0ELb0ELb1ELb1EEEEEEEEEvNT_6ParamsE --------------------------
	.section	.nv.constant0._ZN7cutlass13device_kernelIN5flash19enable_sm80_to_sm89INS1_16FlashAttnFwdSm80INS1_25CollectiveMainloopFwdSm80ILi4ELi1ELb0EN4cute5tupleIJNS5_1CILi128EEENS7_ILi48EEENS7_ILi96EEEEEELi96ENS_10bfloat16_tEfNS_4arch4Sm80ELb0ELb0ELb0ELb1ELb1ELb1ELb1ELb1EEENS1_21CollectiveEpilogueFwdINS6_IJS8_SA_S9_EEENS6_IJNS7_ILi1EEESI_SI_EEESC_SE_Li128ELb1ELb1ELb1ELb0EEENS1_36VarlenDynamicPersistentTileSchedulerILi128ELi48ELi128ELi128ELb1ELb1ELb0ELb0ELb1ELb1EEEEEEEEEvNT_6ParamsE,"a",@progbits
	.sectionflags	@""
	.align	4
.nv.constant0._ZN7cutlass13device_kernelIN5flash19enable_sm80_to_sm89INS1_16FlashAttnFwdSm80INS1_25CollectiveMainloopFwdSm80ILi4ELi1ELb0EN4cute5tupleIJNS5_1CILi128EEENS7_ILi48EEENS7_ILi96EEEEEELi96ENS_10bfloat16_tEfNS_4arch4Sm80ELb0ELb0ELb0ELb1ELb1ELb1ELb1ELb1EEENS1_21CollectiveEpilogueFwdINS6_IJS8_SA_S9_EEENS6_IJNS7_ILi1EEESI_SI_EEESC_SE_Li128ELb1ELb1ELb1ELb0EEENS1_36VarlenDynamicPersistentTileSchedulerILi128ELi48ELi128ELi128ELb1ELb1ELb0ELb0ELb1ELb1EEEEEEEEEvNT_6ParamsE:
	.zero		1432


//--------------------- .nv.constant0._ZN7cutlass13device_kernelIN5flash19enable_sm80_to_sm89INS1_16FlashAttnFwdSm80INS1_25CollectiveMainloopFwdSm80ILi4ELi1ELb0EN4cute5tupleIJNS5_1CILi128EEENS7_ILi48EEENS7_ILi96EEEEEELi96ENS_10bfloat16_tEfNS_4arch4Sm80ELb0ELb1ELb0ELb0ELb1ELb0ELb1ELb1EEENS1_21CollectiveEpilogueFwdINS6_IJS8_SA_S9_EEENS6_IJNS7_ILi1EEESI_SI_EEESC_SE_Li128ELb0ELb1ELb1ELb0EEENS1_19SingleTileSchedulerILb0ELb1ELb1ELi128EEEEEEEEEvNT_6ParamsE --------------------------
	.section	.nv.constant0._ZN7cutlass13device_kernelIN5flash19enable_sm80_to_sm89INS1_16FlashAttnFwdSm80INS1_25CollectiveMainloopFwdSm80ILi4ELi1ELb0EN4cute5tupleIJNS5_1CILi128EEENS7_ILi48EEENS7_ILi96EEEEEELi96ENS_10bfloat16_tEfNS_4arch4Sm80ELb0ELb1ELb0ELb0ELb1ELb0ELb1ELb1EEENS1_21CollectiveEpilogueFwdINS6_IJS8_SA_S9_EEENS6_IJNS7_ILi1EEESI_SI_EEESC_SE_Li128ELb0ELb1ELb1ELb0EEENS1_19SingleTileSchedulerILb0ELb1ELb1ELi128EEEEEEEEEvNT_6ParamsE,"a",@progbits
	.sectionflags	@""
	.align	4
.nv.constant0._ZN7cutlass13device_kernelIN5flash19enable_sm80_to_sm89INS1_16FlashAttnFwdSm80INS1_25CollectiveMainloopFwdSm80ILi4ELi1ELb0EN4cute5tupleIJNS5_1CILi128EEENS7_ILi48EEENS7_ILi96EEEEEELi96ENS_10bfloat16_tEfNS_4arch4Sm80ELb0ELb1ELb0ELb0ELb1ELb0ELb1ELb1EEENS1_21CollectiveEpilogueFwdINS6_IJS8_SA_S9_EEENS6_IJNS7_ILi1EEESI_SI_EEESC_SE_Li128ELb0ELb1ELb1ELb0EEENS1_19SingleTileSchedulerILb0ELb1ELb1ELi128EEEEEEEEEvNT_6ParamsE:
	.zero		1400


//--------------------- .nv.constant0._ZN7cutlass13device_kernelIN5flash19enable_sm80_to_sm89INS1_16FlashAttnFwdSm80INS1_25CollectiveMainloopFwdSm80ILi4ELi1ELb0EN4cute5tupleIJNS5_1CILi128EEENS7_ILi48EEENS7_ILi96EEEEEELi96ENS_10bfloat16_tEfNS_4arch4Sm80ELb0ELb1ELb0ELb1ELb1ELb0ELb1ELb1EEENS1_21CollectiveEpilogueFwdINS6_IJS8_SA_S9_EEENS6_IJNS7_ILi1EEESI_SI_EEESC_SE_Li128ELb1ELb1ELb1ELb0EEENS1_36VarlenDynamicPersistentTileSchedulerILi128ELi48ELi128ELi128ELb1ELb1ELb0ELb1ELb0ELb1EEEEEEEEEvNT_6ParamsE --------------------------
	.section	.nv.constant0._ZN7cutlass13device_kernelIN5flash19enable_sm80_to_sm89INS1_16FlashAttnFwdSm80INS1_25CollectiveMainloopFwdSm80ILi4ELi1ELb0EN4cute5tupleIJNS5_1CILi128EEENS7_ILi48EEENS7_ILi96EEEEEELi96ENS_10bfloat16_tEfNS_4arch4Sm80ELb0ELb1ELb0ELb1ELb1ELb0ELb1ELb1EEENS1_21CollectiveEpilogueFwdINS6_IJS8_SA_S9_EEENS6_IJNS7_ILi1EEESI_SI_EEESC_SE_Li128ELb1ELb1ELb1ELb0EEENS1_36VarlenDynamicPersistentTileSchedulerILi128ELi48ELi128ELi128ELb1ELb1ELb0ELb1ELb0ELb1EEEEEEEEEvNT_6ParamsE,"a",@progbits
	.sectionflags	@""
	.align	4
.nv.constant0._ZN7cutlass13device_kernelIN5flash19enable_sm80_to_sm89INS1_16FlashAttnFwdSm80INS1_25CollectiveMainloopFwdSm80ILi4ELi1ELb0EN4cute5tupleIJNS5_1CILi128EEENS7_ILi48EEENS7_ILi96EEEEEELi96ENS_10bfloat16_tEfNS_4arch4Sm80ELb0ELb1ELb0ELb1ELb1ELb0ELb1ELb1EEENS1_21CollectiveEpilogueFwdINS6_IJS8_SA_S9_EEENS6_IJNS7_ILi1EEESI_SI_EEESC_SE_Li128ELb1ELb1ELb1ELb0EEENS1_36VarlenDynamicPersistentTileSchedulerILi128ELi48ELi128ELi128ELb1ELb1ELb0ELb1ELb0ELb1EEEEEEEEEvNT_6ParamsE:
	.zero		1432


//--------------------- .nv.constant0._ZN7cutlass13device_kernelIN5flash19enable_sm80_to_sm89INS1_16FlashAttnFwdSm80INS1_25CollectiveMainloopFwdSm80ILi4ELi1ELb0EN4cute5tupleIJNS5_1CILi128EEENS7_ILi48EEENS7_ILi96EEEEEELi96ENS_10bfloat16_tEfNS_4arch4Sm80ELb0ELb1ELb0ELb1ELb1ELb1ELb1ELb1EEENS1_21CollectiveEpilogueFwdINS6_IJS8_SA_S9_EEENS6_IJNS7_ILi1EEESI_SI_EEESC_SE_Li128ELb1ELb1ELb1ELb0EEENS1_36VarlenDynamicPersistentTileSchedulerILi128ELi48ELi128ELi128ELb1ELb1ELb0ELb1ELb0ELb1EEEEEEEEEvNT_6ParamsE --------------------------
	.section	.nv.constant0._ZN7cutlass13device_kernelIN5flash19enable_sm80_to_sm89INS1_16FlashAttnFwdSm80INS1_25CollectiveMainloopFwdSm80ILi4ELi1ELb0EN4cute5tupleIJNS5_1CILi128EEENS7_ILi48EEENS7_ILi96EEEEEELi96ENS_10bfloat16_tEfNS_4arch4Sm80ELb0ELb1ELb0ELb1ELb1ELb1ELb1ELb1EEENS1_21CollectiveEpilogueFwdINS6_IJS8_SA_S9_EEENS6_IJNS7_ILi1EEESI_SI_EEESC_SE_Li128ELb1ELb1ELb1ELb0EEENS1_36VarlenDynamicPersistentTileSchedulerILi128ELi48ELi128ELi128ELb1ELb1ELb0ELb1ELb0ELb1EEEEEEEEEvNT_6ParamsE,"a",@progbits
	.sectionflags	@""
	.align	4
.nv.constant0._ZN7cutlass13device_kernelIN5flash19enable_sm80_to_sm89INS1_16FlashAttnFwdSm80INS1_25CollectiveMainloopFwdSm80ILi4ELi1ELb0EN4cute5tupleIJNS5_1CILi128EEENS7_ILi48EEENS7_ILi96EEEEEELi96ENS_10bfloat16_tEfNS_4arch4Sm80ELb0ELb1ELb0ELb1ELb1ELb1ELb1ELb1EEENS1_21CollectiveEpilogueFwdINS6_IJS8_SA_S9_EEENS6_IJNS7_ILi1EEESI_SI_EEESC_SE_Li128ELb1ELb1ELb1ELb0EEENS1_36VarlenDynamicPersistentTileSchedulerILi128ELi48ELi128ELi128ELb1ELb1ELb0ELb1ELb0ELb1EEEEEEEEEvNT_6ParamsE:
	.zero		1432


//--------------------- .nv.constant0._ZN7cutlass13device_kernelIN5flash19enable_sm80_to_sm89INS1_16FlashAttnFwdSm80INS1_25CollectiveMainloopFwdSm80ILi4ELi1ELb0EN4cute5tupleIJNS5_1CILi128EEENS7_ILi64EEENS7_ILi96EEEEEELi96ENS_10bfloat16_tEfNS_4arch4Sm80ELb1ELb0ELb0ELb0ELb1ELb0ELb1ELb1EEENS1_21CollectiveEpilogueFwdINS6_IJS8_SA_S9_EEENS6_IJNS7_ILi1EEESI_SI_EEESC_SE_Li128ELb0ELb1ELb1ELb0EEENS1_30DynamicPersistentTileSchedulerILi128ELi128ELb1ELb1ELb0EEEEEEEEEvNT_6ParamsE --------------------------
	.section	.nv.constant0._ZN7cutlass13device_kernelIN5flash19enable_sm80_to_sm89INS1_16FlashAttnFwdSm80INS1_25CollectiveMainloopFwdSm80ILi4ELi1ELb0EN4cute5tupleIJNS5_1CILi128EEENS7_ILi64EEENS7_ILi96EEEEEELi96ENS_10bfloat16_tEfNS_4arch4Sm80ELb1ELb0ELb0ELb0ELb1ELb0ELb1ELb1EEENS1_21CollectiveEpilogueFwdINS6_IJS8_SA_S9_EEENS6_IJNS7_ILi1EEESI_SI_EEESC_SE_Li128ELb0ELb1ELb1ELb0EEENS1_30DynamicPersistentTileSchedulerILi128ELi128ELb1ELb1ELb0EEEEEEEEEvNT_6ParamsE,"a",@progbits
	.sectionflags	@""
	.align	4
.nv.constant0._ZN7cutlass13device_kernelIN5flash19enable_sm80_to_sm89INS1_16FlashAttnFwdSm80INS1_25CollectiveMainloopFwdSm80ILi4ELi1ELb0EN4cute5tupleIJNS5_1CILi128EEENS7_ILi64EEENS7_ILi96EEEEEELi96ENS_10bfloat16_tEfNS_4arch4Sm80ELb1ELb0ELb0ELb0ELb1ELb0ELb1ELb1EEENS1_21CollectiveEpilogueFwdINS6_IJS8_SA_S9_EEENS6_IJNS7_ILi1EEESI_SI_EEESC_SE_Li128ELb0ELb1ELb1ELb0EEENS1_30DynamicPersistentTileSchedulerILi128ELi128ELb1ELb1ELb0EEEEEEEEEvNT_6ParamsE:
	.zero		1416


//--------------------- .nv.constant0._ZN7cutlass13device_kernelIN5flash19enable_sm80_to_sm89INS1_16FlashAttnFwdSm80INS1_25CollectiveMainloopFwdSm80ILi4ELi1ELb0EN4cute5tupleIJNS5_1CILi128EEENS7_ILi48EEENS7_ILi96EEEEEELi96ENS_10bfloat16_tEfNS_4arch4Sm80ELb1ELb0ELb0ELb1ELb1ELb0ELb1ELb1EEENS1_21CollectiveEpilogueFwdINS6_IJS8_SA_S9_EEENS6_IJNS7_ILi1EEESI_SI_EEESC_SE_Li128ELb1ELb1ELb1ELb0EEENS1_36VarlenDynamicPersistentTileSchedulerILi128ELi48ELi128ELi128ELb1ELb1ELb0ELb1ELb1ELb1EEEEEEEEEvNT_6ParamsE --------------------------
	.section	.nv.constant0._ZN7cutlass13device_kernelIN5flash19enable_sm80_to_sm89INS1_16FlashAttnFwdSm80INS1_25CollectiveMainloopFwdSm80ILi4ELi1ELb0EN4cute5tupleIJNS5_1CILi128EEENS7_ILi48EEENS7_ILi96EEEEEELi96ENS_10bfloat16_tEfNS_4arch4Sm80ELb1ELb0ELb0ELb1ELb1ELb0ELb1ELb1EEENS1_21CollectiveEpilogueFwdINS6_IJS8_SA_S9_EEENS6_IJNS7_ILi1EEESI_SI_EEESC_SE_Li128ELb1ELb1ELb1ELb0EEENS1_36VarlenDynamicPersistentTileSchedulerILi128ELi48ELi128ELi128ELb1ELb1ELb0ELb1ELb1ELb1EEEEEEEEEvNT_6ParamsE,"a",@progbits
	.sectionflags	@""
	.align	4
.nv.constant0._ZN7cutlass13device_kernelIN5flash19enable_sm80_to_sm89INS1_16FlashAttnFwdSm80INS1_25CollectiveMainloopFwdSm80ILi4ELi1ELb0EN4cute5tupleIJNS5_1CILi128EEENS7_ILi48EEENS7_ILi96EEEEEELi96ENS_10bfloat16_tEfNS_4arch4Sm80ELb1ELb0ELb0ELb1ELb1ELb0ELb1ELb1EEENS1_21CollectiveEpilogueFwdINS6_IJS8_SA_S9_EEENS6_IJNS7_ILi1EEESI_SI_EEESC_SE_Li128ELb1ELb1ELb1ELb0EEENS1_36VarlenDynamicPersistentTileSchedulerILi128ELi48ELi128ELi128ELb1ELb1ELb0ELb1ELb1ELb1EEEEEEEEEvNT_6ParamsE:
	.zero		1432


//--------------------- .nv.constant0._ZN7cutlass13device_kernelIN5flash19enable_sm80_to_sm89INS1_16FlashAttnFwdSm80INS1_25CollectiveMainloopFwdSm80ILi4ELi1ELb0EN4cute5tupleIJNS5_1CILi128EEENS7_ILi48EEENS7_ILi96EEEEEELi96ENS_10bfloat16_tEfNS_4arch4Sm80ELb1ELb0ELb0ELb1ELb1ELb1ELb1ELb1EEENS1_21CollectiveEpilogueFwdINS6_IJS8_SA_S9_EEENS6_IJNS7_ILi1EEESI_SI_EEESC_SE_Li128ELb1ELb1ELb1ELb0EEENS1_36VarlenDynamicPersistentTileSchedulerILi128ELi48ELi128ELi128ELb1ELb1ELb0ELb1ELb1ELb1EEEEEEEEEvNT_6ParamsE --------------------------
	.section	.nv.constant0._ZN7cutlass13device_kernelIN5flash19enable_sm80_to_sm89INS1_16FlashAttnFwdSm80INS1_25CollectiveMainloopFwdSm80ILi4ELi1ELb0EN4cute5tupleIJNS5_1CILi128EEENS7_ILi48EEENS7_ILi96EEEEEELi96ENS_10bfloat16_tEfNS_4arch4Sm80ELb1ELb0ELb0ELb1ELb1ELb1ELb1ELb1EEENS1_21CollectiveEpilogueFwdINS6_IJS8_SA_S9_EEENS6_IJNS7_ILi1EEESI_SI_EEESC_SE_Li128ELb1ELb1ELb1ELb0EEENS1_36VarlenDynamicPersistentTileSchedulerILi128ELi48ELi128ELi128ELb1ELb1ELb0ELb1ELb1ELb1EEEEEEEEEvNT_6ParamsE,"a",@progbits
	.sectionflags	@""
	.align	4
.nv.constant0._ZN7cutlass13device_kernelIN5flash19enable_sm80_to_sm89INS1_16FlashAttnFwdSm80INS1_25CollectiveMainloopFwdSm80ILi4ELi1ELb0EN4cute5tupleIJNS5_1CILi128EEENS7_ILi48EEENS7_ILi96EEEEEELi96ENS_10bfloat16_tEfNS_4arch4Sm80ELb1ELb0ELb0ELb1ELb1ELb1ELb1ELb1EEENS1_21CollectiveEpilogueFwdINS6_IJS8_SA_S9_EEENS6_IJNS7_ILi1EEESI_SI_EEESC_SE_Li128ELb1ELb1ELb1ELb0EEENS1_36VarlenDynamicPersistentTileSchedulerILi128ELi48ELi128ELi128ELb1ELb1ELb0ELb1ELb1ELb1EEEEEEEEEvNT_6ParamsE:
	.zero		1432


//--------------------- .text._ZN7cutlass13device_kernelIN5flash19enable_sm80_to_sm89INS1_16FlashAttnFwdSm80INS1_25CollectiveMainloopFwdSm80ILi4ELi1ELb0EN4cute5tupleIJNS5_1CILi128EEENS7_ILi64EEENS7_ILi96EEEEEELi96ENS_10bfloat16_tEfNS_4arch4Sm80ELb0ELb0ELb0ELb0ELb1ELb0ELb1ELb1EEENS1_21CollectiveEpilogueFwdINS6_IJS8_SA_S9_EEENS6_IJNS7_ILi1EEESI_SI_EEESC_SE_Li128ELb0ELb1ELb1ELb0EEENS1_19SingleTileSchedulerILb0ELb1ELb1ELi128EEEEEEEEEvNT_6ParamsE --------------------------
	.section	.text._ZN7cutlass13device_kernelIN5flash19enable_sm80_to_sm89INS1_16FlashAttnFwdSm80INS1_25CollectiveMainloopFwdSm80ILi4ELi1ELb0EN4cute5tupleIJNS5_1CILi128EEENS7_ILi64EEENS7_ILi96EEEEEELi96ENS_10bfloat16_tEfNS_4arch4Sm80ELb0ELb0ELb0ELb0ELb1ELb0ELb1ELb1EEENS1_21CollectiveEpilogueFwdINS6_IJS8_SA_S9_EEENS6_IJNS7_ILi1EEESI_SI_EEESC_SE_Li128ELb0ELb1ELb1ELb0EEENS1_19SingleTileSchedulerILb0ELb1ELb1ELi128EEEEEEEEEvNT_6ParamsE,"ax",@progbits
	.sectioninfo	@"SHI_REGISTERS=255"
	.align	128
.text._ZN7cutlass13device_kernelIN5flash19enable_sm80_to_sm89INS1_16FlashAttnFwdSm80INS1_25CollectiveMainloopFwdSm80ILi4ELi1ELb0EN4cute5tupleIJNS5_1CILi128EEENS7_ILi64EEENS7_ILi96EEEEEELi96ENS_10bfloat16_tEfNS_4arch4Sm80ELb0ELb0ELb0ELb0ELb1ELb0ELb1ELb1EEENS1_21CollectiveEpilogueFwdINS6_IJS8_SA_S9_EEENS6_IJNS7_ILi1EEESI_SI_EEESC_SE_Li128ELb0ELb1ELb1ELb0EEENS1_19SingleTileSchedulerILb0ELb1ELb1ELi128EEEEEEEEEvNT_6ParamsE:
        .type           _ZN7cutlass13device_kernelIN5flash19enable_sm80_to_sm89INS1_16FlashAttnFwdSm80INS1_25CollectiveMainloopFwdSm80ILi4ELi1ELb0EN4cute5tupleIJNS5_1CILi128EEENS7_ILi64EEENS7_ILi96EEEEEELi96ENS_10bfloat16_tEfNS_4arch4Sm80ELb0ELb0ELb0ELb0ELb1ELb0ELb1ELb1EEENS1_21CollectiveEpilogueFwdINS6_IJS8_SA_S9_EEENS6_IJNS7_ILi1EEESI_SI_EEESC_SE_Li128ELb0ELb1ELb1ELb0EEENS1_19SingleTileSchedulerILb0ELb1ELb1ELi128EEEEEEEEEvNT_6ParamsE,@function
        .size           _ZN7cutlass13device_kernelIN5flash19enable_sm80_to_sm89INS1_16FlashAttnFwdSm80INS1_25CollectiveMainloopFwdSm80ILi4ELi1ELb0EN4cute5tupleIJNS5_1CILi128EEENS7_ILi64EEENS7_ILi96EEEEEELi96ENS_10bfloat16_tEfNS_4arch4Sm80ELb0ELb0ELb0ELb0ELb1ELb0ELb1ELb1EEENS1_21CollectiveEpilogueFwdINS6_IJS8_SA_S9_EEENS6_IJNS7_ILi1EEESI_SI_EEESC_SE_Li128ELb0ELb1ELb1ELb0EEENS1_19SingleTileSchedulerILb0ELb1ELb1ELi128EEEEEEEEEvNT_6ParamsE,(.L_x_1814 - _ZN7cutlass13device_kernelIN5flash19enable_sm80_to_sm89INS1_16FlashAttnFwdSm80INS1_25CollectiveMainloopFwdSm80ILi4ELi1ELb0EN4cute5tupleIJNS5_1CILi128EEENS7_ILi64EEENS7_ILi96EEEEEELi96ENS_10bfloat16_tEfNS_4arch4Sm80ELb0ELb0ELb0ELb0ELb1ELb0ELb1ELb1EEENS1_21CollectiveEpilogueFwdINS6_IJS8_SA_S9_EEENS6_IJNS7_ILi1EEESI_SI_EEESC_SE_Li128ELb0ELb1ELb1ELb0EEENS1_19SingleTileSchedulerILb0ELb1ELb1ELi128EEEEEEEEEvNT_6ParamsE)
        .other          _ZN7cutlass13device_kernelIN5flash19enable_sm80_to_sm89INS1_16FlashAttnFwdSm80INS1_25CollectiveMainloopFwdSm80ILi4ELi1ELb0EN4cute5tupleIJNS5_1CILi128EEENS7_ILi64EEENS7_ILi96EEEEEELi96ENS_10bfloat16_tEfNS_4arch4Sm80ELb0ELb0ELb0ELb0ELb1ELb0ELb1ELb1EEENS1_21CollectiveEpilogueFwdINS6_IJS8_SA_S9_EEENS6_IJNS7_ILi1EEESI_SI_EEESC_SE_Li128ELb0ELb1ELb1ELb0EEENS1_19SingleTileSchedulerILb0ELb1ELb1ELi128EEEEEEEEEvNT_6ParamsE,@"STO_CUDA_ENTRY STV_DEFAULT"
_ZN7cutlass13device_kernelIN5flash19enable_sm80_to_sm89INS1_16FlashAttnFwdSm80INS1_25CollectiveMainloopFwdSm80ILi4ELi1ELb0EN4cute5tupleIJNS5_1CILi128EEENS7_ILi64EEENS7_ILi96EEEEEELi96ENS_10bfloat16_tEfNS_4arch4Sm80ELb0ELb0ELb0ELb0ELb1ELb0ELb1ELb1EEENS1_21CollectiveEpilogueFwdINS6_IJS8_SA_S9_EEENS6_IJNS7_ILi1EEESI_SI_EEESC_SE_Li128ELb0ELb1ELb1ELb0EEENS1_19SingleTileSchedulerILb0ELb1ELb1ELi128EEEEEEEEEvNT_6ParamsE:
[----:B------:R-:W-:-:S03]  /*0000*/  MOV R1, c[0x0][0x28] ;  /* 0x00000a0000017a02 */ /* 0x000fc60000000f00 */
[----:B------:R-:W1:Y:S01]  /*0010*/  S2R R172, SR_TID.X ;  /* 0x0000000000ac7919 */ /* 0x000e620000002100 */
[----:B------:R-:W-:-:S03]  /*0020*/  IADD3 R1, R1, -0x28, RZ ;  /* 0xffffffd801017810 */ /* 0x000fc60007ffe0ff */
[----:B------:R-:W2:Y:S04]  /*0030*/  S2R R2, SR_CTAID.Y ;  /* 0x0000000000027919 */ /* 0x000ea80000002600 */
[----:B------:R-:W3:Y:S01]  /*0040*/  S2R R25, SR_CTAID.Z ;  /* 0x0000000000197919 */ /* 0x000ee20000002700 */
[----:B-1----:R-:W-:-:S06]  /*0050*/  SHF.R.U32.HI R0, RZ, 0x5, R172 ;  /* 0x00000005ff007819 */ /* 0x002fcc00000116ac */
[----:B------:R-:W1:Y:S02]  /*0060*/  SHFL.IDX PT, R0, R0, RZ, 0x1f ;  /* 0x00001fff00007589 */ /* 0x000e6400000e0000 */
[----:B-1----:R-:W-:-:S13]  /*0070*/  ISETP.NE.AND P0, PT, R0, RZ, PT ;  /* 0x000000ff0000720c */ /* 0x002fda0003f05270 */
[----:B------:R-:W-:Y:S05]  /*0080*/  @!P0 BRA `(.L_x_0) ;  /* 0x0000007000008947 */ /* 0x000fea0003800000 */
[----:B--23--:R-:W-:Y:S01]  /*0090*/  IMAD.MOV.U32 R0, RZ, RZ, c[0x0][0x550] ;  /* 0x00015400ff007624 */ /* 0x00cfe200078e00ff */
[----:B------:R-:W-:-:S04]  /*00a0*/  MOV R251, R2 ;  /* 0x0000000200fb7202 */ /* 0x000fc80000000f00 */
[----:B------:R-:W-:-:S13]  /*00b0*/  ISETP.NE.AND P0, PT, R0, 0x1, PT ;  /* 0x000000010000780c */ /* 0x000fda0003f05270 */
[----:B------:R-:W-:Y:S05]  /*00c0*/  @!P0 BRA `(.L_x_1) ;  /* 0x0000008000008947 */ /* 0x000fea0003800000 */
[----:B------:R-:W-:-:S05]  /*00d0*/  IMAD.HI.U32 R0, R2, c[0x0][0x554], RZ ;  /* 0x0001550002007a27 */ /* 0x000fca00078e00ff */
[----:B------:R-:W-:Y:S01]  /*00e0*/  SHF.R.U32.HI R251, RZ, c[0x0][0x558], R0 ;  /* 0x00015600fffb7a19 */ /* 0x000fe20000011600 */
[----:B------:R-:W-:Y:S05]  /*00f0*/  BRA `(.L_x_1) ;  /* 0x0000005000007947 */ /* 0x000fea0003800000 */
.L_x_0:
[----:B--23--:R-:W-:Y:S01]  /*0100*/  IMAD.MOV.U32 R0, RZ, RZ, c[0x0][0x550] ;  /* 0x00015400ff007624 */ /* 0x00cfe200078e00ff */
[----:B------:R-:W-:-:S04]  /*0110*/  MOV R251, R2 ;  /* 0x0000000200fb7202 */ /* 0x000fc80000000f00 */
[----:B------:R-:W-:-:S13]  /*0120*/  ISETP.NE.AND P0, PT, R0, 0x1, PT ;  /* 0x000000010000780c */ /* 0x000fda0003f05270 */
[----:B------:R-:W-:-:S05]  /*0130*/  @P0 IMAD.HI.U32 R0, R2, c[0x0][0x554], RZ ;  /* 0x0001550002000a27 */ /* 0x000fca00078e00ff */
[----:B------:R-:W-:Y:S02]  /*0140*/  @P0 SHF.R.U32.HI R251, RZ, c[0x0][0x558], R0 ;  /* 0x00015600fffb0a19 */ /* 0x000fe40000011600 */
.L_x_1:
[----:B------:R-:W-:Y:S02]  /*0150*/  ISETP.GE.AND P0, PT, R25, RZ, PT ;  /* 0x000000ff1900720c */ /* 0x000fe40003f06270 */
[----:B------:R-:W-:-:S05]  /*0160*/  IADD3 R0, -R251, RZ, RZ ;  /* 0x000000fffb007210 */ /* 0x000fca0007ffe1ff */
[----:B------:R-:W-:-:S06]  /*0170*/  IMAD R11, R0, c[0x0][0x550], R2 ;  /* 0x00015400000b7a24 */ /* 0x000fcc00078e0202 */
[----:B------:R-:W-:Y:S05]  /*0180*/  @!P0 EXIT ;  /* 0x000000000000894d */ /* 0x000fea0003800000 */
[----:B------:R-:W-:Y:S01]  /*0190*/  ISETP.NE.U32.AND P0, PT, RZ, c[0x0][0x370], PT ;  /* 0x0000dc00ff007a0c */ /* 0x000fe20003f05070 */
[----:B------:R-:W-:Y:S01]  /*01a0*/  IMAD.MOV.U32 R252, RZ, RZ, RZ ;  /* 0x000000fffffc7224 */ /* 0x000fe200078e00ff */
[----:B------:R-:W-:Y:S02]  /*01b0*/  ULDC.64 UR6, c[0x0][0x118] ;  /* 0x0000460000067ab9 */ /* 0x000fe40000000a00 */
[----:B------:R-:W-:Y:S01]  /*01c0*/  ISETP.NE.AND.EX P0, PT, RZ, c[0x0][0x374], PT, P0 ;  /* 0x0000dd00ff007a0c */ /* 0x000fe20003f05300 */
[----:B------:R-:W-:-:S04]  /*01d0*/  IMAD.MOV.U32 R0, RZ, RZ, c[0x0][0x2ac] ;  /* 0x0000ab00ff007624 */ /* 0x000fc800078e00ff */
[----:B------:R-:W-:-:S08]  /*01e0*/  IMAD R138, R0, c[0x0][0x1d0], RZ ;  /* 0x00007400008a7a24 */ /* 0x000fd000078e02ff */
[----:B------:R-:W-:-:S04]  /*01f0*/  @P0 IMAD.MOV.U32 R2, RZ, RZ, 0x4 ;  /* 0x00000004ff020424 */ /* 0x000fc800078e00ff */
[----:B------:R-:W-:-:S05]  /*0200*/  @P0 IMAD.WIDE R2, R25, R2, c[0x0][0x370] ;  /* 0x0000dc0019020625 */ /* 0x000fca00078e0202 */
[----:B------:R1:W5:Y:S01]  /*0210*/  @P0 LDG.E R252, [R2.64] ;  /* 0x0000000602fc0981 */ /* 0x000362000c1e1900 */
[C---:B------:R-:W-:Y:S02]  /*0220*/  ISETP.GE.AND P0, PT, R138.reuse, 0x1, PT ;  /* 0x000000018a00780c */ /* 0x040fe40003f06270 */
[----:B-1----:R-:W-:-:S04]  /*0230*/  IADD3 R2, R138, 0x3f, RZ ;  /* 0x0000003f8a027810 */ /* 0x002fc80007ffe0ff */
[----:B------:R-:W-:-:S04]  /*0240*/  SHF.R.S32.HI R0, RZ, 0x1f, R2 ;  /* 0x0000001fff007819 */ /* 0x000fc80000011402 */
[----:B------:R-:W-:Y:S01]  /*0250*/  LEA.HI R2, R0, R2, RZ, 0x6 ;  /* 0x0000000200027211 */ /* 0x000fe200078f30ff */
[----:B------:R-:W-:-:S03]  /*0260*/  IMAD.MOV.U32 R0, RZ, RZ, RZ ;  /* 0x000000ffff007224 */ /* 0x000fc600078e00ff */
[----:B------:R-:W-:Y:S01]  /*0270*/  SHF.R.S32.HI R10, RZ, 0x6, R2 ;  /* 0x00000006ff0a7819 */ /* 0x000fe20000011402 */
[----:B------:R-:W-:Y:S05]  /*0280*/  @!P0 BRA `(.L_x_2) ;  /* 0x0000020000008947 */ /* 0x000fea0003800000 */
[----:B------:R-:W-:-:S04]  /*0290*/  SHF.R.U32.HI R0, RZ, 0x10, R11 ;  /* 0x00000010ff007819 */ /* 0x000fc8000001160b */
[----:B------:R-:W-:-:S04]  /*02a0*/  ISETP.NE.AND P0, PT, R0, RZ, PT ;  /* 0x000000ff0000720c */ /* 0x000fc80003f05270 */
[----:B------:R-:W-:-:S04]  /*02b0*/  SEL R5, R0, c[0x0][0x338], P0 ;  /* 0x0000ce0000057a07 */ /* 0x000fc80000000000 */
[----:B------:R-:W-:Y:S02]  /*02c0*/  IABS R0, R5 ;  /* 0x0000000500007213 */ /* 0x000fe40000000000 */
[----:B------:R-:W-:-:S03]  /*02d0*/  IADD3 R7, R10, -0x1, R5 ;  /* 0xffffffff0a077810 */ /* 0x000fc60007ffe005 */
[----:B------:R-:W-:Y:S01]  /*02e0*/  IMAD.MOV.U32 R4, RZ, RZ, R0 ;  /* 0x000000ffff047224 */ /* 0x000fe200078e0000 */
[----:B------:R-:W-:-:S03]  /*02f0*/  IABS R9, R7 ;  /* 0x0000000700097213 */ /* 0x000fc60000000000 */
[----:B------:R-:W1:Y:S08]  /*0300*/  I2F.RP R2, R4 ;  /* 0x0000000400027306 */ /* 0x000e700000209400 */
[----:B-1----:R-:W1:Y:S02]  /*0310*/  MUFU.RCP R2, R2 ;  /* 0x0000000200027308 */ /* 0x002e640000001000 */
[----:B-1----:R-:W-:-:S06]  /*0320*/  IADD3 R2, R2, 0xffffffe, RZ ;  /* 0x0ffffffe02027810 */ /* 0x002fcc0007ffe0ff */
[----:B------:R-:W1:Y:S02]  /*0330*/  F2I.FTZ.U32.TRUNC.NTZ R3, R2 ;  /* 0x0000000200037305 */ /* 0x000e64000021f000 */
[----:B-1----:R-:W-:Y:S02]  /*0340*/  IMAD.MOV R0, RZ, RZ, -R3 ;  /* 0x000000ffff007224 */ /* 0x002fe400078e0a03 */
[----:B------:R-:W-:Y:S02]  /*0350*/  IMAD.MOV.U32 R2, RZ, RZ, RZ ;  /* 0x000000ffff027224 */ /* 0x000fe400078e00ff */
[----:B------:R-:W-:Y:S01]  /*0360*/  IMAD.MOV.U32 R6, RZ, RZ, R0 ;  /* 0x000000ffff067224 */ /* 0x000fe200078e0000 */
[----:B------:R-:W-:-:S03]  /*0370*/  IABS R0, R5 ;  /* 0x0000000500007213 */ /* 0x000fc60000000000 */
[----:B------:R-:W-:Y:S02]  /*0380*/  IMAD R6, R6, R4, RZ ;  /* 0x0000000406067224 */ /* 0x000fe400078e02ff */
[----:B------:R-:W-:Y:S02]  /*0390*/  IMAD.MOV R8, RZ, RZ, -R0 ;  /* 0x000000ffff087224 */ /* 0x000fe400078e0a00 */
[----:B------:R-:W-:-:S04]  /*03a0*/  IMAD.HI.U32 R0, R3, R6, R2 ;  /* 0x0000000603007227 */ /* 0x000fc800078e0002 */
[----:B------:R-:W-:Y:S02]  /*03b0*/  IMAD.MOV.U32 R2, RZ, RZ, R9 ;  /* 0x000000ffff027224 */ /* 0x000fe400078e0009 */
[----:B------:R-:W-:Y:S02]  /*03c0*/  IMAD.MOV.U32 R3, RZ, RZ, R8 ;  /* 0x000000ffff037224 */ /* 0x000fe400078e0008 */
[----:B------:R-:W-:-:S04]  /*03d0*/  IMAD.HI.U32 R0, R0, R2, RZ ;  /* 0x0000000200007227 */ /* 0x000fc800078e00ff */
[----:B------:R-:W-:-:S05]  /*03e0*/  IMAD R2, R0, R3, R2 ;  /* 0x0000000300027224 */ /* 0x000fca00078e0202 */
[----:B------:R-:W-:-:S13]  /*03f0*/  ISETP.GT.U32.AND P1, PT, R4, R2, PT ;  /* 0x000000020400720c */ /* 0x000fda0003f24070 */
[----:B------:R-:W-:Y:S01]  /*0400*/  @!P1 IMAD.IADD R2, R2, 0x1, -R4 ;  /* 0x0000000102029824 */ /* 0x000fe200078e0a04 */
[----:B------:R-:W-:Y:S02]  /*0410*/  @!P1 IADD3 R0, R0, 0x1, RZ ;  /* 0x0000000100009810 */ /* 0x000fe40007ffe0ff */
[----:B------:R-:W-:Y:S02]  /*0420*/  ISETP.NE.AND P1, PT, R5, RZ, PT ;  /* 0x000000ff0500720c */ /* 0x000fe40003f25270 */
[----:B------:R-:W-:Y:S02]  /*0430*/  ISETP.GE.U32.AND P2, PT, R2, R4, PT ;  /* 0x000000040200720c */ /* 0x000fe40003f46070 */
[----:B------:R-:W-:-:S04]  /*0440*/  LOP3.LUT R2, R7, R5, RZ, 0x3c, !PT ;  /* 0x0000000507027212 */ /* 0x000fc800078e3cff */
[----:B------:R-:W-:-:S07]  /*0450*/  ISETP.GE.AND P0, PT, R2, RZ, PT ;  /* 0x000000ff0200720c */ /* 0x000fce0003f06270 */
[----:B------:R-:W-:-:S06]  /*0460*/  @P2 IADD3 R0, R0, 0x1, RZ ;  /* 0x0000000100002810 */ /* 0x000fcc0007ffe0ff */
[----:B------:R-:W-:Y:S01]  /*0470*/  @!P0 IMAD.MOV R0, RZ, RZ, -R0 ;  /* 0x000000ffff008224 */ /* 0x000fe200078e0a00 */
[----:B------:R-:W-:Y:S02]  /*0480*/  @!P1 LOP3.LUT R0, RZ, R5, RZ, 0x33, !PT ;  /* 0x00000005ff009212 */ /* 0x000fe400078e33ff */
.L_x_2:
[----:B------:R-:W-:Y:S01]  /*0490*/  LOP3.LUT R2, R11, 0xffff, RZ, 0xc0, !PT ;  /* 0x0000ffff0b027812 */ /* 0x000fe200078ec0ff */
[----:B------:R-:W-:Y:S01]  /*04a0*/  CS2R R20, SRZ ;  /* 0x0000000000147805 */ /* 0x000fe2000001ff00 */
[----:B------:R-:W-:Y:S01]  /*04b0*/  PLOP3.LUT P4, PT, PT, PT, PT, 0x80, 0x0 ;  /* 0x000000000000781c */ /* 0x000fe20003f8f070 */
[----:B------:R-:W-:Y:S01]  /*04c0*/  CS2R R18, SRZ ;  /* 0x0000000000127805 */ /* 0x000fe2000001ff00 */
[----:B------:R-:W-:Y:S01]  /*04d0*/  CS2R R130, SRZ ;  /* 0x0000000000827805 */ /* 0x000fe2000001ff00 */
[----:B------:R-:W-:Y:S01]  /*04e0*/  IMAD R250, R2, R0, RZ ;  /* 0x0000000002fa7224 */ /* 0x000fe200078e02ff */
[----:B------:R-:W-:Y:S01]  /*04f0*/  CS2R R128, SRZ ;  /* 0x0000000000807805 */ /* 0x000fe2000001ff00 */
[----:B------:R-:W-:Y:S01]  /*0500*/  CS2R R170, SRZ ;  /* 0x0000000000aa7805 */ /* 0x000fe2000001ff00 */
[----:B------:R-:W-:Y:S01]  /*0510*/  CS2R R168, SRZ ;  /* 0x0000000000a87805 */ /* 0x000fe2000001ff00 */
[----:B------:R-:W-:Y:S01]  /*0520*/  IMAD.IADD R0, R250, 0x1, R0 ;  /* 0x00000001fa007824 */ /* 0x000fe200078e0200 */
[----:B------:R-:W-:Y:S01]  /*0530*/  CS2R R126, SRZ ;  /* 0x00000000007e7805 */ /* 0x000fe2000001ff00 */
[----:B------:R-:W-:Y:S01]  /*0540*/  CS2R R124, SRZ ;  /* 0x00000000007c7805 */ /* 0x000fe2000001ff00 */
[----:B------:R-:W-:Y:S01]  /*0550*/  CS2R R122, SRZ ;  /* 0x00000000007a7805 */ /* 0x000fe2000001ff00 */
[----:B------:R-:W-:Y:S01]  /*0560*/  CS2R R120, SRZ ;  /* 0x0000000000787805 */ /* 0x000fe2000001ff00 */
[----:B------:R-:W-:Y:S01]  /*0570*/  IMNMX R200, R10, R0, PT ;  /* 0x000000000ac87217 */ /* 0x000fe20003800200 */
[----:B------:R-:W-:Y:S01]  /*0580*/  CS2R R166, SRZ ;  /* 0x0000000000a67805 */ /* 0x000fe2000001ff00 */
[----:B------:R-:W-:Y:S01]  /*0590*/  CS2R R164, SRZ ;  /* 0x0000000000a47805 */ /* 0x000fe2000001ff00 */
[----:B------:R-:W-:Y:S01]  /*05a0*/  CS2R R118, SRZ ;  /* 0x0000000000767805 */ /* 0x000fe2000001ff00 */
[----:B------:R-:W-:Y:S01]  /*05b0*/  ISETP.GT.AND P0, PT, R200, R250, PT ;  /* 0x000000fac800720c */ /* 0x000fe20003f04270 */
[----:B------:R-:W-:Y:S01]  /*05c0*/  CS2R R116, SRZ ;  /* 0x0000000000747805 */ /* 0x000fe2000001ff00 */
        /* <DEDUP_REMOVED lines=36> */
[----:B------:R-:W-:Y:S05]  /*0810*/  @!P0 BRA `(.L_x_3) ;  /* 0x0000802000008947 */ /* 0x000fea0003800000 */
[----:B------:R-:W-:-:S04]  /*0820*/  ISETP.NE.U32.AND P2, PT, RZ, c[0x0][0x340], PT ;  /* 0x0000d000ff007a0c */ /* 0x000fc80003f45070 */
[----:B------:R-:W-:-:S13]  /*0830*/  ISETP.NE.AND.EX P2, PT, RZ, c[0x0][0x344], PT, P2 ;  /* 0x0000d100ff007a0c */ /* 0x000fda0003f45320 */
[----:B------:R-:W-:-:S04]  /*0840*/  @P2 IMAD.MOV.U32 R2, RZ, RZ, 0x4 ;  /* 0x00000004ff022424 */ /* 0x000fc800078e00ff */
[----:B------:R-:W-:-:S05]  /*0850*/  @P2 IMAD.WIDE R2, R25, R2, c[0x0][0x340] ;  /* 0x0000d00019022625 */ /* 0x000fca00078e0202 */
[----:B------:R1:W5:Y:S01]  /*0860*/  @P2 LDG.E R14, [R2.64] ;  /* 0x00000006020e2981 */ /* 0x000362000c1e1900 */
[----:B------:R-:W-:Y:S01]  /*0870*/  SHF.R.S32.HI R9, RZ, 0x1f, R172 ;  /* 0x0000001fff097819 */ /* 0x000fe200000114ac */
[----:B------:R-:W-:Y:S01]  /*0880*/  IMAD.MOV.U32 R0, RZ, RZ, c[0x0][0x2c4] ;  /* 0x0000b100ff007624 */ /* 0x000fe200078e00ff */
[----:B------:R-:W-:Y:S01]  /*0890*/  SHF.R.S32.HI R6, RZ, 0x1f, R25 ;  /* 0x0000001fff067819 */ /* 0x000fe20000011419 */
[----:B------:R-:W2:Y:S01]  /*08a0*/  S2R R15, SR_CTAID.X ;  /* 0x00000000000f7919 */ /* 0x000ea20000002500 */
[CC--:B------:R-:W-:Y:S01]  /*08b0*/  LEA.HI R24, R9.reuse, R172.reuse, RZ, 0x3 ;  /* 0x000000ac09187211 */ /* 0x0c0fe200078f18ff */
[----:B------:R-:W-:Y:S01]  /*08c0*/  ULDC UR5, c[0x0][0x2c4] ;  /* 0x0000b10000057ab9 */ /* 0x000fe20000000800 */
[----:B------:R-:W-:Y:S01]  /*08d0*/  ISETP.NE.AND P0, PT, R0, 0x1, PT ;  /* 0x000000010000780c */ /* 0x000fe20003f05270 */
[----:B------:R-:W-:Y:S01]  /*08e0*/  IMAD R6, R6, c[0x0][0x1c0], RZ ;  /* 0x0000700006067a24 */ /* 0x000fe200078e02ff */
[----:B------:R-:W-:Y:S01]  /*08f0*/  SHF.R.S32.HI R0, RZ, 0x1f, R251 ;  /* 0x0000001fff007819 */ /* 0x000fe200000114fb */
[----:B------:R-:W-:Y:S01]  /*0900*/  ULDC UR4, c[0x0][0x168] ;  /* 0x00005a0000047ab9 */ /* 0x000fe20000000800 */
[-C--:B------:R-:W-:Y:S01]  /*0910*/  LEA.HI R19, R9, R172.reuse, RZ, 0x4 ;  /* 0x000000ac09137211 */ /* 0x080fe200078f20ff */
[----:B------:R-:W-:Y:S01]  /*0920*/  IMAD R6, R25, c[0x0][0x1c4], R6 ;  /* 0x0000710019067a24 */ /* 0x000fe200078e0206 */
[----:B------:R-:W-:Y:S01]  /*0930*/  SHF.R.S32.HI R22, RZ, 0x3, R24 ;  /* 0x00000003ff167819 */ /* 0x000fe20000011418 */
[----:B------:R-:W-:Y:S01]  /*0940*/  IMAD R0, R0, c[0x0][0x1b8], RZ ;  /* 0x00006e0000007a24 */ /* 0x000fe200078e02ff */
[----:B------:R-:W-:Y:S01]  /*0950*/  UIMAD UR4, UR5, UR4, URZ ;  /* 0x00000004050472a4 */ /* 0x000fe2000f8e023f */
[----:B------:R-:W-:Y:S01]  /*0960*/  LEA.HI R153, R9, R172, RZ, 0x5 ;  /* 0x000000ac09997211 */ /* 0x000fe200078f28ff */
[----:B------:R-:W-:Y:S01]  /*0970*/  BSSY B0, `(.L_x_4) ;  /* 0x000004d000007945 */ /* 0x000fe20003800000 */
[----:B------:R-:W-:-:S02]  /*0980*/  IMAD R0, R251, c[0x0][0x1bc], R0 ;  /* 0x00006f00fb007a24 */ /* 0x000fc400078e0200 */
[----:B------:R-:W-:Y:S02]  /*0990*/  SHF.R.S32.HI R23, RZ, 0x5, R153 ;  /* 0x00000005ff177819 */ /* 0x000fe40000011499 */
[----:B-1----:R-:W-:-:S04]  /*09a0*/  LEA.HI R3, R9, R172, RZ, 0x2 ;  /* 0x000000ac09037211 */ /* 0x002fc800078f10ff */
[----:B------:R-:W-:Y:S02]  /*09b0*/  LOP3.LUT R2, R3, 0xfffffffc, RZ, 0xc0, !PT ;  /* 0xfffffffc03027812 */ /* 0x000fe400078ec0ff */
[----:B------:R-:W-:-:S03]  /*09c0*/  SHF.R.S32.HI R13, RZ, 0x2, R3 ;  /* 0x00000002ff0d7819 */ /* 0x000fc60000011403 */
[----:B------:R-:W-:Y:S02]  /*09d0*/  IMAD.IADD R8, R172, 0x1, -R2 ;  /* 0x00000001ac087824 */ /* 0x000fe400078e0a02 */
[----:B------:R-:W-:-:S04]  /*09e0*/  IMAD.WIDE.U32 R2, R251, c[0x0][0x1b8], RZ ;  /* 0x00006e00fb027a25 */ /* 0x000fc800078e00ff */
[----:B------:R-:W-:Y:S02]  /*09f0*/  IMAD R245, R8, 0x20, R13 ;  /* 0x0000002008f57824 */ /* 0x000fe400078e020d */
[----:B------:R-:W-:Y:S02]  /*0a00*/  IMAD.IADD R3, R3, 0x1, R0 ;  /* 0x0000000103037824 */ /* 0x000fe400078e0200 */
[----:B--2---:R-:W-:Y:S02]  /*0a10*/  IMAD R4, R15, 0x80, R245 ;  /* 0x000000800f047824 */ /* 0x004fe400078e02f5 */
[----:B------:R-:W-:-:S04]  /*0a20*/  IMAD.WIDE.U32 R2, R25, c[0x0][0x1c0], R2 ;  /* 0x0000700019027a25 */ /* 0x000fc800078e0002 */
[----:B------:R-:W-:-:S04]  /*0a30*/  @P0 IMAD.HI.U32 R5, R4, c[0x0][0x2c8], RZ ;  /* 0x0000b20004050a27 */ /* 0x000fc800078e00ff */
[----:B------:R-:W-:Y:S01]  /*0a40*/  IMAD.MOV.U32 R0, RZ, RZ, R4 ;  /* 0x000000ffff007224 */ /* 0x000fe200078e0004 */
[----:B------:R-:W-:Y:S01]  /*0a50*/  @P0 SHF.R.U32.HI R0, RZ, c[0x0][0x2cc], R5 ;  /* 0x0000b300ff000a19 */ /* 0x000fe20000011605 */
[----:B------:R-:W-:Y:S02]  /*0a60*/  IMAD.IADD R3, R3, 0x1, R6 ;  /* 0x0000000103037824 */ /* 0x000fe400078e0206 */
[----:B------:R-:W-:Y:S01]  /*0a70*/  IMAD.SHL.U32 R56, R8, 0x8, RZ ;  /* 0x0000000808387824 */ /* 0x000fe200078e00ff */
[--C-:B------:R-:W-:Y:S01]  /*0a80*/  SHF.R.S32.HI R7, RZ, 0x1f, R0.reuse ;  /* 0x0000001fff077819 */ /* 0x100fe20000011400 */
[----:B------:R-:W-:Y:S02]  /*0a90*/  IMAD.MOV R5, RZ, RZ, -R0 ;  /* 0x000000ffff057224 */ /* 0x000fe400078e0a00 */
[----:B------:R-:W-:Y:S01]  /*0aa0*/  IMAD.WIDE.U32 R2, R0, c[0x0][0x1b0], R2 ;  /* 0x00006c0000027a25 */ /* 0x000fe200078e0002 */
[C---:B------:R-:W-:Y:S02]  /*0ab0*/  IADD3 R18, R56.reuse, 0x20, RZ ;  /* 0x0000002038127810 */ /* 0x040fe40007ffe0ff */
[C---:B------:R-:W-:Y:S01]  /*0ac0*/  IADD3 R55, R56.reuse, 0x40, RZ ;  /* 0x0000004038377810 */ /* 0x040fe20007ffe0ff */
[----:B------:R-:W-:Y:S01]  /*0ad0*/  IMAD R5, R5, c[0x0][0x2c4], R4 ;  /* 0x0000b10005057a24 */ /* 0x000fe200078e0204 */
[----:B------:R-:W-:Y:S01]  /*0ae0*/  ISETP.GE.AND P5, PT, R56, c[0x0][0x198], PT ;  /* 0x0000660038007a0c */ /* 0x000fe20003fa6270 */
[----:B------:R-:W-:Y:S01]  /*0af0*/  IMAD R7, R7, c[0x0][0x1b0], RZ ;  /* 0x00006c0007077a24 */ /* 0x000fe200078e02ff */
[----:B------:R-:W-:Y:S01]  /*0b00*/  ISETP.GE.AND P4, PT, R18, c[0x0][0x198], PT ;  /* 0x0000660012007a0c */ /* 0x000fe20003f86270 */
[----:B------:R-:W-:Y:S01]  /*0b10*/  IMAD R15, R15, 0x80, R13 ;  /* 0x000000800f0f7824 */ /* 0x000fe200078e020d */
[----:B------:R-:W-:Y:S01]  /*0b20*/  SHF.R.S32.HI R4, RZ, 0x1f, R5 ;  /* 0x0000001fff047819 */ /* 0x000fe20000011405 */
[----:B------:R-:W-:Y:S01]  /*0b30*/  IMAD R0, R0, c[0x0][0x1b4], R7 ;  /* 0x00006d0000007a24 */ /* 0x000fe200078e0207 */
[----:B------:R-:W-:-:S02]  /*0b40*/  LEA.HI R7, R13, R13, RZ, 0x1 ;  /* 0x0000000d0d077211 */ /* 0x000fc400078f08ff */
[----:B------:R-:W-:Y:S01]  /*0b50*/  ISETP.GE.AND P3, PT, R55, c[0x0][0x198], PT ;  /* 0x0000660037007a0c */ /* 0x000fe20003f66270 */
[----:B------:R-:W-:Y:S02]  /*0b60*/  IMAD.IADD R3, R3, 0x1, R0 ;  /* 0x0000000103037824 */ /* 0x000fe400078e0200 */
[----:B------:R-:W-:Y:S01]  /*0b70*/  IMAD R0, R4, c[0x0][0x1a8], RZ ;  /* 0x00006a0004007a24 */ /* 0x000fe200078e02ff */
[----:B------:R-:W-:Y:S01]  /*0b80*/  LOP3.LUT R4, R19, 0xfffffff0, RZ, 0xc0, !PT ;  /* 0xfffffff013047812 */ /* 0x000fe200078ec0ff */
[----:B------:R-:W-:-:S04]  /*0b90*/  IMAD.WIDE.U32 R2, R5, c[0x0][0x1a8], R2 ;  /* 0x00006a0005027a25 */ /* 0x000fc800078e0002 */
[----:B------:R-:W-:Y:S01]  /*0ba0*/  IMAD R0, R5, c[0x0][0x1ac], R0 ;  /* 0x00006b0005007a24 */ /* 0x000fe200078e0200 */
[----:B------:R-:W-:Y:S01]  /*0bb0*/  LEA R12, P0, R2, c[0x0][0x160], 0x1 ;  /* 0x00005800020c7a11 */ /* 0x000fe200078008ff */
[----:B------:R-:W-:Y:S02]  /*0bc0*/  IMAD.IADD R16, R172, 0x1, -R4 ;  /* 0x00000001ac107824 */ /* 0x000fe400078e0a04 */
[----:B------:R-:W-:Y:S02]  /*0bd0*/  IMAD.IADD R0, R3, 0x1, R0 ;  /* 0x0000000103007824 */ /* 0x000fe400078e0200 */
[----:B------:R-:W-:Y:S01]  /*0be0*/  IMAD.SHL.U32 R3, R22, 0x40, RZ ;  /* 0x0000004016037824 */ /* 0x000fe200078e00ff */
[----:B------:R-:W-:Y:S02]  /*0bf0*/  LEA.HI R17, R16, R16, RZ, 0x1 ;  /* 0x0000001010117211 */ /* 0x000fe400078f08ff */
[----:B------:R-:W-:Y:S02]  /*0c00*/  LEA.HI.X R11, R2, c[0x0][0x164], R0, 0x1, P0 ;  /* 0x00005900020b7a11 */ /* 0x000fe400000f0c00 */
[----:B------:R-:W-:-:S02]  /*0c10*/  LOP3.LUT R0, R3, 0xc0, RZ, 0xc0, !PT ;  /* 0x000000c003007812 */ /* 0x000fc400078ec0ff */
[--C-:B------:R-:W-:Y:S02]  /*0c20*/  SHF.R.S32.HI R5, RZ, 0x1, R17.reuse ;  /* 0x00000001ff057819 */ /* 0x100fe40000011411 */
[----:B------:R-:W-:Y:S02]  /*0c30*/  SHF.R.U32.HI R3, RZ, 0x3, R0 ;  /* 0x00000003ff037819 */ /* 0x000fe40000011600 */
[----:B------:R-:W-:Y:S02]  /*0c40*/  LOP3.LUT R0, R0, 0x18, R56, 0xf8, !PT ;  /* 0x0000001800007812 */ /* 0x000fe400078ef838 */
[----:B------:R-:W-:Y:S02]  /*0c50*/  SHF.R.S32.HI R2, RZ, 0x1f, R17 ;  /* 0x0000001fff027819 */ /* 0x000fe40000011411 */
[----:B------:R-:W-:Y:S02]  /*0c60*/  LOP3.LUT R6, R0, R3, RZ, 0x3c, !PT ;  /* 0x0000000300067212 */ /* 0x000fe400078e3cff */
[----:B------:R-:W-:Y:S01]  /*0c70*/  LEA.HI R0, R2, R5, RZ, 0x2 ;  /* 0x0000000502007211 */ /* 0x000fe200078f10ff */
[----:B------:R1:W2:Y:S01]  /*0c80*/  SHFL.IDX PT, R3, R11, RZ, 0x1c1f ;  /* 0x001c1fff0b037589 */ /* 0x0002a200000e0000 */
[----:B------:R-:W-:-:S02]  /*0c90*/  ISETP.GE.AND P0, PT, R15, UR4, PT ;  /* 0x000000040f007c0c */ /* 0x000fc4000bf06270 */
[----:B------:R-:W-:Y:S01]  /*0ca0*/  LOP3.LUT R4, R0, 0xfffffffc, RZ, 0xc0, !PT ;  /* 0xfffffffc00047812 */ /* 0x000fe200078ec0ff */
[----:B------:R1:W3:Y:S01]  /*0cb0*/  SHFL.IDX PT, R2, R12, RZ, 0x1c1f ;  /* 0x001c1fff0c027589 */ /* 0x0002e200000e0000 */
[----:B------:R-:W-:-:S03]  /*0cc0*/  LOP3.LUT R0, R7, 0x7fffffe, RZ, 0xc0, !PT ;  /* 0x07fffffe07007812 */ /* 0x000fc600078ec0ff */
[----:B------:R-:W-:Y:S02]  /*0cd0*/  IMAD.IADD R21, R5, 0x1, -R4 ;  /* 0x0000000105157824 */ /* 0x000fe400078e0a04 */
[----:B------:R-:W-:Y:S02]  /*0ce0*/  IMAD.IADD R0, R13, 0x1, -R0 ;  /* 0x000000010d007824 */ /* 0x000fe400078e0a00 */
[----:B------:R-:W-:Y:S01]  /*0cf0*/  IMAD.MOV.U32 R4, RZ, RZ, 0x10 ;  /* 0x00000010ff047424 */ /* 0x000fe200078e00ff */
[----:B------:R-:W-:Y:S01]  /*0d00*/  LOP3.LUT P1, RZ, R21, 0x2, RZ, 0xc0, !PT ;  /* 0x0000000215ff7812 */ /* 0x000fe2000782c0ff */
[----:B------:R-:W-:-:S03]  /*0d10*/  IMAD R0, R23, 0x8, R0 ;  /* 0x0000000817007824 */ /* 0x000fc600078e0200 */
[----:B------:R-:W-:Y:S01]  /*0d20*/  SEL R4, R4, 0xfffffff0, !P1 ;  /* 0xfffffff004047807 */ /* 0x000fe20004800000 */
[----:B------:R-:W-:Y:S02]  /*0d30*/  IMAD.U32 R221, R0, 0x20, R6 ;  /* 0x0000002000dd7824 */ /* 0x000fe400078e0006 */
[----:B------:R-:W-:Y:S01]  /*0d40*/  @!P2 IMAD.MOV.U32 R14, RZ, RZ, R25 ;  /* 0x000000ffff0ea224 */ /* 0x000fe200078e0019 */
[----:B------:R-:W-:Y:S05]  /*0d50*/  @P0 BRA `(.L_x_5) ;  /* 0x000000e000000947 */ /* 0x000fea0003800000 */
[----:B-123--:R-:W-:Y:S01]  /*0d60*/  SHF.R.S32.HI R5, RZ, 0x1f, R18 ;  /* 0x0000001fff057819 */ /* 0x00efe20000011412 */
[----:B------:R-:W-:Y:S01]  /*0d70*/  IMAD.WIDE R8, R56, 0x2, R2 ;  /* 0x0000000238087825 */ /* 0x000fe200078e0202 */
[----:B------:R-:W-:Y:S02]  /*0d80*/  SHF.R.S32.HI R0, RZ, 0x1f, R55 ;  /* 0x0000001fff007819 */ /* 0x000fe40000011437 */
[----:B------:R-:W-:Y:S02]  /*0d90*/  LEA.HI R5, R5, R18, RZ, 0x3 ;  /* 0x0000001205057211 */ /* 0x000fe400078f18ff */
[----:B------:R-:W-:-:S02]  /*0da0*/  LEA.HI R0, R0, R55, RZ, 0x3 ;  /* 0x0000003700007211 */ /* 0x000fc400078f18ff */
[----:B------:R-:W-:Y:S02]  /*0db0*/  LOP3.LUT R5, R5, 0xfffffff8, RZ, 0xc0, !PT ;  /* 0xfffffff805057812 */ /* 0x000fe400078ec0ff */
[----:B------:R-:W-:Y:S01]  /*0dc0*/  LOP3.LUT R10, R0, 0xfffffff8, RZ, 0xc0, !PT ;  /* 0xfffffff8000a7812 */ /* 0x000fe200078ec0ff */
[----:B------:R-:W-:Y:S02]  /*0dd0*/  IMAD.SHL.U32 R0, R221, 0x2, RZ ;  /* 0x00000002dd007824 */ /* 0x000fe400078e00ff */
[----:B------:R-:W-:-:S03]  /*0de0*/  IMAD.WIDE R6, R5, 0x2, R2 ;  /* 0x0000000205067825 */ /* 0x000fc600078e0202 */
[----:B------:R-:W-:Y:S01]  /*0df0*/  @!PT LDS RZ, [RZ] ;  /* 0x00000000fffff984 */ /* 0x000fe20000000800 */
[----:B------:R1:W-:Y:S01]  /*0e00*/  LDGSTS.E.BYPASS.LTC128B.128 [R0+0x6100], [R8.64], !P5 ;  /* 0x0610000008007fae */ /* 0x0003e2000e901d46 */
[----:B------:R-:W-:-:S03]  /*0e10*/  IMAD.WIDE R2, R10, 0x2, R2 ;  /* 0x000000020a027825 */ /* 0x000fc600078e0202 */
[----:B------:R1:W-:Y:S04]  /*0e20*/  LDGSTS.E.BYPASS.LTC128B.128 [R0+0x8100], [R6.64], !P4 ;  /* 0x0810000006007fae */ /* 0x0003e8000e101d46 */
[----:B------:R1:W-:Y:S02]  /*0e30*/  LDGSTS.E.BYPASS.LTC128B.128 [R0+0xa100], [R2.64], !P3 ;  /* 0x0a10000002007fae */ /* 0x0003e4000d901d46 */
.L_x_5:
[----:B-123--:R-:W-:Y:S05]  /*0e40*/  BSYNC B0 ;  /* 0x0000000000007941 */ /* 0x00efea0003800000 */
.L_x_4:
[----:B------:R-:W-:Y:S01]  /*0e50*/  IADD3 R0, R15, 0x20, RZ ;  /* 0x000000200f007810 */ /* 0x000fe20007ffe0ff */
[----:B------:R1:W2:Y:S01]  /*0e60*/  SHFL.IDX PT, R3, R11, 0x1, 0x1c1f ;  /* 0x003c1f000b037f89 */ /* 0x0002a200000e0000 */
[----:B------:R-:W-:Y:S02]  /*0e70*/  BSSY B0, `(.L_x_6) ;  /* 0x0000012000007945 */ /* 0x000fe40003800000 */
[----:B------:R-:W-:Y:S01]  /*0e80*/  ISETP.GE.AND P0, PT, R0, UR4, PT ;  /* 0x0000000400007c0c */ /* 0x000fe2000bf06270 */
[----:B------:R1:W3:-:S12]  /*0e90*/  SHFL.IDX PT, R2, R12, 0x1, 0x1c1f ;  /* 0x003c1f000c027f89 */ /* 0x0002d800000e0000 */
[----:B------:R-:W-:Y:S05]  /*0ea0*/  @P0 BRA `(.L_x_7) ;  /* 0x000000e000000947 */ /* 0x000fea0003800000 */
[----:B------:R-:W-:Y:S01]  /*0eb0*/  SHF.R.S32.HI R5, RZ, 0x1f, R18 ;  /* 0x0000001fff057819 */ /* 0x000fe20000011412 */
[----:B--23--:R-:W-:Y:S01]  /*0ec0*/  IMAD.WIDE R8, R56, 0x2, R2 ;  /* 0x0000000238087825 */ /* 0x00cfe200078e0202 */
[----:B------:R-:W-:Y:S02]  /*0ed0*/  SHF.R.S32.HI R0, RZ, 0x1f, R55 ;  /* 0x0000001fff007819 */ /* 0x000fe40000011437 */
[----:B------:R-:W-:Y:S02]  /*0ee0*/  LEA.HI R5, R5, R18, RZ, 0x3 ;  /* 0x0000001205057211 */ /* 0x000fe400078f18ff */
[----:B------:R-:W-:Y:S02]  /*0ef0*/  LEA.HI R0, R0, R55, RZ, 0x3 ;  /* 0x0000003700007211 */ /* 0x000fe400078f18ff */
[----:B------:R-:W-:Y:S02]  /*0f00*/  LOP3.LUT R5, R5, 0xfffffff8, RZ, 0xc0, !PT ;  /* 0xfffffff805057812 */ /* 0x000fe400078ec0ff */
[----:B------:R-:W-:Y:S01]  /*0f10*/  LOP3.LUT R10, R0, 0xfffffff8, RZ, 0xc0, !PT ;  /* 0xfffffff8000a7812 */ /* 0x000fe200078ec0ff */
[----:B------:R-:W-:-:S02]  /*0f20*/  IMAD.SHL.U32 R0, R221, 0x2, RZ ;  /* 0x00000002dd007824 */ /* 0x000fc400078e00ff */
[----:B------:R-:W-:-:S03]  /*0f30*/  IMAD.WIDE R6, R5, 0x2, R2 ;  /* 0x0000000205067825 */ /* 0x000fc600078e0202 */
[----:B------:R-:W-:Y:S01]  /*0f40*/  @!PT LDS RZ, [RZ] ;  /* 0x00000000fffff984 */ /* 0x000fe20000000800 */
[----:B------:R2:W-:Y:S01]  /*0f50*/  LDGSTS.E.BYPASS.LTC128B.128 [R0+0x6900], [R8.64], !P5 ;  /* 0x0690000008007fae */ /* 0x0005e2000e901d46 */
[----:B------:R-:W-:-:S03]  /*0f60*/  IMAD.WIDE R2, R10, 0x2, R2 ;  /* 0x000000020a027825 */ /* 0x000fc600078e0202 */
[----:B------:R2:W-:Y:S04]  /*0f70*/  LDGSTS.E.BYPASS.LTC128B.128 [R0+0x8900], [R6.64], !P4 ;  /* 0x0890000006007fae */ /* 0x0005e8000e101d46 */
[----:B------:R2:W-:Y:S02]  /*0f80*/  LDGSTS.E.BYPASS.LTC128B.128 [R0+0xa900], [R2.64], !P3 ;  /* 0x0a90000002007fae */ /* 0x0005e4000d901d46 */
.L_x_7:
[----:B------:R-:W-:Y:S05]  /*0f90*/  BSYNC B0 ;  /* 0x0000000000007941 */ /* 0x000fea0003800000 */
.L_x_6:
[----:B--2---:R-:W-:Y:S01]  /*0fa0*/  IADD3 R0, R15, 0x40, RZ ;  /* 0x000000400f007810 */ /* 0x004fe20007ffe0ff */
[----:B------:R2:W4:Y:S01]  /*0fb0*/  SHFL.IDX PT, R3, R11, 0x2, 0x1c1f ;  /* 0x005c1f000b037f89 */ /* 0x00052200000e0000 */
[----:B------:R-:W-:Y:S02]  /*0fc0*/  BSSY B0, `(.L_x_8) ;  /* 0x0000012000007945 */ /* 0x000fe40003800000 */
[----:B------:R-:W-:Y:S01]  /*0fd0*/  ISETP.GE.AND P0, PT, R0, UR4, PT ;  /* 0x0000000400007c0c */ /* 0x000fe2000bf06270 */
[----:B---3--:R2:W3:-:S12]  /*0fe0*/  SHFL.IDX PT, R2, R12, 0x2, 0x1c1f ;  /* 0x005c1f000c027f89 */ /* 0x0084d800000e0000 */
[----:B------:R-:W-:Y:S05]  /*0ff0*/  @P0 BRA `(.L_x_9) ;  /* 0x000000e000000947 */ /* 0x000fea0003800000 */
[----:B------:R-:W-:Y:S01]  /*1000*/  SHF.R.S32.HI R5, RZ, 0x1f, R18 ;  /* 0x0000001fff057819 */ /* 0x000fe20000011412 */
[----:B---34-:R-:W-:Y:S01]  /*1010*/  IMAD.WIDE R8, R56, 0x2, R2 ;  /* 0x0000000238087825 */ /* 0x018fe200078e0202 */
        /* <DEDUP_REMOVED lines=12> */
.L_x_9:
[----:B------:R-:W-:Y:S05]  /*10e0*/  BSYNC B0 ;  /* 0x0000000000007941 */ /* 0x000fea0003800000 */
.L_x_8:
[----:B---3--:R-:W-:Y:S01]  /*10f0*/  IMAD.MOV.U32 R0, RZ, RZ, c[0x0][0x2b8] ;  /* 0x0000ae00ff007624 */ /* 0x008fe200078e00ff */
[----:B------:R-:W-:Y:S01]  /*1100*/  IADD3 R152, R200, -0x1, RZ ;  /* 0xffffffffc8987810 */ /* 0x000fe20007ffe0ff */
[----:B------:R-:W-:Y:S01]  /*1110*/  SHFL.IDX PT, R2, R12, 0x3, 0x1c1f ;  /* 0x007c1f000c027f89 */ /* 0x000fe200000e0000 */
[----:B-----5:R-:W-:Y:S01]  /*1120*/  SHF.R.S32.HI R5, RZ, 0x1f, R14 ;  /* 0x0000001fff057819 */ /* 0x020fe2000001140e */
[----:B------:R-:W-:Y:S01]  /*1130*/  IMAD.WIDE.U32 R162, R14, c[0x0][0x2b0], RZ ;  /* 0x0000ac000ea27a25 */ /* 0x000fe200078e00ff */
[----:B------:R-:W-:Y:S01]  /*1140*/  ISETP.NE.AND P0, PT, R0, 0x1, PT ;  /* 0x000000010000780c */ /* 0x000fe20003f05270 */
[----:B----4-:R-:W3:Y:S01]  /*1150*/  SHFL.IDX PT, R3, R11, 0x3, 0x1c1f ;  /* 0x007c1f000b037f89 */ /* 0x010ee200000e0000 */
[----:B------:R-:W-:Y:S01]  /*1160*/  IADD3 R7, R15, 0x60, RZ ;  /* 0x000000600f077810 */ /* 0x000fe20007ffe0ff */
[----:B------:R-:W-:Y:S01]  /*1170*/  IMAD R0, R152, 0x40, R245 ;  /* 0x0000004098007824 */ /* 0x000fe200078e02f5 */
[----:B------:R-:W-:Y:S01]  /*1180*/  SHF.R.S32.HI R9, RZ, 0x1f, R55 ;  /* 0x0000001fff097819 */ /* 0x000fe20000011437 */
[----:B------:R-:W-:Y:S01]  /*1190*/  IMAD R5, R5, c[0x0][0x2b0], RZ ;  /* 0x0000ac0005057a24 */ /* 0x000fe200078e02ff */
[----:B------:R-:W-:Y:S01]  /*11a0*/  ISETP.GE.AND P2, PT, R7, UR4, PT ;  /* 0x0000000407007c0c */ /* 0x000fe2000bf46270 */
[C---:B------:R-:W-:Y:S01]  /*11b0*/  IMAD.IADD R10, R0.reuse, 0x1, R252 ;  /* 0x00000001000a7824 */ /* 0x040fe200078e02fc */
[----:B------:R-:W-:Y:S01]  /*11c0*/  ISETP.GE.AND P6, PT, R0, R138, PT ;  /* 0x0000008a0000720c */ /* 0x000fe20003fc6270 */
[----:B------:R-:W-:Y:S01]  /*11d0*/  IMAD R8, R14, c[0x0][0x2b4], R5 ;  /* 0x0000ad000e087a24 */ /* 0x000fe200078e0205 */
[----:B------:R-:W-:Y:S01]  /*11e0*/  LEA.HI R9, R9, R55, RZ, 0x3 ;  /* 0x0000003709097211 */ /* 0x000fe200078f18ff */
[----:B------:R-:W-:Y:S01]  /*11f0*/  IMAD.MOV.U32 R0, RZ, RZ, R10 ;  /* 0x000000ffff007224 */ /* 0x000fe200078e000a */
[----:B------:R-:W-:Y:S01]  /*1200*/  ISETP.GT.OR P6, PT, R245, 0x3f, P6 ;  /* 0x0000003ff500780c */ /* 0x000fe200037c4670 */
[----:B------:R-:W-:Y:S01]  /*1210*/  @P0 IMAD.HI.U32 R6, R10, c[0x0][0x2bc], RZ ;  /* 0x0000af000a060a27 */ /* 0x000fe200078e00ff */
[----:B------:R-:W-:Y:S01]  /*1220*/  LOP3.LUT R186, R9, 0xfffffff8, RZ, 0xc0, !PT ;  /* 0xfffffff809ba7812 */ /* 0x000fe200078ec0ff */
[----:B------:R-:W-:Y:S02]  /*1230*/  STL.64 [R1+0x8], R162 ;  /* 0x000008a201007387 */ /* 0x000fe40000100a00 */
[----:B------:R-:W-:Y:S01]  /*1240*/  IMAD.SHL.U32 R221, R221, 0x2, RZ ;  /* 0x00000002dddd7824 */ /* 0x000fe200078e00ff */
[----:B------:R-:W-:Y:S01]  /*1250*/  @P0 SHF.R.U32.HI R0, RZ, c[0x0][0x2c0], R6 ;  /* 0x0000b000ff000a19 */ /* 0x000fe20000011606 */
[----:B------:R-:W-:Y:S01]  /*1260*/  IMAD.IADD R160, R163, 0x1, R8 ;  /* 0x00000001a3a07824 */ /* 0x000fe200078e0208 */
[----:B------:R-:W-:Y:S01]  /*1270*/  SHF.R.S32.HI R6, RZ, 0x1f, R18 ;  /* 0x0000001fff067819 */ /* 0x000fe20000011412 */
[----:B------:R-:W-:-:S03]  /*1280*/  IMAD.MOV.U32 R222, RZ, RZ, RZ ;  /* 0x000000ffffde7224 */ /* 0x000fc600078e00ff */
[----:B------:R-:W-:Y:S01]  /*1290*/  LEA.HI R5, R6, R18, RZ, 0x3 ;  /* 0x0000001206057211 */ /* 0x000fe200078f18ff */
[----:B---3--:R-:W-:-:S04]  /*12a0*/  @!P2 IMAD.WIDE R6, R56, 0x2, R2 ;  /* 0x000000023806a825 */ /* 0x008fc800078e0202 */
[----:B------:R-:W-:Y:S01]  /*12b0*/  IMAD.WIDE.U32 R158, R251, c[0x0][0x1e8], RZ ;  /* 0x00007a00fb9e7a25 */ /* 0x000fe200078e00ff */
[----:B------:R-:W-:Y:S01]  /*12c0*/  LOP3.LUT R185, R5, 0xfffffff8, RZ, 0xc0, !PT ;  /* 0xfffffff805b97812 */ /* 0x000fe200078ec0ff */
[----:B------:R-:W-:Y:S01]  /*12d0*/  @!PT LDS RZ, [RZ] ;  /* 0x00000000fffff984 */ /* 0x000fe20000000800 */
[----:B------:R3:W-:Y:S01]  /*12e0*/  @!P2 LDGSTS.E.BYPASS.LTC128B.128 [R221+0x7900], [R6.64], !P5 ;  /* 0x0790000006ddafae */ /* 0x0007e2000e901d46 */
[----:B------:R-:W-:-:S03]  /*12f0*/  @!P6 IADD3 R5, P1, R0, R162, RZ ;  /* 0x000000a20005e210 */ /* 0x000fc60007f3e0ff */
[----:B------:R-:W-:-:S04]  /*1300*/  @!P2 IMAD.WIDE R8, R185, 0x2, R2 ;  /* 0x00000002b908a825 */ /* 0x000fc800078e0202 */
[----:B------:R-:W-:Y:S01]  /*1310*/  IMAD R138, R152, -0x40, R138 ;  /* 0xffffffc0988a7824 */ /* 0x000fe200078e028a */
[----:B------:R4:W-:Y:S01]  /*1320*/  @!P2 LDGSTS.E.BYPASS.LTC128B.128 [R221+0x9900], [R8.64], !P4 ;  /* 0x0990000008ddafae */ /* 0x0009e2000e101d46 */
[----:B------:R-:W-:Y:S01]  /*1330*/  @!P2 IMAD.WIDE R2, R186, 0x2, R2 ;  /* 0x00000002ba02a825 */ /* 0x000fe200078e0202 */
[----:B------:R-:W-:-:S03]  /*1340*/  SHF.R.S32.HI R14, RZ, 0x4, R19 ;  /* 0x00000004ff0e7819 */ /* 0x000fc60000011413 */
[----:B------:R-:W-:Y:S01]  /*1350*/  IMAD.WIDE.U32 R26, R251, c[0x0][0x210], RZ ;  /* 0x00008400fb1a7a25 */ /* 0x000fe200078e00ff */
[----:B------:R1:W-:Y:S04]  /*1360*/  @!P2 LDGSTS.E.BYPASS.LTC128B.128 [R221+0xb900], [R2.64], !P3 ;  /* 0x0b90000002ddafae */ /* 0x0003e8000d901d46 */
[----:B------:R-:W0:Y:S01]  /*1370*/  LDGDEPBAR ;  /* 0x00000000000079af */ /* 0x000e220000000000 */
[----:B-12---:R-:W-:Y:S02]  /*1380*/  LOP3.LUT R12, R24, 0xfffffff8, RZ, 0xc0, !PT ;  /* 0xfffffff8180c7812 */ /* 0x006fe400078ec0ff */
[----:B------:R-:W-:Y:S01]  /*1390*/  SHF.R.S32.HI R11, RZ, 0x1f, R16 ;  /* 0x0000001fff0b7819 */ /* 0x000fe20000011410 */
[----:B------:R-:W-:Y:S01]  /*13a0*/  STL [R1+0x1c], R160 ;  /* 0x00001ca001007387 */ /* 0x000fe20000100800 */
[----:B---3--:R-:W-:-:S02]  /*13b0*/  @!P6 LEA.HI.X.SX32 R7, R0, R160, 0x1, P1 ;  /* 0x000000a00007e211 */ /* 0x008fc400008f0eff */
[----:B------:R-:W-:-:S04]  /*13c0*/  @!P6 LEA R6, P1, R5, c[0x0][0x2a0], 0x2 ;  /* 0x0000a8000506ea11 */ /* 0x000fc800078210ff */
[----:B------:R-:W-:Y:S01]  /*13d0*/  @!P6 LEA.HI.X R7, R5, c[0x0][0x2a4], R7, 0x2, P1 ;  /* 0x0000a9000507ea11 */ /* 0x000fe200008f1407 */
[----:B------:R-:W-:Y:S06]  /*13e0*/  BAR.SYNC.DEFER_BLOCKING 0x0 ;  /* 0x0000000000007b1d */ /* 0x000fec0000010000 */
[----:B------:R-:W2:Y:S01]  /*13f0*/  @!P6 LDG.E R222, [R6.64] ;  /* 0x0000000606dee981 */ /* 0x000ea2000c1e1900 */
[----:B------:R-:W-:Y:S01]  /*1400*/  IMAD.MOV R0, RZ, RZ, -R0 ;  /* 0x000000ffff007224 */ /* 0x000fe200078e0a00 */
[----:B----4-:R-:W-:Y:S01]  /*1410*/  SHF.R.S32.HI R9, RZ, 0x1f, R251 ;  /* 0x0000001fff097819 */ /* 0x010fe200000114fb */
[----:B------:R-:W-:Y:S01]  /*1420*/  IMAD.IADD R54, R138, 0x1, -R13 ;  /* 0x000000018a367824 */ /* 0x000fe200078e0a0d */
[----:B------:R-:W-:Y:S01]  /*1430*/  ISETP.GE.AND P3, PT, R56, c[0x0][0x1d4], PT ;  /* 0x0000750038007a0c */ /* 0x000fe20003f66270 */
[----:B------:R-:W-:Y:S01]  /*1440*/  IMAD R223, R0, c[0x0][0x2b8], R10 ;  /* 0x0000ae0000df7a24 */ /* 0x000fe200078e020a */
[----:B------:R-:W-:Y:S01]  /*1450*/  ISETP.GE.AND P2, PT, R18, c[0x0][0x1d4], PT ;  /* 0x0000750012007a0c */ /* 0x000fe20003f46270 */
[----:B------:R-:W-:Y:S01]  /*1460*/  IMAD.IADD R12, R172, 0x1, -R12 ;  /* 0x00000001ac0c7824 */ /* 0x000fe200078e0a0c */
[----:B------:R-:W-:Y:S01]  /*1470*/  ISETP.GE.AND P5, PT, R54, 0x1, PT ;  /* 0x000000013600780c */ /* 0x000fe20003fa6270 */
[----:B------:R-:W-:Y:S01]  /*1480*/  IMAD.WIDE.U32 R2, R223, c[0x0][0x1e0], RZ ;  /* 0x00007800df027a25 */ /* 0x000fe200078e00ff */
[----:B------:R-:W-:Y:S01]  /*1490*/  SHF.R.S32.HI R5, RZ, 0x1f, R223 ;  /* 0x0000001fff057819 */ /* 0x000fe200000114df */
[----:B------:R-:W-:Y:S01]  /*14a0*/  STL.64 [R1], R158 ;  /* 0x0000009e01007387 */ /* 0x000fe20000100a00 */
[----:B------:R-:W-:-:S02]  /*14b0*/  LEA.HI R13, R12, R12, RZ, 0x1 ;  /* 0x0000000c0c0d7211 */ /* 0x000fc400078f08ff */
[----:B------:R-:W-:Y:S01]  /*14c0*/  ISETP.GT.AND P6, PT, R54, 0x20, PT ;  /* 0x000000203600780c */ /* 0x000fe20003fc4270 */
[C---:B------:R-:W-:Y:S01]  /*14d0*/  IMAD R0, R5.reuse, c[0x0][0x1e0], RZ ;  /* 0x0000780005007a24 */ /* 0x040fe200078e02ff */
[----:B------:R-:W-:Y:S01]  /*14e0*/  SHF.R.S32.HI R156, RZ, 0x1f, R56 ;  /* 0x0000001fff9c7819 */ /* 0x000fe20000011438 */
[----:B------:R-:W-:Y:S01]  /*14f0*/  IMAD R5, R5, c[0x0][0x208], RZ ;  /* 0x0000820005057a24 */ /* 0x000fe200078e02ff */
[----:B------:R-:W-:Y:S01]  /*1500*/  SHF.R.S32.HI R155, RZ, 0x1f, R185 ;  /* 0x0000001fff9b7819 */ /* 0x000fe200000114b9 */
[C---:B------:R-:W-:Y:S01]  /*1510*/  IMAD R0, R223.reuse, c[0x0][0x1e4], R0 ;  /* 0x00007900df007a24 */ /* 0x040fe200078e0200 */
[----:B------:R-:W-:Y:S01]  /*1520*/  SHF.R.S32.HI R154, RZ, 0x1f, R186 ;  /* 0x0000001fff9a7819 */ /* 0x000fe200000114ba */
[----:B------:R-:W-:Y:S02]  /*1530*/  IMAD R5, R223, c[0x0][0x20c], R5 ;  /* 0x00008300df057a24 */ /* 0x000fe400078e0205 */
[----:B------:R-:W-:Y:S02]  /*1540*/  IMAD.IADD R3, R3, 0x1, R0 ;  /* 0x0000000103037824 */ /* 0x000fe400078e0200 */
[----:B------:R-:W-:-:S04]  /*1550*/  IMAD R0, R9, c[0x0][0x1e8], RZ ;  /* 0x00007a0009007a24 */ /* 0x000fc800078e02ff */
[----:B------:R-:W-:-:S04]  /*1560*/  IMAD R0, R251, c[0x0][0x1ec], R0 ;  /* 0x00007b00fb007a24 */ /* 0x000fc800078e0200 */
[----:B------:R-:W-:-:S05]  /*1570*/  IMAD.IADD R157, R159, 0x1, R0 ;  /* 0x000000019f9d7824 */ /* 0x000fca00078e0200 */
[----:B------:R-:W-:Y:S04]  /*1580*/  STL [R1+0x18], R157 ;  /* 0x0000189d01007387 */ /* 0x000fe80000100800 */
[----:B------:R-:W-:Y:S01]  /*1590*/  STL.64 [R1+0x10], R26 ;  /* 0x0000101a01007387 */ /* 0x000fe20000100a00 */
[----:B--2---:R-:W-:Y:S01]  /*15a0*/  SHF.R.S32.HI R10, RZ, 0x1f, R222 ;  /* 0x0000001fff0a7819 */ /* 0x004fe200000114de */
[----:B------:R-:W-:-:S04]  /*15b0*/  IMAD.WIDE.U32 R6, R222, c[0x0][0x1f0], R2 ;  /* 0x00007c00de067a25 */ /* 0x000fc800078e0002 */
[----:B------:R-:W-:Y:S01]  /*15c0*/  IMAD R8, R10, c[0x0][0x1f0], RZ ;  /* 0x00007c000a087a24 */ /* 0x000fe200078e02ff */
[----:B------:R-:W-:Y:S01]  /*15d0*/  IADD3 R0, P1, R158, R6, RZ ;  /* 0x000000069e007210 */ /* 0x000fe20007f3e0ff */
[----:B------:R-:W-:-:S04]  /*15e0*/  IMAD.WIDE.U32 R2, R223, c[0x0][0x208], RZ ;  /* 0x00008200df027a25 */ /* 0x000fc800078e00ff */
[C---:B------:R-:W-:Y:S02]  /*15f0*/  IMAD R8, R222.reuse, c[0x0][0x1f4], R8 ;  /* 0x00007d00de087a24 */ /* 0x040fe400078e0208 */
[----:B------:R-:W-:Y:S01]  /*1600*/  IMAD.IADD R3, R3, 0x1, R5 ;  /* 0x0000000103037824 */ /* 0x000fe200078e0205 */
[----:B------:R-:W-:Y:S02]  /*1610*/  LOP3.LUT R5, R17, 0x7fffffe, RZ, 0xc0, !PT ;  /* 0x07fffffe11057812 */ /* 0x000fe400078ec0ff */
[----:B------:R-:W-:Y:S01]  /*1620*/  IADD3.X R6, R157, R7, R8, P1, !PT ;  /* 0x000000079d067210 */ /* 0x000fe20000ffe408 */
[----:B------:R-:W-:Y:S01]  /*1630*/  IMAD.WIDE.U32 R2, R222, c[0x0][0x218], R2 ;  /* 0x00008600de027a25 */ /* 0x000fe200078e0002 */
[----:B------:R-:W-:Y:S02]  /*1640*/  LEA R15, P1, R0, c[0x0][0x1c8], 0x1 ;  /* 0x00007200000f7a11 */ /* 0x000fe400078208ff */
[----:B------:R-:W-:Y:S01]  /*1650*/  LEA.HI R8, R19, R14, RZ, 0x1 ;  /* 0x0000000e13087211 */ /* 0x000fe200078f08ff */
[----:B------:R-:W-:Y:S01]  /*1660*/  IMAD.IADD R137, R16, 0x1, -R5 ;  /* 0x0000000110897824 */ /* 0x000fe200078e0a05 */
[----:B------:R-:W-:Y:S01]  /*1670*/  LEA.HI.X R20, R0, c[0x0][0x1cc], R6, 0x1, P1 ;  /* 0x0000730000147a11 */ /* 0x000fe200008f0c06 */
[----:B------:R-:W-:Y:S01]  /*1680*/  IMAD R0, R9, c[0x0][0x210], RZ ;  /* 0x0000840009007a24 */ /* 0x000fe200078e02ff */
[----:B------:R-:W-:Y:S01]  /*1690*/  SHFL.IDX PT, R6, R15, RZ, 0x1c1f ;  /* 0x001c1fff0f067589 */ /* 0x000fe200000e0000 */
[----:B------:R-:W-:-:S02]  /*16a0*/  LOP3.LUT R8, R8, 0xfffffffe, RZ, 0xc0, !PT ;  /* 0xfffffffe08087812 */ /* 0x000fc400078ec0ff */
[----:B------:R-:W-:Y:S01]  /*16b0*/  IMAD R5, R251, c[0x0][0x214], R0 ;  /* 0x00008500fb057a24 */ /* 0x000fe200078e0200 */
[----:B------:R-:W1:Y:S01]  /*16c0*/  SHFL.IDX PT, R7, R20, RZ, 0x1c1f ;  /* 0x001c1fff14077589 */ /* 0x000e6200000e0000 */
[----:B------:R-:W-:Y:S01]  /*16d0*/  IMAD R0, R10, c[0x0][0x218], RZ ;  /* 0x000086000a007a24 */ /* 0x000fe200078e02ff */
[----:B------:R-:W-:Y:S01]  /*16e0*/  LEA.HI R19, R11, R16, RZ, 0x3 ;  /* 0x000000100b137211 */ /* 0x000fe200078f18ff */
[----:B------:R-:W-:Y:S01]  /*16f0*/  IMAD.IADD R25, R27, 0x1, R5 ;  /* 0x000000011b197824 */ /* 0x000fe200078e0205 */
[----:B------:R-:W-:Y:S01]  /*1700*/  IADD3 R5, P1, R26, R2, RZ ;  /* 0x000000021a057210 */ /* 0x000fe20007f3e0ff */
[----:B------:R-:W-:Y:S01]  /*1710*/  IMAD R0, R222, c[0x0][0x21c], R0 ;  /* 0x00008700de007a24 */ /* 0x000fe200078e0200 */
[----:B------:R-:W-:Y:S01]  /*1720*/  LOP3.LUT R11, R13, 0x7fffffe, RZ, 0xc0, !PT ;  /* 0x07fffffe0d0b7812 */ /* 0x000fe200078ec0ff */
[----:B------:R-:W-:Y:S01]  /*1730*/  IMAD.IADD R14, R14, 0x1, -R8 ;  /* 0x000000010e0e7824 */ /* 0x000fe200078e0a08 */
[----:B------:R-:W-:Y:S02]  /*1740*/  STL [R1+0x20], R25 ;  /* 0x0000201901007387 */ /* 0x000fe40000100800 */
[----:B------:R-:W-:Y:S01]  /*1750*/  IADD3.X R10, R25, R3, R0, P1, !PT ;  /* 0x00000003190a7210 */ /* 0x000fe20000ffe400 */
[----:B------:R-:W-:Y:S01]  /*1760*/  IMAD.IADD R17, R12, 0x1, -R11 ;  /* 0x000000010c117824 */ /* 0x000fe200078e0a0b */
[----:B------:R-:W-:-:S03]  /*1770*/  LEA R0, P1, R5, c[0x0][0x1f8], 0x1 ;  /* 0x00007e0005007a11 */ /* 0x000fc600078208ff */
[----:B------:R-:W-:Y:S01]  /*1780*/  IMAD R17, R14, 0x8, R17 ;  /* 0x000000080e117824 */ /* 0x000fe200078e0211 */
[----:B------:R-:W-:Y:S01]  /*1790*/  LEA.HI.X R11, R5, c[0x0][0x1fc], R10, 0x1, P1 ;  /* 0x00007f00050b7a11 */ /* 0x000fe200008f0c0a */
[----:B------:R-:W2:Y:S01]  /*17a0*/  SHFL.IDX PT, R16, R0, RZ, 0x1c1f ;  /* 0x001c1fff00107589 */ /* 0x000ea200000e0000 */
[----:B------:R-:W-:Y:S01]  /*17b0*/  IMAD.SHL.U32 R5, R21, 0x40, RZ ;  /* 0x0000004015057824 */ /* 0x000fe200078e00ff */
[----:B------:R-:W-:Y:S02]  /*17c0*/  ISETP.GE.AND P1, PT, R55, c[0x0][0x1d4], PT ;  /* 0x0000750037007a0c */ /* 0x000fe40003f26270 */
[----:B------:R3:W-:Y:S02]  /*17d0*/  SHFL.IDX PT, R10, R0, 0x1, 0x1c1f ;  /* 0x003c1f00000a7f89 */ /* 0x0007e400000e0000 */
[----:B------:R-:W-:Y:S01]  /*17e0*/  LOP3.LUT R5, R5, 0xc0, RZ, 0xc0, !PT ;  /* 0x000000c005057812 */ /* 0x000fe200078ec0ff */
[--C-:B-1----:R-:W-:Y:S01]  /*17f0*/  @P5 IMAD.WIDE R8, R56, 0x2, R6.reuse ;  /* 0x0000000238085825 */ /* 0x102fe200078e0206 */
[----:B------:R-:W-:Y:S03]  /*1800*/  SHFL.IDX PT, R12, R11, RZ, 0x1c1f ;  /* 0x001c1fff0b0c7589 */ /* 0x000fe600000e0000 */
[--C-:B------:R-:W-:Y:S01]  /*1810*/  @P5 IMAD.WIDE R2, R185, 0x2, R6.reuse ;  /* 0x00000002b9025825 */ /* 0x100fe200078e0206 */
[----:B------:R1:W-:Y:S03]  /*1820*/  @P5 LDGSTS.E.BYPASS.LTC128B.128 [R221+0x3100], [R8.64], !P3 ;  /* 0x0310000008dd5fae */ /* 0x0003e6000d901d46 */
[----:B------:R-:W-:Y:S01]  /*1830*/  @P5 IMAD.WIDE R6, R186, 0x2, R6 ;  /* 0x00000002ba065825 */ /* 0x000fe200078e0206 */
[----:B------:R4:W-:Y:S04]  /*1840*/  @P5 LDGSTS.E.BYPASS.LTC128B.128 [R221+0x4100], [R2.64], !P2 ;  /* 0x0410000002dd5fae */ /* 0x0009e8000d101d46 */
[----:B------:R2:W-:Y:S04]  /*1850*/  @P5 LDGSTS.E.BYPASS.LTC128B.128 [R221+0x5100], [R6.64], !P1 ;  /* 0x0510000006dd5fae */ /* 0x0005e8000c901d46 */
[----:B------:R-:W-:Y:S01]  /*1860*/  SHFL.IDX PT, R11, R11, 0x1, 0x1c1f ;  /* 0x003c1f000b0b7f89 */ /* 0x000fe200000e0000 */
[----:B---3--:R-:W-:-:S04]  /*1870*/  SHF.R.S32.HI R0, RZ, 0x1, R13 ;  /* 0x00000001ff007819 */ /* 0x008fc8000001140d */
[C---:B------:R-:W-:Y:S01]  /*1880*/  LOP3.LUT P4, RZ, R0.reuse, 0x2, RZ, 0xc0, !PT ;  /* 0x0000000200ff7812 */ /* 0x040fe2000788c0ff */
[----:B------:R-:W-:-:S05]  /*1890*/  IMAD.SHL.U32 R0, R0, 0x40, RZ ;  /* 0x0000004000007824 */ /* 0x000fca00078e00ff */
[----:B------:R-:W-:Y:S01]  /*18a0*/  LOP3.LUT R0, R0, 0xc0, RZ, 0xc0, !PT ;  /* 0x000000c000007812 */ /* 0x000fe200078ec0ff */
[----:B-1----:R-:W-:Y:S02]  /*18b0*/  IMAD.SHL.U32 R8, R14, 0x8, RZ ;  /* 0x000000080e087824 */ /* 0x002fe400078e00ff */
[----:B------:R-:W-:Y:S01]  /*18c0*/  IMAD.SHL.U32 R9, R22, 0x8, RZ ;  /* 0x0000000816097824 */ /* 0x000fe200078e00ff */
[----:B----4-:R1:W-:Y:S02]  /*18d0*/  SHFL.IDX PT, R2, R15, 0x1, 0x1c1f ;  /* 0x003c1f000f027f89 */ /* 0x0103e400000e0000 */
[----:B------:R-:W-:Y:S02]  /*18e0*/  LOP3.LUT R8, R5, 0x8, R8, 0xf8, !PT ;  /* 0x0000000805087812 */ /* 0x000fe400078ef808 */
[----:B------:R-:W-:Y:S01]  /*18f0*/  SHF.R.U32.HI R5, RZ, 0x3, R5 ;  /* 0x00000003ff057819 */ /* 0x000fe20000011605 */
[----:B------:R-:W3:Y:S03]  /*1900*/  SHFL.IDX PT, R3, R20, 0x1, 0x1c1f ;  /* 0x003c1f0014037f89 */ /* 0x000ee600000e0000 */
[----:B------:R-:W-:-:S02]  /*1910*/  LOP3.LUT R136, R8, R5, RZ, 0x3c, !PT ;  /* 0x0000000508887212 */ /* 0x000fc400078e3cff */
[----:B------:R-:W-:Y:S02]  /*1920*/  LOP3.LUT R5, R0, 0x8, R9, 0xf8, !PT ;  /* 0x0000000800057812 */ /* 0x000fe400078ef809 */
[----:B------:R-:W-:-:S04]  /*1930*/  SHF.R.U32.HI R0, RZ, 0x3, R0 ;  /* 0x00000003ff007819 */ /* 0x000fc80000011600 */
[----:B------:R-:W-:Y:S01]  /*1940*/  LOP3.LUT R5, R5, R0, RZ, 0x3c, !PT ;  /* 0x0000000005057212 */ /* 0x000fe200078e3cff */
[----:B------:R-:W-:-:S05]  /*1950*/  IMAD.SHL.U32 R0, R19, 0x20, RZ ;  /* 0x0000002013007824 */ /* 0x000fca00078e00ff */
[----:B------:R-:W-:Y:S01]  /*1960*/  LOP3.LUT R57, R0, 0xffffff00, RZ, 0xc0, !PT ;  /* 0xffffff0000397812 */ /* 0x000fe200078ec0ff */
[----:B-1----:R-:W-:-:S04]  /*1970*/  IMAD.WIDE R14, R56, 0x2, RZ ;  /* 0x00000002380e7825 */ /* 0x002fc800078e02ff */
[----:B------:R-:W-:Y:S01]  /*1980*/  IMAD R0, R23, 0x200, R57 ;  /* 0x0000020017007824 */ /* 0x000fe200078e0239 */
[----:B--2---:R-:W-:Y:S01]  /*1990*/  IADD3 R60, P5, R16, R14, RZ ;  /* 0x0000000e103c7210 */ /* 0x004fe20007fbe0ff */
[----:B---3--:R-:W-:-:S04]  /*19a0*/  @P6 IMAD.WIDE R6, R56, 0x2, R2 ;  /* 0x0000000238066825 */ /* 0x008fc800078e0202 */
[--C-:B------:R-:W-:Y:S01]  /*19b0*/  @P6 IMAD.WIDE R8, R185, 0x2, R2.reuse ;  /* 0x00000002b9086825 */ /* 0x100fe200078e0202 */
[----:B------:R1:W-:Y:S03]  /*19c0*/  @P6 LDGSTS.E.BYPASS.LTC128B.128 [R221+0x3900], [R6.64], !P3 ;  /* 0x0390000006dd6fae */ /* 0x0003e6000d901d46 */
[----:B------:R-:W-:Y:S01]  /*19d0*/  @P6 IMAD.WIDE R2, R186, 0x2, R2 ;  /* 0x00000002ba026825 */ /* 0x000fe200078e0202 */
[----:B------:R2:W-:Y:S03]  /*19e0*/  @P6 LDGSTS.E.BYPASS.LTC128B.128 [R221+0x4900], [R8.64], !P2 ;  /* 0x0490000008dd6fae */ /* 0x0005e6000d101d46 */
[----:B------:R-:W-:Y:S01]  /*19f0*/  IMAD.X R61, R12, 0x1, R15, P5 ;  /* 0x000000010c3d7824 */ /* 0x000fe200028e060f */
[----:B------:R3:W-:Y:S01]  /*1a00*/  @P6 LDGSTS.E.BYPASS.LTC128B.128 [R221+0x5900], [R2.64], !P1 ;  /* 0x0590000002dd6fae */ /* 0x0007e2000c901d46 */
[----:B------:R-:W-:Y:S01]  /*1a10*/  IADD3 R58, P5, R14, R10, RZ ;  /* 0x0000000a0e3a7210 */ /* 0x000fe20007fbe0ff */
[----:B------:R-:W-:-:S02]  /*1a20*/  IMAD R0, R137, 0x20, R0 ;  /* 0x0000002089007824 */ /* 0x000fc400078e0200 */
[----:B------:R-:W0:Y:S02]  /*1a30*/  LDGDEPBAR ;  /* 0x00000000000079af */ /* 0x000e240000000000 */
[----:B------:R-:W-:Y:S02]  /*1a40*/  IMAD.X R59, R15, 0x1, R11, P5 ;  /* 0x000000010f3b7824 */ /* 0x000fe400028e060b */
[----:B------:R-:W-:-:S04]  /*1a50*/  IMAD.IADD R0, R136, 0x1, R0 ;  /* 0x0000000188007824 */ /* 0x000fc800078e0200 */
[----:B------:R-:W-:-:S04]  /*1a60*/  IMAD.SHL.U32 R219, R0, 0x2, RZ ;  /* 0x0000000200db7824 */ /* 0x000fc800078e00ff */
[----:B------:R-:W-:Y:S02]  /*1a70*/  IMAD R220, R4, 0x2, R219 ;  /* 0x0000000204dc7824 */ /* 0x000fe400078e02db */
[----:B-1----:R-:W-:-:S04]  /*1a80*/  IMAD.WIDE R6, R185, 0x2, RZ ;  /* 0x00000002b9067825 */ /* 0x002fc800078e02ff */
[----:B--2---:R-:W-:Y:S01]  /*1a90*/  IMAD.WIDE R8, R186, 0x2, RZ ;  /* 0x00000002ba087825 */ /* 0x004fe200078e02ff */
[----:B------:R-:W-:Y:S02]  /*1aa0*/  IADD3 R52, P6, R16, R6, RZ ;  /* 0x0000000610347210 */ /* 0x000fe40007fde0ff */
[----:B------:R-:W-:Y:S01]  /*1ab0*/  IADD3 R50, P5, R6, R10, RZ ;  /* 0x0000000a06327210 */ /* 0x000fe20007fbe0ff */
[----:B---3--:R-:W-:Y:S01]  /*1ac0*/  IMAD.U32 R3, R17, 0x20, R5 ;  /* 0x0000002011037824 */ /* 0x008fe200078e0005 */
[----:B------:R-:W-:-:S04]  /*1ad0*/  DEPBAR.LE SB0, 0x1 ;  /* 0x000080400000791a */ /* 0x000fc80000000000 */
[----:B------:R-:W-:-:S04]  /*1ae0*/  DEPBAR.LE SB0, 0x0 ;  /* 0x000080000000791a */ /* 0x000fc80000000000 */
[----:B------:R-:W-:Y:S01]  /*1af0*/  BAR.SYNC.DEFER_BLOCKING 0x0 ;  /* 0x0000000000007b1d */ /* 0x000fe20000010000 */
[----:B------:R-:W-:Y:S01]  /*1b00*/  IMAD.X R53, R12, 0x1, R7, P6 ;  /* 0x000000010c357824 */ /* 0x000fe200030e0607 */
[----:B------:R-:W-:Y:S01]  /*1b10*/  IADD3 R48, P6, R16, R8, RZ ;  /* 0x0000000810307210 */ /* 0x000fe20007fde0ff */
[----:B------:R-:W-:Y:S01]  /*1b20*/  IMAD.X R51, R7, 0x1, R11, P5 ;  /* 0x0000000107337824 */ /* 0x000fe200028e060b */
[----:B------:R-:W-:Y:S01]  /*1b30*/  IADD3 R6, P5, R8, R10, RZ ;  /* 0x0000000a08067210 */ /* 0x000fe20007fbe0ff */
[----:B------:R-:W-:Y:S02]  /*1b40*/  IMAD.SHL.U32 R139, R3, 0x2, RZ ;  /* 0x00000002038b7824 */ /* 0x000fe400078e00ff */
[----:B------:R-:W-:Y:S01]  /*1b50*/  IMAD.X R49, R12, 0x1, R9, P6 ;  /* 0x000000010c317824 */ /* 0x000fe200030e0609 */
[----:B------:R-:W-:Y:S01]  /*1b60*/  ISETP.GE.AND P6, PT, R18, c[0x0][0x1d4], PT ;  /* 0x0000750012007a0c */ /* 0x000fe20003fc6270 */
[----:B------:R-:W-:Y:S02]  /*1b70*/  IMAD.MOV.U32 R2, RZ, RZ, 0x10 ;  /* 0x00000010ff027424 */ /* 0x000fe400078e00ff */
[----:B------:R-:W-:Y:S01]  /*1b80*/  IMAD.X R7, R9, 0x1, R11, P5 ;  /* 0x0000000109077824 */ /* 0x000fe200028e060b */
[----:B------:R-:W-:-:S02]  /*1b90*/  ISETP.GE.AND P5, PT, R56, c[0x0][0x1d4], PT ;  /* 0x0000750038007a0c */ /* 0x000fc40003fa6270 */
[----:B------:R-:W-:Y:S02]  /*1ba0*/  SEL R2, R2, 0xfffffff0, !P4 ;  /* 0xfffffff002027807 */ /* 0x000fe40006000000 */
[----:B------:R-:W-:Y:S02]  /*1bb0*/  ISETP.LT.OR P4, PT, R54, 0x1, P5 ;  /* 0x000000013600780c */ /* 0x000fe40002f81670 */
[----:B------:R-:W-:Y:S01]  /*1bc0*/  ISETP.GE.AND P5, PT, R55, c[0x0][0x1d4], PT ;  /* 0x0000750037007a0c */ /* 0x000fe20003fa6270 */
[----:B------:R-:W-:Y:S01]  /*1bd0*/  IMAD R0, R2, 0x2, R139 ;  /* 0x0000000202007824 */ /* 0x000fe200078e028b */
[----:B------:R-:W-:Y:S04]  /*1be0*/  LDSM.16.M88.4 R16, [R219+0x7100] ;  /* 0x00710000db10783b */ /* 0x000fe80000000200 */
[----:B------:R-:W1:Y:S04]  /*1bf0*/  LDSM.16.M88.4 R36, [R139+0x3100] ;  /* 0x003100008b24783b */ /* 0x000e680000000200 */
[----:B------:R-:W2:Y:S04]  /*1c00*/  LDSM.16.M88.4 R20, [R219+0x6100] ;  /* 0x00610000db14783b */ /* 0x000ea80000000200 */
[----:B------:R-:W3:Y:S04]  /*1c10*/  LDSM.16.M88.4 R32, [R139+0x3500] ;  /* 0x003500008b20783b */ /* 0x000ee80000000200 */
[----:B------:R-:W4:Y:S04]  /*1c20*/  LDSM.16.M88.4 R28, [R139+0x3900] ;  /* 0x003900008b1c783b */ /* 0x000f280000000200 */
[----:B------:R-:W2:Y:S04]  /*1c30*/  LDSM.16.M88.4 R24, [R139+0x3d00] ;  /* 0x003d00008b18783b */ /* 0x000ea80000000200 */
[----:B------:R-:W-:Y:S04]  /*1c40*/  LDSM.16.M88.4 R44, [R0+0x3100] ;  /* 0x00310000002c783b */ /* 0x000fe80000000200 */
[----:B------:R-:W-:Y:S04]  /*1c50*/  LDSM.16.M88.4 R40, [R0+0x3500] ;  /* 0x003500000028783b */ /* 0x000fe80000000200 */
[----:B------:R-:W-:Y:S04]  /*1c60*/  LDSM.16.M88.4 R64, [R0+0x3900] ;  /* 0x003900000040783b */ /* 0x000fe80000000200 */
[----:B------:R3:W-:Y:S04]  /*1c70*/  LDSM.16.M88.4 R68, [R0+0x3d00] ;  /* 0x003d00000044783b */ /* 0x0007e80000000200 */
[----:B------:R-:W-:Y:S04]  /*1c80*/  LDSM.16.M88.4 R12, [R220+0x6100] ;  /* 0x00610000dc0c783b */ /* 0x000fe80000000200 */
[----:B------:R-:W4:Y:S01]  /*1c90*/  LDSM.16.M88.4 R8, [R220+0x7100] ;  /* 0x00710000dc08783b */ /* 0x000f220000000200 */
[----:B-1----:R-:W-:Y:S03]  /*1ca0*/  HMMA.16816.F32.BF16 R80, R16, R36, RZ ;  /* 0x000000241050723c */ /* 0x002fe600000418ff */
[----:B------:R-:W-:Y:S01]  /*1cb0*/  @!PT LDS RZ, [RZ] ;  /* 0x00000000fffff984 */ /* 0x000fe20000000800 */
[----:B------:R-:W-:Y:S01]  /*1cc0*/  @!PT LDS RZ, [RZ] ;  /* 0x00000000fffff984 */ /* 0x000fe20000000800 */
[----:B------:R-:W-:Y:S01]  /*1cd0*/  @!PT LDS RZ, [RZ] ;  /* 0x00000000fffff984 */ /* 0x000fe20000000800 */
[----:B------:R1:W-:Y:S01]  /*1ce0*/  LDGSTS.E.BYPASS.LTC128B.128 [R221+0x100], [R60.64], !P4 ;  /* 0x001000003cdd7fae */ /* 0x0003e2000e101d46 */
[----:B------:R-:W-:-:S02]  /*1cf0*/  ISETP.LT.OR P4, PT, R54, 0x1, P6 ;  /* 0x000000013600780c */ /* 0x000fc40003781670 */
[----:B------:R-:W-:Y:S02]  /*1d00*/  ISETP.LT.OR P6, PT, R54, 0x21, P6 ;  /* 0x000000213600780c */ /* 0x000fe400037c1670 */
[----:B------:R-:W-:Y:S01]  /*1d10*/  HMMA.16816.F32.BF16 R104, R16, R38, RZ ;  /* 0x000000261068723c */ /* 0x000fe200000418ff */
[----:B---3--:R-:W-:-:S07]  /*1d20*/  IADD3 R0, R139, 0x3100, RZ ;  /* 0x000031008b007810 */ /* 0x008fce0007ffe0ff */
[----:B--2---:R-:W-:Y:S01]  /*1d30*/  HMMA.16816.F32.BF16 R92, R20, R36, RZ ;  /* 0x00000024145c723c */ /* 0x004fe200000418ff */
[----:B------:R2:W-:Y:S01]  /*1d40*/  LDGSTS.E.BYPASS.LTC128B.128 [R221+0x1100], [R52.64], !P4 ;  /* 0x0110000034dd7fae */ /* 0x0005e2000e101d46 */
[----:B------:R-:W-:Y:S01]  /*1d50*/  ISETP.LT.OR P4, PT, R54, 0x1, P5 ;  /* 0x000000013600780c */ /* 0x000fe20002f81670 */
[----:B------:R-:W-:Y:S01]  /*1d60*/  IMAD R218, R2, 0x2, R0 ;  /* 0x0000000202da7824 */ /* 0x000fe200078e0200 */
[----:B------:R-:W-:Y:S01]  /*1d70*/  ISETP.LT.OR P5, PT, R54, 0x21, P5 ;  /* 0x000000213600780c */ /* 0x000fe20002fa1670 */
[----:B------:R-:W-:-:S03]  /*1d80*/  IMAD R0, R137, 0x20, R57 ;  /* 0x0000002089007824 */ /* 0x000fc600078e0239 */
[----:B------:R-:W-:Y:S01]  /*1d90*/  HMMA.16816.F32.BF16 R88, R20, R38, RZ ;  /* 0x000000261458723c */ /* 0x000fe200000418ff */
[----:B------:R-:W-:-:S06]  /*1da0*/  IMAD.IADD R0, R136, 0x1, R0 ;  /* 0x0000000188007824 */ /* 0x000fcc00078e0200 */
[----:B------:R3:W-:Y:S01]  /*1db0*/  LDGSTS.E.BYPASS.LTC128B.128 [R221+0x2100], [R48.64], !P4 ;  /* 0x0210000030dd7fae */ /* 0x0007e2000e101d46 */
[----:B------:R-:W-:Y:S01]  /*1dc0*/  HMMA.16816.F32.BF16 R76, R16, R32, RZ ;  /* 0x00000020104c723c */ /* 0x000fe200000418ff */
[----:B------:R-:W-:-:S04]  /*1dd0*/  ISETP.GE.AND P4, PT, R56, c[0x0][0x1d4], PT ;  /* 0x0000750038007a0c */ /* 0x000fc80003f86270 */
[----:B------:R-:W-:-:S03]  /*1de0*/  ISETP.LT.OR P4, PT, R54, 0x21, P4 ;  /* 0x000000213600780c */ /* 0x000fc60002781670 */
[----:B------:R-:W-:Y:S08]  /*1df0*/  HMMA.16816.F32.BF16 R112, R16, R34, RZ ;  /* 0x000000221070723c */ /* 0x000ff000000418ff */
[----:B------:R-:W-:Y:S02]  /*1e00*/  HMMA.16816.F32.BF16 R36, R20, R32, RZ ;  /* 0x000000201424723c */ /* 0x000fe400000418ff */
[----:B------:R3:W-:Y:S01]  /*1e10*/  LDGSTS.E.BYPASS.LTC128B.128 [R221+0x900], [R58.64], !P4 ;  /* 0x009000003add7fae */ /* 0x0007e2000e101d46 */
[----:B------:R-:W-:-:S03]  /*1e20*/  ISETP.GT.AND P4, PT, R152, R250, PT ;  /* 0x000000fa9800720c */ /* 0x000fc60003f84270 */
[----:B------:R3:W-:Y:S01]  /*1e30*/  LDGSTS.E.BYPASS.LTC128B.128 [R221+0x1900], [R50.64], !P6 ;  /* 0x0190000032dd7fae */ /* 0x0007e2000f101d46 */
[----:B------:R-:W-:Y:S01]  /*1e40*/  ISETP.GT.AND P6, PT, R245, 0x3f, PT ;  /* 0x0000003ff500780c */ /* 0x000fe20003fc4270 */
[----:B------:R-:W-:Y:S02]  /*1e50*/  HMMA.16816.F32.BF16 R84, R20, R34, RZ ;  /* 0x000000221454723c */ /* 0x000fe400000418ff */
[----:B------:R3:W-:Y:S04]  /*1e60*/  LDGSTS.E.BYPASS.LTC128B.128 [R221+0x2900], [R6.64], !P5 ;  /* 0x0290000006dd7fae */ /* 0x0007e8000e901d46 */
[----:B--2---:R-:W-:Y:S02]  /*1e70*/  LDSM.16.M88.4 R52, [R139+0x4500] ;  /* 0x004500008b34783b */ /* 0x004fe40000000200 */
[C---:B----4-:R-:W-:Y:S02]  /*1e80*/  HMMA.16816.F32.BF16 R72, R16.reuse, R28, RZ ;  /* 0x0000001c1048723c */ /* 0x050fe400000418ff */
[----:B------:R-:W0:Y:S06]  /*1e90*/  LDGDEPBAR ;  /* 0x00000000000079af */ /* 0x000e2c0000000000 */
[C---:B-1----:R-:W-:Y:S08]  /*1ea0*/  HMMA.16816.F32.BF16 R60, R16.reuse, R24, RZ ;  /* 0x00000018103c723c */ /* 0x042ff000000418ff */
[C---:B------:R-:W-:Y:S01]  /*1eb0*/  HMMA.16816.F32.BF16 R108, R16.reuse, R30, RZ ;  /* 0x0000001e106c723c */ /* 0x040fe200000418ff */
[----:B---3--:R-:W-:Y:S07]  /*1ec0*/  LDSM.16.M88.4 R48, [R218+0x1800] ;  /* 0x00180000da30783b */ /* 0x008fee0000000200 */
[----:B------:R-:W-:Y:S01]  /*1ed0*/  HMMA.16816.F32.BF16 R96, R16, R26, RZ ;  /* 0x0000001a1060723c */ /* 0x000fe200000418ff */
[----:B------:R-:W-:Y:S07]  /*1ee0*/  LDSM.16.M88.4 R16, [R219+0x9100] ;  /* 0x00910000db10783b */ /* 0x000fee0000000200 */
[C---:B------:R-:W-:Y:S08]  /*1ef0*/  HMMA.16816.F32.BF16 R32, R20.reuse, R28, RZ ;  /* 0x0000001c1420723c */ /* 0x040ff000000418ff */
[C---:B------:R-:W-:Y:S08]  /*1f00*/  HMMA.16816.F32.BF16 R100, R20.reuse, R30, RZ ;  /* 0x0000001e1464723c */ /* 0x040ff000000418ff */
[C---:B------:R-:W-:Y:S08]  /*1f10*/  HMMA.16816.F32.BF16 R28, R20.reuse, R24, RZ ;  /* 0x00000018141c723c */ /* 0x040ff000000418ff */
[----:B------:R-:W-:Y:S01]  /*1f20*/  HMMA.16816.F32.BF16 R24, R20, R26, RZ ;  /* 0x0000001a1418723c */ /* 0x000fe200000418ff */
[----:B------:R-:W-:Y:S07]  /*1f30*/  LDSM.16.M88.4 R20, [R139+0x4d00] ;  /* 0x004d00008b14783b */ /* 0x000fee0000000200 */
[C---:B------:R-:W-:Y:S01]  /*1f40*/  HMMA.16816.F32.BF16 R144, R8.reuse, R68, R60 ;  /* 0x000000440890723c */ /* 0x040fe2000004183c */
[----:B------:R-:W1:Y:S07]  /*1f50*/  LDSM.16.M88.4 R60, [R139+0x4100] ;  /* 0x004100008b3c783b */ /* 0x000e6e0000000200 */
[C---:B------:R-:W-:Y:S08]  /*1f60*/  HMMA.16816.F32.BF16 R120, R8.reuse, R70, R96 ;  /* 0x000000460878723c */ /* 0x040ff00000041860 */
[C---:B------:R-:W-:Y:S08]  /*1f70*/  HMMA.16816.F32.BF16 R80, R8.reuse, R44, R80 ;  /* 0x0000002c0850723c */ /* 0x040ff00000041850 */
[C---:B------:R-:W-:Y:S08]  /*1f80*/  HMMA.16816.F32.BF16 R116, R8.reuse, R40, R76 ;  /* 0x000000280874723c */ /* 0x040ff0000004184c */
[C---:B------:R-:W-:Y:S08]  /*1f90*/  HMMA.16816.F32.BF16 R148, R8.reuse, R64, R72 ;  /* 0x000000400894723c */ /* 0x040ff00000041848 */
[C---:B------:R-:W-:Y:S08]  /*1fa0*/  HMMA.16816.F32.BF16 R104, R8.reuse, R46, R104 ;  /* 0x0000002e0868723c */ /* 0x040ff00000041868 */
[----:B------:R-:W-:Y:S08]  /*1fb0*/  HMMA.16816.F32.BF16 R112, R8, R42, R112 ;  /* 0x0000002a0870723c */ /* 0x000ff00000041870 */
[C---:B------:R-:W-:Y:S08]  /*1fc0*/  HMMA.16816.F32.BF16 R96, R12.reuse, R44, R92 ;  /* 0x0000002c0c60723c */ /* 0x040ff0000004185c */
[C---:B------:R-:W-:Y:S01]  /*1fd0*/  HMMA.16816.F32.BF16 R124, R12.reuse, R40, R36 ;  /* 0x000000280c7c723c */ /* 0x040fe20000041824 */
[----:B------:R-:W2:Y:S07]  /*1fe0*/  LDSM.16.M88.4 R36, [R139+0x4900] ;  /* 0x004900008b24783b */ /* 0x000eae0000000200 */
[C---:B------:R-:W-:Y:S01]  /*1ff0*/  HMMA.16816.F32.BF16 R128, R12.reuse, R64, R32 ;  /* 0x000000400c80723c */ /* 0x040fe20000041820 */
[----:B------:R-:W-:Y:S07]  /*2000*/  LDSM.16.M88.4 R32, [R218+0x1000] ;  /* 0x00100000da20783b */ /* 0x000fee0000000200 */
[C---:B------:R-:W-:Y:S01]  /*2010*/  HMMA.16816.F32.BF16 R132, R12.reuse, R68, R28 ;  /* 0x000000440c84723c */ /* 0x040fe2000004181c */
[----:B------:R-:W-:Y:S07]  /*2020*/  LDSM.16.M88.4 R28, [R218+0x1400] ;  /* 0x00140000da1c783b */ /* 0x000fee0000000200 */
[C---:B------:R-:W-:Y:S08]  /*2030*/  HMMA.16816.F32.BF16 R44, R12.reuse, R46, R88 ;  /* 0x0000002e0c2c723c */ /* 0x040ff00000041858 */
[C---:B------:R-:W-:Y:S08]  /*2040*/  HMMA.16816.F32.BF16 R40, R12.reuse, R42, R84 ;  /* 0x0000002a0c28723c */ /* 0x040ff00000041854 */
[C---:B------:R-:W-:Y:S08]  /*2050*/  HMMA.16816.F32.BF16 R72, R12.reuse, R66, R100 ;  /* 0x000000420c48723c */ /* 0x040ff00000041864 */
[----:B------:R-:W-:Y:S01]  /*2060*/  HMMA.16816.F32.BF16 R76, R12, R70, R24 ;  /* 0x000000460c4c723c */ /* 0x000fe20000041818 */
[----:B------:R-:W3:Y:S04]  /*2070*/  LDSM.16.M88.4 R12, [R219+0x8100] ;  /* 0x00810000db0c783b */ /* 0x000ee80000000200 */
[----:B------:R-:W4:Y:S03]  /*2080*/  LDSM.16.M88.4 R24, [R220+0x8100] ;  /* 0x00810000dc18783b */ /* 0x000f260000000200 */
[----:B------:R-:W-:Y:S01]  /*2090*/  HMMA.16816.F32.BF16 R140, R8, R66, R108 ;  /* 0x00000042088c723c */ /* 0x000fe2000004186c */
[----:B------:R-:W3:Y:S04]  /*20a0*/  LDSM.16.M88.4 R8, [R220+0x9100] ;  /* 0x00910000dc08783b */ /* 0x000ee80000000200 */
[----:B------:R-:W3:Y:S03]  /*20b0*/  LDSM.16.M88.4 R64, [R218+0x1c00] ;  /* 0x001c0000da40783b */ /* 0x000ee60000000200 */
[C---:B-1----:R-:W-:Y:S08]  /*20c0*/  HMMA.16816.F32.BF16 R92, R16.reuse, R60, R80 ;  /* 0x0000003c105c723c */ /* 0x042ff00000041850 */
[C---:B------:R-:W-:Y:S08]  /*20d0*/  HMMA.16816.F32.BF16 R88, R16.reuse, R62, R104 ;  /* 0x0000003e1058723c */ /* 0x040ff00000041868 */
[C---:B------:R-:W-:Y:S08]  /*20e0*/  HMMA.16816.F32.BF16 R80, R16.reuse, R54, R112 ;  /* 0x000000361050723c */ /* 0x040ff00000041870 */
[C---:B------:R-:W-:Y:S08]  /*20f0*/  HMMA.16816.F32.BF16 R84, R16.reuse, R52, R116 ;  /* 0x000000341054723c */ /* 0x040ff00000041874 */
[C---:B--2---:R-:W-:Y:S08]  /*2100*/  HMMA.16816.F32.BF16 R104, R16.reuse, R36, R148 ;  /* 0x000000241068723c */ /* 0x044ff00000041894 */
[C---:B------:R-:W-:Y:S08]  /*2110*/  HMMA.16816.F32.BF16 R108, R16.reuse, R20, R144 ;  /* 0x00000014106c723c */ /* 0x040ff00000041890 */
[C---:B------:R-:W-:Y:S08]  /*2120*/  HMMA.16816.F32.BF16 R112, R16.reuse, R38, R140 ;  /* 0x000000261070723c */ /* 0x040ff0000004188c */
[----:B------:R-:W-:Y:S08]  /*2130*/  HMMA.16816.F32.BF16 R100, R16, R22, R120 ;  /* 0x000000161064723c */ /* 0x000ff00000041878 */
[C---:B---3--:R-:W-:Y:S08]  /*2140*/  HMMA.16816.F32.BF16 R96, R12.reuse, R60, R96 ;  /* 0x0000003c0c60723c */ /* 0x048ff00000041860 */
[C---:B------:R-:W-:Y:S08]  /*2150*/  HMMA.16816.F32.BF16 R60, R12.reuse, R62, R44 ;  /* 0x0000003e0c3c723c */ /* 0x040ff0000004182c */
[C---:B------:R-:W-:Y:S08]  /*2160*/  HMMA.16816.F32.BF16 R16, R12.reuse, R36, R128 ;  /* 0x000000240c10723c */ /* 0x040ff00000041880 */
[C---:B------:R-:W-:Y:S08]  /*2170*/  HMMA.16816.F32.BF16 R44, R12.reuse, R52, R124 ;  /* 0x000000340c2c723c */ /* 0x040ff0000004187c */
[C---:B------:R-:W-:Y:S01]  /*2180*/  HMMA.16816.F32.BF16 R40, R12.reuse, R54, R40 ;  /* 0x000000360c28723c */ /* 0x040fe20000041828 */
[----:B------:R-:W-:Y:S07]  /*2190*/  LDSM.16.M88.4 R52, [R139+0x5100] ;  /* 0x005100008b34783b */ /* 0x000fee0000000200 */
[C---:B------:R-:W-:Y:S01]  /*21a0*/  HMMA.16816.F32.BF16 R68, R12.reuse, R38, R72 ;  /* 0x000000260c44723c */ /* 0x040fe20000041848 */
[----:B------:R-:W-:Y:S07]  /*21b0*/  LDSM.16.M88.4 R36, [R139+0x5d00] ;  /* 0x005d00008b24783b */ /* 0x000fee0000000200 */
[C---:B------:R-:W-:Y:S08]  /*21c0*/  HMMA.16816.F32.BF16 R72, R12.reuse, R20, R132 ;  /* 0x000000140c48723c */ /* 0x040ff00000041884 */
[----:B------:R-:W-:Y:S01]  /*21d0*/  HMMA.16816.F32.BF16 R76, R12, R22, R76 ;  /* 0x000000160c4c723c */ /* 0x000fe2000004184c */
[----:B------:R-:W1:Y:S04]  /*21e0*/  LDSM.16.M88.4 R20, [R219+0xb100] ;  /* 0x00b10000db14783b */ /* 0x000e680000000200 */
[----:B------:R-:W-:Y:S03]  /*21f0*/  LDSM.16.M88.4 R12, [R220+0xa100] ;  /* 0x00a10000dc0c783b */ /* 0x000fe60000000200 */
[C---:B----4-:R-:W-:Y:S08]  /*2200*/  HMMA.16816.F32.BF16 R124, R24.reuse, R34, R60 ;  /* 0x00000022187c723c */ /* 0x050ff0000004183c */
[C---:B------:R-:W-:Y:S01]  /*2210*/  HMMA.16816.F32.BF16 R116, R24.reuse, R48, R16 ;  /* 0x000000301874723c */ /* 0x040fe20000041810 */
[----:B------:R-:W2:Y:S07]  /*2220*/  LDSM.16.M88.4 R16, [R219+0xa100] ;  /* 0x00a10000db10783b */ /* 0x000eae0000000200 */
[C---:B------:R-:W-:Y:S01]  /*2230*/  HMMA.16816.F32.BF16 R60, R24.reuse, R28, R44 ;  /* 0x0000001c183c723c */ /* 0x040fe2000004182c */
[----:B------:R-:W3:Y:S07]  /*2240*/  LDSM.16.M88.4 R44, [R139+0x5500] ;  /* 0x005500008b2c783b */ /* 0x000eee0000000200 */
[----:B------:R-:W-:Y:S01]  /*2250*/  HMMA.16816.F32.BF16 R120, R24, R30, R40 ;  /* 0x0000001e1878723c */ /* 0x000fe20000041828 */
[----:B------:R-:W4:Y:S07]  /*2260*/  LDSM.16.M88.4 R40, [R139+0x5900] ;  /* 0x005900008b28783b */ /* 0x000f2e0000000200 */
[C---:B------:R-:W-:Y:S08]  /*2270*/  HMMA.16816.F32.BF16 R92, R8.reuse, R32, R92 ;  /* 0x00000020085c723c */ /* 0x040ff0000004185c */
[----:B------:R-:W-:Y:S08]  /*2280*/  HMMA.16816.F32.BF16 R148, R8, R34, R88 ;  /* 0x000000220894723c */ /* 0x000ff00000041858 */
[----:B------:R-:W-:Y:S01]  /*2290*/  HMMA.16816.F32.BF16 R128, R24, R32, R96 ;  /* 0x000000201880723c */ /* 0x000fe20000041860 */
[----:B------:R-:W-:Y:S07]  /*22a0*/  LDSM.16.M88.4 R32, [R218+0x2400] ;  /* 0x00240000da20783b */ /* 0x000fee0000000200 */
[C---:B------:R-:W-:Y:S08]  /*22b0*/  HMMA.16816.F32.BF16 R144, R8.reuse, R28, R84 ;  /* 0x0000001c0890723c */ /* 0x040ff00000041854 */
[C---:B------:R-:W-:Y:S01]  /*22c0*/  HMMA.16816.F32.BF16 R140, R8.reuse, R30, R80 ;  /* 0x0000001e088c723c */ /* 0x040fe20000041850 */
[----:B------:R-:W-:Y:S07]  /*22d0*/  LDSM.16.M88.4 R28, [R218+0x2800] ;  /* 0x00280000da1c783b */ /* 0x000fee0000000200 */
[C---:B------:R-:W-:Y:S08]  /*22e0*/  HMMA.16816.F32.BF16 R88, R8.reuse, R48, R104 ;  /* 0x000000300858723c */ /* 0x040ff00000041868 */
[C---:B------:R-:W-:Y:S08]  /*22f0*/  HMMA.16816.F32.BF16 R84, R8.reuse, R50, R112 ;  /* 0x000000320854723c */ /* 0x040ff00000041870 */
[C---:B------:R-:W-:Y:S08]  /*2300*/  HMMA.16816.F32.BF16 R80, R8.reuse, R64, R108 ;  /* 0x000000400850723c */ /* 0x040ff0000004186c */
[----:B------:R-:W-:Y:S01]  /*2310*/  HMMA.16816.F32.BF16 R132, R8, R66, R100 ;  /* 0x000000420884723c */ /* 0x000fe20000041864 */
[----:B------:R-:W-:Y:S07]  /*2320*/  LDSM.16.M88.4 R8, [R220+0xb100] ;  /* 0x00b10000dc08783b */ /* 0x000fee0000000200 */
[C---:B------:R-:W-:Y:S01]  /*2330*/  HMMA.16816.F32.BF16 R112, R24.reuse, R50, R68 ;  /* 0x000000321870723c */ /* 0x040fe20000041844 */
[----:B------:R-:W3:Y:S07]  /*2340*/  LDSM.16.M88.4 R48, [R218+0x2000] ;  /* 0x00200000da30783b */ /* 0x000eee0000000200 */
[C---:B------:R-:W-:Y:S08]  /*2350*/  HMMA.16816.F32.BF16 R108, R24.reuse, R64, R72 ;  /* 0x00000040186c723c */ /* 0x040ff00000041848 */
[----:B------:R-:W-:Y:S01]  /*2360*/  HMMA.16816.F32.BF16 R76, R24, R66, R76 ;  /* 0x00000042184c723c */ /* 0x000fe2000004184c */
[----:B------:R-:W4:Y:S01]  /*2370*/  LDSM.16.M88.4 R24, [R218+0x2c00] ;  /* 0x002c0000da18783b */ /* 0x000f220000000200 */
[----:B------:R-:W-:-:S06]  /*2380*/  DEPBAR.LE SB0, 0x0 ;  /* 0x000080000000791a */ /* 0x000fcc0000000000 */
[C---:B-1----:R-:W-:Y:S08]  /*2390*/  HMMA.16816.F32.BF16 R104, R20.reuse, R52, R92 ;  /* 0x000000341468723c */ /* 0x042ff0000004185c */
[----:B------:R-:W-:Y:S08]  /*23a0*/  HMMA.16816.F32.BF16 R100, R20, R54, R148 ;  /* 0x000000361464723c */ /* 0x000ff00000041894 */
[C---:B--2---:R-:W-:Y:S08]  /*23b0*/  HMMA.16816.F32.BF16 R68, R16.reuse, R52, R128 ;  /* 0x000000341044723c */ /* 0x044ff00000041880 */
[----:B------:R-:W-:Y:S08]  /*23c0*/  HMMA.16816.F32.BF16 R64, R16, R54, R124 ;  /* 0x000000361040723c */ /* 0x000ff0000004187c */
[C---:B---3--:R-:W-:Y:S08]  /*23d0*/  HMMA.16816.F32.BF16 R96, R20.reuse, R44, R144 ;  /* 0x0000002c1460723c */ /* 0x048ff00000041890 */
[----:B------:R-:W-:Y:S08]  /*23e0*/  HMMA.16816.F32.BF16 R92, R20, R46, R140 ;  /* 0x0000002e145c723c */ /* 0x000ff0000004188c */
[C---:B------:R-:W-:Y:S08]  /*23f0*/  HMMA.16816.F32.BF16 R60, R16.reuse, R44, R60 ;  /* 0x0000002c103c723c */ /* 0x040ff0000004183c */
[----:B------:R-:W-:Y:S08]  /*2400*/  HMMA.16816.F32.BF16 R52, R16, R46, R120 ;  /* 0x0000002e1034723c */ /* 0x000ff00000041878 */
[C---:B----4-:R-:W-:Y:S08]  /*2410*/  HMMA.16816.F32.BF16 R88, R20.reuse, R40, R88 ;  /* 0x000000281458723c */ /* 0x050ff00000041858 */
[C---:B------:R-:W-:Y:S08]  /*2420*/  HMMA.16816.F32.BF16 R84, R20.reuse, R42, R84 ;  /* 0x0000002a1454723c */ /* 0x040ff00000041854 */
[C---:B------:R-:W-:Y:S08]  /*2430*/  HMMA.16816.F32.BF16 R80, R20.reuse, R36, R80 ;  /* 0x000000241450723c */ /* 0x040ff00000041850 */
[----:B------:R-:W-:Y:S08]  /*2440*/  HMMA.16816.F32.BF16 R72, R20, R38, R132 ;  /* 0x000000261448723c */ /* 0x000ff00000041884 */
[C---:B------:R-:W-:Y:S08]  /*2450*/  HMMA.16816.F32.BF16 R44, R16.reuse, R40, R116 ;  /* 0x00000028102c723c */ /* 0x040ff00000041874 */
[C---:B------:R-:W-:Y:S08]  /*2460*/  HMMA.16816.F32.BF16 R40, R16.reuse, R42, R112 ;  /* 0x0000002a1028723c */ /* 0x040ff00000041870 */
[C---:B------:R-:W-:Y:S08]  /*2470*/  HMMA.16816.F32.BF16 R20, R16.reuse, R36, R108 ;  /* 0x000000241014723c */ /* 0x040ff0000004186c */
[----:B------:R-:W-:Y:S08]  /*2480*/  HMMA.16816.F32.BF16 R16, R16, R38, R76 ;  /* 0x000000261010723c */ /* 0x000ff0000004184c */
[C---:B------:R-:W-:Y:S08]  /*2490*/  HMMA.16816.F32.BF16 R104, R8.reuse, R48, R104 ;  /* 0x000000300868723c */ /* 0x040ff00000041868 */
[----:B------:R-:W-:Y:S08]  /*24a0*/  HMMA.16816.F32.BF16 R100, R8, R50, R100 ;  /* 0x000000320864723c */ /* 0x000ff00000041864 */
[C---:B------:R-:W-:Y:S08]  /*24b0*/  HMMA.16816.F32.BF16 R68, R12.reuse, R48, R68 ;  /* 0x000000300c44723c */ /* 0x040ff00000041844 */
[----:B------:R-:W-:Y:S08]  /*24c0*/  HMMA.16816.F32.BF16 R48, R12, R50, R64 ;  /* 0x000000320c30723c */ /* 0x000ff00000041840 */
[----:B------:R-:W-:Y:S08]  /*24d0*/  HMMA.16816.F32.BF16 R76, R8, R26, R72 ;  /* 0x0000001a084c723c */ /* 0x000ff00000041848 */
[----:B------:R-:W-:Y:S08]  /*24e0*/  HMMA.16816.F32.BF16 R64, R12, R34, R52 ;  /* 0x000000220c40723c */ /* 0x000ff00000041834 */
[----:B------:R-:W-:Y:S08]  /*24f0*/  HMMA.16816.F32.BF16 R80, R8, R24, R80 ;  /* 0x000000180850723c */ /* 0x000ff00000041850 */
[C---:B------:R-:W-:Y:S08]  /*2500*/  HMMA.16816.F32.BF16 R72, R12.reuse, R32, R60 ;  /* 0x000000200c48723c */ /* 0x040ff0000004183c */
[----:B------:R-:W-:Y:S08]  /*2510*/  HMMA.16816.F32.BF16 R52, R12, R24, R20 ;  /* 0x000000180c34723c */ /* 0x000ff00000041814 */
[C---:B------:R-:W-:Y:S08]  /*2520*/  HMMA.16816.F32.BF16 R96, R8.reuse, R32, R96 ;  /* 0x000000200860723c */ /* 0x040ff00000041860 */
[C---:B------:R-:W-:Y:S08]  /*2530*/  HMMA.16816.F32.BF16 R92, R8.reuse, R34, R92 ;  /* 0x00000022085c723c */ /* 0x040ff0000004185c */
[C---:B------:R-:W-:Y:S08]  /*2540*/  HMMA.16816.F32.BF16 R88, R8.reuse, R28, R88 ;  /* 0x0000001c0858723c */ /* 0x040ff00000041858 */
[----:B------:R-:W-:Y:S08]  /*2550*/  HMMA.16816.F32.BF16 R84, R8, R30, R84 ;  /* 0x0000001e0854723c */ /* 0x000ff00000041854 */
[C---:B------:R-:W-:Y:S08]  /*2560*/  HMMA.16816.F32.BF16 R60, R12.reuse, R28, R44 ;  /* 0x0000001c0c3c723c */ /* 0x040ff0000004182c */
[C---:B------:R-:W-:Y:S08]  /*2570*/  HMMA.16816.F32.BF16 R40, R12.reuse, R30, R40 ;  /* 0x0000001e0c28723c */ /* 0x040ff00000041828 */
[----:B------:R-:W-:Y:S01]  /*2580*/  HMMA.16816.F32.BF16 R24, R12, R26, R16 ;  /* 0x0000001a0c18723c */ /* 0x000fe20000041810 */
[----:B------:R-:W-:Y:S06]  /*2590*/  BAR.SYNC.DEFER_BLOCKING 0x0 ;  /* 0x0000000000007b1d */ /* 0x000fec0000010000 */
[----:B------:R-:W-:Y:S05]  /*25a0*/  @!P4 BRA `(.L_x_10) ;  /* 0x000004200000c947 */ /* 0x000fea0003800000 */
[----:B------:R-:W-:Y:S02]  /*25b0*/  IMAD R3, R152, 0x40, R252 ;  /* 0x0000004098037824 */ /* 0x000fe400078e02fc */
[----:B------:R-:W-:-:S03]  /*25c0*/  IMAD.MOV.U32 R222, RZ, RZ, RZ ;  /* 0x000000ffffde7224 */ /* 0x000fc600078e00ff */
[----:B------:R-:W-:-:S05]  /*25d0*/  IADD3 R3, R3, -0x40, R245 ;  /* 0xffffffc003037810 */ /* 0x000fca0007ffe0f5 */
[----:B------:R-:W-:-:S04]  /*25e0*/  @P0 IMAD.HI.U32 R5, R3, c[0x0][0x2bc], RZ ;  /* 0x0000af0003050a27 */ /* 0x000fc800078e00ff */
[----:B------:R-:W-:Y:S01]  /*25f0*/  IMAD.MOV.U32 R2, RZ, RZ, R3 ;  /* 0x000000ffff027224 */ /* 0x000fe200078e0003 */
[----:B------:R-:W-:-:S04]  /*2600*/  @P0 SHF.R.U32.HI R2, RZ, c[0x0][0x2c0], R5 ;  /* 0x0000b000ff020a19 */ /* 0x000fc80000011605 */
[----:B------:R-:W-:-:S04]  /*2610*/  @!P6 IADD3 R5, P4, R2, R162, RZ ;  /* 0x000000a20205e210 */ /* 0x000fc80007f9e0ff */
[----:B------:R-:W-:Y:S02]  /*2620*/  @!P6 LEA.HI.X.SX32 R7, R2, R160, 0x1, P4 ;  /* 0x000000a00207e211 */ /* 0x000fe400020f0eff */
[----:B------:R-:W-:-:S04]  /*2630*/  @!P6 LEA R6, P4, R5, c[0x0][0x2a0], 0x2 ;  /* 0x0000a8000506ea11 */ /* 0x000fc800078810ff */
[----:B------:R-:W-:-:S05]  /*2640*/  @!P6 LEA.HI.X R7, R5, c[0x0][0x2a4], R7, 0x2, P4 ;  /* 0x0000a9000507ea11 */ /* 0x000fca00020f1407 */
[----:B------:R1:W2:Y:S01]  /*2650*/  @!P6 LDG.E R222, [R6.64] ;  /* 0x0000000606dee981 */ /* 0x0002a2000c1e1900 */
[----:B------:R-:W-:Y:S01]  /*2660*/  IMAD.MOV R2, RZ, RZ, -R2 ;  /* 0x000000ffff027224 */ /* 0x000fe200078e0a02 */
[----:B------:R-:W-:Y:S01]  /*2670*/  SEL R20, RZ, 0x10, P3 ;  /* 0x00000010ff147807 */ /* 0x000fe20001800000 */
[----:B------:R-:W-:Y:S01]  /*2680*/  IMAD.SHL.U32 R22, R56, 0x2, RZ ;  /* 0x0000000238167824 */ /* 0x000fe200078e00ff */
[----:B------:R-:W-:Y:S01]  /*2690*/  SEL R21, RZ, 0x10, P2 ;  /* 0x00000010ff157807 */ /* 0x000fe20001000000 */
[----:B------:R-:W-:Y:S01]  /*26a0*/  IMAD R223, R2, c[0x0][0x2b8], R3 ;  /* 0x0000ae0002df7a24 */ /* 0x000fe200078e0203 */
[----:B------:R-:W-:Y:S01]  /*26b0*/  IADD3 R8, -R20, 0x10, RZ ;  /* 0x0000001014087810 */ /* 0x000fe20007ffe1ff */
[----:B------:R-:W-:Y:S01]  /*26c0*/  IMAD.SHL.U32 R18, R186, 0x2, RZ ;  /* 0x00000002ba127824 */ /* 0x000fe200078e00ff */
[----:B------:R-:W-:Y:S02]  /*26d0*/  SEL R19, RZ, 0x10, P1 ;  /* 0x00000010ff137807 */ /* 0x000fe40000800000 */
[----:B------:R-:W-:-:S02]  /*26e0*/  SHF.R.S32.HI R2, RZ, 0x1f, R223 ;  /* 0x0000001fff027819 */ /* 0x000fc400000114df */
[----:B------:R-:W-:-:S03]  /*26f0*/  SHF.L.U64.HI R9, R56, 0x1, R156 ;  /* 0x0000000138097819 */ /* 0x000fc6000001029c */
[----:B------:R-:W-:Y:S02]  /*2700*/  IMAD R5, R2, c[0x0][0x1e0], RZ ;  /* 0x0000780002057a24 */ /* 0x000fe400078e02ff */
[----:B------:R-:W-:-:S04]  /*2710*/  IMAD.WIDE.U32 R2, R223, c[0x0][0x1e0], RZ ;  /* 0x00007800df027a25 */ /* 0x000fc800078e00ff */
[----:B------:R-:W-:-:S04]  /*2720*/  IMAD R5, R223, c[0x0][0x1e4], R5 ;  /* 0x00007900df057a24 */ /* 0x000fc800078e0205 */
[----:B------:R-:W-:Y:S01]  /*2730*/  IMAD.IADD R3, R3, 0x1, R5 ;  /* 0x0000000103037824 */ /* 0x000fe200078e0205 */
[----:B-1----:R-:W-:Y:S02]  /*2740*/  SHF.L.U64.HI R7, R185, 0x1, R155 ;  /* 0x00000001b9077819 */ /* 0x002fe4000001029b */
[----:B--2---:R-:W-:Y:S01]  /*2750*/  SHF.R.S32.HI R5, RZ, 0x1f, R222 ;  /* 0x0000001fff057819 */ /* 0x004fe200000114de */
[----:B------:R-:W-:-:S04]  /*2760*/  IMAD.WIDE.U32 R2, R222, c[0x0][0x1f0], R2 ;  /* 0x00007c00de027a25 */ /* 0x000fc800078e0002 */
[----:B------:R-:W-:Y:S01]  /*2770*/  IMAD R5, R5, c[0x0][0x1f0], RZ ;  /* 0x00007c0005057a24 */ /* 0x000fe200078e02ff */
[----:B------:R-:W-:-:S03]  /*2780*/  IADD3 R2, P4, R158, R2, RZ ;  /* 0x000000029e027210 */ /* 0x000fc60007f9e0ff */
[----:B------:R-:W-:-:S05]  /*2790*/  IMAD R5, R222, c[0x0][0x1f4], R5 ;  /* 0x00007d00de057a24 */ /* 0x000fca00078e0205 */
[----:B------:R-:W-:Y:S02]  /*27a0*/  IADD3.X R3, R157, R3, R5, P4, !PT ;  /* 0x000000039d037210 */ /* 0x000fe400027fe405 */
[----:B------:R-:W-:-:S04]  /*27b0*/  LEA R5, P4, R2, c[0x0][0x1c8], 0x1 ;  /* 0x0000720002057a11 */ /* 0x000fc800078808ff */
[----:B------:R-:W-:Y:S01]  /*27c0*/  LEA.HI.X R6, R2, c[0x0][0x1cc], R3, 0x1, P4 ;  /* 0x0000730002067a11 */ /* 0x000fe200020f0c03 */
[----:B------:R-:W-:Y:S04]  /*27d0*/  SHFL.IDX PT, R16, R5, RZ, 0x1c1f ;  /* 0x001c1fff05107589 */ /* 0x000fe800000e0000 */
[----:B------:R1:W2:Y:S04]  /*27e0*/  SHFL.IDX PT, R2, R5, 0x1, 0x1c1f ;  /* 0x003c1f0005027f89 */ /* 0x0002a800000e0000 */
[----:B------:R-:W3:Y:S04]  /*27f0*/  SHFL.IDX PT, R3, R6, 0x1, 0x1c1f ;  /* 0x003c1f0006037f89 */ /* 0x000ee800000e0000 */
[----:B------:R4:W5:Y:S01]  /*2800*/  SHFL.IDX PT, R17, R6, RZ, 0x1c1f ;  /* 0x001c1fff06117589 */ /* 0x00096200000e0000 */
[----:B-1----:R-:W-:-:S02]  /*2810*/  LOP3.LUT R5, R8, 0xf, RZ, 0xc0, !PT ;  /* 0x0000000f08057812 */ /* 0x002fc400078ec0ff */
[----:B------:R-:W-:Y:S02]  /*2820*/  IADD3 R8, -R21, 0x10, RZ ;  /* 0x0000001015087810 */ /* 0x000fe40007ffe1ff */
[-C--:B--2---:R-:W-:Y:S02]  /*2830*/  IADD3 R14, P5, P4, R5, R2.reuse, R22 ;  /* 0x00000002050e7210 */ /* 0x084fe40007cbe016 */
[----:B------:R-:W-:Y:S01]  /*2840*/  LOP3.LUT R5, R8, 0xf, RZ, 0xc0, !PT ;  /* 0x0000000f08057812 */ /* 0x000fe200078ec0ff */
[----:B----4-:R-:W-:Y:S01]  /*2850*/  IMAD.SHL.U32 R6, R185, 0x2, RZ ;  /* 0x00000002b9067824 */ /* 0x010fe200078e00ff */
[----:B------:R-:W-:Y:S02]  /*2860*/  IADD3 R8, -R19, 0x10, RZ ;  /* 0x0000001013087810 */ /* 0x000fe40007ffe1ff */
[----:B---3--:R-:W-:Y:S02]  /*2870*/  IADD3.X R15, RZ, R3, R9, P5, P4 ;  /* 0x00000003ff0f7210 */ /* 0x008fe40002fe8409 */
[----:B------:R-:W-:-:S02]  /*2880*/  IADD3 R12, P5, P4, R5, R2, R6 ;  /* 0x00000002050c7210 */ /* 0x000fc40007cbe006 */
[----:B------:R-:W-:Y:S02]  /*2890*/  LOP3.LUT R5, R8, 0xf, RZ, 0xc0, !PT ;  /* 0x0000000f08057812 */ /* 0x000fe400078ec0ff */
[----:B------:R-:W-:Y:S02]  /*28a0*/  IADD3.X R13, RZ, R3, R7, P5, P4 ;  /* 0x00000003ff0d7210 */ /* 0x000fe40002fe8407 */
[----:B------:R-:W-:Y:S02]  /*28b0*/  IADD3 R10, P5, P4, R5, R2, R18 ;  /* 0x00000002050a7210 */ /* 0x000fe40007cbe012 */
[----:B------:R-:W-:-:S04]  /*28c0*/  SHF.L.U64.HI R5, R186, 0x1, R154 ;  /* 0x00000001ba057819 */ /* 0x000fc8000001029a */
[----:B------:R-:W-:Y:S02]  /*28d0*/  IADD3.X R11, RZ, R3, R5, P5, P4 ;  /* 0x00000003ff0b7210 */ /* 0x000fe40002fe8405 */
[C---:B------:R-:W-:Y:S02]  /*28e0*/  IADD3 R8, P5, R16.reuse, R22, RZ ;  /* 0x0000001610087210 */ /* 0x040fe40007fbe0ff */
[----:B------:R-:W-:-:S03]  /*28f0*/  IADD3 R6, P4, R16, R6, RZ ;  /* 0x0000000610067210 */ /* 0x000fc60007f9e0ff */
[C---:B-----5:R-:W-:Y:S01]  /*2900*/  IMAD.X R9, R17.reuse, 0x1, R9, P5 ;  /* 0x0000000111097824 */ /* 0x060fe200028e0609 */
[----:B------:R-:W-:Y:S01]  /*2910*/  ISETP.NE.U32.AND P5, PT, R20, RZ, PT ;  /* 0x000000ff1400720c */ /* 0x000fe20003fa5070 */
[C---:B------:R-:W-:Y:S01]  /*2920*/  IMAD.X R7, R17.reuse, 0x1, R7, P4 ;  /* 0x0000000111077824 */ /* 0x040fe200020e0607 */
[----:B------:R-:W-:Y:S02]  /*2930*/  IADD3 R2, P4, R16, R18, RZ ;  /* 0x0000001210027210 */ /* 0x000fe40007f9e0ff */
[----:B------:R1:W-:Y:S03]  /*2940*/  LDGSTS.E.BYPASS.LTC128B.128 [R221+0x3100], [R8.64], !P3 ;  /* 0x0310000008dd7fae */ /* 0x0003e6000d901d46 */
[----:B------:R-:W-:Y:S01]  /*2950*/  IMAD.X R3, R17, 0x1, R5, P4 ;  /* 0x0000000111037824 */ /* 0x000fe200020e0605 */
[----:B------:R1:W-:Y:S01]  /*2960*/  LDGSTS.E.BYPASS.LTC128B.128 [R221+0x4100], [R6.64], !P2 ;  /* 0x0410000006dd7fae */ /* 0x0003e2000d101d46 */
[----:B------:R-:W-:-:S03]  /*2970*/  ISETP.NE.U32.AND P4, PT, R21, RZ, PT ;  /* 0x000000ff1500720c */ /* 0x000fc60003f85070 */
[----:B------:R1:W-:Y:S04]  /*2980*/  LDGSTS.E.BYPASS.LTC128B.128 [R221+0x5100], [R2.64], !P1 ;  /* 0x0510000002dd7fae */ /* 0x0003e8000c901d46 */
[----:B------:R1:W-:Y:S01]  /*2990*/  LDGSTS.E.BYPASS.LTC128B.128.ZFILL [R221+0x3900], [R14.64], P5 ;  /* 0x039000000edd7fae */ /* 0x0003e2000a941d46 */
[----:B------:R-:W-:-:S05]  /*29a0*/  ISETP.NE.U32.AND P5, PT, R19, RZ, PT ;  /* 0x000000ff1300720c */ /* 0x000fca0003fa5070 */
[----:B------:R1:W-:Y:S08]  /*29b0*/  LDGSTS.E.BYPASS.LTC128B.128.ZFILL [R221+0x4900], [R12.64], P4 ;  /* 0x049000000cdd7fae */ /* 0x0003f0000a141d46 */
[----:B------:R1:W-:Y:S02]  /*29c0*/  LDGSTS.E.BYPASS.LTC128B.128.ZFILL [R221+0x5900], [R10.64], P5 ;  /* 0x059000000add7fae */ /* 0x0003e4000a941d46 */
.L_x_10:
[----:B-1----:R-:W-:Y:S01]  /*29d0*/  LOP3.LUT R2, R153, 0xffffffe0, RZ, 0xc0, !PT ;  /* 0xffffffe099027812 */ /* 0x002fe200078ec0ff */
[----:B------:R-:W-:Y:S01]  /*29e0*/  IMAD.SHL.U32 R216, R0, 0x2, RZ ;  /* 0x0000000200d87824 */ /* 0x000fe200078e00ff */
[----:B------:R-:W0:Y:S03]  /*29f0*/  LDGDEPBAR ;  /* 0x00000000000079af */ /* 0x000e260000000000 */
[----:B------:R-:W-:Y:S01]  /*2a00*/  IMAD.IADD R2, R172, 0x1, -R2 ;  /* 0x00000001ac027824 */ /* 0x000fe200078e0a02 */
[----:B------:R-:W-:Y:S01]  /*2a10*/  LDSM.16.MT88.4 R20, [R216+0x1100] ;  /* 0x00110000d814783b */ /* 0x000fe20000004200 */
[----:B------:R-:W-:-:S03]  /*2a20*/  IMAD R217, R4, 0x2, R216 ;  /* 0x0000000204d97824 */ /* 0x000fc600078e02d8 */
[----:B------:R-:W-:-:S04]  /*2a30*/  SHF.R.S32.HI R3, RZ, 0x1f, R2 ;  /* 0x0000001fff037819 */ /* 0x000fc80000011402 */
[----:B------:R-:W-:-:S04]  /*2a40*/  LEA.HI R3, R3, R2, RZ, 0x2 ;  /* 0x0000000203037211 */ /* 0x000fc800078f10ff */
[----:B------:R-:W-:-:S05]  /*2a50*/  LOP3.LUT R3, R3, 0x7ffffffc, RZ, 0xc0, !PT ;  /* 0x7ffffffc03037812 */ /* 0x000fca00078ec0ff */
[----:B------:R-:W-:-:S04]  /*2a60*/  IMAD.IADD R2, R2, 0x1, -R3 ;  /* 0x0000000102027824 */ /* 0x000fc800078e0a03 */
[----:B------:R-:W-:-:S05]  /*2a70*/  IMAD R2, R2, -0x2, R138 ;  /* 0xfffffffe02027824 */ /* 0x000fca00078e028a */
[C---:B------:R-:W-:Y:S02]  /*2a80*/  ISETP.GT.AND P5, PT, R2.reuse, RZ, PT ;  /* 0x000000ff0200720c */ /* 0x040fe40003fa4270 */
[----:B------:R-:W-:Y:S02]  /*2a90*/  ISETP.GT.AND P4, PT, R2, 0x1, PT ;  /* 0x000000010200780c */ /* 0x000fe40003f84270 */
[----:B------:R-:W-:Y:S02]  /*2aa0*/  FSEL R15, R106, -INF , P5 ;  /* 0xff8000006a0f7808 */ /* 0x000fe40002800000 */
[----:B------:R-:W-:Y:S02]  /*2ab0*/  FSEL R10, R104, -INF , P5 ;  /* 0xff800000680a7808 */ /* 0x000fe40002800000 */
[----:B------:R-:W-:Y:S02]  /*2ac0*/  FSEL R39, R70, -INF , P5 ;  /* 0xff80000046277808 */ /* 0x000fe40002800000 */
[----:B------:R-:W-:-:S02]  /*2ad0*/  FSEL R32, R68, -INF , P5 ;  /* 0xff80000044207808 */ /* 0x000fc40002800000 */
[----:B------:R-:W-:Y:S02]  /*2ae0*/  FSEL R11, R105, -INF , P4 ;  /* 0xff800000690b7808 */ /* 0x000fe40002000000 */
[C---:B------:R-:W-:Y:S02]  /*2af0*/  ISETP.GT.AND P5, PT, R2.reuse, 0x8, PT ;  /* 0x000000080200780c */ /* 0x040fe40003fa4270 */
[----:B------:R-:W-:Y:S02]  /*2b00*/  FSEL R16, R107, -INF , P4 ;  /* 0xff8000006b107808 */ /* 0x000fe40002000000 */
[----:B------:R-:W-:Y:S02]  /*2b10*/  FSEL R44, R71, -INF , P4 ;  /* 0xff800000472c7808 */ /* 0x000fe40002000000 */
[----:B------:R-:W-:Y:S02]  /*2b20*/  FSEL R36, R69, -INF , P4 ;  /* 0xff80000045247808 */ /* 0x000fe40002000000 */
[----:B------:R-:W-:-:S02]  /*2b30*/  ISETP.GT.AND P4, PT, R2, 0x9, PT ;  /* 0x000000090200780c */ /* 0x000fc40003f84270 */
[----:B------:R-:W-:Y:S02]  /*2b40*/  FSEL R13, R100, -INF , P5 ;  /* 0xff800000640d7808 */ /* 0x000fe40002800000 */
[----:B------:R-:W-:Y:S02]  /*2b50*/  FMNMX.FTZ R3, R10, R11, !PT ;  /* 0x0000000b0a037209 */ /* 0x000fe40007810000 */
[----:B------:R-:W-:Y:S02]  /*2b60*/  FSEL R17, R102, -INF , P5 ;  /* 0xff80000066117808 */ /* 0x000fe40002800000 */
[----:B------:R-:W-:Y:S02]  /*2b70*/  FSEL R45, R50, -INF , P5 ;  /* 0xff800000322d7808 */ /* 0x000fe40002800000 */
[----:B------:R-:W-:Y:S02]  /*2b80*/  FSEL R37, R48, -INF , P5 ;  /* 0xff80000030257808 */ /* 0x000fe40002800000 */
[----:B------:R-:W-:-:S02]  /*2b90*/  FSEL R14, R101, -INF , P4 ;  /* 0xff800000650e7808 */ /* 0x000fc40002000000 */
[C---:B------:R-:W-:Y:S02]  /*2ba0*/  ISETP.GT.AND P5, PT, R2.reuse, 0x10, PT ;  /* 0x000000100200780c */ /* 0x040fe40003fa4270 */
[----:B------:R-:W-:Y:S02]  /*2bb0*/  FMNMX.FTZ R3, R13, R3, !PT ;  /* 0x000000030d037209 */ /* 0x000fe40007810000 */
        /* <DEDUP_REMOVED lines=22> */
[----:B------:R-:W-:Y:S02]  /*2d20*/  ISETP.GT.AND P5, PT, R2, 0x20, PT ;  /* 0x000000200200780c */ /* 0x000fe40003fa4270 */
[----:B------:R-:W-:Y:S02]  /*2d30*/  FMNMX.FTZ R3, R49, R3, !PT ;  /* 0x0000000331037209 */ /* 0x000fe40007810000 */
[----:B------:R-:W-:Y:S02]  /*2d40*/  FMNMX.FTZ R5, R15, R16, !PT ;  /* 0x000000100f057209 */ /* 0x000fe40007810000 */
[----:B------:R-:W-:Y:S02]  /*2d50*/  FSEL R59, R95, -INF , P4 ;  /* 0xff8000005f3b7808 */ /* 0x000fe40002000000 */
[----:B------:R-:W-:Y:S02]  /*2d60*/  FSEL R124, R67, -INF , P4 ;  /* 0xff800000437c7808 */ /* 0x000fe40002000000 */
[----:B------:R-:W-:-:S02]  /*2d70*/  FSEL R122, R65, -INF , P4 ;  /* 0xff800000417a7808 */ /* 0x000fc40002000000 */
[----:B------:R-:W-:Y:S02]  /*2d80*/  ISETP.GT.AND P4, PT, R2, 0x21, PT ;  /* 0x000000210200780c */ /* 0x000fe40003f84270 */
[----:B------:R-:W-:Y:S02]  /*2d90*/  FSEL R134, R88, -INF , P5 ;  /* 0xff80000058867808 */ /* 0x000fe40002800000 */
[----:B------:R-:W-:Y:S02]  /*2da0*/  FMNMX.FTZ R3, R50, R3, !PT ;  /* 0x0000000332037209 */ /* 0x000fe40007810000 */
[----:B------:R-:W-:Y:S02]  /*2db0*/  FMNMX.FTZ R5, R17, R5, !PT ;  /* 0x0000000511057209 */ /* 0x000fe40007810000 */
[----:B------:R-:W-:Y:S02]  /*2dc0*/  FSEL R164, R90, -INF , P5 ;  /* 0xff8000005aa47808 */ /* 0x000fe40002800000 */
[----:B------:R-:W-:-:S02]  /*2dd0*/  FSEL R181, R62, -INF , P5 ;  /* 0xff8000003eb57808 */ /* 0x000fc40002800000 */
[----:B------:R-:W-:Y:S02]  /*2de0*/  FSEL R176, R60, -INF , P5 ;  /* 0xff8000003cb07808 */ /* 0x000fe40002800000 */
[----:B------:R-:W-:Y:S02]  /*2df0*/  FSEL R138, R89, -INF , P4 ;  /* 0xff800000598a7808 */ /* 0x000fe40002000000 */
[----:B------:R-:W-:Y:S02]  /*2e00*/  ISETP.GT.AND P5, PT, R2, 0x28, PT ;  /* 0x000000280200780c */ /* 0x000fe40003fa4270 */
[----:B------:R-:W-:Y:S02]  /*2e10*/  FMNMX.FTZ R3, R134, R3, !PT ;  /* 0x0000000386037209 */ /* 0x000fe40007810000 */
[----:B------:R-:W-:Y:S02]  /*2e20*/  FMNMX.FTZ R5, R28, R5, !PT ;  /* 0x000000051c057209 */ /* 0x000fe40007810000 */
[----:B------:R-:W-:-:S02]  /*2e30*/  FSEL R165, R91, -INF , P4 ;  /* 0xff8000005ba57808 */ /* 0x000fc40002000000 */
[----:B------:R-:W-:Y:S02]  /*2e40*/  FSEL R182, R63, -INF , P4 ;  /* 0xff8000003fb67808 */ /* 0x000fe40002000000 */
[----:B------:R-:W-:Y:S02]  /*2e50*/  FSEL R177, R61, -INF , P4 ;  /* 0xff8000003db17808 */ /* 0x000fe40002000000 */
[----:B------:R-:W-:Y:S02]  /*2e60*/  ISETP.GT.AND P4, PT, R2, 0x29, PT ;  /* 0x000000290200780c */ /* 0x000fe40003f84270 */
[----:B------:R-:W-:Y:S02]  /*2e70*/  FSEL R132, R84, -INF , P5 ;  /* 0xff80000054847808 */ /* 0x000fe40002800000 */
[----:B------:R-:W-:Y:S02]  /*2e80*/  FMNMX.FTZ R3, R138, R3, !PT ;  /* 0x000000038a037209 */ /* 0x000fe40007810000 */
[----:B------:R-:W-:-:S02]  /*2e90*/  FMNMX.FTZ R5, R51, R5, !PT ;  /* 0x0000000533057209 */ /* 0x000fc40007810000 */
[----:B------:R-:W-:Y:S02]  /*2ea0*/  FSEL R166, R86, -INF , P5 ;  /* 0xff80000056a67808 */ /* 0x000fe40002800000 */
[----:B------:R-:W-:Y:S02]  /*2eb0*/  FSEL R180, R42, -INF , P5 ;  /* 0xff8000002ab47808 */ /* 0x000fe40002800000 */
[----:B------:R-:W-:Y:S02]  /*2ec0*/  FSEL R178, R40, -INF , P5 ;  /* 0xff80000028b27808 */ /* 0x000fe40002800000 */
[----:B------:R-:W-:Y:S02]  /*2ed0*/  FSEL R133, R85, -INF , P4 ;  /* 0xff80000055857808 */ /* 0x000fe40002000000 */
[----:B------:R-:W-:Y:S02]  /*2ee0*/  ISETP.GT.AND P5, PT, R2, 0x30, PT ;  /* 0x000000300200780c */ /* 0x000fe40003fa4270 */
[----:B------:R-:W-:-:S02]  /*2ef0*/  FMNMX.FTZ R3, R132, R3, !PT ;  /* 0x0000000384037209 */ /* 0x000fc40007810000 */
[----:B------:R-:W-:Y:S02]  /*2f00*/  FMNMX.FTZ R5, R57, R5, !PT ;  /* 0x0000000539057209 */ /* 0x000fe40007810000 */
[----:B------:R-:W-:Y:S02]  /*2f10*/  FSEL R167, R87, -INF , P4 ;  /* 0xff80000057a77808 */ /* 0x000fe40002000000 */
[----:B------:R-:W-:Y:S02]  /*2f20*/  FSEL R183, R43, -INF , P4 ;  /* 0xff8000002bb77808 */ /* 0x000fe40002000000 */
[----:B------:R-:W-:Y:S02]  /*2f30*/  FSEL R179, R41, -INF , P4 ;  /* 0xff80000029b37808 */ /* 0x000fe40002000000 */
[----:B------:R-:W-:Y:S01]  /*2f40*/  ISETP.GT.AND P4, PT, R2, 0x31, PT ;  /* 0x000000310200780c */ /* 0x000fe20003f84270 */
[----:B------:R-:W-:Y:S01]  /*2f50*/  LDSM.16.MT88.4 R40, [R217+0x2100] ;  /* 0x00210000d928783b */ /* 0x000fe20000004200 */
[----:B------:R-:W-:-:S02]  /*2f60*/  FSEL R213, R80, -INF , P5 ;  /* 0xff80000050d57808 */ /* 0x000fc40002800000 */
[----:B------:R-:W-:Y:S02]  /*2f70*/  FMNMX.FTZ R3, R133, R3, !PT ;  /* 0x0000000385037209 */ /* 0x000fe40007810000 */
        /* <DEDUP_REMOVED lines=15> */
[----:B------:R-:W-:Y:S02]  /*3070*/  FMNMX.FTZ R6, R32, R36, !PT ;  /* 0x0000002420067209 */ /* 0x000fe40007810000 */
[----:B------:R-:W-:-:S02]  /*3080*/  FSEL R212, R77, -INF , P5 ;  /* 0xff8000004dd47808 */ /* 0x000fc40002800000 */
[----:B------:R-:W-:Y:S02]  /*3090*/  FMNMX.FTZ R2, R211, R2, !PT ;  /* 0x00000002d3027209 */ /* 0x000fe40007810000 */
[----:B------:R-:W-:Y:S02]  /*30a0*/  FMNMX.FTZ R3, R165, R3, !PT ;  /* 0x00000003a5037209 */ /* 0x000fe40007810000 */
[----:B------:R-:W-:Y:S02]  /*30b0*/  FMNMX.FTZ R5, R37, R6, !PT ;  /* 0x0000000625057209 */ /* 0x000fe40007810000 */
[----:B------:R-:W-:Y:S02]  /*30c0*/  FMNMX.FTZ R6, R212, R2, !PT ;  /* 0x00000002d4067209 */ /* 0x000fe40007810000 */
[----:B------:R-:W-:Y:S02]  /*30d0*/  FMNMX.FTZ R2, R166, R3, !PT ;  /* 0x00000003a6027209 */ /* 0x000fe40007810000 */
[----:B------:R-:W-:Y:S01]  /*30e0*/  FMNMX.FTZ R5, R38, R5, !PT ;  /* 0x0000000526057209 */ /* 0x000fe20007810000 */
[----:B------:R-:W1:Y:S01]  /*30f0*/  SHFL.BFLY PT, R7, R6, 0x2, 0x1f ;  /* 0x0c401f0006077f89 */ /* 0x000e6200000e0000 */
[----:B------:R-:W-:-:S02]  /*3100*/  FMNMX.FTZ R2, R167, R2, !PT ;  /* 0x00000002a7027209 */ /* 0x000fc40007810000 */
[----:B------:R-:W-:Y:S02]  /*3110*/  FMNMX.FTZ R3, R120, R5, !PT ;  /* 0x0000000578037209 */ /* 0x000fe40007810000 */
[----:B------:R-:W-:Y:S02]  /*3120*/  FMNMX.FTZ R2, R229, R2, !PT ;  /* 0x00000002e5027209 */ /* 0x000fe40007810000 */
[----:B------:R-:W-:Y:S02]  /*3130*/  FMNMX.FTZ R3, R121, R3, !PT ;  /* 0x0000000379037209 */ /* 0x000fe40007810000 */
[----:B------:R-:W-:Y:S02]  /*3140*/  FSEL R215, R78, -INF , P4 ;  /* 0xff8000004ed77808 */ /* 0x000fe40002000000 */
[----:B------:R-:W-:Y:S02]  /*3150*/  FMNMX.FTZ R2, R231, R2, !PT ;  /* 0x00000002e7027209 */ /* 0x000fe40007810000 */
[----:B------:R-:W-:-:S02]  /*3160*/  FMNMX.FTZ R3, R123, R3, !PT ;  /* 0x000000037b037209 */ /* 0x000fc40007810000 */
[----:B------:R-:W-:Y:S02]  /*3170*/  FSEL R224, R79, -INF , P5 ;  /* 0xff8000004fe07808 */ /* 0x000fe40002800000 */
[----:B------:R-:W-:Y:S02]  /*3180*/  FMNMX.FTZ R2, R215, R2, !PT ;  /* 0x00000002d7027209 */ /* 0x000fe40007810000 */
[----:B------:R-:W-:Y:S02]  /*3190*/  FMNMX.FTZ R3, R122, R3, !PT ;  /* 0x000000037a037209 */ /* 0x000fe40007810000 */
[----:B------:R-:W-:Y:S02]  /*31a0*/  FMNMX.FTZ R5, R39, R44, !PT ;  /* 0x0000002c27057209 */ /* 0x000fe40007810000 */
[----:B------:R-:W-:Y:S02]  /*31b0*/  FMNMX.FTZ R8, R224, R2, !PT ;  /* 0x00000002e0087209 */ /* 0x000fe40007810000 */
[----:B------:R-:W-:-:S02]  /*31c0*/  FMNMX.FTZ R3, R176, R3, !PT ;  /* 0x00000003b0037209 */ /* 0x000fc40007810000 */
[----:B------:R-:W-:Y:S01]  /*31d0*/  FMNMX.FTZ R5, R45, R5, !PT ;  /* 0x000000052d057209 */ /* 0x000fe20007810000 */
[----:B------:R-:W2:Y:S01]  /*31e0*/  SHFL.BFLY PT, R9, R8, 0x2, 0x1f ;  /* 0x0c401f0008097f89 */ /* 0x000ea200000e0000 */
[----:B------:R-:W-:Y:S02]  /*31f0*/  FMNMX.FTZ R2, R177, R3, !PT ;  /* 0x00000003b1027209 */ /* 0x000fe40007810000 */
[----:B------:R-:W-:Y:S02]  /*3200*/  FMNMX.FTZ R3, R46, R5, !PT ;  /* 0x000000052e037209 */ /* 0x000fe40007810000 */
[----:B-1----:R-:W-:Y:S02]  /*3210*/  FMNMX.FTZ R7, R6, R7, !PT ;  /* 0x0000000706077209 */ /* 0x002fe40007810000 */
        /* <DEDUP_REMOVED lines=14> */
[----:B--2---:R-:W-:Y:S02]  /*3300*/  FMNMX.FTZ R8, R8, R9, !PT ;  /* 0x0000000908087209 */ /* 0x004fe40007810000 */
[----:B------:R-:W-:-:S02]  /*3310*/  FMNMX.FTZ R2, R182, R3, !PT ;  /* 0x00000003b6027209 */ /* 0x000fc40007810000 */
[----:B-1----:R-:W-:Y:S01]  /*3320*/  FMNMX.FTZ R135, R7, R5, !PT ;  /* 0x0000000507877209 */ /* 0x002fe20007810000 */
[----:B------:R-:W-:Y:S01]  /*3330*/  SHFL.BFLY PT, R9, R8, 0x1, 0x1f ;  /* 0x0c201f0008097f89 */ /* 0x000fe200000e0000 */
[----:B------:R-:W-:Y:S02]  /*3340*/  FMNMX.FTZ R2, R180, R2, !PT ;  /* 0x00000002b4027209 */ /* 0x000fe40007810000 */
[----:B------:R-:W-:Y:S01]  /*3350*/  FSEL R237, R26, -INF , P4 ;  /* 0xff8000001aed7808 */ /* 0x000fe20002000000 */
[----:B------:R-:W1:Y:S01]  /*3360*/  SHFL.BFLY PT, R3, R6, 0x2, 0x1f ;  /* 0x0c401f0006037f89 */ /* 0x000e6200000e0000 */
[----:B------:R-:W-:Y:S01]  /*3370*/  FMNMX.FTZ R2, R183, R2, !PT ;  /* 0x00000002b7027209 */ /* 0x000fe20007810000 */
[C---:B------:R-:W-:Y:S01]  /*3380*/  FMUL.FTZ R12, R135.reuse, c[0x0][0x2d0] ;  /* 0x0000b400870c7a20 */ /* 0x040fe20000410000 */
[----:B------:R-:W-:Y:S02]  /*3390*/  FSETP.NEU.FTZ.AND P4, PT, R135, -INF , PT ;  /* 0xff8000008700780b */ /* 0x000fe40003f9d000 */
[----:B------:R-:W-:-:S02]  /*33a0*/  FMNMX.FTZ R2, R151, R2, !PT ;  /* 0x0000000297027209 */ /* 0x000fc40007810000 */
[----:B------:R-:W-:Y:S02]  /*33b0*/  FSEL R12, R12, RZ, P4 ;  /* 0x000000ff0c0c7208 */ /* 0x000fe40002000000 */
[----:B------:R-:W-:Y:S02]  /*33c0*/  FMNMX.FTZ R5, R203, R2, !PT ;  /* 0x00000002cb057209 */ /* 0x000fe40007810000 */
[----:B------:R-:W-:Y:S01]  /*33d0*/  FSEL R238, R27, -INF , P5 ;  /* 0xff8000001bee7808 */ /* 0x000fe20002800000 */
[----:B------:R-:W-:Y:S01]  /*33e0*/  FFMA.FTZ R2, R10, c[0x0][0x2d0], -R12 ;  /* 0x0000b4000a027a23 */ /* 0x000fe2000001080c */
[----:B------:R-:W-:Y:S01]  /*33f0*/  FMNMX.FTZ R5, R237, R5, !PT ;  /* 0x00000005ed057209 */ /* 0x000fe20007810000 */
[----:B------:R-:W-:Y:S02]  /*3400*/  LDSM.16.MT88.4 R24, [R216+0x100] ;  /* 0x00010000d818783b */ /* 0x000fe40000004200 */
[----:B------:R2:W-:Y:S01]  /*3410*/  MUFU.EX2 R148, R2 ;  /* 0x0000000200947308 */ /* 0x0005e20000000800 */
[----:B------:R-:W-:-:S02]  /*3420*/  FMNMX.FTZ R5, R238, R5, !PT ;  /* 0x00000005ee057209 */ /* 0x000fc40007810000 */
[----:B-1----:R-:W-:Y:S01]  /*3430*/  FMNMX.FTZ R7, R6, R3, !PT ;  /* 0x0000000306077209 */ /* 0x002fe20007810000 */
[--C-:B------:R-:W-:Y:S02]  /*3440*/  FFMA.FTZ R3, R11, c[0x0][0x2d0], -R12.reuse ;  /* 0x0000b4000b037a23 */ /* 0x100fe4000001080c */
[----:B------:R-:W-:Y:S02]  /*3450*/  FFMA.FTZ R6, R13, c[0x0][0x2d0], -R12 ;  /* 0x0000b4000d067a23 */ /* 0x000fe4000001080c */
[----:B------:R1:W3:Y:S01]  /*3460*/  MUFU.EX2 R18, R3 ;  /* 0x0000000300127308 */ /* 0x0002e20000000800 */
[----:B--2---:R-:W-:Y:S02]  /*3470*/  FMNMX.FTZ R2, R9, R8, !PT ;  /* 0x0000000809027209 */ /* 0x004fe40007810000 */
[----:B------:R-:W2:Y:S02]  /*3480*/  SHFL.BFLY PT, R8, R5, 0x2, 0x1f ;  /* 0x0c401f0005087f89 */ /* 0x000ea400000e0000 */
[----:B------:R-:W-:-:S03]  /*3490*/  FSETP.NEU.FTZ.AND P4, PT, R2, -INF , PT ;  /* 0xff8000000200780b */ /* 0x000fc60003f9d000 */
[----:B------:R4:W-:Y:S01]  /*34a0*/  MUFU.EX2 R190, R6 ;  /* 0x0000000600be7308 */ /* 0x0009e20000000800 */
[----:B------:R-:W5:Y:S01]  /*34b0*/  SHFL.BFLY PT, R9, R7, 0x1, 0x1f ;  /* 0x0c201f0007097f89 */ /* 0x000f6200000e0000 */
[----:B-1----:R-:W-:-:S05]  /*34c0*/  FMUL.FTZ R3, R2, c[0x0][0x2d0] ;  /* 0x0000b40002037a20 */ /* 0x002fca0000410000 */
[----:B------:R-:W-:Y:S01]  /*34d0*/  FSEL R3, R3, RZ, P4 ;  /* 0x000000ff03037208 */ /* 0x000fe20002000000 */
[----:B----4-:R-:W-:-:S04]  /*34e0*/  FFMA.FTZ R6, R14, c[0x0][0x2d0], -R12 ;  /* 0x0000b4000e067a23 */ /* 0x010fc8000001080c */
[--C-:B------:R-:W-:Y:S01]  /*34f0*/  FFMA.FTZ R0, R16, c[0x0][0x2d0], -R3.reuse ;  /* 0x0000b40010007a23 */ /* 0x100fe20000010803 */
[----:B------:R1:W-:Y:S01]  /*3500*/  MUFU.EX2 R197, R6 ;  /* 0x0000000600c57308 */ /* 0x0003e20000000800 */
[----:B--2---:R-:W-:Y:S01]  /*3510*/  FMNMX.FTZ R5, R5, R8, !PT ;  /* 0x0000000805057209 */ /* 0x004fe20007810000 */
[----:B------:R-:W-:Y:S02]  /*3520*/  FFMA.FTZ R4, R28, c[0x0][0x2d0], -R3 ;  /* 0x0000b4001c047a23 */ /* 0x000fe40000010803 */
[----:B------:R-:W-:Y:S01]  /*3530*/  LDSM.16.MT88.4 R28, [R217+0x1100] ;  /* 0x00110000d91c783b */ /* 0x000fe20000004200 */
[----:B-----5:R-:W-:-:S03]  /*3540*/  FMNMX.FTZ R137, R7, R9, !PT ;  /* 0x0000000907897209 */ /* 0x020fc60007810000 */
[----:B------:R2:W-:Y:S01]  /*3550*/  MUFU.EX2 R14, R0 ;  /* 0x00000000000e7308 */ /* 0x0005e20000000800 */
[----:B------:R-:W-:Y:S01]  /*3560*/  FSETP.NEU.FTZ.AND P4, PT, R137, -INF , PT ;  /* 0xff8000008900780b */ /* 0x000fe20003f9d000 */
[----:B-1----:R-:W-:-:S06]  /*3570*/  FFMA.FTZ R6, R15, c[0x0][0x2d0], -R3 ;  /* 0x0000b4000f067a23 */ /* 0x002fcc0000010803 */
[----:B------:R-:W-:Y:S01]  /*3580*/  MUFU.EX2 R198, R4 ;  /* 0x0000000400c67308 */ /* 0x000fe20000000800 */
[----:B---3--:R-:W-:Y:S02]  /*3590*/  IMAD.MOV.U32 R15, RZ, RZ, R18 ;  /* 0x000000ffff0f7224 */ /* 0x008fe400078e0012 */
[----:B--2---:R-:W-:-:S05]  /*35a0*/  FFMA.FTZ R0, R17, c[0x0][0x2d0], -R3 ;  /* 0x0000b40011007a23 */ /* 0x004fca0000010803 */
[----:B------:R1:W-:Y:S01]  /*35b0*/  MUFU.EX2 R196, R6 ;  /* 0x0000000600c47308 */ /* 0x0003e20000000800 */
[----:B------:R-:W-:Y:S07]  /*35c0*/  LDSM.16.MT88.4 R16, [R217+0x100] ;  /* 0x00010000d910783b */ /* 0x000fee0000004200 */
[----:B------:R2:W3:Y:S01]  /*35d0*/  MUFU.EX2 R189, R0 ;  /* 0x0000000000bd7308 */ /* 0x0004e20000000800 */
[----:B-1----:R-:W1:Y:S01]  /*35e0*/  SHFL.BFLY PT, R6, R5, 0x1, 0x1f ;  /* 0x0c201f0005067f89 */ /* 0x002e6200000e0000 */
[----:B--2---:R-:W-:Y:S01]  /*35f0*/  FMUL.FTZ R0, R137, c[0x0][0x2d0] ;  /* 0x0000b40089007a20 */ /* 0x004fe20000410000 */
[----:B---3--:R-:W-:-:S04]  /*3600*/  F2FP.BF16.PACK_AB R7, R198, R189 ;  /* 0x000000bdc607723e */ /* 0x008fc800000010ff */
[----:B------:R-:W-:-:S05]  /*3610*/  FSEL R0, R0, RZ, P4 ;  /* 0x000000ff00007208 */ /* 0x000fca0002000000 */
[--C-:B------:R-:W-:Y:S02]  /*3620*/  FFMA.FTZ R4, R32, c[0x0][0x2d0], -R0.reuse ;  /* 0x0000b40020047a23 */ /* 0x100fe40000010800 */
[----:B------:R-:W2:Y:S01]  /*3630*/  LDSM.16.MT88.4 R32, [R216+0x2100] ;  /* 0x00210000d820783b */ /* 0x000ea20000004200 */
[--C-:B------:R-:W-:Y:S01]  /*3640*/  FFMA.FTZ R9, R37, c[0x0][0x2d0], -R0.reuse ;  /* 0x0000b40025097a23 */ /* 0x100fe20000010800 */
[----:B------:R3:W-:Y:S01]  /*3650*/  MUFU.EX2 R150, R4 ;  /* 0x0000000400967308 */ /* 0x0007e20000000800 */
[----:B-1----:R-:W-:Y:S02]  /*3660*/  FMNMX.FTZ R136, R5, R6, !PT ;  /* 0x0000000605887209 */ /* 0x002fe40007810000 */
[----:B------:R-:W-:Y:S02]  /*3670*/  F2FP.BF16.PACK_AB R6, R197, R190 ;  /* 0x000000bec506723e */ /* 0x000fe400000010ff */
[C---:B------:R-:W-:Y:S01]  /*3680*/  FSETP.NEU.FTZ.AND P4, PT, R136.reuse, -INF , PT ;  /* 0xff8000008800780b */ /* 0x040fe20003f9d000 */
[----:B------:R-:W-:Y:S01]  /*3690*/  FMUL.FTZ R8, R136, c[0x0][0x2d0] ;  /* 0x0000b40088087a20 */ /* 0x000fe20000410000 */
[----:B------:R-:W-:Y:S01]  /*36a0*/  F2FP.BF16.PACK_AB R5, R14, R196 ;  /* 0x000000c40e05723e */ /* 0x000fe200000010ff */
[----:B------:R-:W-:Y:S03]  /*36b0*/  MUFU.EX2 R191, R9 ;  /* 0x0000000900bf7308 */ /* 0x000fe60000000800 */
[----:B------:R-:W-:Y:S01]  /*36c0*/  FSEL R13, R8, RZ, P4 ;  /* 0x000000ff080d7208 */ /* 0x000fe20002000000 */
[----:B------:R-:W-:-:S02]  /*36d0*/  FFMA.FTZ R8, R38, c[0x0][0x2d0], -R0 ;  /* 0x0000b40026087a23 */ /* 0x000fc40000010800 */
[----:B---3--:R-:W-:Y:S02]  /*36e0*/  FFMA.FTZ R4, R36, c[0x0][0x2d0], -R0 ;  /* 0x0000b40024047a23 */ /* 0x008fe40000010800 */
[----:B------:R1:W3:Y:S08]  /*36f0*/  MUFU.EX2 R188, R8 ;  /* 0x0000000800bc7308 */ /* 0x0002f00000000800 */
[----:B------:R4:W-:Y:S01]  /*3700*/  MUFU.EX2 R149, R4 ;  /* 0x0000000400957308 */ /* 0x0009e20000000800 */
[----:B-1----:R-:W-:Y:S01]  /*3710*/  FFMA.FTZ R8, R39, c[0x0][0x2d0], -R13 ;  /* 0x0000b40027087a23 */ /* 0x002fe2000001080d */
[----:B---3--:R-:W-:Y:S01]  /*3720*/  F2FP.BF16.PACK_AB R10, R188, R191 ;  /* 0x000000bfbc0a723e */ /* 0x008fe200000010ff */
[----:B------:R-:W-:Y:S05]  /*3730*/  LDSM.16.MT88.4 R36, [R217+0x2500] ;  /* 0x00250000d924783b */ /* 0x000fea0000004200 */
[----:B------:R1:W-:Y:S01]  /*3740*/  MUFU.EX2 R247, R8 ;  /* 0x0000000800f77308 */ /* 0x0003e20000000800 */
[----:B----4-:R-:W-:-:S07]  /*3750*/  F2FP.BF16.PACK_AB R4, R15, R148 ;  /* 0x000000940f04723e */ /* 0x010fce00000010ff */
[----:B------:R-:W-:Y:S01]  /*3760*/  HMMA.16816.F32.BF16 R116, R4, R24, RZ ;  /* 0x000000180474723c */ /* 0x000fe200000418ff */
[----:B-1----:R-:W-:-:S07]  /*3770*/  FFMA.FTZ R8, R44, c[0x0][0x2d0], -R13 ;  /* 0x0000b4002c087a23 */ /* 0x002fce000001080d */
[C---:B------:R-:W-:Y:S01]  /*3780*/  HMMA.16816.F32.BF16 R112, R4.reuse, R16, RZ ;  /* 0x000000100470723c */ /* 0x040fe200000418ff */
[----:B------:R1:W3:Y:S07]  /*3790*/  MUFU.EX2 R246, R8 ;  /* 0x0000000800f67308 */ /* 0x0002ee0000000800 */
[C---:B------:R-:W-:Y:S08]  /*37a0*/  HMMA.16816.F32.BF16 R108, R4.reuse, R20, RZ ;  /* 0x00000014046c723c */ /* 0x040ff000000418ff */
[----:B------:R-:W-:Y:S01]  /*37b0*/  HMMA.16816.F32.BF16 R104, R4, R28, RZ ;  /* 0x0000001c0468723c */ /* 0x000fe200000418ff */
[----:B-1----:R-:W-:Y:S01]  /*37c0*/  FFMA.FTZ R8, R45, c[0x0][0x2d0], -R13 ;  /* 0x0000b4002d087a23 */ /* 0x002fe2000001080d */
[----:B---3--:R-:W-:-:S03]  /*37d0*/  F2FP.BF16.PACK_AB R9, R246, R247 ;  /* 0x000000f7f609723e */ /* 0x008fc600000010ff */
[----:B------:R1:W-:Y:S03]  /*37e0*/  MUFU.EX2 R249, R8 ;  /* 0x0000000800f97308 */ /* 0x0003e60000000800 */
[C---:B--2---:R-:W-:Y:S08]  /*37f0*/  HMMA.16816.F32.BF16 R100, R4.reuse, R32, RZ ;  /* 0x000000200464723c */ /* 0x044ff000000418ff */
[----:B------:R-:W-:Y:S01]  /*3800*/  HMMA.16816.F32.BF16 R96, R4, R40, RZ ;  /* 0x000000280460723c */ /* 0x000fe200000418ff */
[----:B-1----:R-:W-:-:S07]  /*3810*/  FFMA.FTZ R8, R46, c[0x0][0x2d0], -R13 ;  /* 0x0000b4002e087a23 */ /* 0x002fce000001080d */
[C---:B------:R-:W-:Y:S01]  /*3820*/  HMMA.16816.F32.BF16 R92, R4.reuse, R26, RZ ;  /* 0x0000001a045c723c */ /* 0x040fe200000418ff */
[----:B------:R1:W2:Y:S07]  /*3830*/  MUFU.EX2 R184, R8 ;  /* 0x0000000800b87308 */ /* 0x0002ae0000000800 */
[C---:B------:R-:W-:Y:S08]  /*3840*/  HMMA.16816.F32.BF16 R88, R4.reuse, R18, RZ ;  /* 0x000000120458723c */ /* 0x040ff000000418ff */
[----:B------:R-:W-:Y:S01]  /*3850*/  HMMA.16816.F32.BF16 R84, R4, R22, RZ ;  /* 0x000000160454723c */ /* 0x000fe200000418ff */
[----:B-1----:R-:W-:-:S02]  /*3860*/  F2FP.BF16.PACK_AB R8, R149, R150 ;  /* 0x000000969508723e */ /* 0x002fc400000010ff */
[----:B--2---:R-:W-:-:S05]  /*3870*/  F2FP.BF16.PACK_AB R11, R184, R249 ;  /* 0x000000f9b80b723e */ /* 0x004fca00000010ff */
[C---:B------:R-:W-:Y:S08]  /*3880*/  HMMA.16816.F32.BF16 R80, R4.reuse, R30, RZ ;  /* 0x0000001e0450723c */ /* 0x040ff000000418ff */
[C---:B------:R-:W-:Y:S08]  /*3890*/  HMMA.16816.F32.BF16 R76, R4.reuse, R34, RZ ;  /* 0x00000022044c723c */ /* 0x040ff000000418ff */
[----:B------:R-:W-:Y:S07]  /*38a0*/  HMMA.16816.F32.BF16 R68, R4, R42, RZ ;  /* 0x0000002a0444723c */ /* 0x000fee00000418ff */
[--C-:B------:R-:W-:Y:S01]  /*38b0*/  FFMA.FTZ R4, R47, c[0x0][0x2d0], -R12.reuse ;  /* 0x0000b4002f047a23 */ /* 0x100fe2000001080c */
[C---:B------:R-:W-:Y:S03]  /*38c0*/  HMMA.16816.F32.BF16 R72, R8.reuse, R24, RZ ;  /* 0x000000180848723c */ /* 0x040fe600000418ff */
[----:B------:R1:W-:Y:S05]  /*38d0*/  MUFU.EX2 R248, R4 ;  /* 0x0000000400f87308 */ /* 0x0003ea0000000800 */
[C---:B------:R-:W-:Y:S01]  /*38e0*/  HMMA.16816.F32.BF16 R144, R8.reuse, R26, RZ ;  /* 0x0000001a0890723c */ /* 0x040fe200000418ff */
[----:B------:R-:W2:Y:S07]  /*38f0*/  LDSM.16.MT88.4 R24, [R216+0x500] ;  /* 0x00050000d818783b */ /* 0x000eae0000004200 */
[----:B------:R-:W-:Y:S01]  /*3900*/  HMMA.16816.F32.BF16 R64, R8, R16, RZ ;  /* 0x000000100840723c */ /* 0x000fe200000418ff */
[----:B-1----:R-:W-:-:S04]  /*3910*/  FFMA.FTZ R4, R48, c[0x0][0x2d0], -R12 ;  /* 0x0000b40030047a23 */ /* 0x002fc8000001080c */
[----:B------:R1:W-:Y:S03]  /*3920*/  MUFU.EX2 R199, R4 ;  /* 0x0000000400c77308 */ /* 0x0003e60000000800 */
[C---:B------:R-:W-:Y:S01]  /*3930*/  HMMA.16816.F32.BF16 R140, R8.reuse, R18, RZ ;  /* 0x00000012088c723c */ /* 0x040fe200000418ff */
[----:B------:R-:W-:Y:S07]  /*3940*/  LDSM.16.MT88.4 R16, [R216+0x1500] ;  /* 0x00150000d810783b */ /* 0x000fee0000004200 */
[----:B------:R-:W-:Y:S01]  /*3950*/  HMMA.16816.F32.BF16 R60, R8, R20, RZ ;  /* 0x00000014083c723c */ /* 0x000fe200000418ff */
[----:B-1----:R-:W-:-:S07]  /*3960*/  FFMA.FTZ R4, R49, c[0x0][0x2d0], -R12 ;  /* 0x0000b40031047a23 */ /* 0x002fce000001080c */
[C---:B------:R-:W-:Y:S01]  /*3970*/  HMMA.16816.F32.BF16 R128, R8.reuse, R22, RZ ;  /* 0x000000160880723c */ /* 0x040fe200000418ff */
[----:B------:R-:W1:Y:S01]  /*3980*/  LDSM.16.MT88.4 R20, [R217+0x500] ;  /* 0x00050000d914783b */ /* 0x000e620000004200 */
[----:B------:R3:W-:Y:S06]  /*3990*/  MUFU.EX2 R201, R4 ;  /* 0x0000000400c97308 */ /* 0x0007ec0000000800 */
[C---:B------:R-:W-:Y:S08]  /*39a0*/  HMMA.16816.F32.BF16 R52, R8.reuse, R28, RZ ;  /* 0x0000001c0834723c */ /* 0x040ff000000418ff */
[----:B------:R-:W-:Y:S01]  /*39b0*/  HMMA.16816.F32.BF16 R152, R8, R30, RZ ;  /* 0x0000001e0898723c */ /* 0x000fe200000418ff */
[----:B------:R-:W4:Y:S01]  /*39c0*/  LDSM.16.MT88.4 R28, [R217+0x1500] ;  /* 0x00150000d91c783b */ /* 0x000f220000004200 */
[----:B---3--:R-:W-:-:S04]  /*39d0*/  FFMA.FTZ R4, R50, c[0x0][0x2d0], -R12 ;  /* 0x0000b40032047a23 */ /* 0x008fc8000001080c */
[----:B------:R3:W5:Y:S02]  /*39e0*/  MUFU.EX2 R202, R4 ;  /* 0x0000000400ca7308 */ /* 0x0007640000000800 */
[C---:B------:R-:W-:Y:S08]  /*39f0*/  HMMA.16816.F32.BF16 R156, R8.reuse, R34, RZ ;  /* 0x00000022089c723c */ /* 0x040ff000000418ff */
[----:B------:R-:W-:Y:S01]  /*3a00*/  HMMA.16816.F32.BF16 R44, R8, R40, RZ ;  /* 0x00000028082c723c */ /* 0x000fe200000418ff */
[----:B---3--:R-:W-:-:S07]  /*3a10*/  FFMA.FTZ R4, R51, c[0x0][0x2d0], -R3 ;  /* 0x0000b40033047a23 */ /* 0x008fce0000010803 */
[C---:B------:R-:W-:Y:S01]  /*3a20*/  HMMA.16816.F32.BF16 R160, R8.reuse, R42, RZ ;  /* 0x0000002a08a0723c */ /* 0x040fe200000418ff */
[----:B-----5:R-:W-:Y:S01]  /*3a30*/  F2FP.BF16.PACK_AB R6, R202, R201 ;  /* 0x000000c9ca06723e */ /* 0x020fe200000010ff */
[----:B------:R3:W-:Y:S06]  /*3a40*/  MUFU.EX2 R241, R4 ;  /* 0x0000000400f17308 */ /* 0x0007ec0000000800 */
[----:B------:R-:W-:Y:S01]  /*3a50*/  HMMA.16816.F32.BF16 R48, R8, R32, RZ ;  /* 0x000000200830723c */ /* 0x000fe200000418ff */
[----:B------:R-:W5:Y:S06]  /*3a60*/  LDSM.16.MT88.4 R32, [R216+0x2500] ;  /* 0x00250000d820783b */ /* 0x000f6c0000004200 */
[----:B------:R-:W-:-:S02]  /*3a70*/  FFMA.FTZ R8, R123, c[0x0][0x2d0], -R0 ;  /* 0x0000b4007b087a23 */ /* 0x000fc40000010800 */
[----:B---3--:R-:W-:Y:S02]  /*3a80*/  FFMA.FTZ R4, R57, c[0x0][0x2d0], -R3 ;  /* 0x0000b40039047a23 */ /* 0x008fe40000010803 */
[----:B------:R3:W-:Y:S01]  /*3a90*/  MUFU.EX2 R234, R8 ;  /* 0x0000000800ea7308 */ /* 0x0007e20000000800 */
[----:B------:R-:W-:-:S07]  /*3aa0*/  IMAD.MOV.U32 R57, RZ, RZ, R151 ;  /* 0x000000ffff397224 */ /* 0x000fce00078e0097 */
[----:B------:R1:W1:Y:S01]  /*3ab0*/  MUFU.EX2 R244, R4 ;  /* 0x0000000400f47308 */ /* 0x0002620000000800 */
[----:B---3--:R-:W-:-:S07]  /*3ac0*/  FFMA.FTZ R8, R122, c[0x0][0x2d0], -R0 ;  /* 0x0000b4007a087a23 */ /* 0x008fce0000010800 */
[----:B------:R3:W-:Y:S01]  /*3ad0*/  MUFU.EX2 R233, R8 ;  /* 0x0000000800e97308 */ /* 0x0007e20000000800 */
[----:B-1----:R-:W-:Y:S01]  /*3ae0*/  FFMA.FTZ R4, R58, c[0x0][0x2d0], -R3 ;  /* 0x0000b4003a047a23 */ /* 0x002fe20000010803 */
[----:B------:R-:W-:Y:S01]  /*3af0*/  F2FP.BF16.PACK_AB R5, R244, R241 ;  /* 0x000000f1f405723e */ /* 0x000fe200000010ff */
[----:B------:R-:W-:-:S05]  /*3b00*/  IMAD.MOV.U32 R58, RZ, RZ, R150 ;  /* 0x000000ffff3a7224 */ /* 0x000fca00078e0096 */
[----:B------:R1:W-:Y:S01]  /*3b10*/  MUFU.EX2 R243, R4 ;  /* 0x0000000400f37308 */ /* 0x0003e20000000800 */
[----:B---3--:R-:W-:Y:S02]  /*3b20*/  FFMA.FTZ R8, R127, c[0x0][0x2d0], -R13 ;  /* 0x0000b4007f087a23 */ /* 0x008fe4000001080d */
[----:B------:R-:W-:-:S05]  /*3b30*/  IMAD.MOV.U32 R127, RZ, RZ, R14 ;  /* 0x000000ffff7f7224 */ /* 0x000fca00078e000e */
[----:B------:R3:W-:Y:S01]  /*3b40*/  MUFU.EX2 R227, R8 ;  /* 0x0000000800e37308 */ /* 0x0007e20000000800 */
[--C-:B------:R-:W-:Y:S02]  /*3b50*/  FFMA.FTZ R14, R166, c[0x0][0x2d0], -R3.reuse ;  /* 0x0000b400a60e7a23 */ /* 0x100fe40000010803 */
[----:B-1----:R-:W-:Y:S02]  /*3b60*/  FFMA.FTZ R4, R59, c[0x0][0x2d0], -R3 ;  /* 0x0000b4003b047a23 */ /* 0x002fe40000010803 */
[----:B------:R-:W-:-:S03]  /*3b70*/  IMAD.MOV.U32 R59, RZ, RZ, R149 ;  /* 0x000000ffff3b7224 */ /* 0x000fc600078e0095 */
[----:B------:R1:W1:Y:S01]  /*3b80*/  MUFU.EX2 R242, R4 ;  /* 0x0000000400f27308 */ /* 0x0002620000000800 */
[----:B---3--:R-:W-:-:S07]  /*3b90*/  FFMA.FTZ R8, R126, c[0x0][0x2d0], -R13 ;  /* 0x0000b4007e087a23 */ /* 0x008fce000001080d */
[----:B------:R3:W-:Y:S01]  /*3ba0*/  MUFU.EX2 R187, R14 ;  /* 0x0000000e00bb7308 */ /* 0x0007e20000000800 */
[----:B------:R-:W-:Y:S02]  /*3bb0*/  IMAD.MOV.U32 R126, RZ, RZ, R148 ;  /* 0x000000ffff7e7224 */ /* 0x000fe400078e0094 */
[----:B-1----:R-:W-:-:S05]  /*3bc0*/  FFMA.FTZ R4, R120, c[0x0][0x2d0], -R0 ;  /* 0x0000b40078047a23 */ /* 0x002fca0000010800 */
[----:B------:R1:W-:Y:S01]  /*3bd0*/  MUFU.EX2 R228, R8 ;  /* 0x0000000800e47308 */ /* 0x0003e20000000800 */
[----:B------:R-:W-:-:S07]  /*3be0*/  F2FP.BF16.PACK_AB R7, R242, R243 ;  /* 0x000000f3f207723e */ /* 0x000fce00000010ff */
[----:B------:R2:W-:Y:S01]  /*3bf0*/  MUFU.EX2 R236, R4 ;  /* 0x0000000400ec7308 */ /* 0x0005e20000000800 */
[----:B---3--:R-:W-:Y:S02]  /*3c00*/  FFMA.FTZ R14, R167, c[0x0][0x2d0], -R3 ;  /* 0x0000b400a70e7a23 */ /* 0x008fe40000010803 */
[----:B-1----:R-:W-:-:S05]  /*3c10*/  FFMA.FTZ R8, R125, c[0x0][0x2d0], -R13 ;  /* 0x0000b4007d087a23 */ /* 0x002fca000001080d */
[----:B------:R1:W-:Y:S01]  /*3c20*/  MUFU.EX2 R192, R14 ;  /* 0x0000000e00c07308 */ /* 0x0003e20000000800 */
[----:B--2---:R-:W-:-:S07]  /*3c30*/  FFMA.FTZ R4, R121, c[0x0][0x2d0], -R0 ;  /* 0x0000b40079047a23 */ /* 0x004fce0000010800 */
[----:B------:R2:W-:Y:S08]  /*3c40*/  MUFU.EX2 R226, R8 ;  /* 0x0000000800e27308 */ /* 0x0005f00000000800 */
[----:B------:R3:W3:Y:S01]  /*3c50*/  MUFU.EX2 R235, R4 ;  /* 0x0000000400eb7308 */ /* 0x0006e20000000800 */
[----:B-1----:R-:W-:Y:S02]  /*3c60*/  FFMA.FTZ R14, R176, c[0x0][0x2d0], -R0 ;  /* 0x0000b400b00e7a23 */ /* 0x002fe40000010800 */
[----:B--2---:R-:W-:-:S05]  /*3c70*/  FFMA.FTZ R8, R124, c[0x0][0x2d0], -R13 ;  /* 0x0000b4007c087a23 */ /* 0x004fca000001080d */
[----:B------:R1:W2:Y:S01]  /*3c80*/  MUFU.EX2 R225, R8 ;  /* 0x0000000800e17308 */ /* 0x0002a20000000800 */
[----:B---3--:R-:W-:-:S07]  /*3c90*/  F2FP.BF16.PACK_AB R4, R199, R248 ;  /* 0x000000f8c704723e */ /* 0x008fce00000010ff */
[----:B------:R-:W-:Y:S01]  /*3ca0*/  HMMA.16816.F32.BF16 R172, R4, R24, R116 ;  /* 0x0000001804ac723c */ /* 0x000fe20000041874 */
[----:B-1----:R-:W-:-:S07]  /*3cb0*/  FFMA.FTZ R8, R134, c[0x0][0x2d0], -R12 ;  /* 0x0000b40086087a23 */ /* 0x002fce000001080c */
[C---:B------:R-:W-:Y:S01]  /*3cc0*/  HMMA.16816.F32.BF16 R168, R4.reuse, R20, R112 ;  /* 0x0000001404a8723c */ /* 0x040fe20000041870 */
[----:B------:R1:W-:Y:S07]  /*3cd0*/  MUFU.EX2 R210, R8 ;  /* 0x0000000800d27308 */ /* 0x0003ee0000000800 */
[C---:B------:R-:W-:Y:S08]  /*3ce0*/  HMMA.16816.F32.BF16 R120, R4.reuse, R16, R108 ;  /* 0x000000100478723c */ /* 0x040ff0000004186c */
[----:B----4-:R-:W-:Y:S01]  /*3cf0*/  HMMA.16816.F32.BF16 R116, R4, R28, R104 ;  /* 0x0000001c0474723c */ /* 0x010fe20000041868 */
[----:B-1----:R-:W-:-:S02]  /*3d00*/  FFMA.FTZ R8, R138, c[0x0][0x2d0], -R12 ;  /* 0x0000b4008a087a23 */ /* 0x002fc4000001080c */
[----:B------:R1:W-:Y:S05]  /*3d10*/  MUFU.EX2 R138, R14 ;  /* 0x0000000e008a7308 */ /* 0x0003ea0000000800 */
[C---:B-----5:R-:W-:Y:S03]  /*3d20*/  HMMA.16816.F32.BF16 R112, R4.reuse, R32, R100 ;  /* 0x000000200470723c */ /* 0x060fe60000041864 */
[----:B------:R3:W4:Y:S05]  /*3d30*/  MUFU.EX2 R209, R8 ;  /* 0x0000000800d17308 */ /* 0x00072a0000000800 */
[----:B------:R-:W-:Y:S01]  /*3d40*/  HMMA.16816.F32.BF16 R108, R4, R36, R96 ;  /* 0x00000024046c723c */ /* 0x000fe20000041860 */
[----:B-1----:R-:W-:-:S07]  /*3d50*/  FFMA.FTZ R14, R177, c[0x0][0x2d0], -R0 ;  /* 0x0000b400b10e7a23 */ /* 0x002fce0000010800 */
[----:B------:R-:W-:Y:S01]  /*3d60*/  HMMA.16816.F32.BF16 R148, R4, R26, R92 ;  /* 0x0000001a0494723c */ /* 0x000fe2000004185c */
[----:B---3--:R-:W-:-:S04]  /*3d70*/  FFMA.FTZ R8, R132, c[0x0][0x2d0], -R12 ;  /* 0x0000b40084087a23 */ /* 0x008fc8000001080c */
[----:B------:R1:W-:Y:S03]  /*3d80*/  MUFU.EX2 R208, R8 ;  /* 0x0000000800d07308 */ /* 0x0003e60000000800 */
[C---:B------:R-:W-:Y:S08]  /*3d90*/  HMMA.16816.F32.BF16 R104, R4.reuse, R22, R88 ;  /* 0x000000160468723c */ /* 0x040ff00000041858 */
[----:B------:R-:W-:Y:S01]  /*3da0*/  HMMA.16816.F32.BF16 R100, R4, R18, R84 ;  /* 0x000000120464723c */ /* 0x000fe20000041854 */
[----:B-1----:R-:W-:-:S07]  /*3db0*/  FFMA.FTZ R8, R133, c[0x0][0x2d0], -R12 ;  /* 0x0000b40085087a23 */ /* 0x002fce000001080c */
[----:B------:R-:W-:Y:S01]  /*3dc0*/  HMMA.16816.F32.BF16 R96, R4, R30, R80 ;  /* 0x0000001e0460723c */ /* 0x000fe20000041850 */
[----:B------:R1:W-:Y:S01]  /*3dd0*/  MUFU.EX2 R133, R14 ;  /* 0x0000000e00857308 */ /* 0x0003e20000000800 */
[----:B------:R-:W-:-:S06]  /*3de0*/  IMAD.MOV.U32 R87, RZ, RZ, R196 ;  /* 0x000000ffff577224 */ /* 0x000fcc00078e00c4 */
[C---:B------:R-:W-:Y:S01]  /*3df0*/  HMMA.16816.F32.BF16 R92, R4.reuse, R34, R76 ;  /* 0x00000022045c723c */ /* 0x040fe2000004184c */
[----:B------:R3:W-:Y:S07]  /*3e00*/  MUFU.EX2 R195, R8 ;  /* 0x0000000800c37308 */ /* 0x0007ee0000000800 */
[----:B------:R-:W-:Y:S01]  /*3e10*/  HMMA.16816.F32.BF16 R88, R4, R38, R68 ;  /* 0x000000260458723c */ /* 0x000fe20000041844 */
[----:B-1----:R-:W-:-:S04]  /*3e20*/  FFMA.FTZ R14, R178, c[0x0][0x2d0], -R0 ;  /* 0x0000b400b20e7a23 */ /* 0x002fc80000010800 */
[----:B------:R1:W-:Y:S02]  /*3e30*/  MUFU.EX2 R134, R14 ;  /* 0x0000000e00867308 */ /* 0x0003e40000000800 */
[----:B------:R-:W-:Y:S02]  /*3e40*/  F2FP.BF16.PACK_AB R4, R235, R236 ;  /* 0x000000eceb04723e */ /* 0x000fe400000010ff */
[----:B------:R-:W-:Y:S01]  /*3e50*/  F2FP.BF16.PACK_AB R5, R228, R227 ;  /* 0x000000e3e405723e */ /* 0x000fe200000010ff */
[----:B---3--:R-:W-:Y:S01]  /*3e60*/  FFMA.FTZ R8, R164, c[0x0][0x2d0], -R3 ;  /* 0x0000b400a4087a23 */ /* 0x008fe20000010803 */
[----:B------:R-:W-:Y:S02]  /*3e70*/  F2FP.BF16.PACK_AB R6, R233, R234 ;  /* 0x000000eae906723e */ /* 0x000fe400000010ff */
[----:B--2---:R-:W-:Y:S01]  /*3e80*/  F2FP.BF16.PACK_AB R7, R225, R226 ;  /* 0x000000e2e107723e */ /* 0x004fe200000010ff */
[----:B------:R2:W-:Y:S06]  /*3e90*/  MUFU.EX2 R194, R8 ;  /* 0x0000000800c27308 */ /* 0x0005ec0000000800 */
[----:B------:R-:W-:Y:S01]  /*3ea0*/  HMMA.16816.F32.BF16 R80, R4, R24, R72 ;  /* 0x000000180450723c */ /* 0x000fe20000041848 */
[----:B-1----:R-:W-:-:S07]  /*3eb0*/  FFMA.FTZ R14, R179, c[0x0][0x2d0], -R0 ;  /* 0x0000b400b30e7a23 */ /* 0x002fce0000010800 */
[----:B------:R-:W-:Y:S01]  /*3ec0*/  HMMA.16816.F32.BF16 R204, R4, R36, R44 ;  /* 0x0000002404cc723c */ /* 0x000fe2000004182c */
[----:B--2---:R-:W-:-:S04]  /*3ed0*/  FFMA.FTZ R8, R165, c[0x0][0x2d0], -R3 ;  /* 0x0000b400a5087a23 */ /* 0x004fc80000010803 */
[----:B------:R1:W2:Y:S03]  /*3ee0*/  MUFU.EX2 R193, R8 ;  /* 0x0000000800c17308 */ /* 0x0002a60000000800 */
[C---:B------:R-:W-:Y:S08]  /*3ef0*/  HMMA.16816.F32.BF16 R72, R4.reuse, R16, R60 ;  /* 0x000000100448723c */ /* 0x040ff0000004183c */
[C---:B------:R-:W-:Y:S01]  /*3f00*/  HMMA.16816.F32.BF16 R44, R4.reuse, R18, R128 ;  /* 0x00000012042c723c */ /* 0x040fe20000041880 */
[----:B------:R-:W3:Y:S04]  /*3f10*/  LDSM.16.MT88.4 R16, [R216+0x900] ;  /* 0x00090000d810783b */ /* 0x000ee80000004200 */
[----:B-1----:R-:W1:Y:S02]  /*3f20*/  LDSM.16.MT88.4 R8, [R217+0x900] ;  /* 0x00090000d908783b */ /* 0x002e640000004200 */
[----:B------:R-:W-:Y:S01]  /*3f30*/  IMAD.MOV.U32 R131, RZ, RZ, R57 ;  /* 0x000000ffff837224 */ /* 0x000fe200078e0039 */
[----:B------:R-:W-:Y:S01]  /*3f40*/  HMMA.16816.F32.BF16 R76, R4, R20, R64 ;  /* 0x00000014044c723c */ /* 0x000fe20000041840 */
[----:B------:R-:W-:-:S02]  /*3f50*/  IMAD.MOV.U32 R130, RZ, RZ, R203 ;  /* 0x000000ffff827224 */ /* 0x000fc400078e00cb */
[----:B------:R-:W-:Y:S02]  /*3f60*/  IMAD.MOV.U32 R129, RZ, RZ, R202 ;  /* 0x000000ffff817224 */ /* 0x000fe400078e00ca */
[----:B------:R-:W-:-:S03]  /*3f70*/  IMAD.MOV.U32 R128, RZ, RZ, R201 ;  /* 0x000000ffff807224 */ /* 0x000fc600078e00c9 */
[C---:B------:R-:W-:Y:S08]  /*3f80*/  HMMA.16816.F32.BF16 R68, R4.reuse, R28, R52 ;  /* 0x0000001c0444723c */ /* 0x040ff00000041834 */
[C---:B------:R-:W-:Y:S08]  /*3f90*/  HMMA.16816.F32.BF16 R64, R4.reuse, R32, R48 ;  /* 0x000000200440723c */ /* 0x040ff00000041830 */
[C---:B------:R-:W-:Y:S01]  /*3fa0*/  HMMA.16816.F32.BF16 R60, R4.reuse, R26, R144 ;  /* 0x0000001a043c723c */ /* 0x040fe20000041890 */
[----:B------:R-:W-:Y:S07]  /*3fb0*/  LDSM.16.MT88.4 R24, [R217+0x1900] ;  /* 0x00190000d918783b */ /* 0x000fee0000004200 */
[C---:B------:R-:W-:Y:S01]  /*3fc0*/  HMMA.16816.F32.BF16 R48, R4.reuse, R22, R140 ;  /* 0x000000160430723c */ /* 0x040fe2000004188c */
[----:B------:R-:W5:Y:S07]  /*3fd0*/  LDSM.16.MT88.4 R20, [R216+0x1900] ;  /* 0x00190000d814783b */ /* 0x000f6e0000004200 */
[C---:B------:R-:W-:Y:S01]  /*3fe0*/  HMMA.16816.F32.BF16 R40, R4.reuse, R30, R152 ;  /* 0x0000001e0428723c */ /* 0x040fe20000041898 */
[----:B------:R-:W1:Y:S06]  /*3ff0*/  LDSM.16.MT88.4 R28, [R216+0x2900] ;  /* 0x00290000d81c783b */ /* 0x000e6c0000004200 */
[----:B------:R-:W-:Y:S01]  /*4000*/  IMAD.MOV.U32 R155, RZ, RZ, R200 ;  /* 0x000000ffff9b7224 */ /* 0x000fe200078e00c8 */
[----:B------:R-:W-:Y:S01]  /*4010*/  HMMA.16816.F32.BF16 R52, R4, R34, R156 ;  /* 0x000000220434723c */ /* 0x000fe2000004189c */
[----:B------:R-:W5:Y:S01]  /*4020*/  LDSM.16.MT88.4 R32, [R217+0x2900] ;  /* 0x00290000d920783b */ /* 0x000f620000004200 */
[----:B------:R-:W-:-:S02]  /*4030*/  IMAD.MOV.U32 R154, RZ, RZ, R199 ;  /* 0x000000ffff9a7224 */ /* 0x000fc400078e00c7 */
[----:B------:R-:W-:Y:S02]  /*4040*/  IMAD.MOV.U32 R153, RZ, RZ, R198 ;  /* 0x000000ffff997224 */ /* 0x000fe400078e00c6 */
[----:B------:R-:W-:Y:S02]  /*4050*/  IMAD.MOV.U32 R152, RZ, RZ, R197 ;  /* 0x000000ffff987224 */ /* 0x000fe400078e00c5 */
[----:B------:R-:W-:Y:S01]  /*4060*/  HMMA.16816.F32.BF16 R36, R4, R38, R160 ;  /* 0x000000260424723c */ /* 0x000fe200000418a0 */
[----:B------:R-:W-:Y:S02]  /*4070*/  IMAD.MOV.U32 R157, RZ, RZ, R59 ;  /* 0x000000ffff9d7224 */ /* 0x000fe400078e003b */
[----:B------:R-:W-:Y:S02]  /*4080*/  IMAD.MOV.U32 R156, RZ, RZ, R58 ;  /* 0x000000ffff9c7224 */ /* 0x000fe400078e003a */
[----:B------:R-:W-:Y:S02]  /*4090*/  IMAD.MOV.U32 R159, RZ, RZ, R126 ;  /* 0x000000ffff9f7224 */ /* 0x000fe400078e007e */
[----:B----4-:R-:W-:Y:S01]  /*40a0*/  F2FP.BF16.PACK_AB R4, R209, R210 ;  /* 0x000000d2d104723e */ /* 0x010fe200000010ff */
[----:B------:R-:W-:Y:S01]  /*40b0*/  IMAD.MOV.U32 R158, RZ, RZ, R127 ;  /* 0x000000ffff9e7224 */ /* 0x000fe200078e007f */
[----:B--2---:R-:W-:-:S02]  /*40c0*/  F2FP.BF16.PACK_AB R5, R193, R194 ;  /* 0x000000c2c105723e */ /* 0x004fc400000010ff */
[----:B------:R-:W-:Y:S02]  /*40d0*/  F2FP.BF16.PACK_AB R6, R195, R208 ;  /* 0x000000d0c306723e */ /* 0x000fe400000010ff */
[----:B------:R-:W-:-:S07]  /*40e0*/  F2FP.BF16.PACK_AB R7, R192, R187 ;  /* 0x000000bbc007723e */ /* 0x000fce00000010ff */
[C---:B---3--:R-:W-:Y:S07]  /*40f0*/  HMMA.16816.F32.BF16 R140, R4.reuse, R16, R172 ;  /* 0x00000010048c723c */ /* 0x048fee00000418ac */
[----:B------:R-:W-:Y:S01]  /*4100*/  IMAD.MOV.U32 R175, RZ, RZ, R184 ;  /* 0x000000ffffaf7224 */ /* 0x000fe200078e00b8 */
[C---:B-1----:R-:W-:Y:S01]  /*4110*/  HMMA.16816.F32.BF16 R168, R4.reuse, R8, R168 ;  /* 0x0000000804a8723c */ /* 0x042fe200000418a8 */
[----:B------:R1:W-:Y:S07]  /*4120*/  MUFU.EX2 R184, R14 ;  /* 0x0000000e00b87308 */ /* 0x0003ee0000000800 */
[C---:B-----5:R-:W-:Y:S08]  /*4130*/  HMMA.16816.F32.BF16 R124, R4.reuse, R20, R120 ;  /* 0x00000014047c723c */ /* 0x060ff00000041878 */
[C---:B------:R-:W-:Y:S01]  /*4140*/  HMMA.16816.F32.BF16 R196, R4.reuse, R24, R116 ;  /* 0x0000001804c4723c */ /* 0x040fe20000041874 */
[--C-:B-1----:R-:W-:Y:S01]  /*4150*/  FFMA.FTZ R14, R181, c[0x0][0x2d0], -R13.reuse ;  /* 0x0000b400b50e7a23 */ /* 0x102fe2000001080d */
[----:B------:R-:W-:Y:S03]  /*4160*/  LDSM.16.MT88.4 R116, [R216+0x2d00] ;  /* 0x002d0000d874783b */ /* 0x000fe60000004200 */
[----:B------:R1:W-:Y:S03]  /*4170*/  MUFU.EX2 R132, R14 ;  /* 0x0000000e00847308 */ /* 0x0003e60000000800 */
[C---:B------:R-:W-:Y:S08]  /*4180*/  HMMA.16816.F32.BF16 R112, R4.reuse, R28, R112 ;  /* 0x0000001c0470723c */ /* 0x040ff00000041870 */
[----:B------:R-:W-:Y:S01]  /*4190*/  HMMA.16816.F32.BF16 R200, R4, R32, R108 ;  /* 0x0000002004c8723c */ /* 0x000fe2000004186c */
[----:B-1----:R-:W-:-:S07]  /*41a0*/  FFMA.FTZ R14, R182, c[0x0][0x2d0], -R13 ;  /* 0x0000b400b60e7a23 */ /* 0x002fce000001080d */
[C---:B------:R-:W-:Y:S01]  /*41b0*/  HMMA.16816.F32.BF16 R148, R4.reuse, R18, R148 ;  /* 0x000000120494723c */ /* 0x040fe20000041894 */
[----:B------:R1:W2:Y:S07]  /*41c0*/  MUFU.EX2 R59, R14 ;  /* 0x0000000e003b7308 */ /* 0x0002ae0000000800 */
[C---:B------:R-:W-:Y:S08]  /*41d0*/  HMMA.16816.F32.BF16 R100, R4.reuse, R22, R100 ;  /* 0x000000160464723c */ /* 0x040ff00000041864 */
[----:B------:R-:W-:Y:S01]  /*41e0*/  HMMA.16816.F32.BF16 R160, R4, R26, R96 ;  /* 0x0000001a04a0723c */ /* 0x000fe20000041860 */
[----:B-1----:R-:W-:-:S04]  /*41f0*/  FFMA.FTZ R14, R180, c[0x0][0x2d0], -R13 ;  /* 0x0000b400b40e7a23 */ /* 0x002fc8000001080d */
[----:B------:R1:W-:Y:S03]  /*4200*/  MUFU.EX2 R58, R14 ;  /* 0x0000000e003a7308 */ /* 0x0003e60000000800 */
[C---:B------:R-:W-:Y:S01]  /*4210*/  HMMA.16816.F32.BF16 R164, R4.reuse, R30, R92 ;  /* 0x0000001e04a4723c */ /* 0x040fe2000004185c */
[----:B------:R-:W-:Y:S07]  /*4220*/  LDSM.16.MT88.4 R92, [R216+0x1d00] ;  /* 0x001d0000d85c783b */ /* 0x000fee0000004200 */
[----:B------:R-:W-:Y:S01]  /*4230*/  HMMA.16816.F32.BF16 R144, R4, R34, R88 ;  /* 0x000000220490723c */ /* 0x000fe20000041858 */
[----:B-1----:R-:W-:-:S06]  /*4240*/  FFMA.FTZ R14, R183, c[0x0][0x2d0], -R13 ;  /* 0x0000b400b70e7a23 */ /* 0x002fcc000001080d */
[----:B------:R-:W-:Y:S01]  /*4250*/  IMAD.MOV.U32 R91, RZ, RZ, R191 ;  /* 0x000000ffff5b7224 */ /* 0x000fe200078e00bf */
[----:B------:R1:W3:Y:S01]  /*4260*/  MUFU.EX2 R57, R14 ;  /* 0x0000000e00397308 */ /* 0x0002e20000000800 */
[----:B------:R-:W-:Y:S02]  /*4270*/  IMAD.MOV.U32 R90, RZ, RZ, R190 ;  /* 0x000000ffff5a7224 */ /* 0x000fe400078e00be */
[----:B------:R-:W-:Y:S02]  /*4280*/  IMAD.MOV.U32 R89, RZ, RZ, R189 ;  /* 0x000000ffff597224 */ /* 0x000fe400078e00bd */
[----:B------:R-:W-:Y:S02]  /*4290*/  IMAD.MOV.U32 R88, RZ, RZ, R188 ;  /* 0x000000ffff587224 */ /* 0x000fe400078e00bc */
[----:B-1----:R-:W-:Y:S02]  /*42a0*/  IMAD.MOV.U32 R14, RZ, RZ, R87 ;  /* 0x000000ffff0e7224 */ /* 0x002fe400078e0057 */
[----:B------:R-:W-:Y:S01]  /*42b0*/  HMMA.16816.F32.BF16 R84, R4, R10, R104 ;  /* 0x0000000a0454723c */ /* 0x000fe20000041868 */
[----:B------:R-:W-:Y:S06]  /*42c0*/  LDSM.16.MT88.4 R104, [R217+0x1d00] ;  /* 0x001d0000d968783b */ /* 0x000fec0000004200 */
[----:B------:R-:W-:-:S02]  /*42d0*/  F2FP.BF16.PACK_AB R4, R133, R138 ;  /* 0x0000008a8504723e */ /* 0x000fc400000010ff */
[----:B--2---:R-:W-:Y:S02]  /*42e0*/  F2FP.BF16.PACK_AB R5, R59, R132 ;  /* 0x000000843b05723e */ /* 0x004fe400000010ff */
[----:B------:R-:W-:Y:S02]  /*42f0*/  F2FP.BF16.PACK_AB R6, R184, R134 ;  /* 0x00000086b806723e */ /* 0x000fe400000010ff */
[----:B---3--:R-:W-:-:S07]  /*4300*/  F2FP.BF16.PACK_AB R7, R57, R58 ;  /* 0x0000003a3907723e */ /* 0x008fce00000010ff */
[C---:B------:R-:W-:Y:S07]  /*4310*/  HMMA.16816.F32.BF16 R176, R4.reuse, R8, R76 ;  /* 0x0000000804b0723c */ /* 0x040fee000004184c */
[----:B------:R-:W-:Y:S01]  /*4320*/  FFMA.FTZ R8, R213, c[0x0][0x2d0], -R12 ;  /* 0x0000b400d5087a23 */ /* 0x000fe2000001080c */
[----:B------:R-:W-:Y:S01]  /*4330*/  HMMA.16816.F32.BF16 R180, R4, R18, R60 ;  /* 0x0000001204b4723c */ /* 0x000fe2000004183c */
[----:B------:R-:W-:Y:S02]  /*4340*/  IMAD.MOV.U32 R79, RZ, RZ, R175 ;  /* 0x000000ffff4f7224 */ /* 0x000fe400078e00af */
[----:B------:R-:W-:-:S02]  /*4350*/  IMAD.MOV.U32 R78, RZ, RZ, R152 ;  /* 0x000000ffff4e7224 */ /* 0x000fc400078e0098 */
[----:B------:R-:W-:Y:S02]  /*4360*/  IMAD.MOV.U32 R77, RZ, RZ, R153 ;  /* 0x000000ffff4d7224 */ /* 0x000fe400078e0099 */
[----:B------:R-:W-:Y:S01]  /*4370*/  IMAD.MOV.U32 R76, RZ, RZ, R154 ;  /* 0x000000ffff4c7224 */ /* 0x000fe200078e009a */
[C---:B------:R-:W-:Y:S01]  /*4380*/  HMMA.16816.F32.BF16 R172, R4.reuse, R10, R48 ;  /* 0x0000000a04ac723c */ /* 0x040fe20000041830 */
[----:B------:R1:W-:Y:S01]  /*4390*/  MUFU.EX2 R49, R8 ;  /* 0x0000000800317308 */ /* 0x0003e20000000800 */
[----:B------:R-:W-:Y:S02]  /*43a0*/  IMAD.MOV.U32 R9, RZ, RZ, R155 ;  /* 0x000000ffff097224 */ /* 0x000fe400078e009b */
[----:B------:R-:W-:Y:S03]  /*43b0*/  LDSM.16.MT88.4 R152, [R216+0xd00] ;  /* 0x000d0000d898783b */ /* 0x000fe60000004200 */
[----:B------:R-:W-:Y:S01]  /*43c0*/  IMAD.MOV.U32 R10, RZ, RZ, R131 ;  /* 0x000000ffff0a7224 */ /* 0x000fe200078e0083 */
[----:B------:R-:W-:Y:S01]  /*43d0*/  HMMA.16816.F32.BF16 R60, R4, R22, R44 ;  /* 0x00000016043c723c */ /* 0x000fe2000004182c */
[----:B------:R-:W-:-:S02]  /*43e0*/  IMAD.MOV.U32 R11, RZ, RZ, R130 ;  /* 0x000000ffff0b7224 */ /* 0x000fc400078e0082 */
[----:B------:R-:W-:Y:S02]  /*43f0*/  IMAD.MOV.U32 R51, RZ, RZ, R128 ;  /* 0x000000ffff337224 */ /* 0x000fe400078e0080 */
[----:B------:R-:W-:Y:S02]  /*4400*/  IMAD.MOV.U32 R50, RZ, RZ, R129 ;  /* 0x000000ffff327224 */ /* 0x000fe400078e0081 */
[----:B------:R-:W-:Y:S01]  /*4410*/  IMAD.MOV.U32 R213, RZ, RZ, R51 ;  /* 0x000000ffffd57224 */ /* 0x000fe200078e0033 */
[----:B------:R-:W-:Y:S01]  /*4420*/  HMMA.16816.F32.BF16 R96, R4, R24, R68 ;  /* 0x000000180460723c */ /* 0x000fe20000041844 */
[----:B-1----:R-:W-:Y:S02]  /*4430*/  FFMA.FTZ R8, R214, c[0x0][0x2d0], -R12 ;  /* 0x0000b400d6087a23 */ /* 0x002fe4000001080c */
[----:B------:R-:W-:Y:S02]  /*4440*/  IMAD.MOV.U32 R51, RZ, RZ, R9 ;  /* 0x000000ffff337224 */ /* 0x000fe400078e0009 */
[----:B------:R1:W2:Y:S01]  /*4450*/  MUFU.EX2 R48, R8 ;  /* 0x0000000800307308 */ /* 0x0002a20000000800 */
[----:B------:R-:W-:-:S02]  /*4460*/  IMAD.MOV.U32 R9, RZ, RZ, R156 ;  /* 0x000000ffff097224 */ /* 0x000fc400078e009c */
[C---:B------:R-:W-:Y:S01]  /*4470*/  HMMA.16816.F32.BF16 R108, R4.reuse, R20, R72 ;  /* 0x00000014046c723c */ /* 0x040fe20000041848 */
[----:B------:R-:W-:Y:S02]  /*4480*/  IMAD.MOV.U32 R25, RZ, RZ, R89 ;  /* 0x000000ffff197224 */ /* 0x000fe400078e0059 */
[----:B------:R-:W-:Y:S02]  /*4490*/  IMAD.MOV.U32 R46, RZ, RZ, R78 ;  /* 0x000000ffff2e7224 */ /* 0x000fe400078e004e */
[----:B------:R-:W-:Y:S02]  /*44a0*/  IMAD.MOV.U32 R45, RZ, RZ, R79 ;  /* 0x000000ffff2d7224 */ /* 0x000fe400078e004f */
[----:B------:R-:W-:Y:S01]  /*44b0*/  IMAD.MOV.U32 R47, RZ, RZ, R77 ;  /* 0x000000ffff2f7224 */ /* 0x000fe200078e004d */
[----:B------:R-:W-:Y:S01]  /*44c0*/  HMMA.16816.F32.BF16 R188, R4, R16, R80 ;  /* 0x0000001004bc723c */ /* 0x000fe20000041850 */
[----:B------:R-:W3:Y:S01]  /*44d0*/  LDSM.16.MT88.4 R80, [R217+0xd00] ;  /* 0x000d0000d950783b */ /* 0x000ee20000004200 */
[----:B------:R-:W-:-:S02]  /*44e0*/  IMAD.MOV.U32 R214, RZ, RZ, R76 ;  /* 0x000000ffffd67224 */ /* 0x000fc400078e004c */
[----:B-1----:R-:W-:Y:S01]  /*44f0*/  FFMA.FTZ R8, R211, c[0x0][0x2d0], -R12 ;  /* 0x0000b400d3087a23 */ /* 0x002fe2000001080c */
[----:B--2---:R-:W-:Y:S01]  /*4500*/  F2FP.BF16.PACK_AB R128, R48, R49 ;  /* 0x000000313080723e */ /* 0x004fe200000010ff */
[----:B------:R-:W-:Y:S02]  /*4510*/  IMAD.MOV.U32 R211, RZ, RZ, R88 ;  /* 0x000000ffffd37224 */ /* 0x000fe400078e0058 */
[C---:B------:R-:W-:Y:S01]  /*4520*/  HMMA.16816.F32.BF16 R40, R4.reuse, R26, R40 ;  /* 0x0000001a0428723c */ /* 0x040fe20000041828 */
[----:B------:R1:W-:Y:S06]  /*4530*/  MUFU.EX2 R44, R8 ;  /* 0x00000008002c7308 */ /* 0x0003ec0000000800 */
[----:B------:R-:W-:Y:S01]  /*4540*/  IMAD.MOV.U32 R26, RZ, RZ, R159 ;  /* 0x000000ffff1a7224 */ /* 0x000fe200078e009f */
[----:B------:R-:W-:Y:S01]  /*4550*/  HMMA.16816.F32.BF16 R64, R4, R28, R64 ;  /* 0x0000001c0440723c */ /* 0x000fe20000041840 */
[----:B------:R-:W-:-:S06]  /*4560*/  IMAD.MOV.U32 R27, RZ, RZ, R158 ;  /* 0x000000ffff1b7224 */ /* 0x000fcc00078e009e */
[----:B------:R-:W-:Y:S01]  /*4570*/  IMAD.MOV.U32 R29, RZ, RZ, R157 ;  /* 0x000000ffff1d7224 */ /* 0x000fe200078e009d */
[C---:B------:R-:W-:Y:S01]  /*4580*/  HMMA.16816.F32.BF16 R52, R4.reuse, R30, R52 ;  /* 0x0000001e0434723c */ /* 0x040fe20000041834 */
[----:B-1----:R-:W-:Y:S02]  /*4590*/  FFMA.FTZ R8, R212, c[0x0][0x2d0], -R12 ;  /* 0x0000b400d4087a23 */ /* 0x002fe4000001080c */
[----:B------:R-:W-:Y:S02]  /*45a0*/  IMAD.MOV.U32 R212, RZ, RZ, R14 ;  /* 0x000000ffffd47224 */ /* 0x000fe400078e000e */
[----:B------:R1:W2:Y:S03]  /*45b0*/  MUFU.EX2 R24, R8 ;  /* 0x0000000800187308 */ /* 0x0002a60000000800 */
[C---:B------:R-:W-:Y:S08]  /*45c0*/  HMMA.16816.F32.BF16 R120, R4.reuse, R32, R204 ;  /* 0x000000200478723c */ /* 0x040ff000000418cc */
[----:B------:R-:W-:Y:S01]  /*45d0*/  HMMA.16816.F32.BF16 R36, R4, R34, R36 ;  /* 0x000000220424723c */ /* 0x000fe20000041824 */
[----:B------:R-:W4:Y:S01]  /*45e0*/  LDSM.16.MT88.4 R4, [R217+0x2d00] ;  /* 0x002d0000d904783b */ /* 0x000f220000004200 */
[----:B-1----:R-:W-:Y:S01]  /*45f0*/  FFMA.FTZ R8, R229, c[0x0][0x2d0], -R3 ;  /* 0x0000b400e5087a23 */ /* 0x002fe20000010803 */
[----:B--2---:R-:W-:Y:S01]  /*4600*/  F2FP.BF16.PACK_AB R130, R24, R44 ;  /* 0x0000002c1882723e */ /* 0x004fe200000010ff */
[----:B------:R-:W-:-:S02]  /*4610*/  IMAD.MOV.U32 R229, RZ, RZ, R15 ;  /* 0x000000ffffe57224 */ /* 0x000fc400078e000f */
[----:B------:R1:W-:Y:S02]  /*4620*/  MUFU.EX2 R23, R8 ;  /* 0x0000000800177308 */ /* 0x0003e40000000800 */
[----:B-1----:R-:W-:-:S06]  /*4630*/  FFMA.FTZ R8, R231, c[0x0][0x2d0], -R3 ;  /* 0x0000b400e7087a23 */ /* 0x002fcc0000010803 */
[----:B------:R1:W2:Y:S02]  /*4640*/  MUFU.EX2 R22, R8 ;  /* 0x0000000800167308 */ /* 0x0002a40000000800 */
[--C-:B-1----:R-:W-:Y:S01]  /*4650*/  FFMA.FTZ R8, R215, c[0x0][0x2d0], -R3.reuse ;  /* 0x0000b400d7087a23 */ /* 0x102fe20000010803 */
[----:B--2---:R-:W-:Y:S01]  /*4660*/  F2FP.BF16.PACK_AB R129, R22, R23 ;  /* 0x000000171681723e */ /* 0x004fe200000010ff */
[----:B------:R-:W-:Y:S01]  /*4670*/  FFMA.FTZ R3, R224, c[0x0][0x2d0], -R3 ;  /* 0x0000b400e0037a23 */ /* 0x000fe20000010803 */
[----:B------:R-:W-:-:S03]  /*4680*/  IADD3 R224, R51, -0x2, RZ ;  /* 0xfffffffe33e07810 */ /* 0x000fc60007ffe0ff */
[----:B------:R1:W-:Y:S01]  /*4690*/  MUFU.EX2 R20, R8 ;  /* 0x0000000800147308 */ /* 0x0003e20000000800 */
[----:B------:R-:W-:-:S07]  /*46a0*/  ISETP.GE.AND P4, PT, R224, R250, PT ;  /* 0x000000fae000720c */ /* 0x000fce0003f86270 */
[----:B------:R2:W5:Y:S01]  /*46b0*/  MUFU.EX2 R21, R3 ;  /* 0x0000000300157308 */ /* 0x0005620000000800 */
[----:B-1----:R-:W-:Y:S02]  /*46c0*/  FADD.FTZ R8, R26, R229 ;  /* 0x000000e51a087221 */ /* 0x002fe40000010000 */
[----:B--2---:R-:W-:Y:S01]  /*46d0*/  FFMA.FTZ R3, R240, c[0x0][0x2d0], -R0 ;  /* 0x0000b400f0037a23 */ /* 0x004fe20000010800 */
[----:B-----5:R-:W-:-:S04]  /*46e0*/  F2FP.BF16.PACK_AB R131, R21, R20 ;  /* 0x000000141583723e */ /* 0x020fc800000010ff */
[----:B------:R1:W-:Y:S03]  /*46f0*/  MUFU.EX2 R19, R3 ;  /* 0x0000000300137308 */ /* 0x0003e60000000800 */
[C---:B---3--:R-:W-:Y:S08]  /*4700*/  HMMA.16816.F32.BF16 R72, R128.reuse, R80, R168 ;  /* 0x000000508048723c */ /* 0x048ff000000418a8 */
[----:B------:R-:W-:Y:S01]  /*4710*/  HMMA.16816.F32.BF16 R156, R128, R94, R100 ;  /* 0x0000005e809c723c */ /* 0x000fe20000041864 */
[----:B-1----:R-:W-:-:S04]  /*4720*/  FFMA.FTZ R3, R239, c[0x0][0x2d0], -R0 ;  /* 0x0000b400ef037a23 */ /* 0x002fc80000010800 */
[----:B------:R1:W2:Y:S03]  /*4730*/  MUFU.EX2 R18, R3 ;  /* 0x0000000300127308 */ /* 0x0002a60000000800 */
[C---:B------:R-:W-:Y:S08]  /*4740*/  HMMA.16816.F32.BF16 R140, R128.reuse, R152, R140 ;  /* 0x00000098808c723c */ /* 0x040ff0000004188c */
[----:B------:R-:W-:Y:S01]  /*4750*/  HMMA.16816.F32.BF16 R148, R128, R154, R148 ;  /* 0x0000009a8094723c */ /* 0x000fe20000041894 */
[--C-:B-1----:R-:W-:Y:S01]  /*4760*/  FFMA.FTZ R3, R230, c[0x0][0x2d0], -R0.reuse ;  /* 0x0000b400e6037a23 */ /* 0x102fe20000010800 */
[----:B--2---:R-:W-:Y:S01]  /*4770*/  F2FP.BF16.PACK_AB R168, R18, R19 ;  /* 0x0000001312a8723e */ /* 0x004fe200000010ff */
[----:B------:R-:W-:-:S05]  /*4780*/  FFMA.FTZ R0, R232, c[0x0][0x2d0], -R0 ;  /* 0x0000b400e8007a23 */ /* 0x000fca0000010800 */
[C---:B------:R-:W-:Y:S01]  /*4790*/  HMMA.16816.F32.BF16 R76, R128.reuse, R82, R84 ;  /* 0x00000052804c723c */ /* 0x040fe20000041854 */
[----:B------:R1:W-:Y:S07]  /*47a0*/  MUFU.EX2 R17, R3 ;  /* 0x0000000300117308 */ /* 0x0003ee0000000800 */
[C---:B------:R-:W-:Y:S01]  /*47b0*/  HMMA.16816.F32.BF16 R100, R128.reuse, R104, R196 ;  /* 0x000000688064723c */ /* 0x040fe200000418c4 */
[----:B------:R2:W3:Y:S07]  /*47c0*/  MUFU.EX2 R16, R0 ;  /* 0x0000000000107308 */ /* 0x0004ee0000000800 */
[----:B------:R-:W-:Y:S01]  /*47d0*/  HMMA.16816.F32.BF16 R160, R128, R106, R160 ;  /* 0x0000006a80a0723c */ /* 0x000fe200000418a0 */
[----:B-1----:R-:W-:-:S07]  /*47e0*/  FADD.FTZ R3, R212, R27 ;  /* 0x0000001bd4037221 */ /* 0x002fce0000010000 */
[C---:B------:R-:W-:Y:S01]  /*47f0*/  HMMA.16816.F32.BF16 R112, R128.reuse, R116, R112 ;  /* 0x000000748070723c */ /* 0x040fe20000041870 */
[--C-:B--2---:R-:W-:Y:S01]  /*4800*/  FFMA.FTZ R0, R10, c[0x0][0x2d0], -R13.reuse ;  /* 0x0000b4000a007a23 */ /* 0x104fe2000001080d */
[----:B---3--:R-:W-:Y:S01]  /*4810*/  F2FP.BF16.PACK_AB R170, R16, R17 ;  /* 0x0000001110aa723e */ /* 0x008fe200000010ff */
[----:B------:R-:W-:Y:S02]  /*4820*/  IMAD.MOV.U32 R10, RZ, RZ, R90 ;  /* 0x000000ffff0a7224 */ /* 0x000fe400078e005a */
[----:B------:R1:W-:Y:S02]  /*4830*/  MUFU.EX2 R12, R0 ;  /* 0x00000000000c7308 */ /* 0x0003e40000000800 */
[----:B------:R-:W-:Y:S01]  /*4840*/  FADD.FTZ R10, R10, R8 ;  /* 0x000000080a0a7221 */ /* 0x000fe20000010000 */
[----:B------:R-:W-:Y:S01]  /*4850*/  HMMA.16816.F32.BF16 R164, R128, R118, R164 ;  /* 0x0000007680a4723c */ /* 0x000fe200000418a4 */
[----:B-1----:R-:W-:Y:S02]  /*4860*/  FFMA.FTZ R0, R11, c[0x0][0x2d0], -R13 ;  /* 0x0000b4000b007a23 */ /* 0x002fe4000001080d */
[----:B------:R-:W-:-:S02]  /*4870*/  IMAD.MOV.U32 R11, RZ, RZ, R91 ;  /* 0x000000ffff0b7224 */ /* 0x000fc400078e005b */
[----:B------:R1:W2:Y:S03]  /*4880*/  MUFU.EX2 R14, R0 ;  /* 0x00000000000e7308 */ /* 0x0002a60000000800 */
[C---:B------:R-:W-:Y:S08]  /*4890*/  HMMA.16816.F32.BF16 R88, R128.reuse, R92, R124 ;  /* 0x0000005c8058723c */ /* 0x040ff0000004187c */
[----:B----4-:R-:W-:Y:S01]  /*48a0*/  HMMA.16816.F32.BF16 R124, R128, R4, R200 ;  /* 0x00000004807c723c */ /* 0x010fe200000418c8 */
[----:B-1----:R-:W-:Y:S01]  /*48b0*/  FFMA.FTZ R0, R237, c[0x0][0x2d0], -R13 ;  /* 0x0000b400ed007a23 */ /* 0x002fe2000001080d */
[----:B--2---:R-:W-:-:S06]  /*48c0*/  F2FP.BF16.PACK_AB R169, R14, R12 ;  /* 0x0000000c0ea9723e */ /* 0x004fcc00000010ff */
[----:B------:R-:W-:Y:S01]  /*48d0*/  HMMA.16816.F32.BF16 R128, R128, R6, R144 ;  /* 0x000000068080723c */ /* 0x000fe20000041890 */
[----:B------:R1:W-:Y:S02]  /*48e0*/  MUFU.EX2 R15, R0 ;  /* 0x00000000000f7308 */ /* 0x0003e40000000800 */
[----:B-1----:R-:W-:-:S06]  /*48f0*/  FFMA.FTZ R0, R238, c[0x0][0x2d0], -R13 ;  /* 0x0000b400ee007a23 */ /* 0x002fcc000001080d */
[----:B------:R1:W2:Y:S02]  /*4900*/  MUFU.EX2 R13, R0 ;  /* 0x00000000000d7308 */ /* 0x0002a40000000800 */
[----:B-1----:R-:W-:Y:S01]  /*4910*/  FADD.FTZ R0, R9, R29 ;  /* 0x0000001d09007221 */ /* 0x002fe20000010000 */
[----:B--2---:R-:W-:Y:S01]  /*4920*/  F2FP.BF16.PACK_AB R171, R13, R15 ;  /* 0x0000000f0dab723e */ /* 0x004fe200000010ff */
[----:B------:R-:W-:Y:S02]  /*4930*/  FADD.FTZ R9, R247, R246 ;  /* 0x000000f6f7097221 */ /* 0x000fe40000010000 */
[----:B------:R-:W-:Y:S02]  /*4940*/  FADD.FTZ R0, R11, R0 ;  /* 0x000000000b007221 */ /* 0x000fe40000010000 */
[----:B------:R-:W-:Y:S02]  /*4950*/  FADD.FTZ R11, R249, R9 ;  /* 0x00000009f90b7221 */ /* 0x000fe40000010000 */
[----:B------:R-:W-:Y:S01]  /*4960*/  FADD.FTZ R9, R25, R3 ;  /* 0x0000000319097221 */ /* 0x000fe20000010000 */
[----:B------:R-:W-:Y:S01]  /*4970*/  HMMA.16816.F32.BF16 R120, R168, R4, R120 ;  /* 0x00000004a878723c */ /* 0x000fe20000041878 */
[----:B------:R-:W-:-:S02]  /*4980*/  FADD.FTZ R8, R211, R0 ;  /* 0x00000000d3087221 */ /* 0x000fc40000010000 */
[----:B------:R-:W-:Y:S02]  /*4990*/  FADD.FTZ R3, R46, R10 ;  /* 0x0000000a2e037221 */ /* 0x000fe40000010000 */
[----:B------:R-:W-:Y:S02]  /*49a0*/  FADD.FTZ R0, R47, R9 ;  /* 0x000000092f007221 */ /* 0x000fe40000010000 */
[----:B------:R-:W-:Y:S01]  /*49b0*/  FADD.FTZ R4, R45, R11 ;  /* 0x0000000b2d047221 */ /* 0x000fe20000010000 */
[----:B------:R-:W-:Y:S01]  /*49c0*/  HMMA.16816.F32.BF16 R84, R168, R92, R108 ;  /* 0x0000005ca854723c */ /* 0x000fe2000004186c */
[----:B------:R-:W-:Y:S02]  /*49d0*/  FADD.FTZ R8, R236, R8 ;  /* 0x00000008ec087221 */ /* 0x000fe40000010000 */
[----:B------:R-:W-:Y:S02]  /*49e0*/  FADD.FTZ R4, R227, R4 ;  /* 0x00000004e3047221 */ /* 0x000fe40000010000 */
[----:B------:R-:W-:-:S02]  /*49f0*/  FADD.FTZ R5, R248, R3 ;  /* 0x00000003f8057221 */ /* 0x000fc40000010000 */
[----:B------:R-:W-:Y:S01]  /*4a00*/  FADD.FTZ R3, R241, R0 ;  /* 0x00000000f1037221 */ /* 0x000fe20000010000 */
[C---:B------:R-:W-:Y:S01]  /*4a10*/  HMMA.16816.F32.BF16 R144, R168.reuse, R152, R188 ;  /* 0x00000098a890723c */ /* 0x040fe200000418bc */
        /* <DEDUP_REMOVED lines=21> */
[----:B------:R-:W-:-:S04]  /*4b70*/  FADD.FTZ R5, R208, R5 ;  /* 0x00000005d0057221 */ /* 0x000fc80000010000 */
[----:B------:R-:W-:Y:S01]  /*4b80*/  FADD.FTZ R5, R195, R5 ;  /* 0x00000005c3057221 */ /* 0x000fe20000010000 */
[C---:B------:R-:W-:Y:S08]  /*4b90*/  HMMA.16816.F32.BF16 R80, R168.reuse, R82, R172 ;  /* 0x00000052a850723c */ /* 0x040ff000000418ac */
[C---:B------:R-:W-:Y:S08]  /*4ba0*/  HMMA.16816.F32.BF16 R92, R168.reuse, R94, R60 ;  /* 0x0000005ea85c723c */ /* 0x040ff0000004183c */
[C---:B------:R-:W-:Y:S08]  /*4bb0*/  HMMA.16816.F32.BF16 R104, R168.reuse, R106, R40 ;  /* 0x0000006aa868723c */ /* 0x040ff00000041828 */
[C---:B------:R-:W-:Y:S08]  /*4bc0*/  HMMA.16816.F32.BF16 R116, R168.reuse, R118, R52 ;  /* 0x00000076a874723c */ /* 0x040ff00000041834 */
[----:B------:R-:W-:Y:S07]  /*4bd0*/  HMMA.16816.F32.BF16 R168, R168, R6, R36 ;  /* 0x00000006a8a8723c */ /* 0x000fee0000041824 */
[----:B------:R-:W-:-:S02]  /*4be0*/  FADD.FTZ R6, R244, R3 ;  /* 0x00000003f4067221 */ /* 0x000fc40000010000 */
[----:B------:R-:W-:Y:S02]  /*4bf0*/  FADD.FTZ R3, R184, R0 ;  /* 0x00000000b8037221 */ /* 0x000fe40000010000 */
[----:B------:R-:W-:Y:S02]  /*4c00*/  FADD.FTZ R6, R243, R6 ;  /* 0x00000006f3067221 */ /* 0x000fe40000010000 */
[----:B------:R-:W-:Y:S02]  /*4c10*/  FADD.FTZ R0, R57, R4 ;  /* 0x0000000439007221 */ /* 0x000fe40000010000 */
[----:B------:R-:W-:Y:S02]  /*4c20*/  FADD.FTZ R6, R242, R6 ;  /* 0x00000006f2067221 */ /* 0x000fe40000010000 */
[----:B------:R-:W-:Y:S02]  /*4c30*/  FADD.FTZ R4, R19, R3 ;  /* 0x0000000313047221 */ /* 0x000fe40000010000 */
        /* <DEDUP_REMOVED lines=18> */
[----:B------:R-:W-:Y:S01]  /*4d60*/  FADD.FTZ R249, R21, R249 ;  /* 0x000000f915f97221 */ /* 0x000fe20000010000 */
[----:B------:R-:W-:Y:S05]  /*4d70*/  @!P4 BRA `(.L_x_11) ;  /* 0x000031700000c947 */ /* 0x000fea0003800000 */
[----:B------:R-:W-:Y:S01]  /*4d80*/  SHF.R.S32.HI R51, RZ, 0x1f, R185 ;  /* 0x0000001fff337819 */ /* 0x000fe200000114b9 */
[C---:B------:R-:W-:Y:S01]  /*4d90*/  IMAD.SHL.U32 R229, R56.reuse, 0x2, RZ ;  /* 0x0000000238e57824 */ /* 0x040fe200078e00ff */
[----:B------:R-:W-:Y:S01]  /*4da0*/  SHF.R.S32.HI R50, RZ, 0x1f, R56 ;  /* 0x0000001fff327819 */ /* 0x000fe20000011438 */
[C---:B------:R-:W-:Y:S01]  /*4db0*/  IMAD.SHL.U32 R227, R185.reuse, 0x2, RZ ;  /* 0x00000002b9e37824 */ /* 0x040fe200078e00ff */
[----:B------:R-:W-:Y:S01]  /*4dc0*/  SHF.L.U64.HI R228, R185, 0x1, R51 ;  /* 0x00000001b9e47819 */ /* 0x000fe20000010233 */
[----:B------:R-:W-:Y:S01]  /*4dd0*/  IMAD.MOV.U32 R3, RZ, RZ, R136 ;  /* 0x000000ffff037224 */ /* 0x000fe200078e0088 */
[----:B------:R-:W-:Y:S01]  /*4de0*/  SHF.R.S32.HI R51, RZ, 0x1f, R186 ;  /* 0x0000001fff337819 */ /* 0x000fe200000114ba */
[----:B------:R-:W-:Y:S01]  /*4df0*/  IMAD.MOV.U32 R138, RZ, RZ, R2 ;  /* 0x000000ffff8a7224 */ /* 0x000fe200078e0002 */
[----:B------:R-:W-:Y:S01]  /*4e00*/  SHF.L.U64.HI R230, R56, 0x1, R50 ;  /* 0x0000000138e67819 */ /* 0x000fe20000010232 */
[----:B------:R-:W-:Y:S01]  /*4e10*/  IMAD.MOV.U32 R132, RZ, RZ, R135 ;  /* 0x000000ffff847224 */ /* 0x000fe200078e0087 */
[----:B------:R-:W-:-:S02]  /*4e20*/  MOV R0, R137 ;  /* 0x0000008900007202 */ /* 0x000fc40000000f00 */
[C---:B------:R-:W-:Y:S02]  /*4e30*/  SHF.L.U64.HI R226, R186.reuse, 0x1, R51 ;  /* 0x00000001bae27819 */ /* 0x040fe40000010233 */
[----:B------:R-:W-:Y:S01]  /*4e40*/  SHF.L.U32 R225, R186, 0x1, RZ ;  /* 0x00000001bae17819 */ /* 0x000fe200000006ff */
[----:B------:R-:W-:Y:S05]  /*4e50*/  BRA `(.L_x_12) ;  /* 0x0000035000007947 */ /* 0x000fea0003800000 */
.L_x_14:
[----:B------:R-:W2:Y:S01]  /*4e60*/  LDL.64 R236, [R1+0x8] ;  /* 0x0000080001ec7983 */ /* 0x000ea20000100a00 */
[----:B------:R-:W-:Y:S02]  /*4e70*/  IMAD.MOV.U32 R222, RZ, RZ, RZ ;  /* 0x000000ffffde7224 */ /* 0x000fe400078e00ff */
[----:B------:R-:W-:Y:S01]  /*4e80*/  IMAD R133, R224, 0x40, R252 ;  /* 0x00000040e0857824 */ /* 0x000fe200078e02fc */
[----:B------:R-:W3:Y:S04]  /*4e90*/  LDL R234, [R1+0x1c] ;  /* 0x00001c0001ea7983 */ /* 0x000ee80000100800 */
[----:B------:R-:W4:Y:S01]  /*4ea0*/  LDL.64 R232, [R1] ;  /* 0x0000000001e87983 */ /* 0x000f220000100a00 */
[----:B------:R-:W-:Y:S03]  /*4eb0*/  IADD3 R133, R133, -0x40, R245 ;  /* 0xffffffc085857810 */ /* 0x000fe60007ffe0f5 */
[----:B------:R-:W5:Y:S02]  /*4ec0*/  LDL R231, [R1+0x18] ;  /* 0x0000180001e77983 */ /* 0x000f640000100800 */
[----:B------:R-:W-:Y:S04]  /*4ed0*/  @P0 IMAD.HI.U32 R134, R133, c[0x0][0x2bc], RZ ;  /* 0x0000af0085860a27 */ /* 0x000fe800078e00ff */
[--C-:B------:R-:W-:Y:S01]  /*4ee0*/  IMAD.MOV.U32 R2, RZ, RZ, R133.reuse ;  /* 0x000000ffff027224 */ /* 0x100fe200078e0085 */
[----:B------:R-:W-:Y:S04]  /*4ef0*/  @P0 SHF.R.U32.HI R2, RZ, c[0x0][0x2c0], R134 ;  /* 0x0000b000ff020a19 */ /* 0x000fe80000011686 */
[C---:B--2---:R-:W-:Y:S04]  /*4f00*/  @!P6 IADD3 R135, P4, R2.reuse, R236, RZ ;  /* 0x000000ec0287e210 */ /* 0x044fe80007f9e0ff */
[----:B---3--:R-:W-:Y:S01]  /*4f10*/  @!P6 LEA.HI.X.SX32 R136, R2, R234, 0x1, P4 ;  /* 0x000000ea0288e211 */ /* 0x008fe200020f0eff */
[----:B------:R-:W-:Y:S01]  /*4f20*/  IMAD.MOV R2, RZ, RZ, -R2 ;  /* 0x000000ffff027224 */ /* 0x000fe200078e0a02 */
[C---:B------:R-:W-:Y:S03]  /*4f30*/  @!P6 LEA R134, P4, R135.reuse, c[0x0][0x2a0], 0x2 ;  /* 0x0000a8008786ea11 */ /* 0x040fe600078810ff */
[----:B------:R-:W-:Y:S01]  /*4f40*/  IMAD R223, R2, c[0x0][0x2b8], R133 ;  /* 0x0000ae0002df7a24 */ /* 0x000fe200078e0285 */
[----:B------:R-:W-:Y:S04]  /*4f50*/  @!P6 LEA.HI.X R135, R135, c[0x0][0x2a4], R136, 0x2, P4 ;  /* 0x0000a9008787ea11 */ /* 0x000fe800020f1488 */
[----:B------:R-:W-:Y:S01]  /*4f60*/  SHF.R.S32.HI R2, RZ, 0x1f, R223 ;  /* 0x0000001fff027819 */ /* 0x000fe200000114df */
[----:B------:R1:W2:Y:S04]  /*4f70*/  @!P6 LDG.E R222, [R134.64] ;  /* 0x0000000686dee981 */ /* 0x0002a8000c1e1900 */
[----:B------:R-:W-:Y:S04]  /*4f80*/  IMAD R2, R2, c[0x0][0x1e0], RZ ;  /* 0x0000780002027a24 */ /* 0x000fe800078e02ff */
[C---:B------:R-:W-:Y:S02]  /*4f90*/  IMAD R2, R223.reuse, c[0x0][0x1e4], R2 ;  /* 0x00007900df027a24 */ /* 0x040fe400078e0202 */
[----:B-1----:R-:W-:Y:S04]  /*4fa0*/  IMAD.WIDE.U32 R134, R223, c[0x0][0x1e0], RZ ;  /* 0x00007800df867a25 */ /* 0x002fe800078e00ff */
[----:B------:R-:W-:Y:S01]  /*4fb0*/  IMAD.IADD R135, R135, 0x1, R2 ;  /* 0x0000000187877824 */ /* 0x000fe200078e0202 */
[----:B--2---:R-:W-:Y:S03]  /*4fc0*/  SHF.R.S32.HI R2, RZ, 0x1f, R222 ;  /* 0x0000001fff027819 */ /* 0x004fe600000114de */
[----:B------:R-:W-:Y:S04]  /*4fd0*/  IMAD.WIDE.U32 R134, R222, c[0x0][0x1f0], R134 ;  /* 0x00007c00de867a25 */ /* 0x000fe800078e0086 */
[----:B------:R-:W-:Y:S01]  /*4fe0*/  IMAD R2, R2, c[0x0][0x1f0], RZ ;  /* 0x00007c0002027a24 */ /* 0x000fe200078e02ff */
[----:B----4-:R-:W-:Y:S03]  /*4ff0*/  IADD3 R133, P4, R232, R134, RZ ;  /* 0x00000086e8857210 */ /* 0x010fe60007f9e0ff */
[----:B------:R-:W-:Y:S05]  /*5000*/  IMAD R2, R222, c[0x0][0x1f4], R2 ;  /* 0x00007d00de027a24 */ /* 0x000fea00078e0202 */
[----:B-----5:R-:W-:Y:S02]  /*5010*/  IADD3.X R134, R231, R135, R2, P4, !PT ;  /* 0x00000087e7867210 */ /* 0x020fe400027fe402 */
[C---:B------:R-:W-:Y:S04]  /*5020*/  LEA R2, P4, R133.reuse, c[0x0][0x1c8], 0x1 ;  /* 0x0000720085027a11 */ /* 0x040fe800078808ff */
[----:B------:R-:W-:Y:S02]  /*5030*/  LEA.HI.X R133, R133, c[0x0][0x1cc], R134, 0x1, P4 ;  /* 0x0000730085857a11 */ /* 0x000fe400020f0c86 */
[----:B------:R-:W1:Y:S04]  /*5040*/  SHFL.IDX PT, R134, R2, RZ, 0x1c1f ;  /* 0x001c1fff02867589 */ /* 0x000e6800000e0000 */
[----:B------:R-:W2:Y:S04]  /*5050*/  SHFL.IDX PT, R135, R133, RZ, 0x1c1f ;  /* 0x001c1fff85877589 */ /* 0x000ea800000e0000 */
[----:B------:R-:W3:Y:S04]  /*5060*/  SHFL.IDX PT, R2, R2, 0x1, 0x1c1f ;  /* 0x003c1f0002027f89 */ /* 0x000ee800000e0000 */
[----:B------:R-:W4:Y:S01]  /*5070*/  SHFL.IDX PT, R133, R133, 0x1, 0x1c1f ;  /* 0x003c1f0085857f89 */ /* 0x000f2200000e0000 */
[C---:B-1----:R-:W-:Y:S02]  /*5080*/  IADD3 R136, P5, R134.reuse, R229, RZ ;  /* 0x000000e586887210 */ /* 0x042fe40007fbe0ff */
[C---:B------:R-:W-:Y:S02]  /*5090*/  IADD3 R176, P4, R134.reuse, R227, RZ ;  /* 0x000000e386b07210 */ /* 0x040fe40007f9e0ff */
[C---:B--2---:R-:W-:Y:S02]  /*50a0*/  IADD3.X R137, R135.reuse, R230, RZ, P5, !PT ;  /* 0x000000e687897210 */ /* 0x044fe40002ffe4ff */
[----:B------:R-:W-:Y:S01]  /*50b0*/  IADD3 R174, P5, R134, R225, RZ ;  /* 0x000000e186ae7210 */ /* 0x000fe20007fbe0ff */
[C---:B------:R-:W-:Y:S01]  /*50c0*/  IMAD.X R177, R135.reuse, 0x1, R228, P4 ;  /* 0x0000000187b17824 */ /* 0x040fe200020e06e4 */
[C---:B---3--:R-:W-:Y:S01]  /*50d0*/  IADD3 R172, P4, R2.reuse, R229, RZ ;  /* 0x000000e502ac7210 */ /* 0x048fe20007f9e0ff */
[----:B------:R1:W-:Y:S02]  /*50e0*/  LDGSTS.E.BYPASS.LTC128B.128 [R221+0x3100], [R136.64], !P3 ;  /* 0x0310000088dd7fae */ /* 0x0003e4000d901d46 */
[----:B------:R-:W-:Y:S02]  /*50f0*/  IMAD.X R175, R135, 0x1, R226, P5 ;  /* 0x0000000187af7824 */ /* 0x000fe400028e06e2 */
[----:B------:R2:W-:Y:S01]  /*5100*/  LDGSTS.E.BYPASS.LTC128B.128 [R221+0x4100], [R176.64], !P2 ;  /* 0x04100000b0dd7fae */ /* 0x0005e2000d101d46 */
[C---:B----4-:R-:W-:Y:S01]  /*5110*/  IMAD.X R173, R133.reuse, 0x1, R230, P4 ;  /* 0x0000000185ad7824 */ /* 0x050fe200020e06e6 */
[C---:B------:R-:W-:Y:S02]  /*5120*/  IADD3 R134, P4, R2.reuse, R225, RZ ;  /* 0x000000e102867210 */ /* 0x040fe40007f9e0ff */
[----:B------:R2:W-:Y:S03]  /*5130*/  LDGSTS.E.BYPASS.LTC128B.128 [R221+0x5100], [R174.64], !P1 ;  /* 0x05100000aedd7fae */ /* 0x0005e6000c901d46 */
[C---:B------:R-:W-:Y:S01]  /*5140*/  IMAD.X R135, R133.reuse, 0x1, R226, P4 ;  /* 0x0000000185877824 */ /* 0x040fe200020e06e2 */
[----:B------:R2:W-:Y:S01]  /*5150*/  LDGSTS.E.BYPASS.LTC128B.128 [R221+0x3900], [R172.64], !P3 ;  /* 0x03900000acdd7fae */ /* 0x0005e2000d901d46 */
[----:B-1----:R-:W-:Y:S04]  /*5160*/  IADD3 R136, P5, R2, R227, RZ ;  /* 0x000000e302887210 */ /* 0x002fe80007fbe0ff */
[----:B------:R-:W-:Y:S05]  /*5170*/  IADD3.X R137, R133, R228, RZ, P5, !PT ;  /* 0x000000e485897210 */ /* 0x000fea0002ffe4ff */
[----:B------:R2:W-:Y:S04]  /*5180*/  LDGSTS.E.BYPASS.LTC128B.128 [R221+0x4900], [R136.64], !P2 ;  /* 0x0490000088dd7fae */ /* 0x0005e8000d101d46 */
[----:B------:R2:W-:Y:S01]  /*5190*/  LDGSTS.E.BYPASS.LTC128B.128 [R221+0x5900], [R134.64], !P1 ;  /* 0x0590000086dd7fae */ /* 0x0005e2000c901d46 */
[----:B------:R-:W-:-:S05]  /*51a0*/  BRA `(.L_x_13) ;  /* 0x00000b3000007947 */ /* 0x000fca0003800000 */
.L_x_12:
[----:B------:R-:W2:Y:S01]  /*51b0*/  LDL.64 R40, [R1+0x10] ;  /* 0x0000100001287983 */ /* 0x000ea20000100a00 */
[----:B------:R-:W-:Y:S04]  /*51c0*/  DEPBAR.LE SB0, 0x0 ;  /* 0x000080000000791a */ /* 0x000fe80000000000 */
[C---:B------:R-:W-:Y:S01]  /*51d0*/  IMAD.WIDE.U32 R28, R223.reuse, c[0x0][0x208], RZ ;  /* 0x00008200df1c7a25 */ /* 0x040fe200078e00ff */
[----:B------:R-:W3:Y:S01]  /*51e0*/  LDL R39, [R1+0x20] ;  /* 0x0000200001277983 */ /* 0x000ee20000100800 */
[----:B------:R-:W-:Y:S05]  /*51f0*/  SHF.R.S32.HI R2, RZ, 0x1f, R223 ;  /* 0x0000001fff027819 */ /* 0x000fea00000114df */
[----:B------:R-:W-:Y:S01]  /*5200*/  BAR.SYNC.DEFER_BLOCKING 0x0 ;  /* 0x0000000000007b1d */ /* 0x000fe20000010000 */
[----:B------:R-:W-:Y:S04]  /*5210*/  IMAD R2, R2, c[0x0][0x208], RZ ;  /* 0x0000820002027a24 */ /* 0x000fe800078e02ff */
[----:B------:R-:W-:Y:S04]  /*5220*/  IMAD R2, R223, c[0x0][0x20c], R2 ;  /* 0x00008300df027a24 */ /* 0x000fe800078e0202 */
[----:B------:R-:W-:Y:S01]  /*5230*/  IMAD.IADD R29, R29, 0x1, R2 ;  /* 0x000000011d1d7824 */ /* 0x000fe200078e0202 */
[----:B------:R-:W-:Y:S03]  /*5240*/  SHF.R.S32.HI R2, RZ, 0x1f, R222 ;  /* 0x0000001fff027819 */ /* 0x000fe600000114de */
[----:B------:R-:W-:Y:S04]  /*5250*/  IMAD.WIDE.U32 R36, R222, c[0x0][0x218], R28 ;  /* 0x00008600de247a25 */ /* 0x000fe800078e001c */
[----:B------:R-:W-:Y:S04]  /*5260*/  IMAD R2, R2, c[0x0][0x218], RZ ;  /* 0x0000860002027a24 */ /* 0x000fe800078e02ff */
[----:B------:R-:W-:Y:S01]  /*5270*/  IMAD R38, R222, c[0x0][0x21c], R2 ;  /* 0x00008700de267a24 */ /* 0x000fe200078e0202 */
[----:B------:R-:W-:Y:S06]  /*5280*/  LDSM.16.M88.4 R64, [R219+0x6100] ;  /* 0x00610000db40783b */ /* 0x000fec0000000200 */
[----:B------:R-:W1:Y:S06]  /*5290*/  LDSM.16.M88.4 R16, [R139+0x3100] ;  /* 0x003100008b10783b */ /* 0x000e6c0000000200 */
[----:B------:R-:W4:Y:S06]  /*52a0*/  LDSM.16.M88.4 R60, [R219+0x7100] ;  /* 0x00710000db3c783b */ /* 0x000f2c0000000200 */
[----:B------:R-:W5:Y:S06]  /*52b0*/  LDSM.16.M88.4 R32, [R139+0x3500] ;  /* 0x003500008b20783b */ /* 0x000f6c0000000200 */
[----:B------:R-:W2:Y:S06]  /*52c0*/  LDSM.16.M88.4 R48, [R139+0x3900] ;  /* 0x003900008b30783b */ /* 0x000eac0000000200 */
[----:B------:R-:W-:Y:S06]  /*52d0*/  LDSM.16.M88.4 R172, [R139+0x3d00] ;  /* 0x003d00008bac783b */ /* 0x000fec0000000200 */
[----:B------:R-:W-:Y:S06]  /*52e0*/  LDSM.16.M88.4 R176, [R220+0x6100] ;  /* 0x00610000dcb0783b */ /* 0x000fec0000000200 */
[----:B------:R-:W-:Y:S01]  /*52f0*/  LDSM.16.M88.4 R180, [R218] ;  /* 0x00000000dab4783b */ /* 0x000fe20000000200 */
[-C--:B-1----:R-:W-:Y:S05]  /*5300*/  HMMA.16816.F32.BF16 R4, R64, R16.reuse, RZ ;  /* 0x000000104004723c */ /* 0x082fea00000418ff */
[----:B------:R-:W-:Y:S03]  /*5310*/  LDSM.16.M88.4 R184, [R220+0x7100] ;  /* 0x00710000dcb8783b */ /* 0x000fe60000000200 */
[C---:B----4-:R-:W-:Y:S03]  /*5320*/  HMMA.16816.F32.BF16 R8, R60.reuse, R16, RZ ;  /* 0x000000103c08723c */ /* 0x050fe600000418ff */
[----:B------:R-:W-:Y:S06]  /*5330*/  LDSM.16.M88.4 R188, [R218+0x800] ;  /* 0x00080000dabc783b */ /* 0x000fec0000000200 */
[----:B------:R-:W-:Y:S01]  /*5340*/  LDSM.16.M88.4 R192, [R218+0xc00] ;  /* 0x000c0000dac0783b */ /* 0x000fe20000000200 */
[-C--:B------:R-:W-:Y:S08]  /*5350*/  HMMA.16816.F32.BF16 R12, R60, R18.reuse, RZ ;  /* 0x000000123c0c723c */ /* 0x080ff000000418ff */
[C---:B------:R-:W-:Y:S08]  /*5360*/  HMMA.16816.F32.BF16 R16, R64.reuse, R18, RZ ;  /* 0x000000124010723c */ /* 0x040ff000000418ff */
[-C--:B-----5:R-:W-:Y:S08]  /*5370*/  HMMA.16816.F32.BF16 R20, R64, R32.reuse, RZ ;  /* 0x000000204014723c */ /* 0x0a0ff000000418ff */
[C---:B------:R-:W-:Y:S08]  /*5380*/  HMMA.16816.F32.BF16 R24, R60.reuse, R32, RZ ;  /* 0x000000203c18723c */ /* 0x040ff000000418ff */
[-C--:B------:R-:W-:Y:S08]  /*5390*/  HMMA.16816.F32.BF16 R28, R60, R34.reuse, RZ ;  /* 0x000000223c1c723c */ /* 0x080ff000000418ff */
[C---:B------:R-:W-:Y:S04]  /*53a0*/  HMMA.16816.F32.BF16 R32, R64.reuse, R34, RZ ;  /* 0x000000224020723c */ /* 0x040fe800000418ff */
[----:B--2---:R-:W-:Y:S04]  /*53b0*/  IADD3 R2, P4, R40, R36, RZ ;  /* 0x0000002428027210 */ /* 0x004fe80007f9e0ff */
[----:B---3--:R-:W-:Y:S02]  /*53c0*/  IADD3.X R40, R39, R37, R38, P4, !PT ;  /* 0x0000002527287210 */ /* 0x008fe400027fe426 */
[-C--:B------:R-:W-:Y:S02]  /*53d0*/  HMMA.16816.F32.BF16 R36, R64, R48.reuse, RZ ;  /* 0x000000304024723c */ /* 0x080fe400000418ff */
[C---:B------:R-:W-:Y:S04]  /*53e0*/  LEA R133, P4, R2.reuse, c[0x0][0x1f8], 0x1 ;  /* 0x00007e0002857a11 */ /* 0x040fe800078808ff */
[----:B------:R-:W-:Y:S01]  /*53f0*/  LEA.HI.X R2, R2, c[0x0][0x1fc], R40, 0x1, P4 ;  /* 0x00007f0002027a11 */ /* 0x000fe200020f0c28 */
[----:B------:R-:W1:Y:S01]  /*5400*/  SHFL.IDX PT, R135, R133, RZ, 0x1c1f ;  /* 0x001c1fff85877589 */ /* 0x000e6200000e0000 */
[C---:B------:R-:W-:Y:S05]  /*5410*/  HMMA.16816.F32.BF16 R40, R60.reuse, R48, RZ ;  /* 0x000000303c28723c */ /* 0x040fea00000418ff */
[----:B------:R-:W2:Y:S03]  /*5420*/  SHFL.IDX PT, R134, R2, RZ, 0x1c1f ;  /* 0x001c1fff02867589 */ /* 0x000ea600000e0000 */
[-C--:B------:R-:W-:Y:S03]  /*5430*/  HMMA.16816.F32.BF16 R44, R60, R50.reuse, RZ ;  /* 0x000000323c2c723c */ /* 0x080fe600000418ff */
[----:B------:R-:W3:Y:S05]  /*5440*/  SHFL.IDX PT, R133, R133, 0x1, 0x1c1f ;  /* 0x003c1f0085857f89 */ /* 0x000eea00000e0000 */
[C---:B------:R-:W-:Y:S01]  /*5450*/  HMMA.16816.F32.BF16 R48, R64.reuse, R50, RZ ;  /* 0x000000324030723c */ /* 0x040fe200000418ff */
[----:B------:R-:W-:Y:S03]  /*5460*/  SHFL.IDX PT, R2, R2, 0x1, 0x1c1f ;  /* 0x003c1f0002027f89 */ /* 0x000fe600000e0000 */
[C---:B-1----:R-:W-:Y:S04]  /*5470*/  IADD3 R196, P5, R135.reuse, R229, RZ ;  /* 0x000000e587c47210 */ /* 0x042fe80007fbe0ff */
[-C--:B------:R-:W-:Y:S01]  /*5480*/  HMMA.16816.F32.BF16 R52, R64, R172.reuse, RZ ;  /* 0x000000ac4034723c */ /* 0x080fe200000418ff */
[C---:B------:R-:W-:Y:S03]  /*5490*/  IADD3 R136, P4, R135.reuse, R227, RZ ;  /* 0x000000e387887210 */ /* 0x040fe60007f9e0ff */
[C---:B--2---:R-:W-:Y:S02]  /*54a0*/  IMAD.X R197, R134.reuse, 0x1, R230, P5 ;  /* 0x0000000186c57824 */ /* 0x044fe400028e06e6 */
[C---:B------:R-:W-:Y:S02]  /*54b0*/  IMAD.X R137, R134.reuse, 0x1, R228, P4 ;  /* 0x0000000186897824 */ /* 0x040fe400020e06e4 */
[C---:B------:R-:W-:Y:S08]  /*54c0*/  HMMA.16816.F32.BF16 R56, R60.reuse, R172, RZ ;  /* 0x000000ac3c38723c */ /* 0x040ff000000418ff */
[-C--:B------:R-:W-:Y:S08]  /*54d0*/  HMMA.16816.F32.BF16 R60, R60, R174.reuse, RZ ;  /* 0x000000ae3c3c723c */ /* 0x080ff000000418ff */
[----:B------:R-:W-:Y:S01]  /*54e0*/  HMMA.16816.F32.BF16 R64, R64, R174, RZ ;  /* 0x000000ae4040723c */ /* 0x000fe200000418ff */
[----:B------:R-:W1:Y:S06]  /*54f0*/  LDSM.16.M88.4 R172, [R218+0x400] ;  /* 0x00040000daac783b */ /* 0x000e6c0000000200 */
[----:B------:R-:W-:Y:S01]  /*5500*/  @!PT LDS RZ, [RZ] ;  /* 0x00000000fffff984 */ /* 0x000fe20000000800 */
[----:B------:R-:W-:Y:S01]  /*5510*/  @!PT LDS RZ, [RZ] ;  /* 0x00000000fffff984 */ /* 0x000fe20000000800 */
[----:B------:R-:W-:Y:S01]  /*5520*/  @!PT LDS RZ, [RZ] ;  /* 0x00000000fffff984 */ /* 0x000fe20000000800 */
[----:B------:R2:W-:Y:S01]  /*5530*/  LDGSTS.E.BYPASS.LTC128B.128 [R221+0x100], [R196.64], !P3 ;  /* 0x00100000c4dd7fae */ /* 0x0005e2000d901d46 */
[-C--:B------:R-:W-:Y:S05]  /*5540*/  HMMA.16816.F32.BF16 R4, R176, R180.reuse, R4 ;  /* 0x000000b4b004723c */ /* 0x080fea0000041804 */
[----:B------:R3:W-:Y:S03]  /*5550*/  LDGSTS.E.BYPASS.LTC128B.128 [R221+0x1100], [R136.64], !P2 ;  /* 0x0110000088dd7fae */ /* 0x0007e6000d101d46 */
[C---:B------:R-:W-:Y:S08]  /*5560*/  HMMA.16816.F32.BF16 R8, R184.reuse, R180, R8 ;  /* 0x000000b4b808723c */ /* 0x040ff00000041808 */
[-C--:B------:R-:W-:Y:S08]  /*5570*/  HMMA.16816.F32.BF16 R12, R184, R182.reuse, R12 ;  /* 0x000000b6b80c723c */ /* 0x080ff0000004180c */
[C---:B------:R-:W-:Y:S04]  /*5580*/  HMMA.16816.F32.BF16 R16, R176.reuse, R182, R16 ;  /* 0x000000b6b010723c */ /* 0x040fe80000041810 */
[----:B--2---:R-:W-:Y:S02]  /*5590*/  IADD3 R196, P5, R135, R225, RZ ;  /* 0x000000e187c47210 */ /* 0x004fe40007fbe0ff */
[C---:B---3--:R-:W-:Y:S02]  /*55a0*/  IADD3 R136, P4, R133.reuse, R229, RZ ;  /* 0x000000e585887210 */ /* 0x048fe40007f9e0ff */
[-C--:B-1----:R-:W-:Y:S04]  /*55b0*/  HMMA.16816.F32.BF16 R20, R176, R172.reuse, R20 ;  /* 0x000000acb014723c */ /* 0x082fe80000041814 */
[----:B------:R-:W-:Y:S01]  /*55c0*/  IMAD.X R197, R134, 0x1, R226, P5 ;  /* 0x0000000186c57824 */ /* 0x000fe200028e06e2 */
[C---:B------:R-:W-:Y:S01]  /*55d0*/  IADD3 R198, P5, R133.reuse, R227, RZ ;  /* 0x000000e385c67210 */ /* 0x040fe20007fbe0ff */
[C---:B------:R-:W-:Y:S01]  /*55e0*/  IMAD.X R137, R2.reuse, 0x1, R230, P4 ;  /* 0x0000000102897824 */ /* 0x040fe200020e06e6 */
[----:B------:R-:W-:Y:S01]  /*55f0*/  IADD3 R134, P4, R133, R225, RZ ;  /* 0x000000e185867210 */ /* 0x000fe20007f9e0ff */
[C---:B------:R-:W-:Y:S01]  /*5600*/  HMMA.16816.F32.BF16 R24, R184.reuse, R172, R24 ;  /* 0x000000acb818723c */ /* 0x040fe20000041818 */
[----:B------:R1:W-:Y:S03]  /*5610*/  LDGSTS.E.BYPASS.LTC128B.128 [R221+0x2100], [R196.64], !P1 ;  /* 0x02100000c4dd7fae */ /* 0x0003e6000c901d46 */
[C---:B------:R-:W-:Y:S02]  /*5620*/  IMAD.X R199, R2.reuse, 0x1, R228, P5 ;  /* 0x0000000102c77824 */ /* 0x040fe400028e06e4 */
[----:B------:R-:W-:Y:S01]  /*5630*/  IMAD.X R135, R2, 0x1, R226, P4 ;  /* 0x0000000102877824 */ /* 0x000fe200020e06e2 */
[----:B------:R2:W-:Y:S01]  /*5640*/  LDGSTS.E.BYPASS.LTC128B.128 [R221+0x900], [R136.64], !P3 ;  /* 0x0090000088dd7fae */ /* 0x0005e2000d901d46 */
[-C--:B------:R-:W-:Y:S03]  /*5650*/  HMMA.16816.F32.BF16 R28, R184, R174.reuse, R28 ;  /* 0x000000aeb81c723c */ /* 0x080fe6000004181c */
[----:B------:R-:W-:Y:S02]  /*5660*/  ISETP.GT.AND P4, PT, R224, R250, PT ;  /* 0x000000fae000720c */ /* 0x000fe40003f84270 */
[----:B------:R1:W-:Y:S03]  /*5670*/  LDGSTS.E.BYPASS.LTC128B.128 [R221+0x1900], [R198.64], !P2 ;  /* 0x01900000c6dd7fae */ /* 0x0003e6000d101d46 */
[C---:B------:R-:W-:Y:S03]  /*5680*/  HMMA.16816.F32.BF16 R32, R176.reuse, R174, R32 ;  /* 0x000000aeb020723c */ /* 0x040fe60000041820 */
[----:B------:R2:W-:Y:S05]  /*5690*/  LDGSTS.E.BYPASS.LTC128B.128 [R221+0x2900], [R134.64], !P1 ;  /* 0x0290000086dd7fae */ /* 0x0005ea000c901d46 */
[-C--:B------:R-:W-:Y:S01]  /*56a0*/  HMMA.16816.F32.BF16 R36, R176, R188.reuse, R36 ;  /* 0x000000bcb024723c */ /* 0x080fe20000041824 */
[----:B------:R-:W-:Y:S06]  /*56b0*/  LDSM.16.M88.4 R200, [R139+0x4100] ;  /* 0x004100008bc8783b */ /* 0x000fec0000000200 */
[----:B------:R-:W0:Y:S01]  /*56c0*/  LDGDEPBAR ;  /* 0x00000000000079af */ /* 0x000e220000000000 */
[C---:B------:R-:W-:Y:S05]  /*56d0*/  HMMA.16816.F32.BF16 R40, R184.reuse, R188, R40 ;  /* 0x000000bcb828723c */ /* 0x040fea0000041828 */
[----:B------:R-:W-:Y:S03]  /*56e0*/  LDSM.16.M88.4 R204, [R219+0x9100] ;  /* 0x00910000dbcc783b */ /* 0x000fe60000000200 */
[-C--:B------:R-:W-:Y:S03]  /*56f0*/  HMMA.16816.F32.BF16 R44, R184, R190.reuse, R44 ;  /* 0x000000beb82c723c */ /* 0x080fe6000004182c */
[----:B-1----:R-:W1:Y:S05]  /*5700*/  LDSM.16.M88.4 R196, [R219+0x8100] ;  /* 0x00810000dbc4783b */ /* 0x002e6a0000000200 */
[C---:B------:R-:W-:Y:S01]  /*5710*/  HMMA.16816.F32.BF16 R48, R176.reuse, R190, R48 ;  /* 0x000000beb030723c */ /* 0x040fe20000041830 */
[----:B------:R-:W3:Y:S06]  /*5720*/  LDSM.16.M88.4 R180, [R139+0x4500] ;  /* 0x004500008bb4783b */ /* 0x000eec0000000200 */
[----:B------:R-:W4:Y:S01]  /*5730*/  LDSM.16.M88.4 R172, [R139+0x4900] ;  /* 0x004900008bac783b */ /* 0x000f220000000200 */
[-C--:B------:R-:W-:Y:S05]  /*5740*/  HMMA.16816.F32.BF16 R52, R176, R192.reuse, R52 ;  /* 0x000000c0b034723c */ /* 0x080fea0000041834 */
[----:B------:R-:W-:Y:S03]  /*5750*/  LDSM.16.M88.4 R188, [R218+0x1000] ;  /* 0x00100000dabc783b */ /* 0x000fe60000000200 */
[C---:B------:R-:W-:Y:S03]  /*5760*/  HMMA.16816.F32.BF16 R56, R184.reuse, R192, R56 ;  /* 0x000000c0b838723c */ /* 0x040fe60000041838 */
[----:B------:R-:W-:Y:S05]  /*5770*/  LDSM.16.M88.4 R208, [R218+0x1800] ;  /* 0x00180000dad0783b */ /* 0x000fea0000000200 */
[-C--:B------:R-:W-:Y:S01]  /*5780*/  HMMA.16816.F32.BF16 R60, R184, R194.reuse, R60 ;  /* 0x000000c2b83c723c */ /* 0x080fe2000004183c */
[----:B------:R-:W5:Y:S06]  /*5790*/  LDSM.16.M88.4 R184, [R139+0x4d00] ;  /* 0x004d00008bb8783b */ /* 0x000f6c0000000200 */
[----:B------:R-:W-:Y:S01]  /*57a0*/  LDSM.16.M88.4 R212, [R218+0x1c00] ;  /* 0x001c0000dad4783b */ /* 0x000fe20000000200 */
[----:B------:R-:W-:Y:S05]  /*57b0*/  HMMA.16816.F32.BF16 R64, R176, R194, R64 ;  /* 0x000000c2b040723c */ /* 0x000fea0000041840 */
[----:B------:R-:W2:Y:S03]  /*57c0*/  LDSM.16.M88.4 R176, [R220+0x8100] ;  /* 0x00810000dcb0783b */ /* 0x000ea60000000200 */
[-C--:B-1----:R-:W-:Y:S03]  /*57d0*/  HMMA.16816.F32.BF16 R4, R196, R200.reuse, R4 ;  /* 0x000000c8c404723c */ /* 0x082fe60000041804 */
[----:B------:R-:W1:Y:S05]  /*57e0*/  LDSM.16.M88.4 R192, [R220+0x9100] ;  /* 0x00910000dcc0783b */ /* 0x000e6a0000000200 */
[C---:B------:R-:W-:Y:S08]  /*57f0*/  HMMA.16816.F32.BF16 R8, R204.reuse, R200, R8 ;  /* 0x000000c8cc08723c */ /* 0x040ff00000041808 */
[-C--:B------:R-:W-:Y:S08]  /*5800*/  HMMA.16816.F32.BF16 R12, R204, R202.reuse, R12 ;  /* 0x000000cacc0c723c */ /* 0x080ff0000004180c */
[C---:B------:R-:W-:Y:S01]  /*5810*/  HMMA.16816.F32.BF16 R16, R196.reuse, R202, R16 ;  /* 0x000000cac410723c */ /* 0x040fe20000041810 */
[----:B------:R-:W1:Y:S07]  /*5820*/  LDSM.16.M88.4 R200, [R218+0x1400] ;  /* 0x00140000dac8783b */ /* 0x000e6e0000000200 */
[-C--:B---3--:R-:W-:Y:S08]  /*5830*/  HMMA.16816.F32.BF16 R20, R196, R180.reuse, R20 ;  /* 0x000000b4c414723c */ /* 0x088ff00000041814 */
[C---:B------:R-:W-:Y:S08]  /*5840*/  HMMA.16816.F32.BF16 R24, R204.reuse, R180, R24 ;  /* 0x000000b4cc18723c */ /* 0x040ff00000041818 */
[-C--:B------:R-:W-:Y:S08]  /*5850*/  HMMA.16816.F32.BF16 R28, R204, R182.reuse, R28 ;  /* 0x000000b6cc1c723c */ /* 0x080ff0000004181c */
[C---:B------:R-:W-:Y:S01]  /*5860*/  HMMA.16816.F32.BF16 R32, R196.reuse, R182, R32 ;  /* 0x000000b6c420723c */ /* 0x040fe20000041820 */
[----:B------:R-:W-:Y:S07]  /*5870*/  LDSM.16.M88.4 R180, [R139+0x5100] ;  /* 0x005100008bb4783b */ /* 0x000fee0000000200 */
[-C--:B----4-:R-:W-:Y:S08]  /*5880*/  HMMA.16816.F32.BF16 R36, R196, R172.reuse, R36 ;  /* 0x000000acc424723c */ /* 0x090ff00000041824 */
[C---:B------:R-:W-:Y:S08]  /*5890*/  HMMA.16816.F32.BF16 R40, R204.reuse, R172, R40 ;  /* 0x000000accc28723c */ /* 0x040ff00000041828 */
[-C--:B------:R-:W-:Y:S08]  /*58a0*/  HMMA.16816.F32.BF16 R44, R204, R174.reuse, R44 ;  /* 0x000000aecc2c723c */ /* 0x080ff0000004182c */
[C---:B------:R-:W-:Y:S01]  /*58b0*/  HMMA.16816.F32.BF16 R48, R196.reuse, R174, R48 ;  /* 0x000000aec430723c */ /* 0x040fe20000041830 */
[----:B------:R-:W3:Y:S07]  /*58c0*/  LDSM.16.M88.4 R172, [R219+0xa100] ;  /* 0x00a10000dbac783b */ /* 0x000eee0000000200 */
[-C--:B-----5:R-:W-:Y:S08]  /*58d0*/  HMMA.16816.F32.BF16 R52, R196, R184.reuse, R52 ;  /* 0x000000b8c434723c */ /* 0x0a0ff00000041834 */
[C---:B------:R-:W-:Y:S08]  /*58e0*/  HMMA.16816.F32.BF16 R56, R204.reuse, R184, R56 ;  /* 0x000000b8cc38723c */ /* 0x040ff00000041838 */
[-C--:B------:R-:W-:Y:S01]  /*58f0*/  HMMA.16816.F32.BF16 R60, R204, R186.reuse, R60 ;  /* 0x000000bacc3c723c */ /* 0x080fe2000004183c */
[----:B------:R-:W-:Y:S07]  /*5900*/  LDSM.16.M88.4 R204, [R220+0xb100] ;  /* 0x00b10000dccc783b */ /* 0x000fee0000000200 */
[----:B------:R-:W-:Y:S01]  /*5910*/  HMMA.16816.F32.BF16 R64, R196, R186, R64 ;  /* 0x000000bac440723c */ /* 0x000fe20000041840 */
[----:B------:R-:W4:Y:S06]  /*5920*/  LDSM.16.M88.4 R184, [R219+0xb100] ;  /* 0x00b10000dbb8783b */ /* 0x000f2c0000000200 */
[----:B------:R-:W-:Y:S01]  /*5930*/  LDSM.16.M88.4 R196, [R139+0x5d00] ;  /* 0x005d00008bc4783b */ /* 0x000fe20000000200 */
[-C--:B--2---:R-:W-:Y:S08]  /*5940*/  HMMA.16816.F32.BF16 R4, R176, R188.reuse, R4 ;  /* 0x000000bcb004723c */ /* 0x084ff00000041804 */
[C---:B-1----:R-:W-:Y:S08]  /*5950*/  HMMA.16816.F32.BF16 R8, R192.reuse, R188, R8 ;  /* 0x000000bcc008723c */ /* 0x042ff00000041808 */
[-C--:B------:R-:W-:Y:S08]  /*5960*/  HMMA.16816.F32.BF16 R12, R192, R190.reuse, R12 ;  /* 0x000000bec00c723c */ /* 0x080ff0000004180c */
[C---:B------:R-:W-:Y:S01]  /*5970*/  HMMA.16816.F32.BF16 R16, R176.reuse, R190, R16 ;  /* 0x000000beb010723c */ /* 0x040fe20000041810 */
[----:B------:R-:W1:Y:S07]  /*5980*/  LDSM.16.M88.4 R188, [R139+0x5500] ;  /* 0x005500008bbc783b */ /* 0x000e6e0000000200 */
[-C--:B------:R-:W-:Y:S08]  /*5990*/  HMMA.16816.F32.BF16 R20, R176, R200.reuse, R20 ;  /* 0x000000c8b014723c */ /* 0x080ff00000041814 */
[C---:B------:R-:W-:Y:S08]  /*59a0*/  HMMA.16816.F32.BF16 R24, R192.reuse, R200, R24 ;  /* 0x000000c8c018723c */ /* 0x040ff00000041818 */
[-C--:B------:R-:W-:Y:S08]  /*59b0*/  HMMA.16816.F32.BF16 R28, R192, R202.reuse, R28 ;  /* 0x000000cac01c723c */ /* 0x080ff0000004181c */
[C---:B------:R-:W-:Y:S01]  /*59c0*/  HMMA.16816.F32.BF16 R32, R176.reuse, R202, R32 ;  /* 0x000000cab020723c */ /* 0x040fe20000041820 */
[----:B------:R-:W-:Y:S07]  /*59d0*/  LDSM.16.M88.4 R200, [R218+0x2000] ;  /* 0x00200000dac8783b */ /* 0x000fee0000000200 */
[-C--:B------:R-:W-:Y:S08]  /*59e0*/  HMMA.16816.F32.BF16 R36, R176, R208.reuse, R36 ;  /* 0x000000d0b024723c */ /* 0x080ff00000041824 */
[C---:B------:R-:W-:Y:S08]  /*59f0*/  HMMA.16816.F32.BF16 R40, R192.reuse, R208, R40 ;  /* 0x000000d0c028723c */ /* 0x040ff00000041828 */
[-C--:B------:R-:W-:Y:S08]  /*5a00*/  HMMA.16816.F32.BF16 R44, R192, R210.reuse, R44 ;  /* 0x000000d2c02c723c */ /* 0x080ff0000004182c */
[C---:B------:R-:W-:Y:S01]  /*5a10*/  HMMA.16816.F32.BF16 R48, R176.reuse, R210, R48 ;  /* 0x000000d2b030723c */ /* 0x040fe20000041830 */
[----:B------:R-:W-:Y:S07]  /*5a20*/  LDSM.16.M88.4 R208, [R218+0x2400] ;  /* 0x00240000dad0783b */ /* 0x000fee0000000200 */
[-C--:B------:R-:W-:Y:S08]  /*5a30*/  HMMA.16816.F32.BF16 R52, R176, R212.reuse, R52 ;  /* 0x000000d4b034723c */ /* 0x080ff00000041834 */
[C---:B------:R-:W-:Y:S08]  /*5a40*/  HMMA.16816.F32.BF16 R56, R192.reuse, R212, R56 ;  /* 0x000000d4c038723c */ /* 0x040ff00000041838 */
[-C--:B------:R-:W-:Y:S01]  /*5a50*/  HMMA.16816.F32.BF16 R60, R192, R214.reuse, R60 ;  /* 0x000000d6c03c723c */ /* 0x080fe2000004183c */
[----:B------:R-:W2:Y:S07]  /*5a60*/  LDSM.16.M88.4 R192, [R139+0x5900] ;  /* 0x005900008bc0783b */ /* 0x000eae0000000200 */
[----:B------:R-:W-:Y:S01]  /*5a70*/  HMMA.16816.F32.BF16 R64, R176, R214, R64 ;  /* 0x000000d6b040723c */ /* 0x000fe20000041840 */
[----:B------:R-:W5:Y:S06]  /*5a80*/  LDSM.16.M88.4 R176, [R220+0xa100] ;  /* 0x00a10000dcb0783b */ /* 0x000f6c0000000200 */
[----:B------:R-:W2:Y:S01]  /*5a90*/  LDSM.16.M88.4 R212, [R218+0x2800] ;  /* 0x00280000dad4783b */ /* 0x000ea20000000200 */
[-C--:B---3--:R-:W-:Y:S08]  /*5aa0*/  HMMA.16816.F32.BF16 R4, R172, R180.reuse, R4 ;  /* 0x000000b4ac04723c */ /* 0x088ff00000041804 */
[C---:B----4-:R-:W-:Y:S08]  /*5ab0*/  HMMA.16816.F32.BF16 R8, R184.reuse, R180, R8 ;  /* 0x000000b4b808723c */ /* 0x050ff00000041808 */
[-C--:B------:R-:W-:Y:S08]  /*5ac0*/  HMMA.16816.F32.BF16 R12, R184, R182.reuse, R12 ;  /* 0x000000b6b80c723c */ /* 0x080ff0000004180c */
[C---:B------:R-:W-:Y:S01]  /*5ad0*/  HMMA.16816.F32.BF16 R16, R172.reuse, R182, R16 ;  /* 0x000000b6ac10723c */ /* 0x040fe20000041810 */
[----:B------:R-:W3:Y:S01]  /*5ae0*/  LDSM.16.M88.4 R180, [R218+0x2c00] ;  /* 0x002c0000dab4783b */ /* 0x000ee20000000200 */
[----:B------:R-:W-:Y:S05]  /*5af0*/  DEPBAR.LE SB0, 0x0 ;  /* 0x000080000000791a */ /* 0x000fea0000000000 */
[----:B------:R-:W-:Y:S01]  /*5b00*/  BAR.SYNC.DEFER_BLOCKING 0x0 ;  /* 0x0000000000007b1d */ /* 0x000fe20000010000 */
[-C--:B-1----:R-:W-:Y:S08]  /*5b10*/  HMMA.16816.F32.BF16 R20, R172, R188.reuse, R20 ;  /* 0x000000bcac14723c */ /* 0x082ff00000041814 */
[C---:B------:R-:W-:Y:S08]  /*5b20*/  HMMA.16816.F32.BF16 R24, R184.reuse, R188, R24 ;  /* 0x000000bcb818723c */ /* 0x040ff00000041818 */
[-C--:B------:R-:W-:Y:S08]  /*5b30*/  HMMA.16816.F32.BF16 R28, R184, R190.reuse, R28 ;  /* 0x000000beb81c723c */ /* 0x080ff0000004181c */
[C---:B------:R-:W-:Y:S08]  /*5b40*/  HMMA.16816.F32.BF16 R32, R172.reuse, R190, R32 ;  /* 0x000000beac20723c */ /* 0x040ff00000041820 */
[-C--:B--2---:R-:W-:Y:S08]  /*5b50*/  HMMA.16816.F32.BF16 R36, R172, R192.reuse, R36 ;  /* 0x000000c0ac24723c */ /* 0x084ff00000041824 */
[C---:B------:R-:W-:Y:S08]  /*5b60*/  HMMA.16816.F32.BF16 R40, R184.reuse, R192, R40 ;  /* 0x000000c0b828723c */ /* 0x040ff00000041828 */
[-C--:B------:R-:W-:Y:S08]  /*5b70*/  HMMA.16816.F32.BF16 R44, R184, R194.reuse, R44 ;  /* 0x000000c2b82c723c */ /* 0x080ff0000004182c */
[C---:B------:R-:W-:Y:S08]  /*5b80*/  HMMA.16816.F32.BF16 R48, R172.reuse, R194, R48 ;  /* 0x000000c2ac30723c */ /* 0x040ff00000041830 */
[-C--:B------:R-:W-:Y:S08]  /*5b90*/  HMMA.16816.F32.BF16 R52, R172, R196.reuse, R52 ;  /* 0x000000c4ac34723c */ /* 0x080ff00000041834 */
[C---:B------:R-:W-:Y:S08]  /*5ba0*/  HMMA.16816.F32.BF16 R56, R184.reuse, R196, R56 ;  /* 0x000000c4b838723c */ /* 0x040ff00000041838 */
[-C--:B------:R-:W-:Y:S08]  /*5bb0*/  HMMA.16816.F32.BF16 R60, R184, R198.reuse, R60 ;  /* 0x000000c6b83c723c */ /* 0x080ff0000004183c */
[----:B------:R-:W-:Y:S08]  /*5bc0*/  HMMA.16816.F32.BF16 R64, R172, R198, R64 ;  /* 0x000000c6ac40723c */ /* 0x000ff00000041840 */
[-C--:B-----5:R-:W-:Y:S08]  /*5bd0*/  HMMA.16816.F32.BF16 R4, R176, R200.reuse, R4 ;  /* 0x000000c8b004723c */ /* 0x0a0ff00000041804 */
[C---:B------:R-:W-:Y:S08]  /*5be0*/  HMMA.16816.F32.BF16 R8, R204.reuse, R200, R8 ;  /* 0x000000c8cc08723c */ /* 0x040ff00000041808 */
[-C--:B------:R-:W-:Y:S08]  /*5bf0*/  HMMA.16816.F32.BF16 R12, R204, R202.reuse, R12 ;  /* 0x000000cacc0c723c */ /* 0x080ff0000004180c */
        /* <DEDUP_REMOVED lines=9> */
[-C--:B---3--:R-:W-:Y:S08]  /*5c90*/  HMMA.16816.F32.BF16 R52, R176, R180.reuse, R52 ;  /* 0x000000b4b034723c */ /* 0x088ff00000041834 */
[C---:B------:R-:W-:Y:S08]  /*5ca0*/  HMMA.16816.F32.BF16 R56, R204.reuse, R180, R56 ;  /* 0x000000b4cc38723c */ /* 0x040ff00000041838 */
[-C--:B------:R-:W-:Y:S08]  /*5cb0*/  HMMA.16816.F32.BF16 R60, R204, R182.reuse, R60 ;  /* 0x000000b6cc3c723c */ /* 0x080ff0000004183c */
[----:B------:R-:W-:Y:S01]  /*5cc0*/  HMMA.16816.F32.BF16 R64, R176, R182, R64 ;  /* 0x000000b6b040723c */ /* 0x000fe20000041840 */
[----:B------:R-:W-:-:S07]  /*5cd0*/  @P4 BRA `(.L_x_14) ;  /* 0xfffff18000004947 */ /* 0x000fce000383ffff */
.L_x_13:
[----:B------:R-:W-:Y:S01]  /*5ce0*/  FMNMX.FTZ R2, R4, R0, !PT ;  /* 0x0000000004027209 */ /* 0x000fe20007810000 */
[----:B--2---:R-:W-:Y:S01]  /*5cf0*/  LDSM.16.MT88.4 R176, [R217+0x100] ;  /* 0x00010000d9b0783b */ /* 0x004fe20000004200 */
[----:B------:R-:W-:Y:S02]  /*5d00*/  FMNMX.FTZ R134, R6, R3, !PT ;  /* 0x0000000306867209 */ /* 0x000fe40007810000 */
[----:B------:R-:W-:Y:S02]  /*5d10*/  FMNMX.FTZ R2, R5, R2, !PT ;  /* 0x0000000205027209 */ /* 0x000fe40007810000 */
[----:B------:R-:W-:Y:S02]  /*5d20*/  FMNMX.FTZ R134, R7, R134, !PT ;  /* 0x0000008607867209 */ /* 0x000fe40007810000 */
[----:B------:R-:W-:Y:S01]  /*5d30*/  FMNMX.FTZ R2, R16, R2, !PT ;  /* 0x0000000210027209 */ /* 0x000fe20007810000 */
[----:B------:R-:W0:Y:S01]  /*5d40*/  LDGDEPBAR ;  /* 0x00000000000079af */ /* 0x000e220000000000 */
[----:B------:R-:W-:Y:S02]  /*5d50*/  FMNMX.FTZ R134, R18, R134, !PT ;  /* 0x0000008612867209 */ /* 0x000fe40007810000 */
        /* <DEDUP_REMOVED lines=29> */
[----:B------:R-:W-:Y:S01]  /*5f30*/  FMNMX.FTZ R133, R25, R133, !PT ;  /* 0x0000008519857209 */ /* 0x000fe20007810000 */
[----:B------:R-:W1:Y:S01]  /*5f40*/  SHFL.BFLY PT, R137, R2, 0x2, 0x1f ;  /* 0x0c401f0002897f89 */ /* 0x000e6200000e0000 */
[----:B------:R-:W-:Y:S02]  /*5f50*/  FMNMX.FTZ R134, R66, R134, !PT ;  /* 0x0000008642867209 */ /* 0x000fe40007810000 */
[----:B------:R-:W-:Y:S02]  /*5f60*/  FMNMX.FTZ R133, R28, R133, !PT ;  /* 0x000000851c857209 */ /* 0x000fe40007810000 */
[----:B------:R-:W-:Y:S02]  /*5f70*/  FMNMX.FTZ R134, R67, R134, !PT ;  /* 0x0000008643867209 */ /* 0x000fe40007810000 */
[----:B------:R-:W-:Y:S02]  /*5f80*/  FMNMX.FTZ R133, R29, R133, !PT ;  /* 0x000000851d857209 */ /* 0x000fe40007810000 */
[----:B------:R-:W-:Y:S01]  /*5f90*/  FMNMX.FTZ R135, R10, R138, !PT ;  /* 0x0000008a0a877209 */ /* 0x000fe20007810000 */
[----:B------:R-:W2:Y:S01]  /*5fa0*/  SHFL.BFLY PT, R136, R134, 0x2, 0x1f ;  /* 0x0c401f0086887f89 */ /* 0x000ea200000e0000 */
        /* <DEDUP_REMOVED lines=12> */
[----:B-1----:R-:W-:Y:S02]  /*6070*/  FMNMX.FTZ R2, R2, R137, !PT ;  /* 0x0000008902027209 */ /* 0x002fe40007810000 */
[----:B------:R-:W-:Y:S02]  /*6080*/  FMNMX.FTZ R133, R60, R133, !PT ;  /* 0x000000853c857209 */ /* 0x000fe40007810000 */
[----:B--2---:R-:W-:Y:S01]  /*6090*/  FMNMX.FTZ R134, R134, R136, !PT ;  /* 0x0000008886867209 */ /* 0x004fe20007810000 */
[----:B------:R-:W1:Y:S01]  /*60a0*/  SHFL.BFLY PT, R137, R2, 0x1, 0x1f ;  /* 0x0c201f0002897f89 */ /* 0x000e6200000e0000 */
[----:B------:R-:W-:Y:S02]  /*60b0*/  FMNMX.FTZ R133, R61, R133, !PT ;  /* 0x000000853d857209 */ /* 0x000fe40007810000 */
[----:B------:R-:W-:Y:S02]  /*60c0*/  FMNMX.FTZ R135, R31, R135, !PT ;  /* 0x000000871f877209 */ /* 0x000fe40007810000 */
[----:B------:R-:W-:Y:S02]  /*60d0*/  ISETP.GT.AND P4, PT, R224, R250, PT ;  /* 0x000000fae000720c */ /* 0x000fe40003f84270 */
[----:B------:R-:W-:Y:S01]  /*60e0*/  FMNMX.FTZ R135, R42, R135, !PT ;  /* 0x000000872a877209 */ /* 0x000fe20007810000 */
[----:B------:R-:W2:Y:S03]  /*60f0*/  SHFL.BFLY PT, R136, R134, 0x1, 0x1f ;  /* 0x0c201f0086887f89 */ /* 0x000ea600000e0000 */
[----:B------:R-:W-:Y:S04]  /*6100*/  FMNMX.FTZ R135, R43, R135, !PT ;  /* 0x000000872b877209 */ /* 0x000fe80007810000 */
[----:B------:R-:W-:Y:S01]  /*6110*/  FMNMX.FTZ R135, R46, R135, !PT ;  /* 0x000000872e877209 */ /* 0x000fe20007810000 */
[----:B------:R-:W3:Y:S01]  /*6120*/  SHFL.BFLY PT, R172, R133, 0x2, 0x1f ;  /* 0x0c401f0085ac7f89 */ /* 0x000ee200000e0000 */
[----:B-1----:R-:W-:Y:S02]  /*6130*/  FMNMX.FTZ R137, R2, R137, !PT ;  /* 0x0000008902897209 */ /* 0x002fe40007810000 */
[----:B------:R-:W-:Y:S03]  /*6140*/  FMNMX.FTZ R2, R47, R135, !PT ;  /* 0x000000872f027209 */ /* 0x000fe60007810000 */
[C---:B------:R-:W-:Y:S01]  /*6150*/  FADD.FTZ R0, -R137.reuse, R0 ;  /* 0x0000000089007221 */ /* 0x040fe20000010100 */
[----:B------:R-:W-:Y:S01]  /*6160*/  FMNMX.FTZ R135, R58, R2, !PT ;  /* 0x000000023a877209 */ /* 0x000fe20007810000 */
[----:B------:R-:W-:Y:S01]  /*6170*/  FMUL.FTZ R180, R137, c[0x0][0x2d0] ;  /* 0x0000b40089b47a20 */ /* 0x000fe20000410000 */
[----:B--2---:R-:W-:Y:S01]  /*6180*/  FMNMX.FTZ R136, R134, R136, !PT ;  /* 0x0000008886887209 */ /* 0x004fe20007810000 */
[----:B------:R-:W-:Y:S01]  /*6190*/  FMUL.FTZ R2, R0, c[0x0][0x2d0] ;  /* 0x0000b40000027a20 */ /* 0x000fe20000410000 */
[----:B------:R-:W-:Y:S01]  /*61a0*/  FMNMX.FTZ R0, R59, R135, !PT ;  /* 0x000000873b007209 */ /* 0x000fe20007810000 */
[--C-:B------:R-:W-:Y:S02]  /*61b0*/  FFMA.FTZ R16, R16, c[0x0][0x2d0], -R180.reuse ;  /* 0x0000b40010107a23 */ /* 0x100fe400000108b4 */
[----:B------:R1:W2:Y:S01]  /*61c0*/  MUFU.EX2 R134, R2 ;  /* 0x0000000200867308 */ /* 0x0002a20000000800 */
[----:B------:R-:W-:Y:S01]  /*61d0*/  FMNMX.FTZ R0, R62, R0, !PT ;  /* 0x000000003e007209 */ /* 0x000fe20007810000 */
[----:B------:R-:W-:Y:S01]  /*61e0*/  FMUL.FTZ R181, R136, c[0x0][0x2d0] ;  /* 0x0000b40088b57a20 */ /* 0x000fe20000410000 */
[----:B---3--:R-:W-:Y:S01]  /*61f0*/  FMNMX.FTZ R133, R133, R172, !PT ;  /* 0x000000ac85857209 */ /* 0x008fe20007810000 */
[--C-:B------:R-:W-:Y:S01]  /*6200*/  FFMA.FTZ R17, R17, c[0x0][0x2d0], -R180.reuse ;  /* 0x0000b40011117a23 */ /* 0x100fe200000108b4 */
[----:B------:R-:W-:Y:S01]  /*6210*/  FMNMX.FTZ R0, R63, R0, !PT ;  /* 0x000000003f007209 */ /* 0x000fe20007810000 */
[--C-:B------:R-:W-:Y:S02]  /*6220*/  FFMA.FTZ R18, R18, c[0x0][0x2d0], -R181.reuse ;  /* 0x0000b40012127a23 */ /* 0x100fe400000108b5 */
[----:B------:R-:W3:Y:S01]  /*6230*/  SHFL.BFLY PT, R172, R133, 0x1, 0x1f ;  /* 0x0c201f0085ac7f89 */ /* 0x000ee200000e0000 */
[--C-:B------:R-:W-:Y:S01]  /*6240*/  FFMA.FTZ R19, R19, c[0x0][0x2d0], -R181.reuse ;  /* 0x0000b40013137a23 */ /* 0x100fe200000108b5 */
[----:B------:R2:W-:Y:S01]  /*6250*/  MUFU.EX2 R242, R16 ;  /* 0x0000001000f27308 */ /* 0x0005e20000000800 */
[--C-:B------:R-:W-:Y:S02]  /*6260*/  FFMA.FTZ R4, R4, c[0x0][0x2d0], -R180.reuse ;  /* 0x0000b40004047a23 */ /* 0x100fe400000108b4 */
[--C-:B------:R-:W-:Y:S02]  /*6270*/  FFMA.FTZ R5, R5, c[0x0][0x2d0], -R180.reuse ;  /* 0x0000b40005057a23 */ /* 0x100fe400000108b4 */
[--C-:B------:R-:W-:Y:S02]  /*6280*/  FFMA.FTZ R6, R6, c[0x0][0x2d0], -R181.reuse ;  /* 0x0000b40006067a23 */ /* 0x100fe400000108b5 */
[--C-:B------:R-:W-:Y:S02]  /*6290*/  FFMA.FTZ R7, R7, c[0x0][0x2d0], -R181.reuse ;  /* 0x0000b40007077a23 */ /* 0x100fe400000108b5 */
[--C-:B------:R-:W-:Y:S01]  /*62a0*/  FFMA.FTZ R36, R36, c[0x0][0x2d0], -R180.reuse ;  /* 0x0000b40024247a23 */ /* 0x100fe200000108b4 */
[----:B------:R4:W-:Y:S01]  /*62b0*/  MUFU.EX2 R244, R17 ;  /* 0x0000001100f47308 */ /* 0x0009e20000000800 */
[--C-:B------:R-:W-:Y:S02]  /*62c0*/  FFMA.FTZ R37, R37, c[0x0][0x2d0], -R180.reuse ;  /* 0x0000b40025257a23 */ /* 0x100fe400000108b4 */
[----:B------:R-:W-:Y:S02]  /*62d0*/  FFMA.FTZ R38, R38, c[0x0][0x2d0], -R181 ;  /* 0x0000b40026267a23 */ /* 0x000fe400000108b5 */
[----:B-1----:R-:W-:Y:S02]  /*62e0*/  FADD.FTZ R2, -R136, R3 ;  /* 0x0000000388027221 */ /* 0x002fe40000010100 */
[----:B------:R-:W1:Y:S01]  /*62f0*/  SHFL.BFLY PT, R3, R0, 0x2, 0x1f ;  /* 0x0c401f0000037f89 */ /* 0x000e6200000e0000 */
[--C-:B------:R-:W-:Y:S02]  /*6300*/  FFMA.FTZ R39, R39, c[0x0][0x2d0], -R181.reuse ;  /* 0x0000b40027277a23 */ /* 0x100fe400000108b5 */
[----:B------:R-:W-:Y:S01]  /*6310*/  FMUL.FTZ R2, R2, c[0x0][0x2d0] ;  /* 0x0000b40002027a20 */ /* 0x000fe20000410000 */
[----:B------:R-:W-:Y:S01]  /*6320*/  MUFU.EX2 R240, R18 ;  /* 0x0000001200f07308 */ /* 0x000fe20000000800 */
[----:B---3--:R-:W-:Y:S01]  /*6330*/  FMNMX.FTZ R135, R133, R172, !PT ;  /* 0x000000ac85877209 */ /* 0x008fe20007810000 */
[--C-:B------:R-:W-:Y:S02]  /*6340*/  FFMA.FTZ R48, R48, c[0x0][0x2d0], -R180.reuse ;  /* 0x0000b40030307a23 */ /* 0x100fe400000108b4 */
[----:B------:R-:W-:Y:S01]  /*6350*/  LDSM.16.MT88.4 R172, [R216+0x100] ;  /* 0x00010000d8ac783b */ /* 0x000fe20000004200 */
[----:B--2---:R-:W-:Y:S02]  /*6360*/  FMUL.FTZ R16, R134, R152 ;  /* 0x0000009886107220 */ /* 0x004fe40000410000 */
[----:B------:R-:W-:Y:S02]  /*6370*/  FMUL.FTZ R182, R135, c[0x0][0x2d0] ;  /* 0x0000b40087b67a20 */ /* 0x000fe40000410000 */
[----:B------:R-:W-:Y:S01]  /*6380*/  FFMA.FTZ R49, R49, c[0x0][0x2d0], -R180 ;  /* 0x0000b40031317a23 */ /* 0x000fe200000108b4 */
[----:B------:R2:W3:Y:S01]  /*6390*/  MUFU.EX2 R133, R2 ;  /* 0x0000000200857308 */ /* 0x0004e20000000800 */
[--C-:B------:R-:W-:Y:S02]  /*63a0*/  FFMA.FTZ R12, R12, c[0x0][0x2d0], -R182.reuse ;  /* 0x0000b4000c0c7a23 */ /* 0x100fe400000108b6 */
[--C-:B------:R-:W-:Y:S02]  /*63b0*/  FFMA.FTZ R13, R13, c[0x0][0x2d0], -R182.reuse ;  /* 0x0000b4000d0d7a23 */ /* 0x100fe400000108b6 */
[--C-:B------:R-:W-:Y:S02]  /*63c0*/  FFMA.FTZ R8, R8, c[0x0][0x2d0], -R182.reuse ;  /* 0x0000b40008087a23 */ /* 0x100fe400000108b6 */
[--C-:B------:R-:W-:Y:S02]  /*63d0*/  FFMA.FTZ R9, R9, c[0x0][0x2d0], -R182.reuse ;  /* 0x0000b40009097a23 */ /* 0x100fe400000108b6 */
[----:B----4-:R-:W-:Y:S01]  /*63e0*/  FMUL.FTZ R17, R134, R153 ;  /* 0x0000009986117220 */ /* 0x010fe20000410000 */
[----:B-1----:R-:W-:Y:S01]  /*63f0*/  FMNMX.FTZ R0, R0, R3, !PT ;  /* 0x0000000300007209 */ /* 0x002fe20007810000 */
[----:B------:R1:W-:Y:S01]  /*6400*/  MUFU.EX2 R239, R19 ;  /* 0x0000001300ef7308 */ /* 0x0003e20000000800 */
[--C-:B------:R-:W-:Y:S02]  /*6410*/  FFMA.FTZ R50, R50, c[0x0][0x2d0], -R181.reuse ;  /* 0x0000b40032327a23 */ /* 0x100fe400000108b5 */
[--C-:B------:R-:W-:Y:S02]  /*6420*/  FFMA.FTZ R51, R51, c[0x0][0x2d0], -R181.reuse ;  /* 0x0000b40033337a23 */ /* 0x100fe400000108b5 */
[--C-:B------:R-:W-:Y:S02]  /*6430*/  FFMA.FTZ R40, R40, c[0x0][0x2d0], -R182.reuse ;  /* 0x0000b40028287a23 */ /* 0x100fe400000108b6 */
[----:B------:R-:W-:Y:S02]  /*6440*/  FFMA.FTZ R41, R41, c[0x0][0x2d0], -R182 ;  /* 0x0000b40029297a23 */ /* 0x000fe400000108b6 */
[--C-:B------:R-:W-:Y:S01]  /*6450*/  FFMA.FTZ R52, R52, c[0x0][0x2d0], -R180.reuse ;  /* 0x0000b40034347a23 */ /* 0x100fe200000108b4 */
[----:B------:R4:W-:Y:S01]  /*6460*/  MUFU.EX2 R241, R4 ;  /* 0x0000000400f17308 */ /* 0x0009e20000000800 */
[----:B------:R-:W-:Y:S02]  /*6470*/  FFMA.FTZ R53, R53, c[0x0][0x2d0], -R180 ;  /* 0x0000b40035357a23 */ /* 0x000fe400000108b4 */
[----:B--2---:R-:W-:Y:S02]  /*6480*/  FADD.FTZ R2, -R135, R132 ;  /* 0x0000008487027221 */ /* 0x004fe40000010100 */
[----:B---3--:R-:W-:Y:S02]  /*6490*/  FMUL.FTZ R18, R133, R154 ;  /* 0x0000009a85127220 */ /* 0x008fe40000410000 */
[----:B------:R-:W-:Y:S02]  /*64a0*/  FMUL.FTZ R2, R2, c[0x0][0x2d0] ;  /* 0x0000b40002027a20 */ /* 0x000fe40000410000 */
[--C-:B------:R-:W-:Y:S01]  /*64b0*/  FFMA.FTZ R54, R54, c[0x0][0x2d0], -R181.reuse ;  /* 0x0000b40036367a23 */ /* 0x100fe200000108b5 */
[----:B------:R-:W2:Y:S01]  /*64c0*/  MUFU.EX2 R243, R5 ;  /* 0x0000000500f37308 */ /* 0x000ea20000000800 */
[--C-:B------:R-:W-:Y:S02]  /*64d0*/  FFMA.FTZ R55, R55, c[0x0][0x2d0], -R181.reuse ;  /* 0x0000b40037377a23 */ /* 0x100fe400000108b5 */
[--C-:B------:R-:W-:Y:S02]  /*64e0*/  FFMA.FTZ R56, R56, c[0x0][0x2d0], -R182.reuse ;  /* 0x0000b40038387a23 */ /* 0x100fe400000108b6 */
[----:B-1----:R-:W-:Y:S02]  /*64f0*/  FMUL.FTZ R19, R133, R155 ;  /* 0x0000009b85137220 */ /* 0x002fe40000410000 */
[----:B------:R-:W-:Y:S01]  /*6500*/  LDSM.16.MT88.4 R152, [R217+0x1100] ;  /* 0x00110000d998783b */ /* 0x000fe20000004200 */
[----:B------:R-:W-:Y:S02]  /*6510*/  FFMA.FTZ R57, R57, c[0x0][0x2d0], -R182 ;  /* 0x0000b40039397a23 */ /* 0x000fe400000108b6 */
[----:B------:R1:W3:Y:S01]  /*6520*/  MUFU.EX2 R132, R2 ;  /* 0x0000000200847308 */ /* 0x0002e20000000800 */
[--C-:B------:R-:W-:Y:S02]  /*6530*/  FFMA.FTZ R20, R20, c[0x0][0x2d0], -R180.reuse ;  /* 0x0000b40014147a23 */ /* 0x100fe400000108b4 */
[----:B------:R-:W-:Y:S02]  /*6540*/  FFMA.FTZ R21, R21, c[0x0][0x2d0], -R180 ;  /* 0x0000b40015157a23 */ /* 0x000fe400000108b4 */
[----:B----4-:R-:W-:Y:S02]  /*6550*/  FMUL.FTZ R4, R134, R144 ;  /* 0x0000009086047220 */ /* 0x010fe40000410000 */
[----:B------:R-:W-:Y:S02]  /*6560*/  FFMA.FTZ R22, R22, c[0x0][0x2d0], -R181 ;  /* 0x0000b40016167a23 */ /* 0x000fe400000108b5 */
[C---:B------:R-:W-:Y:S01]  /*6570*/  FMUL.FTZ R84, R134.reuse, R84 ;  /* 0x0000005486547220 */ /* 0x040fe20000410000 */
[----:B------:R4:W-:Y:S01]  /*6580*/  MUFU.EX2 R237, R6 ;  /* 0x0000000600ed7308 */ /* 0x0009e20000000800 */
[C---:B------:R-:W-:Y:S02]  /*6590*/  FMUL.FTZ R85, R134.reuse, R85 ;  /* 0x0000005586557220 */ /* 0x040fe40000410000 */
[----:B------:R-:W-:Y:S01]  /*65a0*/  FMUL.FTZ R86, R133, R86 ;  /* 0x0000005685567220 */ /* 0x000fe20000410000 */
[----:B--2---:R-:W-:Y:S01]  /*65b0*/  F2FP.BF16.PACK_AB R144, R243, R241 ;  /* 0x000000f1f390723e */ /* 0x004fe200000010ff */
[C---:B------:R-:W-:Y:S02]  /*65c0*/  FMUL.FTZ R5, R134.reuse, R145 ;  /* 0x0000009186057220 */ /* 0x040fe40000410000 */
[C---:B------:R-:W-:Y:S02]  /*65d0*/  FMUL.FTZ R87, R133.reuse, R87 ;  /* 0x0000005785577220 */ /* 0x040fe40000410000 */
[C---:B------:R-:W-:Y:S01]  /*65e0*/  FMUL.FTZ R92, R134.reuse, R92 ;  /* 0x0000005c865c7220 */ /* 0x040fe20000410000 */
[----:B------:R-:W2:Y:S01]  /*65f0*/  MUFU.EX2 R238, R7 ;  /* 0x0000000700ee7308 */ /* 0x000ea20000000800 */
[----:B------:R-:W-:Y:S02]  /*6600*/  FMUL.FTZ R93, R134, R93 ;  /* 0x0000005d865d7220 */ /* 0x000fe40000410000 */
[C---:B------:R-:W-:Y:S01]  /*6610*/  FMUL.FTZ R94, R133.reuse, R94 ;  /* 0x0000005e855e7220 */ /* 0x040fe20000410000 */
[----:B-1----:R-:W1:Y:S01]  /*6620*/  SHFL.BFLY PT, R2, R0, 0x1, 0x1f ;  /* 0x0c201f0000027f89 */ /* 0x002e6200000e0000 */
[C---:B---3--:R-:W-:Y:S02]  /*6630*/  FMUL.FTZ R88, R132.reuse, R88 ;  /* 0x0000005884587220 */ /* 0x048fe40000410000 */
[----:B------:R-:W-:Y:S02]  /*6640*/  FMUL.FTZ R89, R132, R89 ;  /* 0x0000005984597220 */ /* 0x000fe40000410000 */
[C---:B------:R-:W-:Y:S01]  /*6650*/  FMUL.FTZ R95, R133.reuse, R95 ;  /* 0x0000005f855f7220 */ /* 0x040fe20000410000 */
[----:B------:R3:W-:Y:S01]  /*6660*/  MUFU.EX2 R235, R12 ;  /* 0x0000000c00eb7308 */ /* 0x0007e20000000800 */
[C---:B------:R-:W-:Y:S02]  /*6670*/  FMUL.FTZ R96, R134.reuse, R96 ;  /* 0x0000006086607220 */ /* 0x040fe40000410000 */
[----:B------:R-:W-:Y:S02]  /*6680*/  FMUL.FTZ R97, R134, R97 ;  /* 0x0000006186617220 */ /* 0x000fe40000410000 */
[C---:B----4-:R-:W-:Y:S01]  /*6690*/  FMUL.FTZ R6, R133.reuse, R146 ;  /* 0x0000009285067220 */ /* 0x050fe20000410000 */
[----:B------:R-:W-:Y:S01]  /*66a0*/  F2FP.BF16.PACK_AB R146, R244, R242 ;  /* 0x000000f2f492723e */ /* 0x000fe200000010ff */
[C---:B------:R-:W-:Y:S02]  /*66b0*/  FMUL.FTZ R98, R133.reuse, R98 ;  /* 0x0000006285627220 */ /* 0x040fe40000410000 */
[C---:B------:R-:W-:Y:S01]  /*66c0*/  FMUL.FTZ R99, R133.reuse, R99 ;  /* 0x0000006385637220 */ /* 0x040fe20000410000 */
[----:B------:R-:W-:Y:S01]  /*66d0*/  MUFU.EX2 R236, R13 ;  /* 0x0000000d00ec7308 */ /* 0x000fe20000000800 */
[C---:B------:R-:W-:Y:S02]  /*66e0*/  FMUL.FTZ R100, R132.reuse, R100 ;  /* 0x0000006484647220 */ /* 0x040fe40000410000 */
[----:B------:R-:W-:Y:S01]  /*66f0*/  FMUL.FTZ R101, R132, R101 ;  /* 0x0000006584657220 */ /* 0x000fe20000410000 */
[----:B--2---:R-:W-:Y:S01]  /*6700*/  F2FP.BF16.PACK_AB R145, R238, R237 ;  /* 0x000000edee91723e */ /* 0x004fe200000010ff */
[----:B------:R-:W-:Y:S01]  /*6710*/  FMUL.FTZ R7, R133, R147 ;  /* 0x0000009385077220 */ /* 0x000fe20000410000 */
[----:B------:R-:W-:Y:S01]  /*6720*/  F2FP.BF16.PACK_AB R147, R239, R240 ;  /* 0x000000f0ef93723e */ /* 0x000fe200000010ff */
[----:B------:R-:W-:Y:S01]  /*6730*/  FMUL.FTZ R104, R134, R104 ;  /* 0x0000006886687220 */ /* 0x000fe20000410000 */
[----:B-1----:R-:W-:Y:S01]  /*6740*/  FMNMX.FTZ R2, R2, R0, !PT ;  /* 0x0000000002027209 */ /* 0x002fe20007810000 */
[----:B------:R-:W-:Y:S01]  /*6750*/  FMUL.FTZ R105, R134, R105 ;  /* 0x0000006986697220 */ /* 0x000fe20000410000 */
[----:B------:R1:W-:Y:S01]  /*6760*/  MUFU.EX2 R233, R8 ;  /* 0x0000000800e97308 */ /* 0x0003e20000000800 */
[----:B------:R-:W-:Y:S02]  /*6770*/  FMUL.FTZ R106, R133, R106 ;  /* 0x0000006a856a7220 */ /* 0x000fe40000410000 */
[-C--:B------:R-:W-:Y:S05]  /*6780*/  HMMA.16816.F32.BF16 R4, R144, R172.reuse, R4 ;  /* 0x000000ac9004723c */ /* 0x080fea0000041804 */
[C---:B------:R-:W-:Y:S02]  /*6790*/  FADD.FTZ R0, -R2.reuse, R138 ;  /* 0x0000008a02007221 */ /* 0x040fe40000010100 */
[----:B------:R-:W-:Y:S01]  /*67a0*/  FMUL.FTZ R3, R2, c[0x0][0x2d0] ;  /* 0x0000b40002037a20 */ /* 0x000fe20000410000 */
[----:B------:R-:W2:Y:S01]  /*67b0*/  MUFU.EX2 R234, R9 ;  /* 0x0000000900ea7308 */ /* 0x000ea20000000800 */
[----:B------:R-:W-:Y:S03]  /*67c0*/  FMUL.FTZ R0, R0, c[0x0][0x2d0] ;  /* 0x0000b40000007a20 */ /* 0x000fe60000410000 */
[--C-:B------:R-:W-:Y:S02]  /*67d0*/  FFMA.FTZ R14, R14, c[0x0][0x2d0], -R3.reuse ;  /* 0x0000b4000e0e7a23 */ /* 0x100fe40000010803 */
[--C-:B------:R-:W-:Y:S02]  /*67e0*/  FFMA.FTZ R15, R15, c[0x0][0x2d0], -R3.reuse ;  /* 0x0000b4000f0f7a23 */ /* 0x100fe40000010803 */
[--C-:B------:R-:W-:Y:S02]  /*67f0*/  FFMA.FTZ R10, R10, c[0x0][0x2d0], -R3.reuse ;  /* 0x0000b4000a0a7a23 */ /* 0x100fe40000010803 */
[--C-:B------:R-:W-:Y:S01]  /*6800*/  FFMA.FTZ R11, R11, c[0x0][0x2d0], -R3.reuse ;  /* 0x0000b4000b0b7a23 */ /* 0x100fe20000010803 */
[----:B------:R-:W4:Y:S01]  /*6810*/  MUFU.EX2 R0, R0 ;  /* 0x0000000000007308 */ /* 0x000f220000000800 */
[C---:B---3--:R-:W-:Y:S02]  /*6820*/  FMUL.FTZ R12, R132.reuse, R148 ;  /* 0x00000094840c7220 */ /* 0x048fe40000410000 */
[C---:B-1----:R-:W-:Y:S02]  /*6830*/  FMUL.FTZ R8, R132.reuse, R140 ;  /* 0x0000008c84087220 */ /* 0x042fe40000410000 */
[----:B------:R-:W-:Y:S02]  /*6840*/  FMUL.FTZ R13, R132, R149 ;  /* 0x00000095840d7220 */ /* 0x000fe40000410000 */
[--C-:B------:R-:W-:Y:S02]  /*6850*/  FFMA.FTZ R42, R42, c[0x0][0x2d0], -R3.reuse ;  /* 0x0000b4002a2a7a23 */ /* 0x100fe40000010803 */
[--C-:B------:R-:W-:Y:S01]  /*6860*/  FFMA.FTZ R43, R43, c[0x0][0x2d0], -R3.reuse ;  /* 0x0000b4002b2b7a23 */ /* 0x100fe20000010803 */
[----:B------:R1:W-:Y:S01]  /*6870*/  MUFU.EX2 R186, R14 ;  /* 0x0000000e00ba7308 */ /* 0x0003e20000000800 */
[--C-:B------:R-:W-:Y:S01]  /*6880*/  FFMA.FTZ R58, R58, c[0x0][0x2d0], -R3.reuse ;  /* 0x0000b4003a3a7a23 */ /* 0x100fe20000010803 */
[----:B--2---:R-:W-:Y:S01]  /*6890*/  F2FP.BF16.PACK_AB R140, R234, R233 ;  /* 0x000000e9ea8c723e */ /* 0x004fe200000010ff */
[----:B------:R-:W-:Y:S02]  /*68a0*/  FMUL.FTZ R9, R132, R141 ;  /* 0x0000008d84097220 */ /* 0x000fe40000410000 */
[----:B------:R-:W-:Y:S02]  /*68b0*/  FFMA.FTZ R59, R59, c[0x0][0x2d0], -R3 ;  /* 0x0000b4003b3b7a23 */ /* 0x000fe40000010803 */
[----:B------:R-:W-:Y:S03]  /*68c0*/  FFMA.FTZ R138, R23, c[0x0][0x2d0], -R181 ;  /* 0x0000b400178a7a23 */ /* 0x000fe600000108b5 */
[----:B------:R2:W-:Y:S01]  /*68d0*/  MUFU.EX2 R187, R15 ;  /* 0x0000000f00bb7308 */ /* 0x0005e20000000800 */
[C---:B------:R-:W-:Y:S02]  /*68e0*/  FMUL.FTZ R107, R133.reuse, R107 ;  /* 0x0000006b856b7220 */ /* 0x040fe40000410000 */
[----:B------:R-:W-:Y:S02]  /*68f0*/  FMUL.FTZ R108, R134, R108 ;  /* 0x0000006c866c7220 */ /* 0x000fe40000410000 */
[C---:B----4-:R-:W-:Y:S02]  /*6900*/  FMUL.FTZ R23, R0.reuse, R159 ;  /* 0x0000009f00177220 */ /* 0x050fe40000410000 */
[C---:B------:R-:W-:Y:S02]  /*6910*/  FMUL.FTZ R90, R0.reuse, R90 ;  /* 0x0000005a005a7220 */ /* 0x040fe40000410000 */
[C---:B------:R-:W-:Y:S01]  /*6920*/  FMUL.FTZ R91, R0.reuse, R91 ;  /* 0x0000005b005b7220 */ /* 0x040fe20000410000 */
[----:B------:R3:W-:Y:S01]  /*6930*/  MUFU.EX2 R184, R10 ;  /* 0x0000000a00b87308 */ /* 0x0007e20000000800 */
[C---:B------:R-:W-:Y:S02]  /*6940*/  FMUL.FTZ R102, R0.reuse, R102 ;  /* 0x0000006600667220 */ /* 0x040fe40000410000 */
[C---:B------:R-:W-:Y:S02]  /*6950*/  FMUL.FTZ R103, R0.reuse, R103 ;  /* 0x0000006700677220 */ /* 0x040fe40000410000 */
[----:B-1----:R-:W-:Y:S02]  /*6960*/  FMUL.FTZ R14, R0, R150 ;  /* 0x00000096000e7220 */ /* 0x002fe40000410000 */
[----:B------:R-:W-:Y:S02]  /*6970*/  FMUL.FTZ R109, R134, R109 ;  /* 0x0000006d866d7220 */ /* 0x000fe40000410000 */
[C---:B------:R-:W-:Y:S01]  /*6980*/  FMUL.FTZ R110, R133.reuse, R110 ;  /* 0x0000006e856e7220 */ /* 0x040fe20000410000 */
[----:B------:R-:W1:Y:S01]  /*6990*/  MUFU.EX2 R185, R11 ;  /* 0x0000000b00b97308 */ /* 0x000e620000000800 */
[C---:B------:R-:W-:Y:S02]  /*69a0*/  FMUL.FTZ R111, R133.reuse, R111 ;  /* 0x0000006f856f7220 */ /* 0x040fe40000410000 */
[----:B------:R-:W-:Y:S02]  /*69b0*/  FMUL.FTZ R112, R132, R112 ;  /* 0x0000007084707220 */ /* 0x000fe40000410000 */
[----:B--2---:R-:W-:Y:S02]  /*69c0*/  FMUL.FTZ R15, R0, R151 ;  /* 0x00000097000f7220 */ /* 0x004fe40000410000 */
[----:B------:R-:W2:Y:S01]  /*69d0*/  LDSM.16.MT88.4 R148, [R216+0x1100] ;  /* 0x00110000d894783b */ /* 0x000ea20000004200 */
[----:B------:R-:W-:Y:S02]  /*69e0*/  FMUL.FTZ R113, R132, R113 ;  /* 0x0000007184717220 */ /* 0x000fe40000410000 */
[----:B------:R-:W-:Y:S01]  /*69f0*/  MUFU.EX2 R204, R36 ;  /* 0x0000002400cc7308 */ /* 0x000fe20000000800 */
[C---:B------:R-:W-:Y:S02]  /*6a00*/  FMUL.FTZ R114, R0.reuse, R114 ;  /* 0x0000007200727220 */ /* 0x040fe40000410000 */
[C---:B------:R-:W-:Y:S02]  /*6a10*/  FMUL.FTZ R115, R0.reuse, R115 ;  /* 0x0000007300737220 */ /* 0x040fe40000410000 */
[----:B---3--:R-:W-:Y:S01]  /*6a20*/  FMUL.FTZ R10, R0, R142 ;  /* 0x0000008e000a7220 */ /* 0x008fe20000410000 */
[----:B------:R-:W-:Y:S01]  /*6a30*/  F2FP.BF16.PACK_AB R142, R236, R235 ;  /* 0x000000ebec8e723e */ /* 0x000fe200000010ff */
[C---:B------:R-:W-:Y:S02]  /*6a40*/  FMUL.FTZ R116, R134.reuse, R116 ;  /* 0x0000007486747220 */ /* 0x040fe40000410000 */
[----:B------:R-:W-:Y:S01]  /*6a50*/  FMUL.FTZ R117, R134, R117 ;  /* 0x0000007586757220 */ /* 0x000fe20000410000 */
[----:B------:R-:W-:Y:S01]  /*6a60*/  MUFU.EX2 R205, R37 ;  /* 0x0000002500cd7308 */ /* 0x000fe20000000800 */
[C---:B------:R-:W-:Y:S02]  /*6a70*/  FMUL.FTZ R118, R133.reuse, R118 ;  /* 0x0000007685767220 */ /* 0x040fe40000410000 */
[----:B------:R-:W-:Y:S01]  /*6a80*/  FMUL.FTZ R119, R133, R119 ;  /* 0x0000007785777220 */ /* 0x000fe20000410000 */
[----:B-1----:R-:W-:Y:S01]  /*6a90*/  F2FP.BF16.PACK_AB R141, R185, R184 ;  /* 0x000000b8b98d723e */ /* 0x002fe200000010ff */
[----:B------:R-:W-:Y:S01]  /*6aa0*/  FMUL.FTZ R11, R0, R143 ;  /* 0x0000008f000b7220 */ /* 0x000fe20000410000 */
[----:B------:R-:W-:Y:S01]  /*6ab0*/  F2FP.BF16.PACK_AB R143, R187, R186 ;  /* 0x000000babb8f723e */ /* 0x000fe200000010ff */
[C---:B------:R-:W-:Y:S02]  /*6ac0*/  FMUL.FTZ R120, R134.reuse, R120 ;  /* 0x0000007886787220 */ /* 0x040fe40000410000 */
[----:B------:R-:W-:Y:S01]  /*6ad0*/  FMUL.FTZ R121, R134, R121 ;  /* 0x0000007986797220 */ /* 0x000fe20000410000 */
[----:B------:R-:W-:Y:S01]  /*6ae0*/  MUFU.EX2 R202, R38 ;  /* 0x0000002600ca7308 */ /* 0x000fe20000000800 */
[C---:B------:R-:W-:Y:S02]  /*6af0*/  FMUL.FTZ R122, R133.reuse, R122 ;  /* 0x0000007a857a7220 */ /* 0x040fe40000410000 */
[C---:B------:R-:W-:Y:S04]  /*6b00*/  HMMA.16816.F32.BF16 R8, R140.reuse, R172, R8 ;  /* 0x000000ac8c08723c */ /* 0x040fe80000041808 */
[C---:B------:R-:W-:Y:S02]  /*6b10*/  FMUL.FTZ R123, R133.reuse, R123 ;  /* 0x0000007b857b7220 */ /* 0x040fe40000410000 */
[C---:B------:R-:W-:Y:S01]  /*6b20*/  FMUL.FTZ R124, R132.reuse, R124 ;  /* 0x0000007c847c7220 */ /* 0x040fe20000410000 */
[----:B------:R1:W-:Y:S01]  /*6b30*/  MUFU.EX2 R203, R39 ;  /* 0x0000002700cb7308 */ /* 0x0003e20000000800 */
[-C--:B------:R-:W-:Y:S04]  /*6b40*/  HMMA.16816.F32.BF16 R12, R140, R174.reuse, R12 ;  /* 0x000000ae8c0c723c */ /* 0x080fe8000004180c */
[----:B------:R-:W-:Y:S02]  /*6b50*/  FMUL.FTZ R125, R132, R125 ;  /* 0x0000007d847d7220 */ /* 0x000fe40000410000 */
[----:B------:R-:W-:Y:S02]  /*6b60*/  FMUL.FTZ R126, R0, R126 ;  /* 0x0000007e007e7220 */ /* 0x000fe40000410000 */
[C---:B------:R-:W-:Y:S01]  /*6b70*/  HMMA.16816.F32.BF16 R16, R144.reuse, R174, R16 ;  /* 0x000000ae9010723c */ /* 0x040fe20000041810 */
[----:B------:R-:W-:Y:S03]  /*6b80*/  MUFU.EX2 R200, R48 ;  /* 0x0000003000c87308 */ /* 0x000fe60000000800 */
[C---:B------:R-:W-:Y:S02]  /*6b90*/  FMUL.FTZ R68, R134.reuse, R68 ;  /* 0x0000004486447220 */ /* 0x040fe40000410000 */
[----:B------:R-:W-:Y:S02]  /*6ba0*/  FMUL.FTZ R69, R134, R69 ;  /* 0x0000004586457220 */ /* 0x000fe40000410000 */
[C---:B------:R-:W-:Y:S03]  /*6bb0*/  FMUL.FTZ R70, R133.reuse, R70 ;  /* 0x0000004685467220 */ /* 0x040fe60000410000 */
[----:B------:R-:W-:Y:S01]  /*6bc0*/  MUFU.EX2 R201, R49 ;  /* 0x0000003100c97308 */ /* 0x000fe20000000800 */
[----:B------:R-:W-:Y:S02]  /*6bd0*/  FMUL.FTZ R71, R133, R71 ;  /* 0x0000004785477220 */ /* 0x000fe40000410000 */
[----:B------:R-:W-:Y:S01]  /*6be0*/  FMUL.FTZ R127, R0, R127 ;  /* 0x0000007f007f7220 */ /* 0x000fe20000410000 */
[----:B-1----:R-:W-:Y:S01]  /*6bf0*/  LDSM.16.MT88.4 R36, [R216+0x2500] ;  /* 0x00250000d824783b */ /* 0x002fe20000004200 */
[C---:B------:R-:W-:Y:S02]  /*6c00*/  FMUL.FTZ R128, R132.reuse, R128 ;  /* 0x0000008084807220 */ /* 0x040fe40000410000 */
[C---:B------:R-:W-:Y:S01]  /*6c10*/  FMUL.FTZ R129, R132.reuse, R129 ;  /* 0x0000008184817220 */ /* 0x040fe20000410000 */
[-C--:B------:R-:W-:Y:S02]  /*6c20*/  HMMA.16816.F32.BF16 R68, R144, R176.reuse, R68 ;  /* 0x000000b09044723c */ /* 0x080fe40000041844 */
[----:B------:R1:W-:Y:S01]  /*6c30*/  MUFU.EX2 R232, R20 ;  /* 0x0000001400e87308 */ /* 0x0003e20000000800 */
[C---:B------:R-:W-:Y:S02]  /*6c40*/  FMUL.FTZ R72, R132.reuse, R72 ;  /* 0x0000004884487220 */ /* 0x040fe40000410000 */
[----:B------:R-:W-:Y:S02]  /*6c50*/  FMUL.FTZ R73, R132, R73 ;  /* 0x0000004984497220 */ /* 0x000fe40000410000 */
[C---:B------:R-:W-:Y:S02]  /*6c60*/  FMUL.FTZ R74, R0.reuse, R74 ;  /* 0x0000004a004a7220 */ /* 0x040fe40000410000 */
[C---:B------:R-:W-:Y:S03]  /*6c70*/  FMUL.FTZ R75, R0.reuse, R75 ;  /* 0x0000004b004b7220 */ /* 0x040fe60000410000 */
[----:B------:R-:W-:Y:S01]  /*6c80*/  MUFU.EX2 R199, R50 ;  /* 0x0000003200c77308 */ /* 0x000fe20000000800 */
[C---:B------:R-:W-:Y:S02]  /*6c90*/  FMUL.FTZ R130, R0.reuse, R130 ;  /* 0x0000008200827220 */ /* 0x040fe40000410000 */
[----:B------:R-:W-:Y:S01]  /*6ca0*/  FMUL.FTZ R131, R0, R131 ;  /* 0x0000008300837220 */ /* 0x000fe20000410000 */
[C---:B------:R-:W-:Y:S04]  /*6cb0*/  HMMA.16816.F32.BF16 R72, R140.reuse, R176, R72 ;  /* 0x000000b08c48723c */ /* 0x040fe80000041848 */
[C---:B------:R-:W-:Y:S02]  /*6cc0*/  FMUL.FTZ R76, R132.reuse, R76 ;  /* 0x0000004c844c7220 */ /* 0x040fe40000410000 */
[----:B------:R-:W-:Y:S01]  /*6cd0*/  FMUL.FTZ R77, R132, R77 ;  /* 0x0000004d844d7220 */ /* 0x000fe20000410000 */
[----:B------:R3:W-:Y:S01]  /*6ce0*/  MUFU.EX2 R231, R21 ;  /* 0x0000001500e77308 */ /* 0x0007e20000000800 */
[C---:B------:R-:W-:Y:S04]  /*6cf0*/  FMUL.FTZ R78, R0.reuse, R78 ;  /* 0x0000004e004e7220 */ /* 0x040fe80000410000 */
[----:B------:R-:W-:Y:S02]  /*6d00*/  FMUL.FTZ R79, R0, R79 ;  /* 0x0000004f004f7220 */ /* 0x000fe40000410000 */
[----:B-1----:R-:W-:Y:S02]  /*6d10*/  FMUL.FTZ R20, R132, R156 ;  /* 0x0000009c84147220 */ /* 0x002fe40000410000 */
[--C-:B------:R-:W-:Y:S01]  /*6d20*/  FFMA.FTZ R44, R44, c[0x0][0x2d0], -R182.reuse ;  /* 0x0000b4002c2c7a23 */ /* 0x100fe200000108b6 */
[----:B------:R1:W-:Y:S01]  /*6d30*/  MUFU.EX2 R198, R51 ;  /* 0x0000003300c67308 */ /* 0x0003e20000000800 */
[----:B------:R-:W-:Y:S01]  /*6d40*/  FFMA.FTZ R45, R45, c[0x0][0x2d0], -R182 ;  /* 0x0000b4002d2d7a23 */ /* 0x000fe200000108b6 */
[-C--:B------:R-:W-:Y:S03]  /*6d50*/  HMMA.16816.F32.BF16 R76, R140, R178.reuse, R76 ;  /* 0x000000b28c4c723c */ /* 0x080fe6000004184c */
[C---:B------:R-:W-:Y:S02]  /*6d60*/  FMUL.FTZ R80, R134.reuse, R80 ;  /* 0x0000005086507220 */ /* 0x040fe40000410000 */
[----:B------:R-:W-:Y:S02]  /*6d70*/  FMUL.FTZ R81, R134, R81 ;  /* 0x0000005186517220 */ /* 0x000fe40000410000 */
[C---:B------:R-:W-:Y:S01]  /*6d80*/  FMUL.FTZ R82, R133.reuse, R82 ;  /* 0x0000005285527220 */ /* 0x040fe20000410000 */
[----:B------:R4:W-:Y:S01]  /*6d90*/  MUFU.EX2 R215, R22 ;  /* 0x0000001600d77308 */ /* 0x0009e20000000800 */
[----:B------:R-:W-:Y:S03]  /*6da0*/  FMUL.FTZ R83, R133, R83 ;  /* 0x0000005385537220 */ /* 0x000fe60000410000 */
[----:B---3--:R-:W-:Y:S02]  /*6db0*/  FMUL.FTZ R21, R132, R157 ;  /* 0x0000009d84157220 */ /* 0x008fe40000410000 */
[--C-:B------:R-:W-:Y:S02]  /*6dc0*/  FFMA.FTZ R46, R46, c[0x0][0x2d0], -R3.reuse ;  /* 0x0000b4002e2e7a23 */ /* 0x100fe40000010803 */
[C---:B------:R-:W-:Y:S02]  /*6dd0*/  HMMA.16816.F32.BF16 R80, R144.reuse, R178, R80 ;  /* 0x000000b29050723c */ /* 0x040fe40000041850 */
[----:B------:R-:W-:Y:S02]  /*6de0*/  MUFU.EX2 R197, R40 ;  /* 0x0000002800c57308 */ /* 0x000fe40000000800 */
[----:B------:R-:W-:Y:S01]  /*6df0*/  FFMA.FTZ R47, R47, c[0x0][0x2d0], -R3 ;  /* 0x0000b4002f2f7a23 */ /* 0x000fe20000010803 */
[----:B-1----:R-:W-:Y:S01]  /*6e00*/  LDSM.16.MT88.4 R48, [R217+0x2500] ;  /* 0x00250000d930783b */ /* 0x002fe20000004200 */
[--C-:B------:R-:W-:Y:S02]  /*6e10*/  FFMA.FTZ R64, R64, c[0x0][0x2d0], -R180.reuse ;  /* 0x0000b40040407a23 */ /* 0x100fe400000108b4 */
[-C--:B--2---:R-:W-:Y:S04]  /*6e20*/  HMMA.16816.F32.BF16 R84, R144, R148.reuse, R84 ;  /* 0x000000949054723c */ /* 0x084fe80000041854 */
[----:B------:R-:W-:Y:S01]  /*6e30*/  MUFU.EX2 R196, R41 ;  /* 0x0000002900c47308 */ /* 0x000fe20000000800 */
[--C-:B------:R-:W-:Y:S02]  /*6e40*/  FFMA.FTZ R65, R65, c[0x0][0x2d0], -R180.reuse ;  /* 0x0000b40041417a23 */ /* 0x100fe400000108b4 */
[--C-:B------:R-:W-:Y:S01]  /*6e50*/  FFMA.FTZ R67, R67, c[0x0][0x2d0], -R181.reuse ;  /* 0x0000b40043437a23 */ /* 0x100fe200000108b5 */
[C---:B------:R-:W-:Y:S04]  /*6e60*/  HMMA.16816.F32.BF16 R88, R140.reuse, R148, R88 ;  /* 0x000000948c58723c */ /* 0x040fe80000041858 */
[----:B----4-:R-:W-:Y:S02]  /*6e70*/  FMUL.FTZ R22, R0, R158 ;  /* 0x0000009e00167220 */ /* 0x010fe40000410000 */
[--C-:B------:R-:W-:Y:S01]  /*6e80*/  FFMA.FTZ R32, R32, c[0x0][0x2d0], -R180.reuse ;  /* 0x0000b40020207a23 */ /* 0x100fe200000108b4 */
[----:B------:R-:W-:Y:S01]  /*6e90*/  LDSM.16.MT88.4 R156, [R217+0x500] ;  /* 0x00050000d99c783b */ /* 0x000fe20000004200 */
[----:B------:R-:W-:Y:S01]  /*6ea0*/  FFMA.FTZ R33, R33, c[0x0][0x2d0], -R180 ;  /* 0x0000b40021217a23 */ /* 0x000fe200000108b4 */
[----:B------:R-:W-:Y:S02]  /*6eb0*/  MUFU.EX2 R174, R42 ;  /* 0x0000002a00ae7308 */ /* 0x000fe40000000800 */
[-C--:B------:R-:W-:Y:S03]  /*6ec0*/  HMMA.16816.F32.BF16 R20, R140, R150.reuse, R20 ;  /* 0x000000968c14723c */ /* 0x080fe60000041814 */
[----:B------:R-:W-:Y:S02]  /*6ed0*/  FFMA.FTZ R34, R34, c[0x0][0x2d0], -R181 ;  /* 0x0000b40022227a23 */ /* 0x000fe400000108b5 */
[--C-:B------:R-:W-:Y:S02]  /*6ee0*/  FFMA.FTZ R24, R24, c[0x0][0x2d0], -R182.reuse ;  /* 0x0000b40018187a23 */ /* 0x100fe400000108b6 */
[--C-:B------:R-:W-:Y:S01]  /*6ef0*/  FFMA.FTZ R25, R25, c[0x0][0x2d0], -R182.reuse ;  /* 0x0000b40019197a23 */ /* 0x100fe200000108b6 */
[C---:B------:R-:W-:Y:S01]  /*6f00*/  HMMA.16816.F32.BF16 R92, R144.reuse, R150, R92 ;  /* 0x00000096905c723c */ /* 0x040fe2000004185c */
[----:B------:R1:W-:Y:S01]  /*6f10*/  MUFU.EX2 R214, R138 ;  /* 0x0000008a00d67308 */ /* 0x0003e20000000800 */
[----:B------:R-:W2:Y:S02]  /*6f20*/  LDSM.16.MT88.4 R148, [R216+0x2100] ;  /* 0x00210000d894783b */ /* 0x000ea40000004200 */
[--C-:B------:R-:W-:Y:S02]  /*6f30*/  FFMA.FTZ R26, R26, c[0x0][0x2d0], -R3.reuse ;  /* 0x0000b4001a1a7a23 */ /* 0x100fe40000010803 */
[--C-:B------:R-:W-:Y:S02]  /*6f40*/  FFMA.FTZ R28, R28, c[0x0][0x2d0], -R182.reuse ;  /* 0x0000b4001c1c7a23 */ /* 0x100fe400000108b6 */
[-C--:B------:R-:W-:Y:S03]  /*6f50*/  HMMA.16816.F32.BF16 R96, R144, R152.reuse, R96 ;  /* 0x000000989060723c */ /* 0x080fe60000041860 */
[----:B------:R3:W-:Y:S01]  /*6f60*/  MUFU.EX2 R213, R32 ;  /* 0x0000002000d57308 */ /* 0x0007e20000000800 */
[--C-:B------:R-:W-:Y:S02]  /*6f70*/  FFMA.FTZ R29, R29, c[0x0][0x2d0], -R182.reuse ;  /* 0x0000b4001d1d7a23 */ /* 0x100fe400000108b6 */
[--C-:B------:R-:W-:Y:S02]  /*6f80*/  FFMA.FTZ R30, R30, c[0x0][0x2d0], -R3.reuse ;  /* 0x0000b4001e1e7a23 */ /* 0x100fe40000010803 */
[C---:B------:R-:W-:Y:S04]  /*6f90*/  HMMA.16816.F32.BF16 R100, R140.reuse, R152, R100 ;  /* 0x000000988c64723c */ /* 0x040fe80000041864 */
[----:B------:R-:W-:Y:S01]  /*6fa0*/  FFMA.FTZ R31, R31, c[0x0][0x2d0], -R3 ;  /* 0x0000b4001f1f7a23 */ /* 0x000fe20000010803 */
[----:B------:R4:W-:Y:S01]  /*6fb0*/  MUFU.EX2 R212, R33 ;  /* 0x0000002100d47308 */ /* 0x0009e20000000800 */
[--C-:B------:R-:W-:Y:S02]  /*6fc0*/  FFMA.FTZ R66, R66, c[0x0][0x2d0], -R181.reuse ;  /* 0x0000b40042427a23 */ /* 0x100fe400000108b5 */
[--C-:B------:R-:W-:Y:S04]  /*6fd0*/  FFMA.FTZ R60, R60, c[0x0][0x2d0], -R182.reuse ;  /* 0x0000b4003c3c7a23 */ /* 0x100fe800000108b6 */
[----:B-1----:R-:W-:Y:S02]  /*6fe0*/  FFMA.FTZ R138, R35, c[0x0][0x2d0], -R181 ;  /* 0x0000b400238a7a23 */ /* 0x002fe400000108b5 */
[----:B------:R-:W-:Y:S01]  /*6ff0*/  FMUL.FTZ R35, R0, R163 ;  /* 0x000000a300237220 */ /* 0x000fe20000410000 */
[----:B------:R1:W-:Y:S01]  /*7000*/  MUFU.EX2 R211, R34 ;  /* 0x0000002200d37308 */ /* 0x0003e20000000800 */
[----:B------:R-:W-:Y:S02]  /*7010*/  FFMA.FTZ R61, R61, c[0x0][0x2d0], -R182 ;  /* 0x0000b4003d3d7a23 */ /* 0x000fe400000108b6 */
[----:B------:R-:W-:Y:S02]  /*7020*/  FFMA.FTZ R62, R62, c[0x0][0x2d0], -R3 ;  /* 0x0000b4003e3e7a23 */ /* 0x000fe40000010803 */
[C---:B---3--:R-:W-:Y:S05]  /*7030*/  FMUL.FTZ R32, R132.reuse, R160 ;  /* 0x000000a084207220 */ /* 0x048fea0000410000 */
[----:B------:R3:W-:Y:S01]  /*7040*/  MUFU.EX2 R209, R24 ;  /* 0x0000001800d17308 */ /* 0x0007e20000000800 */
[----:B----4-:R-:W-:Y:S09]  /*7050*/  FMUL.FTZ R33, R132, R161 ;  /* 0x000000a184217220 */ /* 0x010ff20000410000 */
[----:B------:R4:W-:Y:S01]  /*7060*/  MUFU.EX2 R208, R25 ;  /* 0x0000001900d07308 */ /* 0x0009e20000000800 */
[----:B-1----:R-:W-:Y:S09]  /*7070*/  FMUL.FTZ R34, R0, R162 ;  /* 0x000000a200227220 */ /* 0x002ff20000410000 */
[----:B------:R1:W-:Y:S01]  /*7080*/  MUFU.EX2 R173, R43 ;  /* 0x0000002b00ad7308 */ /* 0x0003e20000000800 */
[-C--:B------:R-:W-:Y:S03]  /*7090*/  HMMA.16816.F32.BF16 R32, R140, R154.reuse, R32 ;  /* 0x0000009a8c20723c */ /* 0x080fe60000041820 */
[C---:B---3--:R-:W-:Y:S05]  /*70a0*/  FMUL.FTZ R24, R132.reuse, R164 ;  /* 0x000000a484187220 */ /* 0x048fea0000410000 */
[C---:B------:R-:W-:Y:S01]  /*70b0*/  HMMA.16816.F32.BF16 R104, R144.reuse, R154, R104 ;  /* 0x0000009a9068723c */ /* 0x040fe20000041868 */
[----:B------:R3:W-:Y:S01]  /*70c0*/  MUFU.EX2 R178, R26 ;  /* 0x0000001a00b27308 */ /* 0x0007e20000000800 */
[----:B------:R-:W5:Y:S02]  /*70d0*/  LDSM.16.MT88.4 R152, [R217+0x2100] ;  /* 0x00210000d998783b */ /* 0x000f640000004200 */
[C---:B----4-:R-:W-:Y:S02]  /*70e0*/  FMUL.FTZ R25, R132.reuse, R165 ;  /* 0x000000a584197220 */ /* 0x050fe40000410000 */
[----:B------:R-:W-:Y:S02]  /*70f0*/  FFMA.FTZ R132, R132, R248, R233 ;  /* 0x000000f884847223 */ /* 0x000fe400000100e9 */
[-C--:B--2---:R-:W-:Y:S03]  /*7100*/  HMMA.16816.F32.BF16 R108, R144, R148.reuse, R108 ;  /* 0x00000094906c723c */ /* 0x084fe6000004186c */
[----:B------:R2:W-:Y:S01]  /*7110*/  MUFU.EX2 R210, R138 ;  /* 0x0000008a00d27308 */ /* 0x0005e20000000800 */
[----:B-1----:R-:W-:Y:S04]  /*7120*/  LDSM.16.MT88.4 R40, [R216+0x900] ;  /* 0x00090000d828783b */ /* 0x002fe80000004200 */
[C---:B------:R-:W-:Y:S05]  /*7130*/  HMMA.16816.F32.BF16 R112, R140.reuse, R148, R112 ;  /* 0x000000948c70723c */ /* 0x040fea0000041870 */
[----:B------:R1:W-:Y:S01]  /*7140*/  MUFU.EX2 R207, R28 ;  /* 0x0000001c00cf7308 */ /* 0x0003e20000000800 */
[C---:B---3--:R-:W-:Y:S09]  /*7150*/  FMUL.FTZ R26, R0.reuse, R166 ;  /* 0x000000a6001a7220 */ /* 0x048ff20000410000 */
[----:B------:R3:W-:Y:S01]  /*7160*/  MUFU.EX2 R206, R29 ;  /* 0x0000001d00ce7308 */ /* 0x0007e20000000800 */
[--C-:B--2---:R-:W-:Y:S02]  /*7170*/  FFMA.FTZ R138, R27, c[0x0][0x2d0], -R3.reuse ;  /* 0x0000b4001b8a7a23 */ /* 0x104fe40000010803 */
[----:B------:R-:W-:Y:S02]  /*7180*/  FMUL.FTZ R27, R0, R167 ;  /* 0x000000a7001b7220 */ /* 0x000fe40000410000 */
[----:B------:R-:W-:Y:S05]  /*7190*/  FFMA.FTZ R3, R63, c[0x0][0x2d0], -R3 ;  /* 0x0000b4003f037a23 */ /* 0x000fea0000010803 */
[----:B------:R-:W-:Y:S01]  /*71a0*/  MUFU.EX2 R193, R52 ;  /* 0x0000003400c17308 */ /* 0x000fe20000000800 */
[-C--:B------:R-:W-:Y:S03]  /*71b0*/  HMMA.16816.F32.BF16 R24, R140, R150.reuse, R24 ;  /* 0x000000968c18723c */ /* 0x080fe60000041818 */
[C---:B-1----:R-:W-:Y:S06]  /*71c0*/  FMUL.FTZ R28, R134.reuse, R168 ;  /* 0x000000a8861c7220 */ /* 0x042fec0000410000 */
[----:B------:R-:W1:Y:S01]  /*71d0*/  MUFU.EX2 R192, R53 ;  /* 0x0000003500c07308 */ /* 0x000e620000000800 */
[C---:B------:R-:W-:Y:S01]  /*71e0*/  HMMA.16816.F32.BF16 R116, R144.reuse, R150, R116 ;  /* 0x000000969074723c */ /* 0x040fe20000041874 */
[----:B------:R-:W2:Y:S03]  /*71f0*/  LDSM.16.MT88.4 R148, [R216+0x500] ;  /* 0x00050000d894783b */ /* 0x000ea60000004200 */
[C---:B---3--:R-:W-:Y:S02]  /*7200*/  FMUL.FTZ R29, R134.reuse, R169 ;  /* 0x000000a9861d7220 */ /* 0x048fe40000410000 */
[----:B------:R-:W-:Y:S02]  /*7210*/  FFMA.FTZ R134, R134, R246, R241 ;  /* 0x000000f686867223 */ /* 0x000fe400000100f1 */
[-C--:B-----5:R-:W-:Y:S01]  /*7220*/  HMMA.16816.F32.BF16 R120, R144, R152.reuse, R120 ;  /* 0x000000989078723c */ /* 0x0a0fe20000041878 */
[----:B------:R3:W-:Y:S07]  /*7230*/  MUFU.EX2 R176, R30 ;  /* 0x0000001e00b07308 */ /* 0x0007ee0000000800 */
[C---:B------:R-:W-:Y:S03]  /*7240*/  HMMA.16816.F32.BF16 R124, R140.reuse, R152, R124 ;  /* 0x000000988c7c723c */ /* 0x040fe6000004187c */
[----:B------:R4:W-:Y:S01]  /*7250*/  MUFU.EX2 R175, R31 ;  /* 0x0000001f00af7308 */ /* 0x0009e20000000800 */
[----:B-1----:R-:W-:Y:S04]  /*7260*/  F2FP.BF16.PACK_AB R168, R192, R193 ;  /* 0x000000c1c0a8723e */ /* 0x002fe800000010ff */
[-C--:B------:R-:W-:Y:S05]  /*7270*/  HMMA.16816.F32.BF16 R128, R140, R154.reuse, R128 ;  /* 0x0000009a8c80723c */ /* 0x080fea0000041880 */
[----:B------:R-:W1:Y:S02]  /*7280*/  MUFU.EX2 R177, R138 ;  /* 0x0000008a00b17308 */ /* 0x000e640000000800 */
[----:B------:R-:W-:Y:S01]  /*7290*/  F2FP.BF16.PACK_AB R140, R231, R232 ;  /* 0x000000e8e78c723e */ /* 0x000fe200000010ff */
[C---:B---3--:R-:W-:Y:S01]  /*72a0*/  FMUL.FTZ R30, R133.reuse, R170 ;  /* 0x000000aa851e7220 */ /* 0x048fe20000410000 */
[----:B------:R-:W-:Y:S03]  /*72b0*/  F2FP.BF16.PACK_AB R141, R214, R215 ;  /* 0x000000d7d68d723e */ /* 0x000fe600000010ff */
[----:B------:R-:W-:Y:S03]  /*72c0*/  F2FP.BF16.PACK_AB R142, R212, R213 ;  /* 0x000000d5d48e723e */ /* 0x000fe600000010ff */
[----:B------:R-:W-:Y:S01]  /*72d0*/  MUFU.EX2 R191, R54 ;  /* 0x0000003600bf7308 */ /* 0x000fe20000000800 */
[----:B------:R-:W-:Y:S01]  /*72e0*/  F2FP.BF16.PACK_AB R143, R210, R211 ;  /* 0x000000d3d28f723e */ /* 0x000fe200000010ff */
[C---:B----4-:R-:W-:Y:S02]  /*72f0*/  FMUL.FTZ R31, R133.reuse, R171 ;  /* 0x000000ab851f7220 */ /* 0x050fe40000410000 */
[----:B------:R-:W-:Y:S06]  /*7300*/  FFMA.FTZ R133, R133, R247, R237 ;  /* 0x000000f785857223 */ /* 0x000fec00000100ed */
[----:B------:R3:W4:Y:S01]  /*7310*/  MUFU.EX2 R190, R55 ;  /* 0x0000003700be7308 */ /* 0x0007220000000800 */
[----:B------:R-:W-:Y:S01]  /*7320*/  HMMA.16816.F32.BF16 R28, R144, R154, R28 ;  /* 0x0000009a901c723c */ /* 0x000fe2000004181c */
[----:B------:R-:W5:Y:S06]  /*7330*/  LDSM.16.MT88.4 R152, [R216+0x1500] ;  /* 0x00150000d898783b */ /* 0x000f6c0000004200 */
[----:B------:R-:W-:Y:S01]  /*7340*/  F2FP.BF16.PACK_AB R144, R208, R209 ;  /* 0x000000d1d090723e */ /* 0x000fe200000010ff */
[-C--:B--2---:R-:W-:Y:S01]  /*7350*/  HMMA.16816.F32.BF16 R4, R140, R148.reuse, R4 ;  /* 0x000000948c04723c */ /* 0x084fe20000041804 */
[----:B------:R-:W-:Y:S04]  /*7360*/  MUFU.EX2 R179, R56 ;  /* 0x0000003800b37308 */ /* 0x000fe80000000800 */
[----:B-1----:R-:W-:Y:S02]  /*7370*/  F2FP.BF16.PACK_AB R145, R177, R178 ;  /* 0x000000b2b191723e */ /* 0x002fe400000010ff */
[----:B------:R-:W-:Y:S02]  /*7380*/  F2FP.BF16.PACK_AB R146, R206, R207 ;  /* 0x000000cfce92723e */ /* 0x000fe400000010ff */
[----:B------:R-:W-:Y:S02]  /*7390*/  F2FP.BF16.PACK_AB R147, R175, R176 ;  /* 0x000000b0af93723e */ /* 0x000fe400000010ff */
[----:B------:R1:W-:Y:S01]  /*73a0*/  MUFU.EX2 R195, R44 ;  /* 0x0000002c00c37308 */ /* 0x0003e20000000800 */
[----:B---3--:R-:W-:Y:S04]  /*73b0*/  LDSM.16.MT88.4 R52, [R216+0x2900] ;  /* 0x00290000d834783b */ /* 0x008fe80000004200 */
[C---:B------:R-:W-:Y:S04]  /*73c0*/  HMMA.16816.F32.BF16 R8, R144.reuse, R148, R8 ;  /* 0x000000949008723c */ /* 0x040fe80000041808 */
[----:B----4-:R-:W-:Y:S01]  /*73d0*/  F2FP.BF16.PACK_AB R169, R190, R191 ;  /* 0x000000bfbea9723e */ /* 0x010fe200000010ff */
[----:B------:R2:W3:Y:S03]  /*73e0*/  MUFU.EX2 R194, R45 ;  /* 0x0000002d00c27308 */ /* 0x0004e60000000800 */
[-C--:B------:R-:W-:Y:S07]  /*73f0*/  HMMA.16816.F32.BF16 R12, R144, R150.reuse, R12 ;  /* 0x00000096900c723c */ /* 0x080fee000004180c */
[----:B------:R3:W-:Y:S01]  /*7400*/  MUFU.EX2 R172, R46 ;  /* 0x0000002e00ac7308 */ /* 0x0007e20000000800 */
[C---:B------:R-:W-:Y:S01]  /*7410*/  HMMA.16816.F32.BF16 R16, R140.reuse, R150, R16 ;  /* 0x000000968c10723c */ /* 0x040fe20000041810 */
[----:B------:R-:W4:Y:S03]  /*7420*/  LDSM.16.MT88.4 R148, [R217+0x1500] ;  /* 0x00150000d994783b */ /* 0x000f260000004200 */
[----:B-1----:R-:W-:Y:S04]  /*7430*/  F2FP.BF16.PACK_AB R44, R196, R197 ;  /* 0x000000c5c42c723e */ /* 0x002fe800000010ff */
[-C--:B------:R-:W-:Y:S01]  /*7440*/  HMMA.16816.F32.BF16 R68, R140, R156.reuse, R68 ;  /* 0x0000009c8c44723c */ /* 0x080fe20000041844 */
[----:B------:R-:W1:Y:S03]  /*7450*/  MUFU.EX2 R138, R47 ;  /* 0x0000002f008a7308 */ /* 0x000e660000000800 */
[----:B--2---:R-:W-:Y:S04]  /*7460*/  F2FP.BF16.PACK_AB R45, R173, R174 ;  /* 0x000000aead2d723e */ /* 0x004fe800000010ff */
[C---:B------:R-:W-:Y:S03]  /*7470*/  HMMA.16816.F32.BF16 R72, R144.reuse, R156, R72 ;  /* 0x0000009c9048723c */ /* 0x040fe60000041848 */
[----:B------:R-:W-:Y:S01]  /*7480*/  MUFU.EX2 R189, R64 ;  /* 0x0000004000bd7308 */ /* 0x000fe20000000800 */
[----:B---3--:R-:W-:Y:S04]  /*7490*/  F2FP.BF16.PACK_AB R46, R194, R195 ;  /* 0x000000c3c22e723e */ /* 0x008fe800000010ff */
[-C--:B------:R-:W-:Y:S05]  /*74a0*/  HMMA.16816.F32.BF16 R76, R144, R158.reuse, R76 ;  /* 0x0000009e904c723c */ /* 0x080fea000004184c */
[----:B------:R-:W-:Y:S03]  /*74b0*/  MUFU.EX2 R64, R59 ;  /* 0x0000003b00407308 */ /* 0x000fe60000000800 */
[C---:B------:R-:W-:Y:S04]  /*74c0*/  HMMA.16816.F32.BF16 R80, R140.reuse, R158, R80 ;  /* 0x0000009e8c50723c */ /* 0x040fe80000041850 */
[----:B-1----:R-:W-:Y:S03]  /*74d0*/  F2FP.BF16.PACK_AB R47, R138, R172 ;  /* 0x000000ac8a2f723e */ /* 0x002fe600000010ff */
[----:B------:R-:W1:Y:S01]  /*74e0*/  MUFU.EX2 R188, R65 ;  /* 0x0000004100bc7308 */ /* 0x000e620000000800 */
[-C--:B-----5:R-:W-:Y:S08]  /*74f0*/  HMMA.16816.F32.BF16 R84, R140, R152.reuse, R84 ;  /* 0x000000988c54723c */ /* 0x0a0ff00000041854 */
[C---:B------:R-:W-:Y:S01]  /*7500*/  HMMA.16816.F32.BF16 R88, R144.reuse, R152, R88 ;  /* 0x000000989058723c */ /* 0x040fe20000041858 */
[----:B------:R-:W-:Y:S07]  /*7510*/  MUFU.EX2 R65, R58 ;  /* 0x0000003a00417308 */ /* 0x000fee0000000800 */
[-C--:B------:R-:W-:Y:S03]  /*7520*/  HMMA.16816.F32.BF16 R20, R144, R154.reuse, R20 ;  /* 0x0000009a9014723c */ /* 0x080fe60000041814 */
[----:B------:R-:W-:Y:S01]  /*7530*/  MUFU.EX2 R180, R67 ;  /* 0x0000004300b47308 */ /* 0x000fe20000000800 */
[----:B-1----:R-:W-:Y:S04]  /*7540*/  F2FP.BF16.PACK_AB R170, R188, R189 ;  /* 0x000000bdbcaa723e */ /* 0x002fe800000010ff */
[C---:B------:R-:W-:Y:S01]  /*7550*/  HMMA.16816.F32.BF16 R92, R140.reuse, R154, R92 ;  /* 0x0000009a8c5c723c */ /* 0x040fe2000004185c */
[----:B------:R-:W-:Y:S04]  /*7560*/  LDSM.16.MT88.4 R152, [R216+0xd00] ;  /* 0x000d0000d898783b */ /* 0x000fe80000004200 */
[----:B------:R1:W-:Y:S03]  /*7570*/  MUFU.EX2 R67, R57 ;  /* 0x0000003900437308 */ /* 0x0003e60000000800 */
[-C--:B----4-:R-:W-:Y:S07]  /*7580*/  HMMA.16816.F32.BF16 R96, R140, R148.reuse, R96 ;  /* 0x000000948c60723c */ /* 0x090fee0000041860 */
[----:B------:R-:W2:Y:S01]  /*7590*/  MUFU.EX2 R183, R66 ;  /* 0x0000004200b77308 */ /* 0x000ea20000000800 */
[C---:B------:R-:W-:Y:S08]  /*75a0*/  HMMA.16816.F32.BF16 R100, R144.reuse, R148, R100 ;  /* 0x000000949064723c */ /* 0x040ff00000041864 */
[-C--:B------:R-:W-:Y:S01]  /*75b0*/  HMMA.16816.F32.BF16 R32, R144, R150.reuse, R32 ;  /* 0x000000969020723c */ /* 0x080fe20000041820 */
[----:B------:R-:W-:Y:S01]  /*75c0*/  MUFU.EX2 R66, R60 ;  /* 0x0000003c00427308 */ /* 0x000fe20000000800 */
[----:B-1----:R-:W-:Y:S06]  /*75d0*/  LDSM.16.MT88.4 R56, [R217+0x1d00] ;  /* 0x001d0000d938783b */ /* 0x002fec0000004200 */
[C---:B------:R-:W-:Y:S03]  /*75e0*/  HMMA.16816.F32.BF16 R104, R140.reuse, R150, R104 ;  /* 0x000000968c68723c */ /* 0x040fe60000041868 */
[----:B------:R-:W1:Y:S01]  /*75f0*/  MUFU.EX2 R61, R61 ;  /* 0x0000003d003d7308 */ /* 0x000e620000000800 */
[----:B--2---:R-:W-:Y:S04]  /*7600*/  F2FP.BF16.PACK_AB R171, R180, R183 ;  /* 0x000000b7b4ab723e */ /* 0x004fe800000010ff */
[-C--:B------:R-:W-:Y:S05]  /*7610*/  HMMA.16816.F32.BF16 R108, R140, R36.reuse, R108 ;  /* 0x000000248c6c723c */ /* 0x080fea000004186c */
[----:B------:R-:W-:Y:S03]  /*7620*/  MUFU.EX2 R62, R62 ;  /* 0x0000003e003e7308 */ /* 0x000fe60000000800 */
[C---:B------:R-:W-:Y:S07]  /*7630*/  HMMA.16816.F32.BF16 R112, R144.reuse, R36, R112 ;  /* 0x000000249070723c */ /* 0x040fee0000041870 */
[----:B------:R-:W-:Y:S01]  /*7640*/  F2FP.BF16.PACK_AB R36, R205, R204 ;  /* 0x000000cccd24723e */ /* 0x000fe200000010ff */
[-C--:B------:R-:W-:Y:S01]  /*7650*/  HMMA.16816.F32.BF16 R24, R144, R38.reuse, R24 ;  /* 0x000000269018723c */ /* 0x080fe20000041818 */
[----:B------:R2:W3:Y:S03]  /*7660*/  MUFU.EX2 R60, R3 ;  /* 0x00000003003c7308 */ /* 0x0004e60000000800 */
[----:B------:R-:W-:Y:S04]  /*7670*/  F2FP.BF16.PACK_AB R37, R203, R202 ;  /* 0x000000cacb25723e */ /* 0x000fe800000010ff */
[C---:B------:R-:W-:Y:S07]  /*7680*/  HMMA.16816.F32.BF16 R116, R140.reuse, R38, R116 ;  /* 0x000000268c74723c */ /* 0x040fee0000041874 */
[----:B------:R-:W-:Y:S01]  /*7690*/  F2FP.BF16.PACK_AB R38, R201, R200 ;  /* 0x000000c8c926723e */ /* 0x000fe200000010ff */
[-C--:B------:R-:W-:Y:S04]  /*76a0*/  HMMA.16816.F32.BF16 R120, R140, R48.reuse, R120 ;  /* 0x000000308c78723c */ /* 0x080fe80000041878 */
[----:B------:R-:W-:Y:S04]  /*76b0*/  F2FP.BF16.PACK_AB R39, R198, R199 ;  /* 0x000000c7c627723e */ /* 0x000fe800000010ff */
[C---:B------:R-:W-:Y:S04]  /*76c0*/  HMMA.16816.F32.BF16 R124, R144.reuse, R48, R124 ;  /* 0x00000030907c723c */ /* 0x040fe8000004187c */
[----:B--2---:R-:W-:Y:S02]  /*76d0*/  FFMA.FTZ R3, R0, R249, R184 ;  /* 0x000000f900037223 */ /* 0x004fe400000100b8 */
[----:B------:R-:W-:Y:S02]  /*76e0*/  FADD.FTZ R0, R243, R134 ;  /* 0x00000086f3007221 */ /* 0x000fe40000010000 */
[-C--:B------:R-:W-:Y:S01]  /*76f0*/  HMMA.16816.F32.BF16 R128, R144, R50.reuse, R128 ;  /* 0x000000329080723c */ /* 0x080fe20000041880 */
[----:B------:R-:W2:Y:S03]  /*7700*/  LDSM.16.MT88.4 R144, [R217+0x900] ;  /* 0x00090000d990783b */ /* 0x000ea60000004200 */
[----:B------:R-:W-:Y:S02]  /*7710*/  FADD.FTZ R3, R185, R3 ;  /* 0x00000003b9037221 */ /* 0x000fe40000010000 */
[----:B------:R-:W-:Y:S02]  /*7720*/  FADD.FTZ R0, R242, R0 ;  /* 0x00000000f2007221 */ /* 0x000fe40000010000 */
[----:B------:R-:W-:Y:S01]  /*7730*/  HMMA.16816.F32.BF16 R28, R140, R50, R28 ;  /* 0x000000328c1c723c */ /* 0x000fe2000004181c */
[----:B------:R-:W4:Y:S07]  /*7740*/  LDSM.16.MT88.4 R48, [R216+0x1900] ;  /* 0x00190000d830783b */ /* 0x000f2e0000004200 */
[-C--:B------:R-:W-:Y:S08]  /*7750*/  HMMA.16816.F32.BF16 R4, R36, R40.reuse, R4 ;  /* 0x000000282404723c */ /* 0x080ff00000041804 */
[C---:B------:R-:W-:Y:S08]  /*7760*/  HMMA.16816.F32.BF16 R8, R44.reuse, R40, R8 ;  /* 0x000000282c08723c */ /* 0x040ff00000041808 */
[-C--:B------:R-:W-:Y:S08]  /*7770*/  HMMA.16816.F32.BF16 R12, R44, R42.reuse, R12 ;  /* 0x0000002a2c0c723c */ /* 0x080ff0000004180c */
[C---:B------:R-:W-:Y:S01]  /*7780*/  HMMA.16816.F32.BF16 R16, R36.reuse, R42, R16 ;  /* 0x0000002a2410723c */ /* 0x040fe20000041810 */
[----:B------:R-:W5:Y:S07]  /*7790*/  LDSM.16.MT88.4 R40, [R217+0x1900] ;  /* 0x00190000d928783b */ /* 0x000f6e0000004200 */
[-C--:B--2---:R-:W-:Y:S08]  /*77a0*/  HMMA.16816.F32.BF16 R68, R36, R144.reuse, R68 ;  /* 0x000000902444723c */ /* 0x084ff00000041844 */
[C---:B------:R-:W-:Y:S08]  /*77b0*/  HMMA.16816.F32.BF16 R72, R44.reuse, R144, R72 ;  /* 0x000000902c48723c */ /* 0x040ff00000041848 */
[-C--:B------:R-:W-:Y:S08]  /*77c0*/  HMMA.16816.F32.BF16 R76, R44, R146.reuse, R76 ;  /* 0x000000922c4c723c */ /* 0x080ff0000004184c */
[C---:B------:R-:W-:Y:S08]  /*77d0*/  HMMA.16816.F32.BF16 R80, R36.reuse, R146, R80 ;  /* 0x000000922450723c */ /* 0x040ff00000041850 */
[-C--:B----4-:R-:W-:Y:S08]  /*77e0*/  HMMA.16816.F32.BF16 R84, R36, R48.reuse, R84 ;  /* 0x000000302454723c */ /* 0x090ff00000041854 */
[C---:B------:R-:W-:Y:S08]  /*77f0*/  HMMA.16816.F32.BF16 R88, R44.reuse, R48, R88 ;  /* 0x000000302c58723c */ /* 0x040ff00000041858 */
[-C--:B------:R-:W-:Y:S08]  /*7800*/  HMMA.16816.F32.BF16 R20, R44, R50.reuse, R20 ;  /* 0x000000322c14723c */ /* 0x080ff00000041814 */
[C---:B------:R-:W-:Y:S01]  /*7810*/  HMMA.16816.F32.BF16 R92, R36.reuse, R50, R92 ;  /* 0x00000032245c723c */ /* 0x040fe2000004185c */
[----:B------:R-:W2:Y:S07]  /*7820*/  LDSM.16.MT88.4 R48, [R217+0x2900] ;  /* 0x00290000d930783b */ /* 0x000eae0000004200 */
[-C--:B-----5:R-:W-:Y:S08]  /*7830*/  HMMA.16816.F32.BF16 R96, R36, R40.reuse, R96 ;  /* 0x000000282460723c */ /* 0x0a0ff00000041860 */
[C---:B------:R-:W-:Y:S08]  /*7840*/  HMMA.16816.F32.BF16 R100, R44.reuse, R40, R100 ;  /* 0x000000282c64723c */ /* 0x040ff00000041864 */
[-C--:B------:R-:W-:Y:S08]  /*7850*/  HMMA.16816.F32.BF16 R32, R44, R42.reuse, R32 ;  /* 0x0000002a2c20723c */ /* 0x080ff00000041820 */
[C---:B------:R-:W-:Y:S01]  /*7860*/  HMMA.16816.F32.BF16 R104, R36.reuse, R42, R104 ;  /* 0x0000002a2468723c */ /* 0x040fe20000041868 */
        /* <DEDUP_REMOVED lines=8> */
[-C--:B------:R-:W-:Y:S01]  /*78f0*/  HMMA.16816.F32.BF16 R128, R44, R50.reuse, R128 ;  /* 0x000000322c80723c */ /* 0x080fe20000041880 */
[----:B------:R-:W2:Y:S07]  /*7900*/  LDSM.16.MT88.4 R44, [R216+0x2d00] ;  /* 0x002d0000d82c783b */ /* 0x000eae0000004200 */
[----:B------:R-:W-:Y:S07]  /*7910*/  HMMA.16816.F32.BF16 R28, R36, R50, R28 ;  /* 0x00000032241c723c */ /* 0x000fee000004181c */
[----:B------:R-:W-:Y:S01]  /*7920*/  F2FP.BF16.PACK_AB R36, R67, R179 ;  /* 0x000000b34324723e */ /* 0x000fe200000010ff */
[-C--:B------:R-:W-:Y:S01]  /*7930*/  HMMA.16816.F32.BF16 R144, R168, R152.reuse, R4 ;  /* 0x00000098a890723c */ /* 0x080fe20000041804 */
[----:B------:R-:W2:Y:S04]  /*7940*/  LDSM.16.MT88.4 R4, [R217+0x2d00] ;  /* 0x002d0000d904783b */ /* 0x000ea80000004200 */
[----:B------:R-:W-:Y:S02]  /*7950*/  F2FP.BF16.PACK_AB R37, R64, R65 ;  /* 0x000000414025723e */ /* 0x000fe400000010ff */
[----:B-1----:R-:W-:Y:S02]  /*7960*/  F2FP.BF16.PACK_AB R38, R61, R66 ;  /* 0x000000423d26723e */ /* 0x002fe400000010ff */
[----:B---3--:R-:W-:Y:S07]  /*7970*/  F2FP.BF16.PACK_AB R39, R60, R62 ;  /* 0x0000003e3c27723e */ /* 0x008fee00000010ff */
[C---:B------:R-:W-:Y:S07]  /*7980*/  HMMA.16816.F32.BF16 R140, R36.reuse, R152, R8 ;  /* 0x00000098248c723c */ /* 0x040fee0000041808 */
[----:B------:R-:W-:Y:S01]  /*7990*/  FADD.FTZ R8, R238, R133 ;  /* 0x00000085ee087221 */ /* 0x000fe20000010000 */
[-C--:B------:R-:W-:Y:S04]  /*79a0*/  HMMA.16816.F32.BF16 R148, R36, R154.reuse, R12 ;  /* 0x0000009a2494723c */ /* 0x080fe8000004180c */
[----:B------:R-:W-:Y:S01]  /*79b0*/  FADD.FTZ R10, R234, R132 ;  /* 0x00000084ea0a7221 */ /* 0x000fe20000010000 */
[----:B------:R-:W-:Y:S01]  /*79c0*/  MOV R132, R135 ;  /* 0x0000008700847202 */ /* 0x000fe20000000f00 */
[----:B------:R-:W-:Y:S02]  /*79d0*/  FADD.FTZ R8, R240, R8 ;  /* 0x00000008f0087221 */ /* 0x000fe40000010000 */
[C---:B------:R-:W-:Y:S04]  /*79e0*/  HMMA.16816.F32.BF16 R152, R168.reuse, R154, R16 ;  /* 0x0000009aa898723c */ /* 0x040fe80000041810 */
[----:B------:R-:W-:Y:S02]  /*79f0*/  FADD.FTZ R10, R235, R10 ;  /* 0x0000000aeb0a7221 */ /* 0x000fe40000010000 */
[----:B------:R-:W-:Y:S02]  /*7a00*/  FADD.FTZ R9, R186, R3 ;  /* 0x00000003ba097221 */ /* 0x000fe40000010000 */
[-C--:B----4-:R-:W-:Y:S04]  /*7a10*/  HMMA.16816.F32.BF16 R68, R168, R40.reuse, R68 ;  /* 0x00000028a844723c */ /* 0x090fe80000041844 */
[----:B------:R-:W-:Y:S02]  /*7a20*/  FADD.FTZ R12, R244, R0 ;  /* 0x00000000f40c7221 */ /* 0x000fe40000010000 */
[----:B------:R-:W-:Y:S02]  /*7a30*/  FADD.FTZ R8, R239, R8 ;  /* 0x00000008ef087221 */ /* 0x000fe40000010000 */
[C---:B------:R-:W-:Y:S04]  /*7a40*/  HMMA.16816.F32.BF16 R72, R36.reuse, R40, R72 ;  /* 0x000000282448723c */ /* 0x040fe80000041848 */
[----:B------:R-:W-:Y:S02]  /*7a50*/  FADD.FTZ R3, R236, R10 ;  /* 0x0000000aec037221 */ /* 0x000fe40000010000 */
[----:B------:R-:W-:Y:S02]  /*7a60*/  FADD.FTZ R0, R187, R9 ;  /* 0x00000009bb007221 */ /* 0x000fe40000010000 */
[-C--:B------:R-:W-:Y:S04]  /*7a70*/  HMMA.16816.F32.BF16 R76, R36, R42.reuse, R76 ;  /* 0x0000002a244c723c */ /* 0x080fe8000004184c */
[----:B------:R-:W-:Y:S02]  /*7a80*/  FADD.FTZ R12, R232, R12 ;  /* 0x0000000ce80c7221 */ /* 0x000fe40000010000 */
[----:B------:R-:W-:Y:S02]  /*7a90*/  FADD.FTZ R11, R215, R8 ;  /* 0x00000008d70b7221 */ /* 0x000fe40000010000 */
[C---:B------:R-:W-:Y:S04]  /*7aa0*/  HMMA.16816.F32.BF16 R80, R168.reuse, R42, R80 ;  /* 0x0000002aa850723c */ /* 0x040fe80000041850 */
[----:B------:R-:W-:Y:S02]  /*7ab0*/  FADD.FTZ R10, R209, R3 ;  /* 0x00000003d10a7221 */ /* 0x000fe40000010000 */
[----:B------:R-:W-:Y:S02]  /*7ac0*/  FADD.FTZ R9, R178, R0 ;  /* 0x00000000b2097221 */ /* 0x000fe40000010000 */
[-C--:B-----5:R-:W-:Y:S04]  /*7ad0*/  HMMA.16816.F32.BF16 R84, R168, R52.reuse, R84 ;  /* 0x00000034a854723c */ /* 0x0a0fe80000041854 */
        /* <DEDUP_REMOVED lines=23> */
[-C--:B--2---:R-:W-:Y:S04]  /*7c50*/  HMMA.16816.F32.BF16 R108, R168, R44.reuse, R108 ;  /* 0x0000002ca86c723c */ /* 0x084fe8000004186c */
        /* <DEDUP_REMOVED lines=8> */
[----:B------:R-:W-:Y:S01]  /*7ce0*/  FADD.FTZ R0, R172, R9 ;  /* 0x00000009ac007221 */ /* 0x000fe20000010000 */
[C---:B------:R-:W-:Y:S04]  /*7cf0*/  HMMA.16816.F32.BF16 R116, R168.reuse, R46, R116 ;  /* 0x0000002ea874723c */ /* 0x040fe80000041874 */
[----:B------:R-:W-:Y:S02]  /*7d00*/  FADD.FTZ R10, R201, R8 ;  /* 0x00000008c90a7221 */ /* 0x000fe40000010000 */
[----:B------:R-:W-:Y:S01]  /*7d10*/  FADD.FTZ R8, R138, R0 ;  /* 0x000000008a087221 */ /* 0x000fe20000010000 */
[----:B------:R-:W-:Y:S01]  /*7d20*/  MOV R138, R2 ;  /* 0x00000002008a7202 */ /* 0x000fe20000000f00 */
[-C--:B------:R-:W-:Y:S04]  /*7d30*/  HMMA.16816.F32.BF16 R120, R168, R4.reuse, R120 ;  /* 0x00000004a878723c */ /* 0x080fe80000041878 */
[----:B------:R-:W-:Y:S04]  /*7d40*/  FADD.FTZ R8, R65, R8 ;  /* 0x0000000841087221 */ /* 0x000fe80000010000 */
[C---:B------:R-:W-:Y:S07]  /*7d50*/  HMMA.16816.F32.BF16 R124, R36.reuse, R4, R124 ;  /* 0x00000004247c723c */ /* 0x040fee000004187c */
[----:B------:R-:W-:Y:S01]  /*7d60*/  FADD.FTZ R4, R199, R11 ;  /* 0x0000000bc7047221 */ /* 0x000fe20000010000 */
[-C--:B------:R-:W-:Y:S04]  /*7d70*/  HMMA.16816.F32.BF16 R128, R36, R6.reuse, R128 ;  /* 0x000000062480723c */ /* 0x080fe80000041880 */
[----:B------:R-:W-:Y:S02]  /*7d80*/  FADD.FTZ R9, R198, R4 ;  /* 0x00000004c6097221 */ /* 0x000fe40000010000 */
[----:B------:R-:W-:Y:S02]  /*7d90*/  FADD.FTZ R5, R194, R3 ;  /* 0x00000003c2057221 */ /* 0x000fe40000010000 */
[----:B------:R-:W-:Y:S01]  /*7da0*/  FADD.FTZ R4, R193, R10 ;  /* 0x0000000ac1047221 */ /* 0x000fe20000010000 */
[----:B------:R-:W-:Y:S04]  /*7db0*/  HMMA.16816.F32.BF16 R168, R168, R6, R28 ;  /* 0x00000006a8a8723c */ /* 0x000fe8000004181c */
[----:B------:R-:W-:Y:S02]  /*7dc0*/  FADD.FTZ R3, R191, R9 ;  /* 0x00000009bf037221 */ /* 0x000fe40000010000 */
[----:B------:R-:W-:Y:S02]  /*7dd0*/  FADD.FTZ R0, R179, R5 ;  /* 0x00000005b3007221 */ /* 0x000fe40000010000 */
[----:B------:R-:W-:Y:S04]  /*7de0*/  FADD.FTZ R4, R192, R4 ;  /* 0x00000004c0047221 */ /* 0x000fe80000010000 */
[----:B------:R-:W-:Y:S02]  /*7df0*/  FADD.FTZ R3, R190, R3 ;  /* 0x00000003be037221 */ /* 0x000fe40000010000 */
[----:B------:R-:W-:Y:S02]  /*7e00*/  FADD.FTZ R5, R67, R0 ;  /* 0x0000000043057221 */ /* 0x000fe40000010000 */
[----:B------:R-:W-:Y:S02]  /*7e10*/  FADD.FTZ R0, R64, R8 ;  /* 0x0000000840007221 */ /* 0x000fe40000010000 */
[----:B------:R-:W-:Y:S02]  /*7e20*/  FADD.FTZ R4, R189, R4 ;  /* 0x00000004bd047221 */ /* 0x000fe40000010000 */
[----:B------:R-:W-:Y:S02]  /*7e30*/  FADD.FTZ R6, R183, R3 ;  /* 0x00000003b7067221 */ /* 0x000fe40000010000 */
[----:B------:R-:W-:Y:S02]  /*7e40*/  FADD.FTZ R5, R66, R5 ;  /* 0x0000000542057221 */ /* 0x000fe40000010000 */
[----:B------:R-:W-:Y:S01]  /*7e50*/  FADD.FTZ R3, R62, R0 ;  /* 0x000000003e037221 */ /* 0x000fe20000010000 */
[----:B------:R-:W-:Y:S01]  /*7e60*/  IADD3 R0, R224, -0x1, RZ ;  /* 0xffffffffe0007810 */ /* 0x000fe20007ffe0ff */
[----:B------:R-:W-:Y:S02]  /*7e70*/  FADD.FTZ R246, R188, R4 ;  /* 0x00000004bcf67221 */ /* 0x000fe40000010000 */
[----:B------:R-:W-:Y:S01]  /*7e80*/  FADD.FTZ R247, R180, R6 ;  /* 0x00000006b4f77221 */ /* 0x000fe20000010000 */
[----:B------:R-:W-:Y:S01]  /*7e90*/  MOV R224, R0 ;  /* 0x0000000000e07202 */ /* 0x000fe20000000f00 */
[----:B------:R-:W-:Y:S01]  /*7ea0*/  FADD.FTZ R248, R61, R5 ;  /* 0x000000053df87221 */ /* 0x000fe20000010000 */
[----:B------:R-:W-:Y:S01]  /*7eb0*/  MOV R0, R137 ;  /* 0x0000008900007202 */ /* 0x000fe20000000f00 */
[----:B------:R-:W-:Y:S01]  /*7ec0*/  FADD.FTZ R249, R60, R3 ;  /* 0x000000033cf97221 */ /* 0x000fe20000010000 */
[----:B------:R-:W-:Y:S01]  /*7ed0*/  MOV R3, R136 ;  /* 0x0000008800037202 */ /* 0x000fe20000000f00 */
[----:B------:R-:W-:-:S05]  /*7ee0*/  @P4 BRA `(.L_x_12) ;  /* 0xffffd2c000004947 */ /* 0x000fca000383ffff */
.L_x_11:
[----:B------:R-:W1:Y:S01]  /*7ef0*/  SHFL.BFLY PT, R11, R246, 0x2, 0x1f ;  /* 0x0c401f00f60b7f89 */ /* 0x000e6200000e0000 */
[----:B------:R-:W-:-:S02]  /*7f00*/  MOV R18, 0xff800000 ;  /* 0xff80000000127802 */ /* 0x000fc40000000f00 */
[----:B------:R-:W-:Y:S01]  /*7f10*/  MOV R19, 0xff800000 ;  /* 0xff80000000137802 */ /* 0x000fe20000000f00 */
[----:B------:R-:W2:Y:S01]  /*7f20*/  SHFL.BFLY PT, R7, R248, 0x2, 0x1f ;  /* 0x0c401f00f8077f89 */ /* 0x000ea200000e0000 */
[----:B------:R-:W-:Y:S02]  /*7f30*/  MOV R20, 0xff800000 ;  /* 0xff80000000147802 */ /* 0x000fe40000000f00 */
[----:B------:R-:W-:Y:S01]  /*7f40*/  MOV R21, 0xff800000 ;  /* 0xff80000000157802 */ /* 0x000fe20000000f00 */
[----:B------:R-:W3:Y:S01]  /*7f50*/  SHFL.BFLY PT, R9, R247, 0x2, 0x1f ;  /* 0x0c401f00f7097f89 */ /* 0x000ee200000e0000 */
[----:B------:R-:W-:-:S03]  /*7f60*/  PLOP3.LUT P4, PT, PT, PT, PT, 0x8, 0x0 ;  /* 0x000000000000781c */ /* 0x000fc60003f8e170 */
[----:B------:R-:W4:Y:S01]  /*7f70*/  SHFL.BFLY PT, R6, R249, 0x2, 0x1f ;  /* 0x0c401f00f9067f89 */ /* 0x000f2200000e0000 */
[----:B-1----:R-:W-:Y:S02]  /*7f80*/  FADD.FTZ R11, R11, R246 ;  /* 0x000000f60b0b7221 */ /* 0x002fe40000010000 */
[----:B--2---:R-:W-:-:S03]  /*7f90*/  FADD.FTZ R7, R7, R248 ;  /* 0x000000f807077221 */ /* 0x004fc60000010000 */
[----:B------:R-:W1:Y:S01]  /*7fa0*/  SHFL.BFLY PT, R0, R11, 0x1, 0x1f ;  /* 0x0c201f000b007f89 */ /* 0x000e6200000e0000 */
[----:B---3--:R-:W-:-:S03]  /*7fb0*/  FADD.FTZ R9, R9, R247 ;  /* 0x000000f709097221 */ /* 0x008fc60000010000 */
[----:B------:R-:W2:Y:S01]  /*7fc0*/  SHFL.BFLY PT, R3, R7, 0x1, 0x1f ;  /* 0x0c201f0007037f89 */ /* 0x000ea200000e0000 */
[----:B----4-:R-:W-:-:S03]  /*7fd0*/  FADD.FTZ R6, R6, R249 ;  /* 0x000000f906067221 */ /* 0x010fc60000010000 */
[----:B------:R-:W3:Y:S04]  /*7fe0*/  SHFL.BFLY PT, R4, R9, 0x1, 0x1f ;  /* 0x0c201f0009047f89 */ /* 0x000ee800000e0000 */
[----:B------:R-:W4:Y:S01]  /*7ff0*/  SHFL.BFLY PT, R5, R6, 0x1, 0x1f ;  /* 0x0c201f0006057f89 */ /* 0x000f2200000e0000 */
[----:B-1----:R-:W-:Y:S01]  /*8000*/  FADD.FTZ R11, R11, R0 ;  /* 0x000000000b0b7221 */ /* 0x002fe20000010000 */
[----:B------:R-:W-:Y:S01]  /*8010*/  MOV R0, RZ ;  /* 0x000000ff00007202 */ /* 0x000fe20000000f00 */
[----:B--2---:R-:W-:-:S03]  /*8020*/  FADD.FTZ R7, R7, R3 ;  /* 0x0000000307077221 */ /* 0x004fc60000010000 */
[----:B------:R-:W-:Y:S02]  /*8030*/  FSETP.NE.FTZ.AND P3, PT, R11, RZ, PT ;  /* 0x000000ff0b00720b */ /* 0x000fe40003f75000 */
[----:B------:R-:W-:Y:S01]  /*8040*/  MOV R3, RZ ;  /* 0x000000ff00037202 */ /* 0x000fe20000000f00 */
[----:B---3--:R-:W-:Y:S01]  /*8050*/  FADD.FTZ R9, R9, R4 ;  /* 0x0000000409097221 */ /* 0x008fe20000010000 */
[----:B------:R-:W-:Y:S02]  /*8060*/  FSETP.NE.FTZ.AND P1, PT, R7, RZ, PT ;  /* 0x000000ff0700720b */ /* 0x000fe40003f35000 */
[----:B------:R-:W-:Y:S01]  /*8070*/  MOV R4, RZ ;  /* 0x000000ff00047202 */ /* 0x000fe20000000f00 */
[----:B----4-:R-:W-:Y:S01]  /*8080*/  FADD.FTZ R6, R5, R6 ;  /* 0x0000000605067221 */ /* 0x010fe20000010000 */
[----:B------:R-:W-:-:S04]  /*8090*/  FSETP.NE.FTZ.AND P2, PT, R9, RZ, PT ;  /* 0x000000ff0900720b */ /* 0x000fc80003f55000 */
[----:B------:R-:W-:Y:S01]  /*80a0*/  FSETP.NE.FTZ.AND P0, PT, R6, RZ, PT ;  /* 0x000000ff0600720b */ /* 0x000fe20003f15000 */
[----:B------:R-:W1:Y:S08]  /*80b0*/  @P3 MUFU.RCP R0, R11 ;  /* 0x0000000b00003308 */ /* 0x000e700000001000 */
[----:B------:R-:W2:Y:S04]  /*80c0*/  @P1 MUFU.RCP R3, R7 ;  /* 0x0000000700031308 */ /* 0x000ea80000001000 */
[----:B------:R-:W-:Y:S01]  /*80d0*/  @P0 MOV R8, 0x3f317218 ;  /* 0x3f31721800080802 */ /* 0x000fe20000000f00 */
[----:B-1----:R-:W-:-:S03]  /*80e0*/  FMUL.FTZ R144, R0, R144 ;  /* 0x0000009000907220 */ /* 0x002fc60000410000 */
[----:B------:R-:W1:Y:S01]  /*80f0*/  @P2 MUFU.RCP R4, R9 ;  /* 0x0000000900042308 */ /* 0x000e620000001000 */
[C---:B------:R-:W-:Y:S02]  /*8100*/  FMUL.FTZ R145, R0.reuse, R145 ;  /* 0x0000009100917220 */ /* 0x040fe40000410000 */
[C---:B------:R-:W-:Y:S02]  /*8110*/  FMUL.FTZ R152, R0.reuse, R152 ;  /* 0x0000009800987220 */ /* 0x040fe40000410000 */
[C---:B------:R-:W-:Y:S02]  /*8120*/  FMUL.FTZ R153, R0.reuse, R153 ;  /* 0x0000009900997220 */ /* 0x040fe40000410000 */
[C---:B------:R-:W-:Y:S01]  /*8130*/  FMUL.FTZ R68, R0.reuse, R68 ;  /* 0x0000004400447220 */ /* 0x040fe20000410000 */
[----:B------:R-:W-:Y:S01]  /*8140*/  @P3 MUFU.LG2 R11, R11 ;  /* 0x0000000b000b3308 */ /* 0x000fe20000000c00 */
[C---:B------:R-:W-:Y:S02]  /*8150*/  FMUL.FTZ R69, R0.reuse, R69 ;  /* 0x0000004500457220 */ /* 0x040fe40000410000 */
[----:B------:R-:W-:-:S02]  /*8160*/  FMUL.FTZ R80, R0, R80 ;  /* 0x0000005000507220 */ /* 0x000fc40000410000 */
[C---:B------:R-:W-:Y:S02]  /*8170*/  FMUL.FTZ R81, R0.reuse, R81 ;  /* 0x0000005100517220 */ /* 0x040fe40000410000 */
[C---:B------:R-:W-:Y:S01]  /*8180*/  FMUL.FTZ R84, R0.reuse, R84 ;  /* 0x0000005400547220 */ /* 0x040fe20000410000 */
[----:B------:R-:W-:Y:S01]  /*8190*/  @P2 MUFU.LG2 R9, R9 ;  /* 0x0000000900092308 */ /* 0x000fe20000000c00 */
[C---:B------:R-:W-:Y:S02]  /*81a0*/  FMUL.FTZ R85, R0.reuse, R85 ;  /* 0x0000005500557220 */ /* 0x040fe40000410000 */
[C---:B------:R-:W-:Y:S02]  /*81b0*/  FMUL.FTZ R92, R0.reuse, R92 ;  /* 0x0000005c005c7220 */ /* 0x040fe40000410000 */
[C---:B------:R-:W-:Y:S02]  /*81c0*/  FMUL.FTZ R93, R0.reuse, R93 ;  /* 0x0000005d005d7220 */ /* 0x040fe40000410000 */
[C---:B------:R-:W-:Y:S01]  /*81d0*/  FMUL.FTZ R96, R0.reuse, R96 ;  /* 0x0000006000607220 */ /* 0x040fe20000410000 */
[----:B------:R-:W-:Y:S01]  /*81e0*/  @P1 MUFU.LG2 R7, R7 ;  /* 0x0000000700071308 */ /* 0x000fe20000000c00 */
[----:B------:R-:W-:-:S02]  /*81f0*/  FMUL.FTZ R97, R0, R97 ;  /* 0x0000006100617220 */ /* 0x000fc40000410000 */
[C---:B------:R-:W-:Y:S02]  /*8200*/  FMUL.FTZ R104, R0.reuse, R104 ;  /* 0x0000006800687220 */ /* 0x040fe40000410000 */
[C---:B------:R-:W-:Y:S02]  /*8210*/  FMUL.FTZ R105, R0.reuse, R105 ;  /* 0x0000006900697220 */ /* 0x040fe40000410000 */
[C---:B------:R-:W-:Y:S02]  /*8220*/  FMUL.FTZ R108, R0.reuse, R108 ;  /* 0x0000006c006c7220 */ /* 0x040fe40000410000 */
[C---:B------:R-:W-:Y:S02]  /*8230*/  FMUL.FTZ R109, R0.reuse, R109 ;  /* 0x0000006d006d7220 */ /* 0x040fe40000410000 */
[C---:B------:R-:W-:Y:S02]  /*8240*/  FMUL.FTZ R116, R0.reuse, R116 ;  /* 0x0000007400747220 */ /* 0x040fe40000410000 */
[----:B------:R-:W-:-:S02]  /*8250*/  FMUL.FTZ R117, R0, R117 ;  /* 0x0000007500757220 */ /* 0x000fc40000410000 */
[C---:B------:R-:W-:Y:S02]  /*8260*/  FMUL.FTZ R120, R0.reuse, R120 ;  /* 0x0000007800787220 */ /* 0x040fe40000410000 */
[C---:B------:R-:W-:Y:S02]  /*8270*/  FMUL.FTZ R121, R0.reuse, R121 ;  /* 0x0000007900797220 */ /* 0x040fe40000410000 */
[C---:B------:R-:W-:Y:S02]  /*8280*/  FMUL.FTZ R168, R0.reuse, R168 ;  /* 0x000000a800a87220 */ /* 0x040fe40000410000 */
[----:B------:R-:W-:Y:S01]  /*8290*/  FMUL.FTZ R169, R0, R169 ;  /* 0x000000a900a97220 */ /* 0x000fe20000410000 */
[----:B------:R-:W-:Y:S01]  /*82a0*/  MOV R0, RZ ;  /* 0x000000ff00007202 */ /* 0x000fe20000000f00 */
[C---:B--2---:R-:W-:Y:S02]  /*82b0*/  FMUL.FTZ R140, R3.reuse, R140 ;  /* 0x0000008c038c7220 */ /* 0x044fe40000410000 */
[----:B------:R-:W-:-:S02]  /*82c0*/  FMUL.FTZ R141, R3, R141 ;  /* 0x0000008d038d7220 */ /* 0x000fc40000410000 */
[C---:B------:R-:W-:Y:S01]  /*82d0*/  FMUL.FTZ R148, R3.reuse, R148 ;  /* 0x0000009403947220 */ /* 0x040fe20000410000 */
[----:B------:R-:W2:Y:S01]  /*82e0*/  @P0 MUFU.RCP R0, R6 ;  /* 0x0000000600000308 */ /* 0x000ea20000001000 */
[C---:B------:R-:W-:Y:S02]  /*82f0*/  FMUL.FTZ R149, R3.reuse, R149 ;  /* 0x0000009503957220 */ /* 0x040fe40000410000 */
[C---:B------:R-:W-:Y:S02]  /*8300*/  FMUL.FTZ R72, R3.reuse, R72 ;  /* 0x0000004803487220 */ /* 0x040fe40000410000 */
[C---:B------:R-:W-:Y:S02]  /*8310*/  FMUL.FTZ R73, R3.reuse, R73 ;  /* 0x0000004903497220 */ /* 0x040fe40000410000 */
[C---:B------:R-:W-:Y:S01]  /*8320*/  FMUL.FTZ R76, R3.reuse, R76 ;  /* 0x0000004c034c7220 */ /* 0x040fe20000410000 */
[----:B------:R-:W3:Y:S01]  /*8330*/  @P0 MUFU.LG2 R6, R6 ;  /* 0x0000000600060308 */ /* 0x000ee20000000c00 */
        /* <DEDUP_REMOVED lines=17> */
[----:B------:R-:W-:Y:S01]  /*8450*/  @P2 MOV R3, 0x3f317218 ;  /* 0x3f31721800032802 */ /* 0x000fe20000000f00 */
[C---:B-1----:R-:W-:Y:S02]  /*8460*/  FMUL.FTZ R146, R4.reuse, R146 ;  /* 0x0000009204927220 */ /* 0x042fe40000410000 */
        /* <DEDUP_REMOVED lines=24> */
[C---:B--2---:R-:W-:Y:S02]  /*85f0*/  FMUL.FTZ R142, R0.reuse, R142 ;  /* 0x0000008e008e7220 */ /* 0x044fe40000410000 */
        /* <DEDUP_REMOVED lines=24> */
[----:B------:R-:W-:Y:S02]  /*8780*/  @P2 FMUL.FTZ R5, R3, c[0x0][0x2d0] ;  /* 0x0000b40003052a20 */ /* 0x000fe40000410000 */
[----:B------:R-:W-:-:S02]  /*8790*/  @P3 FMUL.FTZ R10, R4, c[0x0][0x2d0] ;  /* 0x0000b400040a3a20 */ /* 0x000fc40000410000 */
[----:B------:R-:W-:Y:S02]  /*87a0*/  @P1 FMUL.FTZ R3, R0, c[0x0][0x2d0] ;  /* 0x0000b40000031a20 */ /* 0x000fe40000410000 */
[----:B------:R-:W-:Y:S02]  /*87b0*/  @P3 FMUL.FTZ R11, R11, 0.69314718246459960938 ;  /* 0x3f3172180b0b3820 */ /* 0x000fe40000410000 */
[----:B------:R-:W-:Y:S02]  /*87c0*/  @P2 FMUL.FTZ R9, R9, 0.69314718246459960938 ;  /* 0x3f31721809092820 */ /* 0x000fe40000410000 */
[----:B------:R-:W-:Y:S02]  /*87d0*/  @P1 FMUL.FTZ R7, R7, 0.69314718246459960938 ;  /* 0x3f31721807071820 */ /* 0x000fe40000410000 */
[----:B---3--:R-:W-:Y:S02]  /*87e0*/  @P0 FMUL.FTZ R4, R6, 0.69314718246459960938 ;  /* 0x3f31721806040820 */ /* 0x008fe40000410000 */
[----:B------:R-:W-:-:S02]  /*87f0*/  @P0 FMUL.FTZ R0, R8, c[0x0][0x2d0] ;  /* 0x0000b40008000a20 */ /* 0x000fc40000410000 */
[----:B------:R-:W-:Y:S02]  /*8800*/  @P3 FFMA.FTZ R18, R10, R137, R11 ;  /* 0x000000890a123223 */ /* 0x000fe4000001000b */
[----:B------:R-:W-:Y:S02]  /*8810*/  @P2 FFMA.FTZ R19, R5, R136, R9 ;  /* 0x0000008805132223 */ /* 0x000fe40000010009 */
[----:B------:R-:W-:Y:S02]  /*8820*/  @P1 FFMA.FTZ R20, R3, R135, R7 ;  /* 0x0000008703141223 */ /* 0x000fe40000010007 */
[----:B------:R-:W-:Y:S02]  /*8830*/  @P0 FFMA.FTZ R21, R0, R2, R4 ;  /* 0x0000000200150223 */ /* 0x000fe40000010004 */
.L_x_3:
[----:B------:R-:W-:Y:S05]  /*8840*/  @P4 BRA `(.L_x_15) ;  /* 0x00001a1000004947 */ /* 0x000fea0003800000 */
[----:B------:R-:W1:Y:S01]  /*8850*/  S2R R16, SR_TID.X ;  /* 0x0000000000107919 */ /* 0x000e620000002100 */
[----:B------:R-:W-:Y:S01]  /*8860*/  SHF.R.S32.HI R10, RZ, 0x1f, R251 ;  /* 0x0000001fff0a7819 */ /* 0x000fe200000114fb */
[----:B------:R-:W-:Y:S01]  /*8870*/  IMAD.WIDE.U32 R2, R251, c[0x0][0x4d0], RZ ;  /* 0x00013400fb027a25 */ /* 0x000fe200078e00ff */
[----:B------:R-:W-:Y:S01]  /*8880*/  MOV R24, c[0x0][0x4e8] ;  /* 0x00013a0000187a02 */ /* 0x000fe20000000f00 */
[----:B------:R-:W2:Y:S01]  /*8890*/  S2R R12, SR_CTAID.Y ;  /* 0x00000000000c7919 */ /* 0x000ea20000002600 */
[----:B------:R-:W-:Y:S01]  /*88a0*/  BSSY B0, `(.L_x_16) ;  /* 0x00000bd000007945 */ /* 0x000fe20003800000 */
[----:B------:R-:W-:-:S02]  /*88b0*/  IMAD R0, R10, c[0x0][0x4d0], RZ ;  /* 0x000134000a007a24 */ /* 0x000fc400078e02ff */
[----:B------:R-:W-:Y:S01]  /*88c0*/  BAR.SYNC.DEFER_BLOCKING 0x1, 0x80 ;  /* 0x0042000000007b1d */ /* 0x000fe20000010000 */
[----:B------:R-:W-:Y:S01]  /*88d0*/  IMAD.MOV R9, RZ, RZ, -R251 ;  /* 0x000000ffff097224 */ /* 0x000fe200078e0afb */
[C---:B------:R-:W-:Y:S01]  /*88e0*/  ISETP.NE.AND P0, PT, R24.reuse, 0x1, PT ;  /* 0x000000011800780c */ /* 0x040fe20003f05270 */
[----:B------:R-:W-:Y:S02]  /*88f0*/  IMAD R8, R251, c[0x0][0x4d4], R0 ;  /* 0x00013500fb087a24 */ /* 0x000fe400078e0200 */
[----:B------:R-:W-:Y:S01]  /*8900*/  IMAD R24, R24, c[0x0][0x388], RZ ;  /* 0x0000e20018187a24 */ /* 0x000fe200078e02ff */
[----:B------:R-:W3:Y:S04]  /*8910*/  S2R R13, SR_CTAID.Z ;  /* 0x00000000000d7919 */ /* 0x000ee80000002700 */
[----:B------:R-:W4:Y:S01]  /*8920*/  S2R R15, SR_CTAID.X ;  /* 0x00000000000f7919 */ /* 0x000f220000002500 */
[----:B-1----:R-:W-:-:S04]  /*8930*/  SHF.R.S32.HI R11, RZ, 0x1f, R16 ;  /* 0x0000001fff0b7819 */ /* 0x002fc80000011410 */
[-C--:B------:R-:W-:Y:S01]  /*8940*/  LEA.HI R4, R11, R16.reuse, RZ, 0x2 ;  /* 0x000000100b047211 */ /* 0x080fe200078f10ff */
[----:B--2---:R-:W-:Y:S01]  /*8950*/  IMAD R12, R9, c[0x0][0x550], R12 ;  /* 0x00015400090c7a24 */ /* 0x004fe200078e020c */
[----:B------:R-:W-:Y:S02]  /*8960*/  LEA.HI R11, R11, R16, RZ, 0x5 ;  /* 0x000000100b0b7211 */ /* 0x000fe400078f28ff */
[----:B------:R-:W-:Y:S02]  /*8970*/  LOP3.LUT R4, R4, 0xfffffffc, RZ, 0xc0, !PT ;  /* 0xfffffffc04047812 */ /* 0x000fe400078ec0ff */
[--C-:B------:R-:W-:Y:S02]  /*8980*/  SHF.R.S32.HI R6, RZ, 0x5, R11.reuse ;  /* 0x00000005ff067819 */ /* 0x100fe4000001140b */
[----:B------:R-:W-:Y:S01]  /*8990*/  SHF.R.S32.HI R5, RZ, 0x1f, R11 ;  /* 0x0000001fff057819 */ /* 0x000fe2000001140b */
[----:B------:R-:W-:Y:S01]  /*89a0*/  IMAD.IADD R0, R16, 0x1, -R4 ;  /* 0x0000000110007824 */ /* 0x000fe200078e0a04 */
[----:B------:R-:W-:-:S02]  /*89b0*/  LOP3.LUT R11, R11, 0xffffffe0, RZ, 0xc0, !PT ;  /* 0xffffffe00b0b7812 */ /* 0x000fc400078ec0ff */
[----:B------:R-:W-:Y:S01]  /*89c0*/  LEA.HI R4, R5, R6, RZ, 0x2 ;  /* 0x0000000605047211 */ /* 0x000fe200078f10ff */
[----:B------:R-:W-:Y:S01]  /*89d0*/  IMAD.IADD R5, R3, 0x1, R8 ;  /* 0x0000000103057824 */ /* 0x000fe200078e0208 */
[----:B------:R-:W-:Y:S02]  /*89e0*/  LEA.HI R7, R0, R0, RZ, 0x1 ;  /* 0x0000000000077211 */ /* 0x000fe400078f08ff */
[----:B------:R-:W-:Y:S01]  /*89f0*/  LOP3.LUT R8, R4, 0xffffffc, RZ, 0xc0, !PT ;  /* 0x0ffffffc04087812 */ /* 0x000fe200078ec0ff */
[----:B------:R-:W-:Y:S01]  /*8a00*/  IMAD.MOV.U32 R4, RZ, RZ, R2 ;  /* 0x000000ffff047224 */ /* 0x000fe200078e0002 */
[----:B------:R-:W-:Y:S01]  /*8a10*/  IADD3 R16, -R11, R16, RZ ;  /* 0x000000100b107210 */ /* 0x000fe20007ffe1ff */
[C---:B------:R-:W-:Y:S01]  /*8a20*/  IMAD.SHL.U32 R2, R7.reuse, 0x20, RZ ;  /* 0x0000002007027824 */ /* 0x040fe200078e00ff */
[----:B------:R-:W-:Y:S01]  /*8a30*/  LOP3.LUT R3, R7, 0x1ffffffe, RZ, 0xc0, !PT ;  /* 0x1ffffffe07037812 */ /* 0x000fe200078ec0ff */
[----:B------:R-:W-:Y:S01]  /*8a40*/  IMAD.IADD R9, R6, 0x1, -R8 ;  /* 0x0000000106097824 */ /* 0x000fe200078e0a08 */
[----:B------:R-:W-:Y:S01]  /*8a50*/  SHF.R.S32.HI R7, RZ, 0x1f, R16 ;  /* 0x0000001fff077819 */ /* 0x000fe20000011410 */
[----:B---3--:R-:W-:Y:S01]  /*8a60*/  IMAD.WIDE.U32 R4, R13, c[0x0][0x4d8], R4 ;  /* 0x000136000d047a25 */ /* 0x008fe200078e0004 */
[----:B------:R-:W-:-:S02]  /*8a70*/  IADD3 R8, R0, -R3, RZ ;  /* 0x8000000300087210 */ /* 0x000fc40007ffe0ff */
[----:B------:R-:W-:Y:S01]  /*8a80*/  LEA.HI R17, R7, R16, RZ, 0x2 ;  /* 0x0000001007117211 */ /* 0x000fe200078f10ff */
[----:B------:R-:W-:Y:S01]  /*8a90*/  IMAD R0, R10, c[0x0][0x438], RZ ;  /* 0x00010e000a007a24 */ /* 0x000fe200078e02ff */
[----:B------:R-:W-:Y:S02]  /*8aa0*/  SHF.R.S32.HI R10, RZ, 0x1f, R13 ;  /* 0x0000001fff0a7819 */ /* 0x000fe4000001140d */
[----:B------:R-:W-:Y:S01]  /*8ab0*/  SHF.R.S32.HI R7, RZ, 0x2, R17 ;  /* 0x00000002ff077819 */ /* 0x000fe20000011411 */
[C---:B------:R-:W-:Y:S01]  /*8ac0*/  IMAD R6, R251.reuse, c[0x0][0x43c], R0 ;  /* 0x00010f00fb067a24 */ /* 0x040fe200078e0200 */
[----:B------:R-:W-:Y:S01]  /*8ad0*/  LOP3.LUT R0, R2, 0xffffffc0, RZ, 0xc0, !PT ;  /* 0xffffffc002007812 */ /* 0x000fe200078ec0ff */
[----:B------:R-:W-:Y:S01]  /*8ae0*/  IMAD.WIDE.U32 R2, R251, c[0x0][0x438], RZ ;  /* 0x00010e00fb027a25 */ /* 0x000fe200078e00ff */
[----:B------:R-:W-:-:S03]  /*8af0*/  LOP3.LUT P1, RZ, R16, 0x3, RZ, 0xc0, !PT ;  /* 0x0000000310ff7812 */ /* 0x000fc6000782c0ff */
[----:B------:R-:W-:Y:S02]  /*8b00*/  IMAD R8, R8, 0x8, R0 ;  /* 0x0000000808087824 */ /* 0x000fe400078e0200 */
[----:B------:R-:W-:Y:S02]  /*8b10*/  IMAD R14, R9, 0x10, R7 ;  /* 0x00000010090e7824 */ /* 0x000fe400078e0207 */
[----:B------:R-:W-:Y:S02]  /*8b20*/  IMAD R11, R10, c[0x0][0x4d8], RZ ;  /* 0x000136000a0b7a24 */ /* 0x000fe400078e02ff */
[----:B------:R-:W-:Y:S02]  /*8b30*/  IMAD.IADD R8, R14, 0x1, R8 ;  /* 0x000000010e087824 */ /* 0x000fe400078e0208 */
[----:B------:R-:W-:Y:S02]  /*8b40*/  IMAD.IADD R3, R3, 0x1, R6 ;  /* 0x0000000103037824 */ /* 0x000fe400078e0206 */
[----:B------:R-:W-:-:S02]  /*8b50*/  IMAD R6, R10, c[0x0][0x440], RZ ;  /* 0x000110000a067a24 */ /* 0x000fc400078e02ff */
[----:B----4-:R-:W-:Y:S02]  /*8b60*/  IMAD R8, R15, 0x80, R8 ;  /* 0x000000800f087824 */ /* 0x010fe400078e0208 */
[C---:B------:R-:W-:Y:S02]  /*8b70*/  IMAD R0, R13.reuse, c[0x0][0x4dc], R11 ;  /* 0x000137000d007a24 */ /* 0x040fe400078e020b */
[C---:B------:R-:W-:Y:S02]  /*8b80*/  IMAD R6, R13.reuse, c[0x0][0x444], R6 ;  /* 0x000111000d067a24 */ /* 0x040fe400078e0206 */
[----:B------:R-:W-:Y:S01]  /*8b90*/  IMAD.WIDE.U32 R2, R13, c[0x0][0x440], R2 ;  /* 0x000110000d027a25 */ /* 0x000fe200078e0002 */
[----:B------:R-:W-:Y:S02]  /*8ba0*/  IADD3 R5, R5, R0, RZ ;  /* 0x0000000005057210 */ /* 0x000fe40007ffe0ff */
[----:B------:R-:W-:Y:S01]  /*8bb0*/  SHF.R.S32.HI R0, RZ, 0x1f, R12 ;  /* 0x0000001fff007819 */ /* 0x000fe2000001140c */
[----:B------:R-:W-:Y:S01]  /*8bc0*/  @P0 IMAD.HI.U32 R11, R8, c[0x0][0x4ec], RZ ;  /* 0x00013b00080b0a27 */ /* 0x000fe200078e00ff */
[----:B------:R-:W-:-:S03]  /*8bd0*/  IADD3 R3, R3, R6, RZ ;  /* 0x0000000603037210 */ /* 0x000fc60007ffe0ff */
[----:B------:R-:W-:-:S04]  /*8be0*/  @P0 IMAD.HI.U32 R10, R8, c[0x0][0x4ec], RZ ;  /* 0x00013b00080a0a27 */ /* 0x000fc800078e00ff */
[--C-:B------:R-:W-:Y:S01]  /*8bf0*/  IMAD.MOV.U32 R6, RZ, RZ, R8.reuse ;  /* 0x000000ffff067224 */ /* 0x100fe200078e0008 */
[----:B------:R-:W-:Y:S01]  /*8c00*/  @P0 SHF.R.U32.HI R6, RZ, c[0x0][0x4f0], R11 ;  /* 0x00013c00ff060a19 */ /* 0x000fe2000001160b */
[----:B------:R-:W-:Y:S01]  /*8c10*/  IMAD.MOV.U32 R7, RZ, RZ, R8 ;  /* 0x000000ffff077224 */ /* 0x000fe200078e0008 */
[----:B------:R-:W-:Y:S01]  /*8c20*/  @P0 SHF.R.U32.HI R7, RZ, c[0x0][0x4f0], R10 ;  /* 0x00013c00ff070a19 */ /* 0x000fe2000001160a */
[----:B------:R-:W-:Y:S01]  /*8c30*/  IMAD R9, R0, c[0x0][0x448], RZ ;  /* 0x0001120000097a24 */ /* 0x000fe200078e02ff */
[----:B------:R-:W-:Y:S01]  /*8c40*/  IADD3 R10, -R6, RZ, RZ ;  /* 0x000000ff060a7210 */ /* 0x000fe20007ffe1ff */
[----:B------:R-:W-:Y:S02]  /*8c50*/  IMAD R0, R0, c[0x0][0x4e0], RZ ;  /* 0x0001380000007a24 */ /* 0x000fe400078e02ff */
[C---:B------:R-:W-:Y:S01]  /*8c60*/  IMAD R11, R12.reuse, c[0x0][0x44c], R9 ;  /* 0x000113000c0b7a24 */ /* 0x040fe200078e0209 */
[----:B------:R-:W-:Y:S01]  /*8c70*/  SHF.R.S32.HI R9, RZ, 0x1f, R7 ;  /* 0x0000001fff097819 */ /* 0x000fe20000011407 */
[----:B------:R-:W-:-:S02]  /*8c80*/  IMAD R13, R12, c[0x0][0x4e4], R0 ;  /* 0x000139000c0d7a24 */ /* 0x000fc400078e0200 */
[----:B------:R-:W-:-:S04]  /*8c90*/  IMAD.WIDE.U32 R4, R12, c[0x0][0x4e0], R4 ;  /* 0x000138000c047a25 */ /* 0x000fc800078e0004 */
[----:B------:R-:W-:Y:S01]  /*8ca0*/  IMAD R0, R10, c[0x0][0x4e8], R8 ;  /* 0x00013a000a007a24 */ /* 0x000fe200078e0208 */
[----:B------:R-:W-:Y:S01]  /*8cb0*/  SHF.R.S32.HI R10, RZ, 0x1f, R6 ;  /* 0x0000001fff0a7819 */ /* 0x000fe20000011406 */
[----:B------:R-:W-:Y:S01]  /*8cc0*/  IMAD R9, R9, c[0x0][0x430], RZ ;  /* 0x00010c0009097a24 */ /* 0x000fe200078e02ff */
[----:B------:R-:W-:Y:S01]  /*8cd0*/  IADD3 R4, P0, R6, R4, RZ ;  /* 0x0000000406047210 */ /* 0x000fe20007f1e0ff */
[----:B------:R-:W-:Y:S01]  /*8ce0*/  IMAD.WIDE.U32 R2, R12, c[0x0][0x448], R2 ;  /* 0x000112000c027a25 */ /* 0x000fe200078e0002 */
[----:B------:R-:W-:Y:S02]  /*8cf0*/  SHF.R.S32.HI R6, RZ, 0x1f, R0 ;  /* 0x0000001fff067819 */ /* 0x000fe40000011400 */
[----:B------:R-:W-:Y:S01]  /*8d00*/  IADD3.X R5, R10, R5, R13, P0, !PT ;  /* 0x000000050a057210 */ /* 0x000fe200007fe40d */
[----:B------:R-:W-:Y:S02]  /*8d10*/  IMAD R10, R7, c[0x0][0x434], R9 ;  /* 0x00010d00070a7a24 */ /* 0x000fe400078e0209 */
[----:B------:R-:W-:-:S02]  /*8d20*/  IMAD R9, R6, c[0x0][0x4c8], RZ ;  /* 0x0001320006097a24 */ /* 0x000fc400078e02ff */
[----:B------:R-:W-:Y:S02]  /*8d30*/  IMAD.MOV R6, RZ, RZ, -R7 ;  /* 0x000000ffff067224 */ /* 0x000fe400078e0a07 */
[----:B------:R-:W-:-:S04]  /*8d40*/  IMAD.WIDE.U32 R4, R0, c[0x0][0x4c8], R4 ;  /* 0x0001320000047a25 */ /* 0x000fc800078e0004 */
[----:B------:R-:W-:Y:S02]  /*8d50*/  IMAD R0, R0, c[0x0][0x4cc], R9 ;  /* 0x0001330000007a24 */ /* 0x000fe400078e0209 */
[----:B------:R-:W-:Y:S02]  /*8d60*/  IMAD.IADD R3, R3, 0x1, R11 ;  /* 0x0000000103037824 */ /* 0x000fe400078e020b */
[----:B------:R-:W-:Y:S01]  /*8d70*/  IMAD R13, R6, c[0x0][0x4e8], R8 ;  /* 0x00013a00060d7a24 */ /* 0x000fe200078e0208 */
[C---:B------:R-:W-:Y:S01]  /*8d80*/  LEA R6, P0, R4.reuse, c[0x0][0x4a8], 0x2 ;  /* 0x00012a0004067a11 */ /* 0x040fe200078010ff */
[----:B------:R-:W-:Y:S02]  /*8d90*/  IMAD.IADD R0, R5, 0x1, R0 ;  /* 0x0000000105007824 */ /* 0x000fe400078e0200 */
[----:B------:R-:W-:Y:S01]  /*8da0*/  IMAD.WIDE.U32 R2, R7, c[0x0][0x430], R2 ;  /* 0x00010c0007027a25 */ /* 0x000fe200078e0002 */
[----:B------:R-:W-:Y:S01]  /*8db0*/  SHF.R.S32.HI R7, RZ, 0x1f, R13 ;  /* 0x0000001fff077819 */ /* 0x000fe2000001140d */
[----:B------:R-:W-:Y:S01]  /*8dc0*/  SHFL.IDX PT, R8, R6, 0x2, 0x1c1f ;  /* 0x005c1f0006087f89 */ /* 0x000fe200000e0000 */
[----:B------:R-:W-:Y:S01]  /*8dd0*/  LEA.HI.X R0, R4, c[0x0][0x4ac], R0, 0x2, P0 ;  /* 0x00012b0004007a11 */ /* 0x000fe200000f1400 */
[----:B------:R-:W-:Y:S01]  /*8de0*/  IMAD R12, R15, 0x80, R14 ;  /* 0x000000800f0c7824 */ /* 0x000fe200078e020e */
[----:B------:R-:W-:Y:S01]  /*8df0*/  IADD3 R3, R3, R10, RZ ;  /* 0x0000000a03037210 */ /* 0x000fe20007ffe0ff */
[----:B------:R-:W-:Y:S01]  /*8e00*/  IMAD R7, R7, c[0x0][0x428], RZ ;  /* 0x00010a0007077a24 */ /* 0x000fe200078e02ff */
[----:B------:R-:W-:Y:S02]  /*8e10*/  SHFL.IDX PT, R4, R6, RZ, 0x1c1f ;  /* 0x001c1fff06047589 */ /* 0x000fe400000e0000 */
[C---:B------:R-:W-:Y:S01]  /*8e20*/  IADD3 R14, R12.reuse, 0x40, RZ ;  /* 0x000000400c0e7810 */ /* 0x040fe20007ffe0ff */
[C---:B------:R-:W-:Y:S01]  /*8e30*/  IMAD R15, R13.reuse, c[0x0][0x42c], R7 ;  /* 0x00010b000d0f7a24 */ /* 0x040fe200078e0207 */
[----:B------:R-:W1:Y:S01]  /*8e40*/  SHFL.IDX PT, R5, R0, RZ, 0x1c1f ;  /* 0x001c1fff00057589 */ /* 0x000e6200000e0000 */
[----:B------:R-:W-:Y:S01]  /*8e50*/  IMAD.WIDE.U32 R2, R13, c[0x0][0x428], R2 ;  /* 0x00010a000d027a25 */ /* 0x000fe200078e0002 */
[----:B------:R-:W-:-:S02]  /*8e60*/  IADD3 R13, R12, 0x48, RZ ;  /* 0x000000480c0d7810 */ /* 0x000fc40007ffe0ff */
[----:B------:R-:W-:Y:S01]  /*8e70*/  SHFL.IDX PT, R10, R6, 0x1, 0x1c1f ;  /* 0x003c1f00060a7f89 */ /* 0x000fe200000e0000 */
[-C--:B------:R-:W-:Y:S02]  /*8e80*/  ISETP.GE.OR P4, PT, R12, R24.reuse, P1 ;  /* 0x000000180c00720c */ /* 0x080fe40000f86670 */
[-C--:B------:R-:W-:Y:S01]  /*8e90*/  ISETP.GE.OR P2, PT, R14, R24.reuse, P1 ;  /* 0x000000180e00720c */ /* 0x080fe20000f46670 */
[----:B------:R-:W2:Y:S01]  /*8ea0*/  SHFL.IDX PT, R11, R0, 0x1, 0x1c1f ;  /* 0x003c1f00000b7f89 */ /* 0x000ea200000e0000 */
[----:B------:R-:W-:Y:S02]  /*8eb0*/  IADD3 R3, R3, R15, RZ ;  /* 0x0000000f03037210 */ /* 0x000fe40007ffe0ff */
[----:B------:R-:W-:Y:S01]  /*8ec0*/  LEA R23, P0, R2, c[0x0][0x400], 0x2 ;  /* 0x0001000002177a11 */ /* 0x000fe200078010ff */
[----:B------:R-:W3:Y:S01]  /*8ed0*/  SHFL.IDX PT, R9, R0, 0x2, 0x1c1f ;  /* 0x005c1f0000097f89 */ /* 0x000ee200000e0000 */
[-C--:B------:R-:W-:Y:S02]  /*8ee0*/  ISETP.GE.AND P5, PT, R14, R24.reuse, PT ;  /* 0x000000180e00720c */ /* 0x080fe40003fa6270 */
[----:B------:R-:W-:Y:S01]  /*8ef0*/  LEA.HI.X R22, R2, c[0x0][0x404], R3, 0x2, P0 ;  /* 0x0001010002167a11 */ /* 0x000fe200000f1403 */
[----:B------:R-:W-:Y:S01]  /*8f00*/  SHFL.IDX PT, R6, R6, 0x3, 0x1c1f ;  /* 0x007c1f0006067f89 */ /* 0x000fe200000e0000 */
[----:B------:R-:W-:-:S03]  /*8f10*/  ISETP.GE.AND P6, PT, R13, R24, PT ;  /* 0x000000180d00720c */ /* 0x000fc60003fc6270 */
[----:B------:R4:W2:Y:S04]  /*8f20*/  SHFL.IDX PT, R7, R0, 0x3, 0x1c1f ;  /* 0x007c1f0000077f89 */ /* 0x0008a800000e0000 */
[----:B-1----:R1:W-:Y:S04]  /*8f30*/  @!P4 ST.E [R4.64], R18 ;  /* 0x000000120400c985 */ /* 0x0023e8000c101906 */
[----:B------:R1:W1:Y:S04]  /*8f40*/  SHFL.IDX PT, R2, R23, RZ, 0x1c1f ;  /* 0x001c1fff17027589 */ /* 0x00026800000e0000 */
[----:B------:R1:W1:Y:S01]  /*8f50*/  SHFL.IDX PT, R3, R22, RZ, 0x1c1f ;  /* 0x001c1fff16037589 */ /* 0x00026200000e0000 */
[----:B----4-:R-:W-:-:S04]  /*8f60*/  IADD3 R0, R12, 0x8, RZ ;  /* 0x000000080c007810 */ /* 0x010fc80007ffe0ff */
[CC--:B------:R-:W-:Y:S02]  /*8f70*/  ISETP.GE.OR P3, PT, R0.reuse, R24.reuse, P1 ;  /* 0x000000180000720c */ /* 0x0c0fe40000f66670 */
[-C--:B------:R-:W-:Y:S02]  /*8f80*/  ISETP.GE.OR P1, PT, R13, R24.reuse, P1 ;  /* 0x000000180d00720c */ /* 0x080fe40000f26670 */
[----:B------:R-:W-:Y:S02]  /*8f90*/  ISETP.GE.AND P0, PT, R0, R24, PT ;  /* 0x000000180000720c */ /* 0x000fe40003f06270 */
[----:B------:R-:W-:-:S05]  /*8fa0*/  LOP3.LUT R0, R17, 0x7ffffffc, RZ, 0xc0, !PT ;  /* 0x7ffffffc11007812 */ /* 0x000fca00078ec0ff */
[----:B------:R-:W-:Y:S02]  /*8fb0*/  IMAD.IADD R0, R16, 0x1, -R0 ;  /* 0x0000000110007824 */ /* 0x000fe400078e0a00 */
[----:B--2---:R2:W-:Y:S03]  /*8fc0*/  @!P3 ST.E [R10.64], R19 ;  /* 0x000000130a00b985 */ /* 0x0045e6000c101906 */
[----:B------:R-:W-:Y:S01]  /*8fd0*/  SHF.L.U32 R0, R0, 0x1, RZ ;  /* 0x0000000100007819 */ /* 0x000fe200000006ff */
[----:B---3--:R2:W-:Y:S04]  /*8fe0*/  @!P2 ST.E [R8.64], R20 ;  /* 0x000000140800a985 */ /* 0x0085e8000c101906 */
[----:B------:R2:W-:Y:S01]  /*8ff0*/  @!P1 ST.E [R6.64], R21 ;  /* 0x0000001506009985 */ /* 0x0005e2000c101906 */
[----:B------:R-:W-:-:S13]  /*9000*/  ISETP.GE.AND P1, PT, R12, R24, PT ;  /* 0x000000180c00720c */ /* 0x000fda0003f26270 */
[----:B------:R-:W-:Y:S05]  /*9010*/  @P1 BRA `(.L_x_17) ;  /* 0x0000045000001947 */ /* 0x000fea0003800000 */
[C---:B-12---:R-:W-:Y:S02]  /*9020*/  IADD3 R6, R0.reuse, 0x8, RZ ;  /* 0x0000000800067810 */ /* 0x046fe40007ffe0ff */
[----:B------:R-:W-:Y:S02]  /*9030*/  IADD3 R5, R0, 0x10, RZ ;  /* 0x0000001000057810 */ /* 0x000fe40007ffe0ff */
[----:B------:R-:W-:Y:S02]  /*9040*/  ISETP.GE.AND P3, PT, R6, c[0x0][0x3c8], PT ;  /* 0x0000f20006007a0c */ /* 0x000fe40003f66270 */
[----:B------:R-:W-:Y:S02]  /*9050*/  ISETP.GE.AND P2, PT, R5, c[0x0][0x3c8], PT ;  /* 0x0000f20005007a0c */ /* 0x000fe40003f46270 */
[C---:B------:R-:W-:Y:S02]  /*9060*/  IADD3 R4, R0.reuse, 0x18, RZ ;  /* 0x0000001800047810 */ /* 0x040fe40007ffe0ff */
[----:B------:R-:W-:-:S02]  /*9070*/  ISETP.GE.AND P4, PT, R0, c[0x0][0x3c8], PT ;  /* 0x0000f20000007a0c */ /* 0x000fc40003f86270 */
[----:B------:R-:W-:-:S05]  /*9080*/  ISETP.GE.AND P1, PT, R4, c[0x0][0x3c8], PT ;  /* 0x0000f20004007a0c */ /* 0x000fca0003f26270 */
[----:B------:R-:W-:Y:S02]  /*9090*/  @!P3 LEA.HI R6, R6, R6, RZ, 0x1 ;  /* 0x000000060606b211 */ /* 0x000fe400078f08ff */
[----:B------:R-:W-:Y:S02]  /*90a0*/  @!P2 LEA.HI R5, R5, R5, RZ, 0x1 ;  /* 0x000000050505a211 */ /* 0x000fe400078f08ff */
[----:B------:R-:W-:Y:S02]  /*90b0*/  @!P3 LOP3.LUT R6, R6, 0xfffffffe, RZ, 0xc0, !PT ;  /* 0xfffffffe0606b812 */ /* 0x000fe400078ec0ff */
[----:B------:R-:W-:Y:S01]  /*90c0*/  @!P2 LOP3.LUT R5, R5, 0xfffffffe, RZ, 0xc0, !PT ;  /* 0xfffffffe0505a812 */ /* 0x000fe200078ec0ff */
[----:B------:R-:W-:Y:S01]  /*90d0*/  @!P4 IMAD.WIDE R8, R0, 0x4, R2 ;  /* 0x000000040008c825 */ /* 0x000fe200078e0202 */
[----:B------:R-:W-:-:S03]  /*90e0*/  @!P1 LEA.HI R10, R4, R4, RZ, 0x1 ;  /* 0x00000004040a9211 */ /* 0x000fc600078f08ff */
[--C-:B------:R-:W-:Y:S01]  /*90f0*/  @!P3 IMAD.WIDE R6, R6, 0x4, R2.reuse ;  /* 0x000000040606b825 */ /* 0x100fe200078e0202 */
[----:B------:R1:W-:Y:S03]  /*9100*/  @!P4 ST.E.64 [R8.64], R144 ;  /* 0x000000900800c985 */ /* 0x0003e6000c101b06 */
[----:B------:R-:W-:Y:S01]  /*9110*/  @!P2 IMAD.WIDE R4, R5, 0x4, R2 ;  /* 0x000000040504a825 */ /* 0x000fe200078e0202 */
[----:B------:R2:W-:Y:S04]  /*9120*/  @!P3 ST.E.64 [R6.64], R152 ;  /* 0x000000980600b985 */ /* 0x0005e8000c101b06 */
[----:B------:R3:W-:Y:S01]  /*9130*/  @!P2 ST.E.64 [R4.64], R68 ;  /* 0x000000440400a985 */ /* 0x0007e2000c101b06 */
[----:B-1----:R-:W-:-:S02]  /*9140*/  @!P1 LOP3.LUT R8, R10, 0xfffffffe, RZ, 0xc0, !PT ;  /* 0xfffffffe0a089812 */ /* 0x002fc400078ec0ff */
[----:B------:R-:W-:-:S03]  /*9150*/  IADD3 R9, R0, 0x20, RZ ;  /* 0x0000002000097810 */ /* 0x000fc60007ffe0ff */
[----:B--2---:R-:W-:Y:S01]  /*9160*/  @!P1 IMAD.WIDE R6, R8, 0x4, R2 ;  /* 0x0000000408069825 */ /* 0x004fe200078e0202 */
[----:B------:R-:W-:Y:S02]  /*9170*/  ISETP.GE.AND P4, PT, R9, c[0x0][0x3c8], PT ;  /* 0x0000f20009007a0c */ /* 0x000fe40003f86270 */
[C---:B---3--:R-:W-:Y:S02]  /*9180*/  IADD3 R5, R0.reuse, 0x28, RZ ;  /* 0x0000002800057810 */ /* 0x048fe40007ffe0ff */
[C---:B------:R-:W-:Y:S01]  /*9190*/  IADD3 R4, R0.reuse, 0x30, RZ ;  /* 0x0000003000047810 */ /* 0x040fe20007ffe0ff */
[----:B------:R1:W-:Y:S01]  /*91a0*/  @!P1 ST.E.64 [R6.64], R80 ;  /* 0x0000005006009985 */ /* 0x0003e2000c101b06 */
[----:B------:R-:W-:Y:S02]  /*91b0*/  IADD3 R8, R0, 0x38, RZ ;  /* 0x0000003800087810 */ /* 0x000fe40007ffe0ff */
[----:B------:R-:W-:Y:S02]  /*91c0*/  ISETP.GE.AND P3, PT, R5, c[0x0][0x3c8], PT ;  /* 0x0000f20005007a0c */ /* 0x000fe40003f66270 */
[----:B------:R-:W-:-:S02]  /*91d0*/  ISETP.GE.AND P2, PT, R4, c[0x0][0x3c8], PT ;  /* 0x0000f20004007a0c */ /* 0x000fc40003f46270 */
[----:B------:R-:W-:Y:S02]  /*91e0*/  ISETP.GE.AND P1, PT, R8, c[0x0][0x3c8], PT ;  /* 0x0000f20008007a0c */ /* 0x000fe40003f26270 */
[----:B------:R-:W-:-:S09]  /*91f0*/  @!P4 LEA.HI R9, R9, R9, RZ, 0x1 ;  /* 0x000000090909c211 */ /* 0x000fd200078f08ff */
[----:B------:R-:W-:Y:S02]  /*9200*/  @!P2 LEA.HI R4, R4, R4, RZ, 0x1 ;  /* 0x000000040404a211 */ /* 0x000fe400078f08ff */
[----:B------:R-:W-:-:S04]  /*9210*/  @!P1 LEA.HI R8, R8, R8, RZ, 0x1 ;  /* 0x0000000808089211 */ /* 0x000fc800078f08ff */
[----:B------:R-:W-:Y:S02]  /*9220*/  @!P1 LOP3.LUT R10, R8, 0xfffffffe, RZ, 0xc0, !PT ;  /* 0xfffffffe080a9812 */ /* 0x000fe400078ec0ff */
[----:B-1----:R-:W-:Y:S02]  /*9230*/  @!P3 LEA.HI R6, R5, R5, RZ, 0x1 ;  /* 0x000000050506b211 */ /* 0x002fe400078f08ff */
[----:B------:R-:W-:Y:S02]  /*9240*/  @!P4 LOP3.LUT R5, R9, 0xfffffffe, RZ, 0xc0, !PT ;  /* 0xfffffffe0905c812 */ /* 0x000fe400078ec0ff */
[----:B------:R-:W-:Y:S02]  /*9250*/  @!P3 LOP3.LUT R9, R6, 0xfffffffe, RZ, 0xc0, !PT ;  /* 0xfffffffe0609b812 */ /* 0x000fe400078ec0ff */
[----:B------:R-:W-:Y:S01]  /*9260*/  @!P2 LOP3.LUT R6, R4, 0xfffffffe, RZ, 0xc0, !PT ;  /* 0xfffffffe0406a812 */ /* 0x000fe200078ec0ff */
[----:B------:R-:W-:-:S04]  /*9270*/  @!P4 IMAD.WIDE R4, R5, 0x4, R2 ;  /* 0x000000040504c825 */ /* 0x000fc800078e0202 */
[--C-:B------:R-:W-:Y:S01]  /*9280*/  @!P3 IMAD.WIDE R8, R9, 0x4, R2.reuse ;  /* 0x000000040908b825 */ /* 0x100fe200078e0202 */
[----:B------:R1:W-:Y:S03]  /*9290*/  @!P4 ST.E.64 [R4.64], R84 ;  /* 0x000000540400c985 */ /* 0x0003e6000c101b06 */
[--C-:B------:R-:W-:Y:S01]  /*92a0*/  @!P2 IMAD.WIDE R6, R6, 0x4, R2.reuse ;  /* 0x000000040606a825 */ /* 0x100fe200078e0202 */
[----:B------:R2:W-:Y:S04]  /*92b0*/  @!P3 ST.E.64 [R8.64], R92 ;  /* 0x0000005c0800b985 */ /* 0x0005e8000c101b06 */
[----:B------:R3:W-:Y:S01]  /*92c0*/  @!P2 ST.E.64 [R6.64], R96 ;  /* 0x000000600600a985 */ /* 0x0007e2000c101b06 */
[----:B-1----:R-:W-:Y:S01]  /*92d0*/  @!P1 IMAD.WIDE R4, R10, 0x4, R2 ;  /* 0x000000040a049825 */ /* 0x002fe200078e0202 */
[----:B--2---:R-:W-:-:S04]  /*92e0*/  IADD3 R8, R0, 0x40, RZ ;  /* 0x0000004000087810 */ /* 0x004fc80007ffe0ff */
[----:B------:R1:W-:Y:S01]  /*92f0*/  @!P1 ST.E.64 [R4.64], R104 ;  /* 0x0000006804009985 */ /* 0x0003e2000c101b06 */
[----:B---3--:R-:W-:Y:S02]  /*9300*/  IADD3 R6, R0, 0x48, RZ ;  /* 0x0000004800067810 */ /* 0x008fe40007ffe0ff */
[----:B------:R-:W-:Y:S02]  /*9310*/  ISETP.GE.AND P4, PT, R8, c[0x0][0x3c8], PT ;  /* 0x0000f20008007a0c */ /* 0x000fe40003f86270 */
[----:B------:R-:W-:-:S11]  /*9320*/  ISETP.GE.AND P3, PT, R6, c[0x0][0x3c8], PT ;  /* 0x0000f20006007a0c */ /* 0x000fd60003f66270 */
[----:B------:R-:W-:Y:S02]  /*9330*/  @!P4 LEA.HI R8, R8, R8, RZ, 0x1 ;  /* 0x000000080808c211 */ /* 0x000fe400078f08ff */
[----:B------:R-:W-:-:S04]  /*9340*/  @!P3 LEA.HI R7, R6, R6, RZ, 0x1 ;  /* 0x000000060607b211 */ /* 0x000fc800078f08ff */
[----:B------:R-:W-:Y:S02]  /*9350*/  @!P3 LOP3.LUT R7, R7, 0xfffffffe, RZ, 0xc0, !PT ;  /* 0xfffffffe0707b812 */ /* 0x000fe400078ec0ff */
[C---:B-1----:R-:W-:Y:S02]  /*9360*/  IADD3 R5, R0.reuse, 0x50, RZ ;  /* 0x0000005000057810 */ /* 0x042fe40007ffe0ff */
[----:B------:R-:W-:Y:S02]  /*9370*/  IADD3 R4, R0, 0x58, RZ ;  /* 0x0000005800047810 */ /* 0x000fe40007ffe0ff */
[----:B------:R-:W-:Y:S02]  /*9380*/  ISETP.GE.AND P2, PT, R5, c[0x0][0x3c8], PT ;  /* 0x0000f20005007a0c */ /* 0x000fe40003f46270 */
[----:B------:R-:W-:-:S11]  /*9390*/  ISETP.GE.AND P1, PT, R4, c[0x0][0x3c8], PT ;  /* 0x0000f20004007a0c */ /* 0x000fd60003f26270 */
[----:B------:R-:W-:Y:S02]  /*93a0*/  @!P2 LEA.HI R6, R5, R5, RZ, 0x1 ;  /* 0x000000050506a211 */ /* 0x000fe400078f08ff */
[----:B------:R-:W-:Y:S02]  /*93b0*/  @!P1 LEA.HI R4, R4, R4, RZ, 0x1 ;  /* 0x0000000404049211 */ /* 0x000fe400078f08ff */
[----:B------:R-:W-:Y:S02]  /*93c0*/  @!P4 LOP3.LUT R5, R8, 0xfffffffe, RZ, 0xc0, !PT ;  /* 0xfffffffe0805c812 */ /* 0x000fe400078ec0ff */
[----:B------:R-:W-:Y:S01]  /*93d0*/  @!P2 LOP3.LUT R10, R6, 0xfffffffe, RZ, 0xc0, !PT ;  /* 0xfffffffe060aa812 */ /* 0x000fe200078ec0ff */
[----:B------:R-:W-:Y:S01]  /*93e0*/  @!P3 IMAD.WIDE R6, R7, 0x4, R2 ;  /* 0x000000040706b825 */ /* 0x000fe200078e0202 */
[----:B------:R-:W-:-:S03]  /*93f0*/  @!P1 LOP3.LUT R11, R4, 0xfffffffe, RZ, 0xc0, !PT ;  /* 0xfffffffe040b9812 */ /* 0x000fc600078ec0ff */
[----:B------:R-:W-:-:S04]  /*9400*/  @!P4 IMAD.WIDE R8, R5, 0x4, R2 ;  /* 0x000000040508c825 */ /* 0x000fc800078e0202 */
[--C-:B------:R-:W-:Y:S01]  /*9410*/  @!P2 IMAD.WIDE R4, R10, 0x4, R2.reuse ;  /* 0x000000040a04a825 */ /* 0x100fe200078e0202 */
[----:B------:R1:W-:Y:S03]  /*9420*/  @!P4 ST.E.64 [R8.64], R108 ;  /* 0x0000006c0800c985 */ /* 0x0003e6000c101b06 */
[----:B------:R-:W-:Y:S01]  /*9430*/  @!P1 IMAD.WIDE R2, R11, 0x4, R2 ;  /* 0x000000040b029825 */ /* 0x000fe200078e0202 */
[----:B------:R1:W-:Y:S04]  /*9440*/  @!P3 ST.E.64 [R6.64], R116 ;  /* 0x000000740600b985 */ /* 0x0003e8000c101b06 */
[----:B------:R1:W-:Y:S04]  /*9450*/  @!P2 ST.E.64 [R4.64], R120 ;  /* 0x000000780400a985 */ /* 0x0003e8000c101b06 */
[----:B------:R1:W-:Y:S02]  /*9460*/  @!P1 ST.E.64 [R2.64], R168 ;  /* 0x000000a802009985 */ /* 0x0003e4000c101b06 */
.L_x_17:
[----:B-1----:R-:W-:Y:S05]  /*9470*/  BSYNC B0 ;  /* 0x0000000000007941 */ /* 0x002fea0003800000 */
.L_x_16:
[----:B------:R1:W3:Y:S01]  /*9480*/  SHFL.IDX PT, R3, R22, 0x1, 0x1c1f ;  /* 0x003c1f0016037f89 */ /* 0x0002e200000e0000 */
[----:B------:R-:W-:Y:S03]  /*9490*/  BSSY B0, `(.L_x_18) ;  /* 0x0000048000007945 */ /* 0x000fe60003800000 */
[----:B------:R1:W4:Y:S01]  /*94a0*/  SHFL.IDX PT, R2, R23, 0x1, 0x1c1f ;  /* 0x003c1f0017027f89 */ /* 0x00032200000e0000 */
[----:B------:R-:W-:Y:S05]  /*94b0*/  @P0 BRA `(.L_x_19) ;  /* 0x0000045000000947 */ /* 0x000fea0003800000 */
[C---:B------:R-:W-:Y:S02]  /*94c0*/  IADD3 R4, R0.reuse, 0x8, RZ ;  /* 0x0000000800047810 */ /* 0x040fe40007ffe0ff */
[----:B------:R-:W-:-:S02]  /*94d0*/  ISETP.GE.AND P1, PT, R0, c[0x0][0x3c8], PT ;  /* 0x0000f20000007a0c */ /* 0x000fc40003f26270 */
[----:B------:R-:W-:Y:S02]  /*94e0*/  ISETP.GE.AND P0, PT, R4, c[0x0][0x3c8], PT ;  /* 0x0000f20004007a0c */ /* 0x000fe40003f06270 */
[C---:B--2---:R-:W-:Y:S02]  /*94f0*/  IADD3 R8, R0.reuse, 0x10, RZ ;  /* 0x0000001000087810 */ /* 0x044fe40007ffe0ff */
[C---:B------:R-:W-:Y:S02]  /*9500*/  IADD3 R9, R0.reuse, 0x18, RZ ;  /* 0x0000001800097810 */ /* 0x040fe40007ffe0ff */
[C---:B------:R-:W-:Y:S02]  /*9510*/  IADD3 R10, R0.reuse, 0x20, RZ ;  /* 0x00000020000a7810 */ /* 0x040fe40007ffe0ff */
[----:B------:R-:W-:Y:S02]  /*9520*/  IADD3 R11, R0, 0x28, RZ ;  /* 0x00000028000b7810 */ /* 0x000fe40007ffe0ff */
[----:B------:R-:W-:Y:S01]  /*9530*/  ISETP.GE.AND P4, PT, R8, c[0x0][0x3c8], PT ;  /* 0x0000f20008007a0c */ /* 0x000fe20003f86270 */
[C---:B---34-:R-:W-:Y:S01]  /*9540*/  @!P1 IMAD.WIDE R6, R0.reuse, 0x4, R2 ;  /* 0x0000000400069825 */ /* 0x058fe200078e0202 */
[----:B------:R-:W-:-:S02]  /*9550*/  IADD3 R12, R0, 0x30, RZ ;  /* 0x00000030000c7810 */ /* 0x000fc40007ffe0ff */
[----:B------:R-:W-:Y:S02]  /*9560*/  @!P0 LEA.HI R4, R4, R4, RZ, 0x1 ;  /* 0x0000000404048211 */ /* 0x000fe400078f08ff */
[----:B------:R-:W-:Y:S01]  /*9570*/  ISETP.GE.AND P3, PT, R9, c[0x0][0x3c8], PT ;  /* 0x0000f20009007a0c */ /* 0x000fe20003f66270 */
[----:B------:R2:W-:Y:S01]  /*9580*/  @!P1 ST.E.64 [R6.64], R146 ;  /* 0x0000009206009985 */ /* 0x0005e2000c101b06 */
[----:B------:R-:W-:Y:S02]  /*9590*/  @!P0 LOP3.LUT R4, R4, 0xfffffffe, RZ, 0xc0, !PT ;  /* 0xfffffffe04048812 */ /* 0x000fe400078ec0ff */
[----:B------:R-:W-:Y:S02]  /*95a0*/  ISETP.GE.AND P2, PT, R10, c[0x0][0x3c8], PT ;  /* 0x0000f2000a007a0c */ /* 0x000fe40003f46270 */
[----:B------:R-:W-:Y:S01]  /*95b0*/  ISETP.GE.AND P1, PT, R11, c[0x0][0x3c8], PT ;  /* 0x0000f2000b007a0c */ /* 0x000fe20003f26270 */
[----:B------:R-:W-:-:S05]  /*95c0*/  @!P0 IMAD.WIDE R4, R4, 0x4, R2 ;  /* 0x0000000404048825 */ /* 0x000fca00078e0202 */
[----:B------:R3:W-:Y:S01]  /*95d0*/  @!P0 ST.E.64 [R4.64], R154 ;  /* 0x0000009a04008985 */ /* 0x0007e2000c101b06 */
[----:B------:R-:W-:-:S13]  /*95e0*/  ISETP.GE.AND P0, PT, R12, c[0x0][0x3c8], PT ;  /* 0x0000f2000c007a0c */ /* 0x000fda0003f06270 */
[----:B------:R-:W-:Y:S02]  /*95f0*/  @!P0 LEA.HI R12, R12, R12, RZ, 0x1 ;  /* 0x0000000c0c0c8211 */ /* 0x000fe400078f08ff */
[----:B--2---:R-:W-:Y:S02]  /*9600*/  @!P3 LEA.HI R6, R9, R9, RZ, 0x1 ;  /* 0x000000090906b211 */ /* 0x004fe400078f08ff */
[----:B------:R-:W-:Y:S02]  /*9610*/  @!P1 LEA.HI R7, R11, R11, RZ, 0x1 ;  /* 0x0000000b0b079211 */ /* 0x000fe400078f08ff */
[----:B------:R-:W-:Y:S02]  /*9620*/  @!P3 LOP3.LUT R6, R6, 0xfffffffe, RZ, 0xc0, !PT ;  /* 0xfffffffe0606b812 */ /* 0x000fe400078ec0ff */
[----:B------:R-:W-:Y:S02]  /*9630*/  @!P1 LOP3.LUT R7, R7, 0xfffffffe, RZ, 0xc0, !PT ;  /* 0xfffffffe07079812 */ /* 0x000fe400078ec0ff */
[----:B------:R-:W-:-:S02]  /*9640*/  @!P0 LOP3.LUT R12, R12, 0xfffffffe, RZ, 0xc0, !PT ;  /* 0xfffffffe0c0c8812 */ /* 0x000fc400078ec0ff */
[----:B---3--:R-:W-:Y:S01]  /*9650*/  @!P4 LEA.HI R4, R8, R8, RZ, 0x1 ;  /* 0x000000080804c211 */ /* 0x008fe200078f08ff */
[--C-:B------:R-:W-:Y:S01]  /*9660*/  @!P3 IMAD.WIDE R8, R6, 0x4, R2.reuse ;  /* 0x000000040608b825 */ /* 0x100fe200078e0202 */
[----:B------:R-:W-:Y:S02]  /*9670*/  @!P2 LEA.HI R5, R10, R10, RZ, 0x1 ;  /* 0x0000000a0a05a211 */ /* 0x000fe400078f08ff */
[----:B------:R-:W-:Y:S01]  /*9680*/  @!P4 LOP3.LUT R4, R4, 0xfffffffe, RZ, 0xc0, !PT ;  /* 0xfffffffe0404c812 */ /* 0x000fe200078ec0ff */
[----:B------:R-:W-:Y:S01]  /*9690*/  @!P1 IMAD.WIDE R6, R7, 0x4, R2 ;  /* 0x0000000407069825 */ /* 0x000fe200078e0202 */
[----:B------:R-:W-:-:S03]  /*96a0*/  @!P2 LOP3.LUT R10, R5, 0xfffffffe, RZ, 0xc0, !PT ;  /* 0xfffffffe050aa812 */ /* 0x000fc600078ec0ff */
[----:B------:R-:W-:-:S04]  /*96b0*/  @!P4 IMAD.WIDE R4, R4, 0x4, R2 ;  /* 0x000000040404c825 */ /* 0x000fc800078e0202 */
[--C-:B------:R-:W-:Y:S01]  /*96c0*/  @!P2 IMAD.WIDE R10, R10, 0x4, R2.reuse ;  /* 0x000000040a0aa825 */ /* 0x100fe200078e0202 */
[----:B------:R2:W-:Y:S04]  /*96d0*/  @!P4 ST.E.64 [R4.64], R70 ;  /* 0x000000460400c985 */ /* 0x0005e8000c101b06 */
[----:B------:R3:W-:Y:S04]  /*96e0*/  @!P3 ST.E.64 [R8.64], R82 ;  /* 0x000000520800b985 */ /* 0x0007e8000c101b06 */
[----:B------:R-:W-:Y:S04]  /*96f0*/  @!P2 ST.E.64 [R10.64], R86 ;  /* 0x000000560a00a985 */ /* 0x000fe8000c101b06 */
[----:B------:R4:W-:Y:S01]  /*9700*/  @!P1 ST.E.64 [R6.64], R94 ;  /* 0x0000005e06009985 */ /* 0x0009e2000c101b06 */
[----:B--2---:R-:W-:Y:S01]  /*9710*/  @!P0 IMAD.WIDE R4, R12, 0x4, R2 ;  /* 0x000000040c048825 */ /* 0x004fe200078e0202 */
[----:B---3--:R-:W-:-:S04]  /*9720*/  IADD3 R8, R0, 0x38, RZ ;  /* 0x0000003800087810 */ /* 0x008fc80007ffe0ff */
[----:B------:R2:W-:Y:S01]  /*9730*/  @!P0 ST.E.64 [R4.64], R98 ;  /* 0x0000006204008985 */ /* 0x0005e2000c101b06 */
[----:B------:R-:W-:Y:S02]  /*9740*/  ISETP.GE.AND P4, PT, R8, c[0x0][0x3c8], PT ;  /* 0x0000f20008007a0c */ /* 0x000fe40003f86270 */
[C---:B----4-:R-:W-:Y:S02]  /*9750*/  IADD3 R7, R0.reuse, 0x40, RZ ;  /* 0x0000004000077810 */ /* 0x050fe40007ffe0ff */
[----:B------:R-:W-:Y:S02]  /*9760*/  IADD3 R6, R0, 0x48, RZ ;  /* 0x0000004800067810 */ /* 0x000fe40007ffe0ff */
[----:B------:R-:W-:Y:S02]  /*9770*/  ISETP.GE.AND P3, PT, R7, c[0x0][0x3c8], PT ;  /* 0x0000f20007007a0c */ /* 0x000fe40003f66270 */
[----:B------:R-:W-:-:S05]  /*9780*/  ISETP.GE.AND P2, PT, R6, c[0x0][0x3c8], PT ;  /* 0x0000f20006007a0c */ /* 0x000fca0003f46270 */
[----:B------:R-:W-:-:S06]  /*9790*/  @!P4 LEA.HI R9, R8, R8, RZ, 0x1 ;  /* 0x000000080809c211 */ /* 0x000fcc00078f08ff */
[----:B------:R-:W-:Y:S02]  /*97a0*/  @!P3 LEA.HI R8, R7, R7, RZ, 0x1 ;  /* 0x000000070708b211 */ /* 0x000fe400078f08ff */
[----:B------:R-:W-:Y:S02]  /*97b0*/  @!P2 LEA.HI R7, R6, R6, RZ, 0x1 ;  /* 0x000000060607a211 */ /* 0x000fe400078f08ff */
[----:B------:R-:W-:Y:S02]  /*97c0*/  @!P3 LOP3.LUT R8, R8, 0xfffffffe, RZ, 0xc0, !PT ;  /* 0xfffffffe0808b812 */ /* 0x000fe400078ec0ff */
[C---:B--2---:R-:W-:Y:S02]  /*97d0*/  IADD3 R5, R0.reuse, 0x50, RZ ;  /* 0x0000005000057810 */ /* 0x044fe40007ffe0ff */
[----:B------:R-:W-:Y:S02]  /*97e0*/  IADD3 R4, R0, 0x58, RZ ;  /* 0x0000005800047810 */ /* 0x000fe40007ffe0ff */
[----:B------:R-:W-:-:S02]  /*97f0*/  ISETP.GE.AND P1, PT, R5, c[0x0][0x3c8], PT ;  /* 0x0000f20005007a0c */ /* 0x000fc40003f26270 */
[----:B------:R-:W-:Y:S02]  /*9800*/  ISETP.GE.AND P0, PT, R4, c[0x0][0x3c8], PT ;  /* 0x0000f20004007a0c */ /* 0x000fe40003f06270 */
[----:B------:R-:W-:-:S09]  /*9810*/  @!P2 LOP3.LUT R7, R7, 0xfffffffe, RZ, 0xc0, !PT ;  /* 0xfffffffe0707a812 */ /* 0x000fd200078ec0ff */
[----:B------:R-:W-:Y:S02]  /*9820*/  @!P1 LEA.HI R6, R5, R5, RZ, 0x1 ;  /* 0x0000000505069211 */ /* 0x000fe400078f08ff */
[----:B------:R-:W-:Y:S02]  /*9830*/  @!P0 LEA.HI R4, R4, R4, RZ, 0x1 ;  /* 0x0000000404048211 */ /* 0x000fe400078f08ff */
[----:B------:R-:W-:Y:S01]  /*9840*/  @!P4 LOP3.LUT R5, R9, 0xfffffffe, RZ, 0xc0, !PT ;  /* 0xfffffffe0905c812 */ /* 0x000fe200078ec0ff */
[--C-:B------:R-:W-:Y:S01]  /*9850*/  @!P3 IMAD.WIDE R8, R8, 0x4, R2.reuse ;  /* 0x000000040808b825 */ /* 0x100fe200078e0202 */
[----:B------:R-:W-:Y:S02]  /*9860*/  @!P1 LOP3.LUT R12, R6, 0xfffffffe, RZ, 0xc0, !PT ;  /* 0xfffffffe060c9812 */ /* 0x000fe400078ec0ff */
[----:B------:R-:W-:Y:S01]  /*9870*/  @!P0 LOP3.LUT R13, R4, 0xfffffffe, RZ, 0xc0, !PT ;  /* 0xfffffffe040d8812 */ /* 0x000fe200078ec0ff */
[----:B------:R-:W-:-:S04]  /*9880*/  @!P4 IMAD.WIDE R10, R5, 0x4, R2 ;  /* 0x00000004050ac825 */ /* 0x000fc800078e0202 */
[--C-:B------:R-:W-:Y:S01]  /*9890*/  @!P2 IMAD.WIDE R6, R7, 0x4, R2.reuse ;  /* 0x000000040706a825 */ /* 0x100fe200078e0202 */
[----:B------:R2:W-:Y:S03]  /*98a0*/  @!P4 ST.E.64 [R10.64], R106 ;  /* 0x0000006a0a00c985 */ /* 0x0005e6000c101b06 */
[--C-:B------:R-:W-:Y:S01]  /*98b0*/  @!P1 IMAD.WIDE R4, R12, 0x4, R2.reuse ;  /* 0x000000040c049825 */ /* 0x100fe200078e0202 */
[----:B------:R2:W-:Y:S03]  /*98c0*/  @!P3 ST.E.64 [R8.64], R110 ;  /* 0x0000006e0800b985 */ /* 0x0005e6000c101b06 */
[----:B------:R-:W-:Y:S01]  /*98d0*/  @!P0 IMAD.WIDE R2, R13, 0x4, R2 ;  /* 0x000000040d028825 */ /* 0x000fe200078e0202 */
[----:B------:R2:W-:Y:S04]  /*98e0*/  @!P2 ST.E.64 [R6.64], R118 ;  /* 0x000000760600a985 */ /* 0x0005e8000c101b06 */
[----:B------:R2:W-:Y:S04]  /*98f0*/  @!P1 ST.E.64 [R4.64], R122 ;  /* 0x0000007a04009985 */ /* 0x0005e8000c101b06 */
[----:B------:R2:W-:Y:S02]  /*9900*/  @!P0 ST.E.64 [R2.64], R170 ;  /* 0x000000aa02008985 */ /* 0x0005e4000c101b06 */
.L_x_19:
[----:B------:R-:W-:Y:S05]  /*9910*/  BSYNC B0 ;  /* 0x0000000000007941 */ /* 0x000fea0003800000 */
.L_x_18:
[----:B--23--:R2:W3:Y:S01]  /*9920*/  SHFL.IDX PT, R3, R22, 0x2, 0x1c1f ;  /* 0x005c1f0016037f89 */ /* 0x00c4e200000e0000 */
[----:B------:R-:W-:Y:S03]  /*9930*/  BSSY B0, `(.L_x_20) ;  /* 0x0000048000007945 */ /* 0x000fe60003800000 */
[----:B----4-:R2:W4:Y:S01]  /*9940*/  SHFL.IDX PT, R2, R23, 0x2, 0x1c1f ;  /* 0x005c1f0017027f89 */ /* 0x01052200000e0000 */
[----:B------:R-:W-:Y:S05]  /*9950*/  @P5 BRA `(.L_x_21) ;  /* 0x0000045000005947 */ /* 0x000fea0003800000 */
[C---:B------:R-:W-:Y:S02]  /*9960*/  IADD3 R6, R0.reuse, 0x8, RZ ;  /* 0x0000000800067810 */ /* 0x040fe40007ffe0ff */
[----:B------:R-:W-:-:S02]  /*9970*/  IADD3 R5, R0, 0x10, RZ ;  /* 0x0000001000057810 */ /* 0x000fc40007ffe0ff */
[C---:B------:R-:W-:Y:S02]  /*9980*/  IADD3 R4, R0.reuse, 0x18, RZ ;  /* 0x0000001800047810 */ /* 0x040fe40007ffe0ff */
[C---:B------:R-:W-:Y:S02]  /*9990*/  ISETP.GE.AND P5, PT, R0.reuse, c[0x0][0x3c8], PT ;  /* 0x0000f20000007a0c */ /* 0x040fe40003fa6270 */
[----:B------:R-:W-:Y:S02]  /*99a0*/  IADD3 R7, R0, 0x20, RZ ;  /* 0x0000002000077810 */ /* 0x000fe40007ffe0ff */
[----:B------:R-:W-:Y:S02]  /*99b0*/  ISETP.GE.AND P4, PT, R6, c[0x0][0x3c8], PT ;  /* 0x0000f20006007a0c */ /* 0x000fe40003f86270 */
[----:B------:R-:W-:Y:S02]  /*99c0*/  IADD3 R10, R0, 0x28, RZ ;  /* 0x00000028000a7810 */ /* 0x000fe40007ffe0ff */
[----:B------:R-:W-:-:S02]  /*99d0*/  ISETP.GE.AND P3, PT, R5, c[0x0][0x3c8], PT ;  /* 0x0000f20005007a0c */ /* 0x000fc40003f66270 */
[----:B------:R-:W-:Y:S02]  /*99e0*/  ISETP.GE.AND P2, PT, R4, c[0x0][0x3c8], PT ;  /* 0x0000f20004007a0c */ /* 0x000fe40003f46270 */
[----:B------:R-:W-:Y:S01]  /*99f0*/  ISETP.GE.AND P1, PT, R7, c[0x0][0x3c8], PT ;  /* 0x0000f20007007a0c */ /* 0x000fe20003f26270 */
[----:B---34-:R-:W-:Y:S01]  /*9a00*/  @!P5 IMAD.WIDE R8, R0, 0x4, R2 ;  /* 0x000000040008d825 */ /* 0x018fe200078e0202 */
[----:B------:R-:W-:-:S03]  /*9a10*/  ISETP.GE.AND P0, PT, R10, c[0x0][0x3c8], PT ;  /* 0x0000f2000a007a0c */ /* 0x000fc60003f06270 */
[----:B------:R-:W-:Y:S01]  /*9a20*/  @!P4 LEA.HI R6, R6, R6, RZ, 0x1 ;  /* 0x000000060606c211 */ /* 0x000fe200078f08ff */
[----:B------:R3:W-:Y:S03]  /*9a30*/  @!P5 ST.E.64 [R8.64], R140 ;  /* 0x0000008c0800d985 */ /* 0x0007e6000c101b06 */
[----:B------:R-:W-:Y:S02]  /*9a40*/  @!P3 LEA.HI R5, R5, R5, RZ, 0x1 ;  /* 0x000000050505b211 */ /* 0x000fe400078f08ff */
[----:B------:R-:W-:Y:S02]  /*9a50*/  @!P2 LEA.HI R4, R4, R4, RZ, 0x1 ;  /* 0x000000040404a211 */ /* 0x000fe400078f08ff */
[----:B------:R-:W-:Y:S02]  /*9a60*/  @!P4 LOP3.LUT R6, R6, 0xfffffffe, RZ, 0xc0, !PT ;  /* 0xfffffffe0606c812 */ /* 0x000fe400078ec0ff */
[----:B------:R-:W-:-:S02]  /*9a70*/  @!P1 LEA.HI R7, R7, R7, RZ, 0x1 ;  /* 0x0000000707079211 */ /* 0x000fc400078f08ff */
[----:B------:R-:W-:Y:S02]  /*9a80*/  @!P0 LEA.HI R10, R10, R10, RZ, 0x1 ;  /* 0x0000000a0a0a8211 */ /* 0x000fe400078f08ff */
[----:B------:R-:W-:Y:S02]  /*9a90*/  @!P2 LOP3.LUT R11, R4, 0xfffffffe, RZ, 0xc0, !PT ;  /* 0xfffffffe040ba812 */ /* 0x000fe400078ec0ff */
[----:B------:R-:W-:Y:S02]  /*9aa0*/  @!P1 LOP3.LUT R7, R7, 0xfffffffe, RZ, 0xc0, !PT ;  /* 0xfffffffe07079812 */ /* 0x000fe400078ec0ff */
[----:B------:R-:W-:Y:S01]  /*9ab0*/  @!P0 LOP3.LUT R12, R10, 0xfffffffe, RZ, 0xc0, !PT ;  /* 0xfffffffe0a0c8812 */ /* 0x000fe200078ec0ff */
[----:B------:R-:W-:Y:S01]  /*9ac0*/  @!P2 IMAD.WIDE R10, R11, 0x4, R2 ;  /* 0x000000040b0aa825 */ /* 0x000fe200078e0202 */
[----:B---3--:R-:W-:-:S03]  /*9ad0*/  @!P3 LOP3.LUT R8, R5, 0xfffffffe, RZ, 0xc0, !PT ;  /* 0xfffffffe0508b812 */ /* 0x008fc600078ec0ff */
[----:B------:R-:W-:-:S04]  /*9ae0*/  @!P4 IMAD.WIDE R4, R6, 0x4, R2 ;  /* 0x000000040604c825 */ /* 0x000fc800078e0202 */
[--C-:B------:R-:W-:Y:S01]  /*9af0*/  @!P3 IMAD.WIDE R8, R8, 0x4, R2.reuse ;  /* 0x000000040808b825 */ /* 0x100fe200078e0202 */
[----:B------:R3:W-:Y:S03]  /*9b00*/  @!P4 ST.E.64 [R4.64], R148 ;  /* 0x000000940400c985 */ /* 0x0007e6000c101b06 */
[--C-:B------:R-:W-:Y:S01]  /*9b10*/  @!P1 IMAD.WIDE R6, R7, 0x4, R2.reuse ;  /* 0x0000000407069825 */ /* 0x100fe200078e0202 */
[----:B------:R4:W-:Y:S04]  /*9b20*/  @!P3 ST.E.64 [R8.64], R72 ;  /* 0x000000480800b985 */ /* 0x0009e8000c101b06 */
[----:B------:R-:W-:Y:S04]  /*9b30*/  @!P2 ST.E.64 [R10.64], R76 ;  /* 0x0000004c0a00a985 */ /* 0x000fe8000c101b06 */
[----:B------:R1:W-:Y:S01]  /*9b40*/  @!P1 ST.E.64 [R6.64], R88 ;  /* 0x0000005806009985 */ /* 0x0003e2000c101b06 */
[----:B---3--:R-:W-:Y:S01]  /*9b50*/  @!P0 IMAD.WIDE R4, R12, 0x4, R2 ;  /* 0x000000040c048825 */ /* 0x008fe200078e0202 */
[----:B----4-:R-:W-:-:S04]  /*9b60*/  IADD3 R9, R0, 0x30, RZ ;  /* 0x0000003000097810 */ /* 0x010fc80007ffe0ff */
[----:B------:R3:W-:Y:S01]  /*9b70*/  @!P0 ST.E.64 [R4.64], R156 ;  /* 0x0000009c04008985 */ /* 0x0007e2000c101b06 */
[----:B------:R-:W-:Y:S02]  /*9b80*/  IADD3 R8, R0, 0x38, RZ ;  /* 0x0000003800087810 */ /* 0x000fe40007ffe0ff */
[----:B------:R-:W-:Y:S02]  /*9b90*/  ISETP.GE.AND P5, PT, R9, c[0x0][0x3c8], PT ;  /* 0x0000f20009007a0c */ /* 0x000fe40003fa6270 */
[----:B------:R-:W-:Y:S02]  /*9ba0*/  ISETP.GE.AND P4, PT, R8, c[0x0][0x3c8], PT ;  /* 0x0000f20008007a0c */ /* 0x000fe40003f86270 */
[C---:B-1----:R-:W-:Y:S02]  /*9bb0*/  IADD3 R7, R0.reuse, 0x40, RZ ;  /* 0x0000004000077810 */ /* 0x042fe40007ffe0ff */
[----:B------:R-:W-:Y:S02]  /*9bc0*/  IADD3 R6, R0, 0x48, RZ ;  /* 0x0000004800067810 */ /* 0x000fe40007ffe0ff */
[----:B------:R-:W-:-:S02]  /*9bd0*/  ISETP.GE.AND P3, PT, R7, c[0x0][0x3c8], PT ;  /* 0x0000f20007007a0c */ /* 0x000fc40003f66270 */
[----:B------:R-:W-:-:S03]  /*9be0*/  ISETP.GE.AND P2, PT, R6, c[0x0][0x3c8], PT ;  /* 0x0000f20006007a0c */ /* 0x000fc60003f46270 */
[----:B------:R-:W-:Y:S02]  /*9bf0*/  @!P5 LEA.HI R9, R9, R9, RZ, 0x1 ;  /* 0x000000090909d211 */ /* 0x000fe400078f08ff */
[----:B------:R-:W-:-:S04]  /*9c00*/  @!P4 LEA.HI R10, R8, R8, RZ, 0x1 ;  /* 0x00000008080ac211 */ /* 0x000fc800078f08ff */
[----:B------:R-:W-:Y:S02]  /*9c10*/  @!P4 LOP3.LUT R10, R10, 0xfffffffe, RZ, 0xc0, !PT ;  /* 0xfffffffe0a0ac812 */ /* 0x000fe400078ec0ff */
[----:B------:R-:W-:Y:S02]  /*9c20*/  @!P3 LEA.HI R8, R7, R7, RZ, 0x1 ;  /* 0x000000070708b211 */ /* 0x000fe400078f08ff */
[----:B------:R-:W-:Y:S01]  /*9c30*/  @!P2 LEA.HI R7, R6, R6, RZ, 0x1 ;  /* 0x000000060607a211 */ /* 0x000fe200078f08ff */
[----:B------:R-:W-:Y:S01]  /*9c40*/  @!P4 IMAD.WIDE R10, R10, 0x4, R2 ;  /* 0x000000040a0ac825 */ /* 0x000fe200078e0202 */
[----:B------:R-:W-:Y:S02]  /*9c50*/  @!P3 LOP3.LUT R8, R8, 0xfffffffe, RZ, 0xc0, !PT ;  /* 0xfffffffe0808b812 */ /* 0x000fe400078ec0ff */
[C---:B---3--:R-:W-:Y:S02]  /*9c60*/  IADD3 R5, R0.reuse, 0x50, RZ ;  /* 0x0000005000057810 */ /* 0x048fe40007ffe0ff */
[----:B------:R-:W-:-:S02]  /*9c70*/  IADD3 R4, R0, 0x58, RZ ;  /* 0x0000005800047810 */ /* 0x000fc40007ffe0ff */
[----:B------:R-:W-:Y:S02]  /*9c80*/  ISETP.GE.AND P1, PT, R5, c[0x0][0x3c8], PT ;  /* 0x0000f20005007a0c */ /* 0x000fe40003f26270 */
[----:B------:R-:W-:Y:S02]  /*9c90*/  ISETP.GE.AND P0, PT, R4, c[0x0][0x3c8], PT ;  /* 0x0000f20004007a0c */ /* 0x000fe40003f06270 */
[----:B------:R-:W-:-:S09]  /*9ca0*/  @!P2 LOP3.LUT R7, R7, 0xfffffffe, RZ, 0xc0, !PT ;  /* 0xfffffffe0707a812 */ /* 0x000fd200078ec0ff */
[----:B------:R-:W-:Y:S02]  /*9cb0*/  @!P1 LEA.HI R6, R5, R5, RZ, 0x1 ;  /* 0x0000000505069211 */ /* 0x000fe400078f08ff */
[----:B------:R-:W-:Y:S01]  /*9cc0*/  @!P5 LOP3.LUT R5, R9, 0xfffffffe, RZ, 0xc0, !PT ;  /* 0xfffffffe0905d812 */ /* 0x000fe200078ec0ff */
[--C-:B------:R-:W-:Y:S01]  /*9cd0*/  @!P3 IMAD.WIDE R8, R8, 0x4, R2.reuse ;  /* 0x000000040808b825 */ /* 0x100fe200078e0202 */
[----:B------:R-:W-:Y:S02]  /*9ce0*/  @!P0 LEA.HI R4, R4, R4, RZ, 0x1 ;  /* 0x0000000404048211 */ /* 0x000fe400078f08ff */
[----:B------:R-:W-:Y:S01]  /*9cf0*/  @!P1 LOP3.LUT R14, R6, 0xfffffffe, RZ, 0xc0, !PT ;  /* 0xfffffffe060e9812 */ /* 0x000fe200078ec0ff */
[----:B------:R-:W-:Y:S01]  /*9d00*/  @!P5 IMAD.WIDE R12, R5, 0x4, R2 ;  /* 0x00000004050cd825 */ /* 0x000fe200078e0202 */
[----:B------:R-:W-:-:S03]  /*9d10*/  @!P0 LOP3.LUT R15, R4, 0xfffffffe, RZ, 0xc0, !PT ;  /* 0xfffffffe040f8812 */ /* 0x000fc600078ec0ff */
[--C-:B------:R-:W-:Y:S01]  /*9d20*/  @!P2 IMAD.WIDE R6, R7, 0x4, R2.reuse ;  /* 0x000000040706a825 */ /* 0x100fe200078e0202 */
[----:B------:R1:W-:Y:S03]  /*9d30*/  @!P5 ST.E.64 [R12.64], R100 ;  /* 0x000000640c00d985 */ /* 0x0003e6000c101b06 */
[--C-:B------:R-:W-:Y:S01]  /*9d40*/  @!P1 IMAD.WIDE R4, R14, 0x4, R2.reuse ;  /* 0x000000040e049825 */ /* 0x100fe200078e0202 */
[----:B------:R1:W-:Y:S03]  /*9d50*/  @!P4 ST.E.64 [R10.64], R160 ;  /* 0x000000a00a00c985 */ /* 0x0003e6000c101b06 */
[----:B------:R-:W-:Y:S01]  /*9d60*/  @!P0 IMAD.WIDE R2, R15, 0x4, R2 ;  /* 0x000000040f028825 */ /* 0x000fe200078e0202 */
[----:B------:R1:W-:Y:S04]  /*9d70*/  @!P3 ST.E.64 [R8.64], R112 ;  /* 0x000000700800b985 */ /* 0x0003e8000c101b06 */
[----:B------:R1:W-:Y:S04]  /*9d80*/  @!P2 ST.E.64 [R6.64], R164 ;  /* 0x000000a40600a985 */ /* 0x0003e8000c101b06 */
[----:B------:R1:W-:Y:S04]  /*9d90*/  @!P1 ST.E.64 [R4.64], R124 ;  /* 0x0000007c04009985 */ /* 0x0003e8000c101b06 */
[----:B------:R1:W-:Y:S02]  /*9da0*/  @!P0 ST.E.64 [R2.64], R128 ;  /* 0x0000008002008985 */ /* 0x0003e4000c101b06 */
.L_x_21:
[----:B------:R-:W-:Y:S05]  /*9db0*/  BSYNC B0 ;  /* 0x0000000000007941 */ /* 0x000fea0003800000 */
.L_x_20:
[----:B-1-3--:R1:W3:Y:S04]  /*9dc0*/  SHFL.IDX PT, R3, R22, 0x3, 0x1c1f ;  /* 0x007c1f0016037f89 */ /* 0x00a2e800000e0000 */
[----:B----4-:R1:W4:Y:S01]  /*9dd0*/  SHFL.IDX PT, R2, R23, 0x3, 0x1c1f ;  /* 0x007c1f0017027f89 */ /* 0x01032200000e0000 */
[----:B------:R-:W-:Y:S05]  /*9de0*/  @P6 EXIT ;  /* 0x000000000000694d */ /* 0x000fea0003800000 */
[C---:B------:R-:W-:Y:S02]  /*9df0*/  IADD3 R6, R0.reuse, 0x8, RZ ;  /* 0x0000000800067810 */ /* 0x040fe40007ffe0ff */
[----:B------:R-:W-:-:S02]  /*9e00*/  IADD3 R5, R0, 0x10, RZ ;  /* 0x0000001000057810 */ /* 0x000fc40007ffe0ff */
[----:B------:R-:W-:Y:S02]  /*9e10*/  IADD3 R4, R0, 0x18, RZ ;  /* 0x0000001800047810 */ /* 0x000fe40007ffe0ff */
[----:B------:R-:W-:Y:S02]  /*9e20*/  ISETP.GE.AND P2, PT, R6, c[0x0][0x3c8], PT ;  /* 0x0000f20006007a0c */ /* 0x000fe40003f46270 */
[----:B------:R-:W-:Y:S02]  /*9e30*/  ISETP.GE.AND P1, PT, R5, c[0x0][0x3c8], PT ;  /* 0x0000f20005007a0c */ /* 0x000fe40003f26270 */
[----:B------:R-:W-:Y:S02]  /*9e40*/  ISETP.GE.AND P0, PT, R4, c[0x0][0x3c8], PT ;  /* 0x0000f20004007a0c */ /* 0x000fe40003f06270 */
[C---:B------:R-:W-:Y:S02]  /*9e50*/  ISETP.GE.AND P3, PT, R0.reuse, c[0x0][0x3c8], PT ;  /* 0x0000f20000007a0c */ /* 0x040fe40003f66270 */
[----:B------:R-:W-:-:S02]  /*9e60*/  IADD3 R13, R0, 0x20, RZ ;  /* 0x00000020000d7810 */ /* 0x000fc40007ffe0ff */
[----:B------:R-:W-:Y:S02]  /*9e70*/  IADD3 R14, R0, 0x28, RZ ;  /* 0x00000028000e7810 */ /* 0x000fe40007ffe0ff */
[----:B------:R-:W-:Y:S02]  /*9e80*/  ISETP.GE.AND P6, PT, R13, c[0x0][0x3c8], PT ;  /* 0x0000f2000d007a0c */ /* 0x000fe40003fc6270 */
[----:B------:R-:W-:Y:S02]  /*9e90*/  @!P2 LEA.HI R8, R6, R6, RZ, 0x1 ;  /* 0x000000060608a211 */ /* 0x000fe400078f08ff */
[----:B------:R-:W-:Y:S02]  /*9ea0*/  @!P1 LEA.HI R5, R5, R5, RZ, 0x1 ;  /* 0x0000000505059211 */ /* 0x000fe400078f08ff */
[----:B------:R-:W-:Y:S01]  /*9eb0*/  @!P0 LEA.HI R4, R4, R4, RZ, 0x1 ;  /* 0x0000000404048211 */ /* 0x000fe200078f08ff */
[----:B---34-:R-:W-:Y:S01]  /*9ec0*/  @!P3 IMAD.WIDE R10, R0, 0x4, R2 ;  /* 0x00000004000ab825 */ /* 0x018fe200078e0202 */
[----:B------:R-:W-:-:S02]  /*9ed0*/  @!P2 LOP3.LUT R8, R8, 0xfffffffe, RZ, 0xc0, !PT ;  /* 0xfffffffe0808a812 */ /* 0x000fc400078ec0ff */
[----:B------:R-:W-:Y:S02]  /*9ee0*/  @!P1 LOP3.LUT R5, R5, 0xfffffffe, RZ, 0xc0, !PT ;  /* 0xfffffffe05059812 */ /* 0x000fe400078ec0ff */
[----:B------:R-:W-:Y:S01]  /*9ef0*/  ISETP.GE.AND P5, PT, R14, c[0x0][0x3c8], PT ;  /* 0x0000f2000e007a0c */ /* 0x000fe20003fa6270 */
[--C-:B------:R-:W-:Y:S01]  /*9f00*/  @!P2 IMAD.WIDE R8, R8, 0x4, R2.reuse ;  /* 0x000000040808a825 */ /* 0x100fe200078e0202 */
[----:B------:R-:W-:Y:S01]  /*9f10*/  @!P0 LOP3.LUT R4, R4, 0xfffffffe, RZ, 0xc0, !PT ;  /* 0xfffffffe04048812 */ /* 0x000fe200078ec0ff */
[----:B------:R3:W-:Y:S01]  /*9f20*/  @!P3 ST.E.64 [R10.64], R142 ;  /* 0x0000008e0a00b985 */ /* 0x0007e2000c101b06 */
[----:B------:R-:W-:Y:S01]  /*9f30*/  IADD3 R12, R0, 0x50, RZ ;  /* 0x00000050000c7810 */ /* 0x000fe20007ffe0ff */
[--C-:B------:R-:W-:Y:S02]  /*9f40*/  @!P1 IMAD.WIDE R6, R5, 0x4, R2.reuse ;  /* 0x0000000405069825 */ /* 0x100fe400078e0202 */
[----:B------:R4:W-:Y:S02]  /*9f50*/  @!P2 ST.E.64 [R8.64], R150 ;  /* 0x000000960800a985 */ /* 0x0009e4000c101b06 */
[----:B------:R-:W-:-:S02]  /*9f60*/  @!P0 IMAD.WIDE R4, R4, 0x4, R2 ;  /* 0x0000000404048825 */ /* 0x000fc400078e0202 */
[----:B------:R-:W-:Y:S04]  /*9f70*/  @!P1 ST.E.64 [R6.64], R74 ;  /* 0x0000004a06009985 */ /* 0x000fe8000c101b06 */
[----:B------:R1:W-:Y:S01]  /*9f80*/  @!P0 ST.E.64 [R4.64], R78 ;  /* 0x0000004e04008985 */ /* 0x0003e2000c101b06 */
[----:B------:R-:W-:Y:S02]  /*9f90*/  ISETP.GE.AND P0, PT, R12, c[0x0][0x3c8], PT ;  /* 0x0000f2000c007a0c */ /* 0x000fe40003f06270 */
[C---:B---3--:R-:W-:Y:S02]  /*9fa0*/  IADD3 R10, R0.reuse, 0x40, RZ ;  /* 0x00000040000a7810 */ /* 0x048fe40007ffe0ff */
[C---:B------:R-:W-:Y:S02]  /*9fb0*/  IADD3 R11, R0.reuse, 0x48, RZ ;  /* 0x00000048000b7810 */ /* 0x040fe40007ffe0ff */
[----:B----4-:R-:W-:-:S02]  /*9fc0*/  IADD3 R8, R0, 0x30, RZ ;  /* 0x0000003000087810 */ /* 0x010fc40007ffe0ff */
[----:B------:R-:W-:Y:S02]  /*9fd0*/  IADD3 R9, R0, 0x38, RZ ;  /* 0x0000003800097810 */ /* 0x000fe40007ffe0ff */
[----:B------:R-:W-:Y:S02]  /*9fe0*/  ISETP.GE.AND P4, PT, R8, c[0x0][0x3c8], PT ;  /* 0x0000f20008007a0c */ /* 0x000fe40003f86270 */
[----:B------:R-:W-:Y:S02]  /*9ff0*/  ISETP.GE.AND P3, PT, R9, c[0x0][0x3c8], PT ;  /* 0x0000f20009007a0c */ /* 0x000fe40003f66270 */
[----:B-1----:R-:W-:Y:S02]  /*a000*/  @!P6 LEA.HI R4, R13, R13, RZ, 0x1 ;  /* 0x0000000d0d04e211 */ /* 0x002fe400078f08ff */
[----:B------:R-:W-:Y:S02]  /*a010*/  @!P5 LEA.HI R5, R14, R14, RZ, 0x1 ;  /* 0x0000000e0e05d211 */ /* 0x000fe400078f08ff */
[----:B------:R-:W-:-:S02]  /*a020*/  @!P6 LOP3.LUT R4, R4, 0xfffffffe, RZ, 0xc0, !PT ;  /* 0xfffffffe0404e812 */ /* 0x000fc400078ec0ff */
[----:B------:R-:W-:Y:S02]  /*a030*/  ISETP.GE.AND P2, PT, R10, c[0x0][0x3c8], PT ;  /* 0x0000f2000a007a0c */ /* 0x000fe40003f46270 */
[----:B------:R-:W-:Y:S01]  /*a040*/  @!P5 LOP3.LUT R5, R5, 0xfffffffe, RZ, 0xc0, !PT ;  /* 0xfffffffe0505d812 */ /* 0x000fe200078ec0ff */
[--C-:B------:R-:W-:Y:S01]  /*a050*/  @!P6 IMAD.WIDE R6, R4, 0x4, R2.reuse ;  /* 0x000000040406e825 */ /* 0x100fe200078e0202 */
[----:B------:R-:W-:Y:S02]  /*a060*/  ISETP.GE.AND P1, PT, R11, c[0x0][0x3c8], PT ;  /* 0x0000f2000b007a0c */ /* 0x000fe40003f26270 */
[----:B------:R-:W-:Y:S01]  /*a070*/  IADD3 R0, R0, 0x58, RZ ;  /* 0x0000005800007810 */ /* 0x000fe20007ffe0ff */
[----:B------:R-:W-:Y:S01]  /*a080*/  @!P5 IMAD.WIDE R4, R5, 0x4, R2 ;  /* 0x000000040504d825 */ /* 0x000fe200078e0202 */
[----:B------:R1:W-:Y:S04]  /*a090*/  @!P6 ST.E.64 [R6.64], R90 ;  /* 0x0000005a0600e985 */ /* 0x0003e8000c101b06 */
[----:B------:R3:W-:Y:S01]  /*a0a0*/  @!P5 ST.E.64 [R4.64], R158 ;  /* 0x0000009e0400d985 */ /* 0x0007e2000c101b06 */
[----:B-1----:R-:W-:-:S04]  /*a0b0*/  @!P2 LEA.HI R7, R10, R10, RZ, 0x1 ;  /* 0x0000000a0a07a211 */ /* 0x002fc800078f08ff */
[----:B------:R-:W-:Y:S02]  /*a0c0*/  @!P1 LEA.HI R6, R11, R11, RZ, 0x1 ;  /* 0x0000000b0b069211 */ /* 0x000fe400078f08ff */
[----:B---3--:R-:W-:Y:S02]  /*a0d0*/  @!P4 LEA.HI R4, R8, R8, RZ, 0x1 ;  /* 0x000000080804c211 */ /* 0x008fe400078f08ff */
[----:B------:R-:W-:Y:S02]  /*a0e0*/  @!P3 LEA.HI R8, R9, R9, RZ, 0x1 ;  /* 0x000000090908b211 */ /* 0x000fe400078f08ff */
[----:B------:R-:W-:Y:S02]  /*a0f0*/  @!P0 LEA.HI R5, R12, R12, RZ, 0x1 ;  /* 0x0000000c0c058211 */ /* 0x000fe400078f08ff */
[----:B------:R-:W-:Y:S02]  /*a100*/  @!P4 LOP3.LUT R4, R4, 0xfffffffe, RZ, 0xc0, !PT ;  /* 0xfffffffe0404c812 */ /* 0x000fe400078ec0ff */
[----:B------:R-:W-:-:S02]  /*a110*/  @!P3 LOP3.LUT R8, R8, 0xfffffffe, RZ, 0xc0, !PT ;  /* 0xfffffffe0808b812 */ /* 0x000fc400078ec0ff */
[----:B------:R-:W-:Y:S01]  /*a120*/  @!P2 LOP3.LUT R7, R7, 0xfffffffe, RZ, 0xc0, !PT ;  /* 0xfffffffe0707a812 */ /* 0x000fe200078ec0ff */
[--C-:B------:R-:W-:Y:S01]  /*a130*/  @!P4 IMAD.WIDE R12, R4, 0x4, R2.reuse ;  /* 0x00000004040cc825 */ /* 0x100fe200078e0202 */
[----:B------:R-:W-:Y:S02]  /*a140*/  @!P1 LOP3.LUT R6, R6, 0xfffffffe, RZ, 0xc0, !PT ;  /* 0xfffffffe06069812 */ /* 0x000fe400078ec0ff */
[----:B------:R-:W-:Y:S01]  /*a150*/  @!P0 LOP3.LUT R5, R5, 0xfffffffe, RZ, 0xc0, !PT ;  /* 0xfffffffe05058812 */ /* 0x000fe200078ec0ff */
[--C-:B------:R-:W-:Y:S01]  /*a160*/  @!P3 IMAD.WIDE R10, R8, 0x4, R2.reuse ;  /* 0x00000004080ab825 */ /* 0x100fe200078e0202 */
[----:B------:R1:W-:Y:S03]  /*a170*/  @!P4 ST.E.64 [R12.64], R102 ;  /* 0x000000660c00c985 */ /* 0x0003e6000c101b06 */
[--C-:B------:R-:W-:Y:S01]  /*a180*/  @!P2 IMAD.WIDE R8, R7, 0x4, R2.reuse ;  /* 0x000000040708a825 */ /* 0x100fe200078e0202 */
[----:B------:R1:W-:Y:S03]  /*a190*/  @!P3 ST.E.64 [R10.64], R162 ;  /* 0x000000a20a00b985 */ /* 0x0003e6000c101b06 */
[--C-:B------:R-:W-:Y:S01]  /*a1a0*/  @!P1 IMAD.WIDE R6, R6, 0x4, R2.reuse ;  /* 0x0000000406069825 */ /* 0x100fe200078e0202 */
[----:B------:R1:W-:Y:S03]  /*a1b0*/  @!P2 ST.E.64 [R8.64], R114 ;  /* 0x000000720800a985 */ /* 0x0003e6000c101b06 */
[----:B------:R-:W-:Y:S01]  /*a1c0*/  @!P0 IMAD.WIDE R4, R5, 0x4, R2 ;  /* 0x0000000405048825 */ /* 0x000fe200078e0202 */
[----:B------:R1:W-:Y:S04]  /*a1d0*/  @!P1 ST.E.64 [R6.64], R166 ;  /* 0x000000a606009985 */ /* 0x0003e8000c101b06 */
[----:B------:R1:W-:Y:S01]  /*a1e0*/  @!P0 ST.E.64 [R4.64], R126 ;  /* 0x0000007e04008985 */ /* 0x0003e2000c101b06 */
[----:B------:R-:W-:-:S13]  /*a1f0*/  ISETP.GE.AND P0, PT, R0, c[0x0][0x3c8], PT ;  /* 0x0000f20000007a0c */ /* 0x000fda0003f06270 */
[----:B------:R-:W-:Y:S05]  /*a200*/  @P0 EXIT ;  /* 0x000000000000094d */ /* 0x000fea0003800000 */
[----:B------:R-:W-:-:S04]  /*a210*/  LEA.HI R0, R0, R0, RZ, 0x1 ;  /* 0x0000000000007211 */ /* 0x000fc800078f08ff */
[----:B------:R-:W-:-:S05]  /*a220*/  LOP3.LUT R0, R0, 0xfffffffe, RZ, 0xc0, !PT ;  /* 0xfffffffe00007812 */ /* 0x000fca00078ec0ff */
[----:B------:R-:W-:-:S05]  /*a230*/  IMAD.WIDE R2, R0, 0x4, R2 ;  /* 0x0000000400027825 */ /* 0x000fca00078e0202 */
[----:B------:R-:W-:Y:S01]  /*a240*/  ST.E.64 [R2.64], R130 ;  /* 0x0000008202007985 */ /* 0x000fe2000c101b06 */
[----:B------:R-:W-:Y:S05]  /*a250*/  EXIT ;  /* 0x000000000000794d */ /* 0x000fea0003800000 */
.L_x_15:
[----:B------:R-:W1:Y:S02]  /*a260*/  S2R R0, SR_TID.X ;  /* 0x0000000000007919 */ /* 0x000e640000002100 */
[----:B-1----:R-:W-:-:S13]  /*a270*/  ISETP.GT.AND P0, PT, R0, 0x7f, PT ;  /* 0x0000007f0000780c */ /* 0x002fda0003f04270 */
[----:B------:R-:W-:Y:S05]  /*a280*/  @P0 EXIT ;  /* 0x000000000000094d */ /* 0x000fea0003800000 */
[----:B------:R-:W1:Y:S01]  /*a290*/  S2R R8, SR_CTAID.X ;  /* 0x0000000000087919 */ /* 0x000e620000002500 */
[----:B------:R-:W-:-:S05]  /*a2a0*/  MOV R3, c[0x0][0x4e8] ;  /* 0x00013a0000037a02 */ /* 0x000fca0000000f00 */
[----:B------:R-:W-:Y:S01]  /*a2b0*/  IMAD R2, R3, c[0x0][0x388], RZ ;  /* 0x0000e20003027a24 */ /* 0x000fe200078e02ff */
[----:B-1----:R-:W-:-:S04]  /*a2c0*/  LEA R8, R8, R0, 0x7 ;  /* 0x0000000008087211 */ /* 0x002fc800078e38ff */
[----:B------:R-:W-:-:S13]  /*a2d0*/  ISETP.GE.AND P0, PT, R8, R2, PT ;  /* 0x000000020800720c */ /* 0x000fda0003f06270 */
[----:B------:R-:W-:Y:S05]  /*a2e0*/  @P0 EXIT ;  /* 0x000000000000094d */ /* 0x000fea0003800000 */
[----:B------:R-:W1:Y:S01]  /*a2f0*/  S2R R9, SR_CTAID.Z ;  /* 0x0000000000097919 */ /* 0x000e620000002700 */
[----:B------:R-:W-:Y:S02]  /*a300*/  SHF.R.S32.HI R0, RZ, 0x1f, R251 ;  /* 0x0000001fff007819 */ /* 0x000fe400000114fb */
[----:B------:R-:W-:Y:S01]  /*a310*/  ISETP.NE.AND P0, PT, R3, 0x1, PT ;  /* 0x000000010300780c */ /* 0x000fe20003f05270 */
[----:B------:R-:W2:Y:S01]  /*a320*/  S2R R10, SR_CTAID.Y ;  /* 0x00000000000a7919 */ /* 0x000ea20000002600 */
[C---:B------:R-:W-:Y:S01]  /*a330*/  IMAD.WIDE.U32 R2, R251.reuse, c[0x0][0x4d0], RZ ;  /* 0x00013400fb027a25 */ /* 0x040fe200078e00ff */
[----:B------:R-:W-:Y:S02]  /*a340*/  IADD3 R5, -R251, RZ, RZ ;  /* 0x000000fffb057210 */ /* 0x000fe40007ffe1ff */
[----:B------:R-:W-:Y:S01]  /*a350*/  MOV R4, R8 ;  /* 0x0000000800047202 */ /* 0x000fe20000000f00 */
[----:B------:R-:W-:-:S04]  /*a360*/  IMAD R0, R0, c[0x0][0x4d0], RZ ;  /* 0x0001340000007a24 */ /* 0x000fc800078e02ff */
[----:B------:R-:W-:-:S03]  /*a370*/  IMAD R0, R251, c[0x0][0x4d4], R0 ;  /* 0x00013500fb007a24 */ /* 0x000fc600078e0200 */
[----:B------:R-:W-:Y:S02]  /*a380*/  @P0 IMAD.HI.U32 R6, R8, c[0x0][0x4ec], RZ ;  /* 0x00013b0008060a27 */ /* 0x000fe400078e00ff */
[----:B------:R-:W-:-:S03]  /*a390*/  IADD3 R3, R3, R0, RZ ;  /* 0x0000000003037210 */ /* 0x000fc60007ffe0ff */
[----:B------:R-:W-:Y:S02]  /*a3a0*/  @P0 SHF.R.U32.HI R4, RZ, c[0x0][0x4f0], R6 ;  /* 0x00013c00ff040a19 */ /* 0x000fe40000011606 */
[----:B-1----:R-:W-:Y:S01]  /*a3b0*/  SHF.R.S32.HI R7, RZ, 0x1f, R9 ;  /* 0x0000001fff077819 */ /* 0x002fe20000011409 */
[----:B------:R-:W-:-:S04]  /*a3c0*/  IMAD.WIDE.U32 R2, R9, c[0x0][0x4d8], R2 ;  /* 0x0001360009027a25 */ /* 0x000fc800078e0002 */
[----:B------:R-:W-:Y:S02]  /*a3d0*/  IMAD R0, R7, c[0x0][0x4d8], RZ ;  /* 0x0001360007007a24 */ /* 0x000fe400078e02ff */
[----:B--2---:R-:W-:Y:S01]  /*a3e0*/  IMAD R7, R5, c[0x0][0x550], R10 ;  /* 0x0001540005077a24 */ /* 0x004fe200078e020a */
[----:B------:R-:W-:Y:S01]  /*a3f0*/  IADD3 R5, -R4, RZ, RZ ;  /* 0x000000ff04057210 */ /* 0x000fe20007ffe1ff */
[----:B------:R-:W-:-:S03]  /*a400*/  IMAD R0, R9, c[0x0][0x4dc], R0 ;  /* 0x0001370009007a24 */ /* 0x000fc600078e0200 */
[----:B------:R-:W-:Y:S01]  /*a410*/  SHF.R.S32.HI R6, RZ, 0x1f, R7 ;  /* 0x0000001fff067819 */ /* 0x000fe20000011407 */
[----:B------:R-:W-:Y:S01]  /*a420*/  IMAD R5, R5, c[0x0][0x4e8], R8 ;  /* 0x00013a0005057a24 */ /* 0x000fe200078e0208 */
[----:B------:R-:W-:-:S03]  /*a430*/  IADD3 R3, R0, R3, RZ ;  /* 0x0000000300037210 */ /* 0x000fc60007ffe0ff */
[----:B------:R-:W-:Y:S01]  /*a440*/  IMAD R6, R6, c[0x0][0x4e0], RZ ;  /* 0x0001380006067a24 */ /* 0x000fe200078e02ff */
[----:B------:R-:W-:Y:S01]  /*a450*/  SHF.R.S32.HI R0, RZ, 0x1f, R5 ;  /* 0x0000001fff007819 */ /* 0x000fe20000011405 */
[----:B------:R-:W-:-:S04]  /*a460*/  IMAD.WIDE.U32 R2, R7, c[0x0][0x4e0], R2 ;  /* 0x0001380007027a25 */ /* 0x000fc800078e0002 */
[----:B------:R-:W-:Y:S01]  /*a470*/  IMAD R7, R7, c[0x0][0x4e4], R6 ;  /* 0x0001390007077a24 */ /* 0x000fe200078e0206 */
[----:B------:R-:W-:Y:S01]  /*a480*/  SHF.R.S32.HI R6, RZ, 0x1f, R4 ;  /* 0x0000001fff067819 */ /* 0x000fe20000011404 */
[----:B------:R-:W-:Y:S01]  /*a490*/  IMAD R0, R0, c[0x0][0x4c8], RZ ;  /* 0x0001320000007a24 */ /* 0x000fe200078e02ff */
[----:B------:R-:W-:-:S03]  /*a4a0*/  IADD3 R2, P0, R4, R2, RZ ;  /* 0x0000000204027210 */ /* 0x000fc60007f1e0ff */
[----:B------:R-:W-:Y:S01]  /*a4b0*/  IMAD R0, R5, c[0x0][0x4cc], R0 ;  /* 0x0001330005007a24 */ /* 0x000fe200078e0200 */
[----:B------:R-:W-:-:S05]  /*a4c0*/  IADD3.X R3, R6, R3, R7, P0, !PT ;  /* 0x0000000306037210 */ /* 0x000fca00007fe407 */
[----:B------:R-:W-:-:S05]  /*a4d0*/  IMAD.WIDE.U32 R2, R5, c[0x0][0x4c8], R2 ;  /* 0x0001320005027a25 */ /* 0x000fca00078e0002 */
[----:B------:R-:W-:Y:S02]  /*a4e0*/  IADD3 R0, R3, R0, RZ ;  /* 0x0000000003007210 */ /* 0x000fe40007ffe0ff */
[----:B------:R-:W-:-:S04]  /*a4f0*/  LEA R4, P0, R2, c[0x0][0x4a8], 0x2 ;  /* 0x00012a0002047a11 */ /* 0x000fc800078010ff */
[----:B------:R-:W-:Y:S02]  /*a500*/  LEA.HI.X R5, R2, c[0x0][0x4ac], R0, 0x2, P0 ;  /* 0x00012b0002057a11 */ /* 0x000fe400000f1400 */
[----:B------:R-:W-:-:S05]  /*a510*/  MOV R0, 0xff800000 ;  /* 0xff80000000007802 */ /* 0x000fca0000000f00 */
[----:B------:R-:W-:Y:S01]  /*a520*/  STG.E [R4.64], R0 ;  /* 0x0000000004007986 */ /* 0x000fe2000c101906 */
[----:B------:R-:W-:Y:S05]  /*a530*/  EXIT ;  /* 0x000000000000794d */ /* 0x000fea0003800000 */
.L_x_22:
[----:B------:R-:W-:-:S00]  /*a540*/  BRA `(.L_x_22) ;  /* 0xfffffff000007947 */ /* 0x000fc0000383ffff */
[----:B------:R-:W-:-:S00]  /*a550*/  NOP ;  /* 0x0000000000007918 */ /* 0x000fc00000000000 */
        /* <DEDUP_REMOVED lines=10> */
.L_x_1814:


//--------------------- .text._ZN7cutlass13device_kernelIN5flash19enable_sm80_to_sm89INS1_16FlashAttnFwdSm80INS1_25CollectiveMainloopFwdSm80ILi4ELi1ELb0EN4cute5tupleIJNS5_1CILi128EEENS7_ILi48EEENS7_ILi96EEEEEELi96ENS_10bfloat16_tEfNS_4arch4Sm80ELb0ELb0ELb0ELb1ELb1ELb0ELb1ELb1EEENS1_21CollectiveEpilogueFwdINS6_IJS8_SA_S9_EEENS6_IJNS7_ILi1EEESI_SI_EEESC_SE_Li128ELb1ELb1ELb1ELb0EEENS1_36VarlenDynamicPersistentTileSchedulerILi128ELi48ELi128ELi128ELb1ELb1ELb0ELb0ELb1ELb1EEEEEEEEEvNT_6ParamsE --------------------------
	.section	.text._ZN7cutlass13device_kernelIN5flash19enable_sm80_to_sm89INS1_16FlashAttnFwdSm80INS1_25CollectiveMainloopFwdSm80ILi4ELi1ELb0EN4cute5tupleIJNS5_1CILi128EEENS7_ILi48EEENS7_ILi96EEEEEELi96ENS_10bfloat16_tEfNS_4arch4Sm80ELb0ELb0ELb0ELb1ELb1ELb0ELb1ELb1EEENS1_21CollectiveEpilogueFwdINS6_IJS8_SA_S9_EEENS6_IJNS7_ILi1EEESI_SI_EEESC_SE_Li128ELb1ELb1ELb1ELb0EEENS1_36VarlenDynamicPersistentTileSchedulerILi128ELi48ELi128ELi128ELb1ELb1ELb0ELb0ELb1ELb1EEEEEEEEEvNT_6ParamsE,"ax",@progbits
	.sectioninfo	@"SHI_REGISTERS=255"
	.align	128
.text._ZN7cutlass13device_kernelIN5flash19enable_sm80_to_sm89INS1_16FlashAttnFwdSm80INS1_25CollectiveMainloopFwdSm80ILi4ELi1ELb0EN4cute5tupleIJNS5_1CILi128EEENS7_ILi48EEENS7_ILi96EEEEEELi96ENS_10bfloat16_tEfNS_4arch4Sm80ELb0ELb0ELb0ELb1ELb1ELb0ELb1ELb1EEENS1_21CollectiveEpilogueFwdINS6_IJS8_SA_S9_EEENS6_IJNS7_ILi1EEESI_SI_EEESC_SE_Li128ELb1ELb1ELb1ELb0EEENS1_36VarlenDynamicPersistentTileSchedulerILi128ELi48ELi128ELi128ELb1ELb1ELb0ELb0ELb1ELb1EEEEEEEEEvNT_6ParamsE:
        .type           _ZN7cutlass13device_kernelIN5flash19enable_sm80_to_sm89INS1_16FlashAttnFwdSm80INS1_25CollectiveMainloopFwdSm80ILi4ELi1ELb0EN4cute5tupleIJNS5_1CILi128EEENS7_ILi48EEENS7_ILi96EEEEEELi96ENS_10bfloat16_tEfNS_4arch4Sm80ELb0ELb0ELb0ELb1ELb1ELb0ELb1ELb1EEENS1_21CollectiveEpilogueFwdINS6_IJS8_SA_S9_EEENS6_IJNS7_ILi1EEESI_SI_EEESC_SE_Li128ELb1ELb1ELb1ELb0EEENS1_36VarlenDynamicPersistentTileSchedulerILi128ELi48ELi128ELi128ELb1ELb1ELb0ELb0ELb1ELb1EEEEEEEEEvNT_6ParamsE,@function
        .size           _ZN7cutlass13device_kernelIN5flash19enable_sm80_to_sm89INS1_16FlashAttnFwdSm80INS1_25CollectiveMainloopFwdSm80ILi4ELi1ELb0EN4cute5tupleIJNS5_1CILi128EEENS7_ILi48EEENS7_ILi96EEEEEELi96ENS_10bfloat16_tEfNS_4arch4Sm80ELb0ELb0ELb0ELb1ELb1ELb0ELb1ELb1EEENS1_21CollectiveEpilogueFwdINS6_IJS8_SA_S9_EEENS6_IJNS7_ILi1EEESI_SI_EEESC_SE_Li128ELb1ELb1ELb1ELb0EEENS1_36VarlenDynamicPersistentTileSchedulerILi128ELi48ELi128ELi128ELb1ELb1ELb0ELb0ELb1ELb1EEEEEEEEEvNT_6ParamsE,(.L_x_1815 - _ZN7cutlass13device_kernelIN5flash19enable_sm80_to_sm89INS1_16FlashAttnFwdSm80INS1_25CollectiveMainloopFwdSm80ILi4ELi1ELb0EN4cute5tupleIJNS5_1CILi128EEENS7_ILi48EEENS7_ILi96EEEEEELi96ENS_10bfloat16_tEfNS_4arch4Sm80ELb0ELb0ELb0ELb1ELb1ELb0ELb1ELb1EEENS1_21CollectiveEpilogueFwdINS6_IJS8_SA_S9_EEENS6_IJNS7_ILi1EEESI_SI_EEESC_SE_Li128ELb1ELb1ELb1ELb0EEENS1_36VarlenDynamicPersistentTileSchedulerILi128ELi48ELi128ELi128ELb1ELb1ELb0ELb0ELb1ELb1EEEEEEEEEvNT_6ParamsE)
        .other          _ZN7cutlass13device_kernelIN5flash19enable_sm80_to_sm89INS1_16FlashAttnFwdSm80INS1_25CollectiveMainloopFwdSm80ILi4ELi1ELb0EN4cute5tupleIJNS5_1CILi128EEENS7_ILi48EEENS7_ILi96EEEEEELi96ENS_10bfloat16_tEfNS_4arch4Sm80ELb0ELb0ELb0ELb1ELb1ELb0ELb1ELb1EEENS1_21CollectiveEpilogueFwdINS6_IJS8_SA_S9_EEENS6_IJNS7_ILi1EEESI_SI_EEESC_SE_Li128ELb1ELb1ELb1ELb0EEENS1_36VarlenDynamicPersistentTileSchedulerILi128ELi48ELi128ELi128ELb1ELb1ELb0ELb0ELb1ELb1EEEEEEEEEvNT_6ParamsE,@"STO_CUDA_ENTRY STV_DEFAULT"
_ZN7cutlass13device_kernelIN5flash19enable_sm80_to_sm89INS1_16FlashAttnFwdSm80INS1_25CollectiveMainloopFwdSm80ILi4ELi1ELb0EN4cute5tupleIJNS5_1CILi128EEENS7_ILi48EEENS7_ILi96EEEEEELi96ENS_10bfloat16_tEfNS_4arch4Sm80ELb0ELb0ELb0ELb1ELb1ELb0ELb1ELb1EEENS1_21CollectiveEpilogueFwdINS6_IJS8_SA_S9_EEENS6_IJNS7_ILi1EEESI_SI_EEESC_SE_Li128ELb1ELb1ELb1ELb0EEENS1_36VarlenDynamicPersistentTileSchedulerILi128ELi48ELi128ELi128ELb1ELb1ELb0ELb0ELb1ELb1EEEEEEEEEvNT_6ParamsE:
[----:B------:R-:W-:-:S03]  /*0000*/  MOV R1, c[0x0][0x28] ;  /* 0x00000a0000017a02 */ /* 0x000fc60000000f00 */
[----:B------:R-:W1:Y:S01]  /*0010*/  S2R R2, SR_TID.X ;  /* 0x0000000000027919 */ /* 0x000e620000002100 */
[----:B------:R-:W-:Y:S01]  /*0020*/  IADD3 R1, R1, -0x68, RZ ;  /* 0xffffff9801017810 */ /* 0x000fe20007ffe0ff */
[----:B------:R-:W-:Y:S01]  /*0030*/  ULDC.64 UR6, c[0x0][0x118] ;  /* 0x0000460000067ab9 */ /* 0x000fe20000000a00 */
[----:B-1----:R-:W-:-:S05]  /*0040*/  SHF.R.U32.HI R0, RZ, 0x5, R2 ;  /* 0x00000005ff007819 */ /* 0x002fca0000011602 */
[----:B------:R-:W1:Y:S02]  /*0050*/  SHFL.IDX PT, R3, R0, RZ, 0x1f ;  /* 0x00001fff00037589 */ /* 0x000e6400000e0000 */
[----:B-1----:R-:W-:Y:S02]  /*0060*/  ISETP.NE.AND P0, PT, R3, RZ, PT ;  /* 0x000000ff0300720c */ /* 0x002fe40003f05270 */
[----:B------:R1:W-:Y:S11]  /*0070*/  STL [R1+0x5c], R3 ;  /* 0x00005c0301007387 */ /* 0x0003f60000100800 */
[----:B------:R-:W-:Y:S06]  /*0080*/  @P0 BAR.SYNC.DEFER_BLOCKING 0x5, 0x80 ;  /* 0x0142000000000b1d */ /* 0x000fec0000010000 */
[----:B------:R-:W2:Y:S04]  /*0090*/  @P0 LDS.128 R244, [0xc080] ;  /* 0x00c08000fff40984 */ /* 0x000ea80000000c00 */
[----:B------:R-:W-:Y:S06]  /*00a0*/  @P0 BAR.ARV 0x4, 0x80 ;  /* 0x0102000000000b1d */ /* 0x000fec0000002000 */
[----:B------:R-:W-:Y:S05]  /*00b0*/  @P0 BRA `(.L_x_23) ;  /* 0x00000a7000000947 */ /* 0x000fea0003800000 */
[----:B-1----:R-:W-:Y:S01]  /*00c0*/  LOP3.LUT R12, R2, 0x1f, RZ, 0xc0, !PT ;  /* 0x0000001f020c7812 */ /* 0x002fe200078ec0ff */
[----:B------:R-:W-:Y:S01]  /*00d0*/  CS2R R8, SRZ ;  /* 0x0000000000087805 */ /* 0x000fe2000001ff00 */
[----:B------:R-:W-:-:S02]  /*00e0*/  IMAD.MOV.U32 R7, RZ, RZ, RZ ;  /* 0x000000ffff077224 */ /* 0x000fc400078e00ff */
[----:B------:R-:W-:-:S04]  /*00f0*/  ISETP.NE.AND P6, PT, R12, 0x1f, PT ;  /* 0x0000001f0c00780c */ /* 0x000fc80003fc5270 */
[----:B------:R-:W-:-:S13]  /*0100*/  ISETP.GE.OR P0, PT, R12, c[0x0][0x53c], !P6 ;  /* 0x00014f000c007a0c */ /* 0x000fda0007706670 */
[----:B------:R-:W-:Y:S02]  /*0110*/  @!P0 IMAD.MOV.U32 R4, RZ, RZ, 0x4 ;  /* 0x00000004ff048424 */ /* 0x000fe400078e00ff */
[----:B------:R-:W-:Y:S02]  /*0120*/  @!P0 IMAD.MOV.U32 R2, RZ, RZ, 0x4 ;  /* 0x00000004ff028424 */ /* 0x000fe400078e00ff */
[----:B------:R-:W-:-:S04]  /*0130*/  @!P0 IMAD.WIDE.U32 R4, R12, R4, c[0x0][0x580] ;  /* 0x000160000c048625 */ /* 0x000fc800078e0004 */
[C---:B------:R-:W-:Y:S01]  /*0140*/  @!P0 IMAD.WIDE.U32 R2, R12.reuse, R2, c[0x0][0x578] ;  /* 0x00015e000c028625 */ /* 0x040fe200078e0002 */
[----:B------:R-:W3:Y:S04]  /*0150*/  @!P0 LDG.E R8, [R4.64] ;  /* 0x0000000604088981 */ /* 0x000ee8000c1e1900 */
[----:B------:R-:W3:Y:S01]  /*0160*/  @!P0 LDG.E R7, [R2.64] ;  /* 0x0000000602078981 */ /* 0x000ee2000c1e1900 */
[C---:B------:R-:W-:Y:S01]  /*0170*/  ISETP.NE.AND P5, PT, R12.reuse, RZ, PT ;  /* 0x000000ff0c00720c */ /* 0x040fe20003fa5270 */
[----:B------:R-:W1:Y:S01]  /*0180*/  S2UR UR4, SR_CTAID.X ;  /* 0x00000000000479c3 */ /* 0x000e620000002500 */
[C---:B------:R-:W-:Y:S02]  /*0190*/  ISETP.GE.U32.AND P4, PT, R12.reuse, 0x2, PT ;  /* 0x000000020c00780c */ /* 0x040fe40003f86070 */
[----:B------:R-:W-:-:S02]  /*01a0*/  ISETP.GE.U32.AND P3, PT, R12, 0x4, PT ;  /* 0x000000040c00780c */ /* 0x000fc40003f66070 */
[C---:B------:R-:W-:Y:S02]  /*01b0*/  ISETP.GE.U32.AND P2, PT, R12.reuse, 0x8, PT ;  /* 0x000000080c00780c */ /* 0x040fe40003f46070 */
[----:B------:R-:W-:Y:S01]  /*01c0*/  ISETP.GE.U32.AND P1, PT, R12, 0x10, PT ;  /* 0x000000100c00780c */ /* 0x000fe20003f26070 */
[----:B---3--:R-:W-:-:S05]  /*01d0*/  IMAD R4, R8, R7, RZ ;  /* 0x0000000708047224 */ /* 0x008fca00078e02ff */
[----:B------:R-:W3:Y:S02]  /*01e0*/  SHFL.UP PT, R0, R4, 0x1, RZ ;  /* 0x0420000004007989 */ /* 0x000ee400000e00ff */
[----:B---3--:R-:W-:-:S05]  /*01f0*/  SEL R0, R0, RZ, P5 ;  /* 0x000000ff00007207 */ /* 0x008fca0002800000 */
[----:B------:R-:W-:-:S05]  /*0200*/  IMAD.IADD R4, R4, 0x1, R0 ;  /* 0x0000000104047824 */ /* 0x000fca00078e0200 */
        /* <DEDUP_REMOVED lines=12> */
[----:B------:R-:W3:Y:S02]  /*02d0*/  SHFL.IDX PT, R6, R4, 0x1f, 0x1f ;  /* 0x03e01f0004067f89 */ /* 0x000ee400000e0000 */
[----:B---3--:R-:W-:-:S04]  /*02e0*/  IMAD R6, R6, c[0x0][0x538], RZ ;  /* 0x00014e0006067a24 */ /* 0x008fc800078e02ff */
[----:B------:R-:W-:Y:S01]  /*02f0*/  IMAD.MOV.U32 R0, RZ, RZ, R6 ;  /* 0x000000ffff007224 */ /* 0x000fe200078e0006 */
[----:B-1----:R-:W-:-:S13]  /*0300*/  ISETP.GT.AND P0, PT, R6, UR4, PT ;  /* 0x0000000406007c0c */ /* 0x002fda000bf04270 */
[----:B------:R-:W-:Y:S05]  /*0310*/  @P0 BRA `(.L_x_24) ;  /* 0x0000027000000947 */ /* 0x000fea0003800000 */
[----:B------:R-:W-:Y:S02]  /*0320*/  MOV R6, R0 ;  /* 0x0000000000067202 */ /* 0x000fe40000000f00 */
[----:B------:R-:W-:-:S04]  /*0330*/  MOV R9, RZ ;  /* 0x000000ff00097202 */ /* 0x000fc80000000f00 */
.L_x_28:
[----:B------:R-:W-:-:S04]  /*0340*/  IADD3 R0, R9, 0x1f, RZ ;  /* 0x0000001f09007810 */ /* 0x000fc80007ffe0ff */
[----:B------:R-:W-:-:S13]  /*0350*/  ISETP.GE.AND P0, PT, R0, c[0x0][0x53c], PT ;  /* 0x00014f0000007a0c */ /* 0x000fda0003f06270 */
[----:B------:R-:W-:Y:S05]  /*0360*/  @P0 BRA `(.L_x_25) ;  /* 0x0000074000000947 */ /* 0x000fea0003800000 */
[----:B------:R-:W-:Y:S01]  /*0370*/  MOV R9, R0 ;  /* 0x0000000000097202 */ /* 0x000fe20000000f00 */
[----:B------:R-:W-:Y:S01]  /*0380*/  IMAD.MOV.U32 R7, RZ, RZ, RZ ;  /* 0x000000ffff077224 */ /* 0x000fe200078e00ff */
[----:B------:R-:W-:Y:S02]  /*0390*/  MOV R8, RZ ;  /* 0x000000ff00087202 */ /* 0x000fe40000000f00 */
[----:B------:R-:W-:-:S04]  /*03a0*/  IADD3 R0, R12, R9, RZ ;  /* 0x000000090c007210 */ /* 0x000fc80007ffe0ff */
[----:B------:R-:W-:-:S13]  /*03b0*/  ISETP.GE.OR P0, PT, R0, c[0x0][0x53c], !P6 ;  /* 0x00014f0000007a0c */ /* 0x000fda0007706670 */
[----:B------:R-:W-:Y:S01]  /*03c0*/  @!P0 MOV R2, 0x4 ;  /* 0x0000000400028802 */ /* 0x000fe20000000f00 */
[----:B------:R-:W-:-:S04]  /*03d0*/  @!P0 IMAD.MOV.U32 R3, RZ, RZ, 0x4 ;  /* 0x00000004ff038424 */ /* 0x000fc800078e00ff */
[----:B------:R-:W-:-:S04]  /*03e0*/  @!P0 IMAD.WIDE R4, R0, R2, c[0x0][0x580] ;  /* 0x0001600000048625 */ /* 0x000fc800078e0202 */
[----:B------:R-:W-:Y:S01]  /*03f0*/  @!P0 IMAD.WIDE R2, R0, R3, c[0x0][0x578] ;  /* 0x00015e0000028625 */ /* 0x000fe200078e0203 */
[----:B------:R-:W3:Y:S04]  /*0400*/  @!P0 LDG.E R8, [R4.64] ;  /* 0x0000000604088981 */ /* 0x000ee8000c1e1900 */
[----:B------:R-:W3:Y:S02]  /*0410*/  @!P0 LDG.E R7, [R2.64] ;  /* 0x0000000602078981 */ /* 0x000ee4000c1e1900 */
[----:B---3--:R-:W-:Y:S01]  /*0420*/  IMAD R5, R8, R7, RZ ;  /* 0x0000000708057224 */ /* 0x008fe200078e02ff */
[----:B------:R-:W-:Y:S05]  /*0430*/  BRA.DIV ~URZ, `(.L_x_26) ;  /* 0x0000c9f27f007947 */ /* 0x000fea000b800000 */
[----:B------:R1:W3:Y:S02]  /*0440*/  SHFL.UP PT, R0, R5, 0x1, RZ ;  /* 0x0420000005007989 */ /* 0x0002e400000e00ff */
.L_x_144:
[----:B---3--:R-:W-:-:S04]  /*0450*/  SEL R0, R0, RZ, P5 ;  /* 0x000000ff00007207 */ /* 0x008fc80002800000 */
[----:B-1----:R-:W-:Y:S01]  /*0460*/  IADD3 R5, R5, R0, RZ ;  /* 0x0000000005057210 */ /* 0x002fe20007ffe0ff */
[----:B------:R-:W-:Y:S05]  /*0470*/  BRA.DIV ~URZ, `(.L_x_27) ;  /* 0x0000ca127f007947 */ /* 0x000fea000b800000 */
[----:B------:R-:W1:Y:S02]  /*0480*/  SHFL.UP PT, R0, R5, 0x2, RZ ;  /* 0x0440000005007989 */ /* 0x000e6400000e00ff */
[----:B-1----:R-:W-:-:S05]  /*0490*/  SEL R0, R0, RZ, P4 ;  /* 0x000000ff00007207 */ /* 0x002fca0002000000 */
[----:B------:R-:W-:-:S05]  /*04a0*/  IMAD.IADD R0, R5, 0x1, R0 ;  /* 0x0000000105007824 */ /* 0x000fca00078e0200 */
        /* <DEDUP_REMOVED lines=9> */
[----:B------:R1:W3:Y:S02]  /*0540*/  SHFL.IDX PT, R0, R4, 0x1f, 0x1f ;  /* 0x03e01f0004007f89 */ /* 0x0002e400000e0000 */
.L_x_145:
[----:B---3--:R-:W-:-:S05]  /*0550*/  IMAD R0, R0, c[0x0][0x538], RZ ;  /* 0x00014e0000007a24 */ /* 0x008fca00078e02ff */
[----:B------:R-:W-:-:S04]  /*0560*/  IADD3 R6, R0, R6, RZ ;  /* 0x0000000600067210 */ /* 0x000fc80007ffe0ff */
[----:B------:R-:W-:-:S13]  /*0570*/  ISETP.GT.AND P0, PT, R6, UR4, PT ;  /* 0x0000000406007c0c */ /* 0x000fda000bf04270 */
[----:B-12---:R-:W-:Y:S05]  /*0580*/  @!P0 BRA `(.L_x_28) ;  /* 0xfffffdb000008947 */ /* 0x006fea000383ffff */
.L_x_24:
[----:B--2---:R-:W-:-:S05]  /*0590*/  IADD3 R244, -R0, R6, RZ ;  /* 0x0000000600f47210 */ /* 0x004fca0007ffe1ff */
[----:B------:R-:W-:-:S05]  /*05a0*/  IMAD R0, R4, c[0x0][0x538], R244 ;  /* 0x00014e0004007a24 */ /* 0x000fca00078e02f4 */
[----:B------:R-:W-:Y:S01]  /*05b0*/  ISETP.GT.AND P0, PT, R0, UR4, PT ;  /* 0x0000000400007c0c */ /* 0x000fe2000bf04270 */
[----:B------:R-:W-:-:S12]  /*05c0*/  BRA.DIV ~URZ, `(.L_x_29) ;  /* 0x0000ca827f007947 */ /* 0x000fd8000b800000 */
[----:B------:R-:W-:-:S04]  /*05d0*/  VOTE.ANY R0, PT, !P0 ;  /* 0x0000000000007806 */ /* 0x000fc800040e0100 */
.L_x_146:
[----:B------:R1:W2:Y:S01]  /*05e0*/  POPC R247, R0 ;  /* 0x0000000000f77309 */ /* 0x0002a20000000000 */
[----:B------:R-:W-:Y:S05]  /*05f0*/  BRA.DIV ~URZ, `(.L_x_30) ;  /* 0x0000ca927f007947 */ /* 0x000fea000b800000 */
[----:B--2---:R2:W3:Y:S01]  /*0600*/  SHFL.IDX PT, R11, R8, R247, 0x1f ;  /* 0x00001ff7080b7589 */ /* 0x0044e200000e0000 */
[----:B------:R-:W-:-:S03]  /*0610*/  MOV R6, RZ ;  /* 0x000000ff00067202 */ /* 0x000fc60000000f00 */
[----:B------:R2:W4:Y:S04]  /*0620*/  SHFL.IDX PT, R10, R7, R247, 0x1f ;  /* 0x00001ff7070a7589 */ /* 0x00052800000e0000 */
.L_x_147:
[----:B------:R-:W-:Y:S01]  /*0630*/  ISETP.NE.AND P0, PT, R0, RZ, PT ;  /* 0x000000ff0000720c */ /* 0x000fe20003f05270 */
[----:B------:R-:W-:-:S12]  /*0640*/  BSSY B0, `(.L_x_31) ;  /* 0x0000005000007945 */ /* 0x000fd80003800000 */
[----:B------:R-:W-:Y:S05]  /*0650*/  @!P0 BRA `(.L_x_32) ;  /* 0x0000003000008947 */ /* 0x000fea0003800000 */
[----:B------:R-:W-:Y:S01]  /*0660*/  IADD3 R198, R247, -0x1, RZ ;  /* 0xfffffffff7c67810 */ /* 0x000fe20007ffe0ff */
[----:B------:R-:W-:Y:S05]  /*0670*/  BRA.DIV ~URZ, `(.L_x_33) ;  /* 0x0000caf27f007947 */ /* 0x000fea000b800000 */
[----:B------:R1:W2:Y:S02]  /*0680*/  SHFL.IDX PT, R6, R4, R198, 0x1f ;  /* 0x00001fc604067589 */ /* 0x0002a400000e0000 */
.L_x_32:
[----:B------:R-:W-:Y:S05]  /*0690*/  BSYNC B0 ;  /* 0x0000000000007941 */ /* 0x000fea0003800000 */
.L_x_31:
[----:B-1-3--:R-:W-:Y:S01]  /*06a0*/  IABS R0, R11 ;  /* 0x0000000b00007213 */ /* 0x00afe20000000000 */
[----:B--2---:R-:W-:Y:S02]  /*06b0*/  IMAD R244, R6, c[0x0][0x538], R244 ;  /* 0x00014e0006f47a24 */ /* 0x004fe400078e02f4 */
[----:B------:R-:W-:Y:S02]  /*06c0*/  IMAD.IADD R247, R247, 0x1, R9 ;  /* 0x00000001f7f77824 */ /* 0x000fe400078e0209 */
[----:B------:R-:W-:Y:S01]  /*06d0*/  IMAD.MOV.U32 R5, RZ, RZ, R0 ;  /* 0x000000ffff057224 */ /* 0x000fe200078e0000 */
[----:B----4-:R-:W-:Y:S02]  /*06e0*/  IABS R0, R10 ;  /* 0x0000000a00007213 */ /* 0x010fe40000000000 */
[----:B------:R-:W-:Y:S01]  /*06f0*/  IADD3 R245, -R244, UR4, RZ ;  /* 0x00000004f4f57c10 */ /* 0x000fe2000fffe1ff */
[----:B------:R-:W1:Y:S02]  /*0700*/  I2F.RP R2, R5 ;  /* 0x0000000500027306 */ /* 0x000e640000209400 */
[----:B------:R-:W-:Y:S01]  /*0710*/  IMAD.MOV.U32 R7, RZ, RZ, R0 ;  /* 0x000000ffff077224 */ /* 0x000fe200078e0000 */
[----:B------:R-:W-:-:S02]  /*0720*/  IABS R6, R245 ;  /* 0x000000f500067213 */ /* 0x000fc40000000000 */
[----:B------:R-:W-:-:S03]  /*0730*/  IABS R0, R11 ;  /* 0x0000000b00007213 */ /* 0x000fc60000000000 */
[----:B------:R-:W-:Y:S01]  /*0740*/  I2F.RP R8, R7 ;  /* 0x0000000700087306 */ /* 0x000fe20000209400 */
[----:B------:R-:W-:-:S07]  /*0750*/  IADD3 R0, RZ, -R0, RZ ;  /* 0x80000000ff007210 */ /* 0x000fce0007ffe0ff */
[----:B-1----:R-:W1:Y:S02]  /*0760*/  MUFU.RCP R2, R2 ;  /* 0x0000000200027308 */ /* 0x002e640000001000 */
[----:B-1----:R-:W-:-:S06]  /*0770*/  IADD3 R2, R2, 0xffffffe, RZ ;  /* 0x0ffffffe02027810 */ /* 0x002fcc0007ffe0ff */
[----:B------:R-:W1:Y:S02]  /*0780*/  F2I.FTZ.U32.TRUNC.NTZ R3, R2 ;  /* 0x0000000200037305 */ /* 0x000e64000021f000 */
[----:B-1----:R-:W-:-:S04]  /*0790*/  IMAD.MOV R2, RZ, RZ, -R3 ;  /* 0x000000ffff027224 */ /* 0x002fc800078e0a03 */
[----:B------:R-:W-:Y:S02]  /*07a0*/  IMAD R4, R2, R5, RZ ;  /* 0x0000000502047224 */ /* 0x000fe400078e02ff */
[----:B------:R-:W-:-:S04]  /*07b0*/  IMAD.MOV.U32 R2, RZ, RZ, RZ ;  /* 0x000000ffff027224 */ /* 0x000fc800078e00ff */
[----:B------:R-:W-:-:S04]  /*07c0*/  IMAD.HI.U32 R2, R3, R4, R2 ;  /* 0x0000000403027227 */ /* 0x000fc800078e0002 */
[----:B------:R-:W-:-:S04]  /*07d0*/  IMAD.MOV.U32 R3, RZ, RZ, R6 ;  /* 0x000000ffff037224 */ /* 0x000fc800078e0006 */
[----:B------:R-:W-:-:S04]  /*07e0*/  IMAD.HI.U32 R2, R2, R3, RZ ;  /* 0x0000000302027227 */ /* 0x000fc800078e00ff */
[----:B------:R-:W-:Y:S02]  /*07f0*/  IMAD R0, R2, R0, R3 ;  /* 0x0000000002007224 */ /* 0x000fe400078e0203 */
[----:B------:R-:W1:Y:S03]  /*0800*/  MUFU.RCP R3, R8 ;  /* 0x0000000800037308 */ /* 0x000e660000001000 */
[----:B------:R-:W-:-:S13]  /*0810*/  ISETP.GT.U32.AND P1, PT, R5, R0, PT ;  /* 0x000000000500720c */ /* 0x000fda0003f24070 */
[----:B------:R-:W-:Y:S01]  /*0820*/  @!P1 IMAD.IADD R0, R0, 0x1, -R5 ;  /* 0x0000000100009824 */ /* 0x000fe200078e0a05 */
[----:B-1----:R-:W-:Y:S02]  /*0830*/  IADD3 R3, R3, 0xffffffe, RZ ;  /* 0x0ffffffe03037810 */ /* 0x002fe40007ffe0ff */
[----:B------:R-:W-:Y:S02]  /*0840*/  @!P1 IADD3 R2, R2, 0x1, RZ ;  /* 0x0000000102029810 */ /* 0x000fe40007ffe0ff */
[----:B------:R-:W-:Y:S02]  /*0850*/  ISETP.GE.U32.AND P2, PT, R0, R5, PT ;  /* 0x000000050000720c */ /* 0x000fe40003f46070 */
[----:B------:R-:W1:Y:S01]  /*0860*/  F2I.FTZ.U32.TRUNC.NTZ R3, R3 ;  /* 0x0000000300037305 */ /* 0x000e62000021f000 */
[----:B------:R-:W-:Y:S02]  /*0870*/  LOP3.LUT R0, R245, R11, RZ, 0x3c, !PT ;  /* 0x0000000bf5007212 */ /* 0x000fe400078e3cff */
[----:B------:R-:W-:-:S02]  /*0880*/  ISETP.NE.AND P1, PT, R11, RZ, PT ;  /* 0x000000ff0b00720c */ /* 0x000fc40003f25270 */
[----:B------:R-:W-:-:S06]  /*0890*/  ISETP.GE.AND P0, PT, R0, RZ, PT ;  /* 0x000000ff0000720c */ /* 0x000fcc0003f06270 */
[----:B------:R-:W-:Y:S02]  /*08a0*/  @P2 IADD3 R2, R2, 0x1, RZ ;  /* 0x0000000102022810 */ /* 0x000fe40007ffe0ff */
[----:B-1----:R-:W-:-:S03]  /*08b0*/  IADD3 R0, RZ, -R3, RZ ;  /* 0x80000003ff007210 */ /* 0x002fc60007ffe0ff */
[----:B------:R-:W-:Y:S01]  /*08c0*/  IMAD.MOV.U32 R4, RZ, RZ, R2 ;  /* 0x000000ffff047224 */ /* 0x000fe200078e0002 */
[----:B------:R-:W-:-:S03]  /*08d0*/  MOV R2, RZ ;  /* 0x000000ff00027202 */ /* 0x000fc60000000f00 */
[----:B------:R-:W-:Y:S01]  /*08e0*/  @!P0 IMAD.MOV R4, RZ, RZ, -R4 ;  /* 0x000000ffff048224 */ /* 0x000fe200078e0a04 */
[----:B------:R-:W-:Y:S01]  /*08f0*/  @!P1 LOP3.LUT R4, RZ, R11, RZ, 0x33, !PT ;  /* 0x0000000bff049212 */ /* 0x000fe200078e33ff */
[----:B------:R-:W-:Y:S01]  /*0900*/  IMAD.MOV.U32 R5, RZ, RZ, R0 ;  /* 0x000000ffff057224 */ /* 0x000fe200078e0000 */
[----:B------:R-:W-:Y:S02]  /*0910*/  IABS R0, R10 ;  /* 0x0000000a00007213 */ /* 0x000fe40000000000 */
[----:B------:R-:W-:Y:S01]  /*0920*/  IABS R8, R4 ;  /* 0x0000000400087213 */ /* 0x000fe20000000000 */
[----:B------:R-:W-:Y:S02]  /*0930*/  IMAD R5, R5, R7, RZ ;  /* 0x0000000705057224 */ /* 0x000fe400078e02ff */
[----:B------:R-:W-:Y:S02]  /*0940*/  IMAD.MOV R6, RZ, RZ, -R0 ;  /* 0x000000ffff067224 */ /* 0x000fe400078e0a00 */
[----:B------:R-:W-:-:S04]  /*0950*/  IMAD.HI.U32 R0, R3, R5, R2 ;  /* 0x0000000503007227 */ /* 0x000fc800078e0002 */
[----:B------:R-:W-:Y:S02]  /*0960*/  IMAD.MOV.U32 R2, RZ, RZ, R8 ;  /* 0x000000ffff027224 */ /* 0x000fe400078e0008 */
[----:B------:R-:W-:Y:S02]  /*0970*/  IMAD.MOV.U32 R3, RZ, RZ, R6 ;  /* 0x000000ffff037224 */ /* 0x000fe400078e0006 */
[----:B------:R-:W-:-:S04]  /*0980*/  IMAD.HI.U32 R0, R0, R2, RZ ;  /* 0x0000000200007227 */ /* 0x000fc800078e00ff */
[----:B------:R-:W-:Y:S02]  /*0990*/  IMAD R2, R0, R3, R2 ;  /* 0x0000000300027224 */ /* 0x000fe400078e0202 */
[----:B------:R-:W-:-:S03]  /*09a0*/  IMAD R3, R4, R11, RZ ;  /* 0x0000000b04037224 */ /* 0x000fc600078e02ff */
[----:B------:R-:W-:Y:S02]  /*09b0*/  ISETP.GT.U32.AND P1, PT, R7, R2, PT ;  /* 0x000000020700720c */ /* 0x000fe40003f24070 */
[----:B------:R-:W-:-:S11]  /*09c0*/  IADD3 R245, R245, -R3, RZ ;  /* 0x80000003f5f57210 */ /* 0x000fd60007ffe0ff */
[----:B------:R-:W-:Y:S01]  /*09d0*/  @!P1 IMAD.IADD R2, R2, 0x1, -R7 ;  /* 0x0000000102029824 */ /* 0x000fe200078e0a07 */
[----:B------:R-:W-:Y:S02]  /*09e0*/  @!P1 IADD3 R0, R0, 0x1, RZ ;  /* 0x0000000100009810 */ /* 0x000fe40007ffe0ff */
[----:B------:R-:W-:Y:S02]  /*09f0*/  ISETP.NE.AND P1, PT, R10, RZ, PT ;  /* 0x000000ff0a00720c */ /* 0x000fe40003f25270 */
[----:B------:R-:W-:Y:S02]  /*0a00*/  ISETP.GE.U32.AND P2, PT, R2, R7, PT ;  /* 0x000000070200720c */ /* 0x000fe40003f46070 */
[----:B------:R-:W-:-:S04]  /*0a10*/  LOP3.LUT R2, R4, R10, RZ, 0x3c, !PT ;  /* 0x0000000a04027212 */ /* 0x000fc800078e3cff */
[----:B------:R-:W-:-:S07]  /*0a20*/  ISETP.GE.AND P0, PT, R2, RZ, PT ;  /* 0x000000ff0200720c */ /* 0x000fce0003f06270 */
[----:B------:R-:W-:-:S06]  /*0a30*/  @P2 IADD3 R0, R0, 0x1, RZ ;  /* 0x0000000100002810 */ /* 0x000fcc0007ffe0ff */
[----:B------:R-:W-:Y:S02]  /*0a40*/  @!P0 IADD3 R0, -R0, RZ, RZ ;  /* 0x000000ff00008210 */ /* 0x000fe40007ffe1ff */
[----:B------:R-:W-:-:S05]  /*0a50*/  @!P1 LOP3.LUT R0, RZ, R10, RZ, 0x33, !PT ;  /* 0x0000000aff009212 */ /* 0x000fca00078e33ff */
[--C-:B------:R-:W-:Y:S02]  /*0a60*/  IMAD.MOV R2, RZ, RZ, -R0.reuse ;  /* 0x000000ffff027224 */ /* 0x100fe400078e0a00 */
[C---:B------:R-:W-:Y:S02]  /*0a70*/  IMAD R0, R10.reuse, 0x1000000, R0 ;  /* 0x010000000a007824 */ /* 0x040fe400078e0200 */
[----:B------:R-:W-:-:S04]  /*0a80*/  IMAD R2, R10, R2, R4 ;  /* 0x000000020a027224 */ /* 0x000fc800078e0204 */
[----:B------:R-:W-:Y:S01]  /*0a90*/  IMAD R246, R2, 0x10000, R0 ;  /* 0x0001000002f67824 */ /* 0x000fe200078e0200 */
[----:B------:R-:W-:Y:S05]  /*0aa0*/  BRA `(.L_x_34) ;  /* 0x0000004000007947 */ /* 0x000fea0003800000 */
.L_x_25:
[----:B--2---:R-:W-:Y:S01]  /*0ab0*/  IMAD.MOV.U32 R245, RZ, RZ, RZ ;  /* 0x000000fffff57224 */ /* 0x004fe200078e00ff */
[----:B------:R-:W-:Y:S01]  /*0ac0*/  MOV R246, RZ ;  /* 0x000000ff00f67202 */ /* 0x000fe20000000f00 */
[----:B------:R-:W-:Y:S01]  /*0ad0*/  IMAD.U32 R244, RZ, RZ, UR4 ;  /* 0x00000004fff47e24 */ /* 0x000fe2000f8e00ff */
[----:B------:R-:W-:Y:S02]  /*0ae0*/  MOV R247, c[0x0][0x53c] ;  /* 0x00014f0000f77a02 */ /* 0x000fe40000000f00 */
.L_x_34:
[----:B------:R-:W-:Y:S01]  /*0af0*/  ISETP.NE.AND P0, PT, R12, RZ, PT ;  /* 0x000000ff0c00720c */ /* 0x000fe20003f05270 */
[----:B------:R-:W-:-:S12]  /*0b00*/  WARPSYNC 0xffffffff ;  /* 0xffffffff00007948 */ /* 0x000fd80003800000 */
[----:B------:R1:W-:Y:S04]  /*0b10*/  @!P0 STS.128 [0xc080], R244 ;  /* 0x00c080f4ff008388 */ /* 0x0003e80000000c00 */
[----:B------:R-:W-:Y:S06]  /*0b20*/  BAR.ARV 0x5, 0x80 ;  /* 0x0142000000007b1d */ /* 0x000fec0000002000 */
.L_x_23:
[----:B-12---:R-:W-:-:S13]  /*0b30*/  ISETP.GE.AND P0, PT, R247, c[0x0][0x53c], PT ;  /* 0x00014f00f7007a0c */ /* 0x006fda0003f06270 */
[----:B------:R-:W-:Y:S05]  /*0b40*/  @P0 EXIT ;  /* 0x000000000000094d */ /* 0x000fea0003800000 */
[----:B------:R-:W1:Y:S01]  /*0b50*/  S2R R11, SR_TID.X ;  /* 0x00000000000b7919 */ /* 0x000e620000002100 */
[----:B------:R-:W-:Y:S02]  /*0b60*/  ULDC UR5, c[0x0][0x2ac] ;  /* 0x0000ab0000057ab9 */ /* 0x000fe40000000800 */
[----:B------:R-:W-:Y:S02]  /*0b70*/  ULDC UR4, c[0x0][0x1d0] ;  /* 0x0000740000047ab9 */ /* 0x000fe40000000800 */
[----:B------:R-:W-:Y:S01]  /*0b80*/  UIMAD UR5, UR5, UR4, URZ ;  /* 0x00000004050572a4 */ /* 0x000fe2000f8e023f */
[----:B-1----:R-:W-:-:S04]  /*0b90*/  SHF.R.S32.HI R9, RZ, 0x1f, R11 ;  /* 0x0000001fff097819 */ /* 0x002fc8000001140b */
[CC--:B------:R-:W-:Y:S02]  /*0ba0*/  LEA.HI R2, R9.reuse, R11.reuse, RZ, 0x4 ;  /* 0x0000000b09027211 */ /* 0x0c0fe400078f20ff */
[CC--:B------:R-:W-:Y:S02]  /*0bb0*/  LEA.HI R17, R9.reuse, R11.reuse, RZ, 0x3 ;  /* 0x0000000b09117211 */ /* 0x0c0fe400078f18ff */
[----:B------:R-:W-:Y:S02]  /*0bc0*/  SHF.R.S32.HI R4, RZ, 0x4, R2 ;  /* 0x00000004ff047819 */ /* 0x000fe40000011402 */
[----:B------:R-:W-:Y:S02]  /*0bd0*/  LEA.HI R8, R9, R11, RZ, 0x2 ;  /* 0x0000000b09087211 */ /* 0x000fe400078f10ff */
[C---:B------:R-:W-:Y:S02]  /*0be0*/  LEA.HI R0, R2.reuse, R4, RZ, 0x1 ;  /* 0x0000000402007211 */ /* 0x040fe400078f08ff */
[----:B------:R-:W-:-:S02]  /*0bf0*/  LOP3.LUT R2, R2, 0xfffffff0, RZ, 0xc0, !PT ;  /* 0xfffffff002027812 */ /* 0x000fc400078ec0ff */
[----:B------:R-:W-:Y:S02]  /*0c00*/  SHF.R.S32.HI R5, RZ, 0x3, R17 ;  /* 0x00000003ff057819 */ /* 0x000fe40000011411 */
[----:B------:R-:W-:Y:S01]  /*0c10*/  LOP3.LUT R3, R0, 0xfffffffe, RZ, 0xc0, !PT ;  /* 0xfffffffe00037812 */ /* 0x000fe200078ec0ff */
[----:B------:R-:W-:Y:S01]  /*0c20*/  IMAD.IADD R0, R11, 0x1, -R2 ;  /* 0x000000010b007824 */ /* 0x000fe200078e0a02 */
[----:B------:R-:W-:Y:S01]  /*0c30*/  LOP3.LUT R227, R8, 0xfffffffc, RZ, 0xc0, !PT ;  /* 0xfffffffc08e37812 */ /* 0x000fe200078ec0ff */
[----:B------:R-:W-:Y:S01]  /*0c40*/  IMAD.SHL.U32 R2, R5, 0x40, RZ ;  /* 0x0000004005027824 */ /* 0x000fe200078e00ff */
[----:B------:R-:W-:Y:S01]  /*0c50*/  LEA.HI R5, R9, R11, RZ, 0x5 ;  /* 0x0000000b09057211 */ /* 0x000fe200078f28ff */
[----:B------:R-:W-:Y:S01]  /*0c60*/  IMAD.IADD R12, R4, 0x1, -R3 ;  /* 0x00000001040c7824 */ /* 0x000fe200078e0a03 */
[----:B------:R-:W-:Y:S01]  /*0c70*/  LEA.HI R7, R0, R0, RZ, 0x1 ;  /* 0x0000000000077211 */ /* 0x000fe200078f08ff */
[----:B------:R-:W-:Y:S01]  /*0c80*/  IMAD.IADD R227, R11, 0x1, -R227 ;  /* 0x000000010be37824 */ /* 0x000fe200078e0ae3 */
[----:B------:R-:W-:-:S02]  /*0c90*/  LOP3.LUT R2, R2, 0xc0, RZ, 0xc0, !PT ;  /* 0x000000c002027812 */ /* 0x000fc400078ec0ff */
[----:B------:R-:W-:Y:S01]  /*0ca0*/  LOP3.LUT R4, R7, 0x7fffffe, RZ, 0xc0, !PT ;  /* 0x07fffffe07047812 */ /* 0x000fe200078ec0ff */
[----:B------:R-:W-:Y:S01]  /*0cb0*/  IMAD.SHL.U32 R196, R227, 0x8, RZ ;  /* 0x00000008e3c47824 */ /* 0x000fe200078e00ff */
[----:B------:R-:W-:Y:S02]  /*0cc0*/  SHF.R.S32.HI R6, RZ, 0x1f, R0 ;  /* 0x0000001fff067819 */ /* 0x000fe40000011400 */
[----:B------:R-:W-:Y:S01]  /*0cd0*/  SHF.R.U32.HI R3, RZ, 0x3, R2 ;  /* 0x00000003ff037819 */ /* 0x000fe20000011602 */
[----:B------:R-:W-:Y:S01]  /*0ce0*/  IMAD.IADD R14, R0, 0x1, -R4 ;  /* 0x00000001000e7824 */ /* 0x000fe200078e0a04 */
[----:B------:R-:W-:Y:S02]  /*0cf0*/  LOP3.LUT R2, R2, 0x18, R196, 0xf8, !PT ;  /* 0x0000001802027812 */ /* 0x000fe400078ef8c4 */
[----:B------:R-:W-:Y:S02]  /*0d00*/  LEA.HI R16, R6, R0, RZ, 0x3 ;  /* 0x0000000006107211 */ /* 0x000fe400078f18ff */
[----:B------:R-:W-:-:S02]  /*0d10*/  LOP3.LUT R0, R5, 0xffffffe0, RZ, 0xc0, !PT ;  /* 0xffffffe005007812 */ /* 0x000fc400078ec0ff */
[----:B------:R-:W-:Y:S02]  /*0d20*/  SHF.R.S32.HI R230, RZ, 0x2, R8 ;  /* 0x00000002ffe67819 */ /* 0x000fe40000011408 */
[----:B------:R-:W-:Y:S01]  /*0d30*/  LOP3.LUT R4, R17, 0xfffffff8, RZ, 0xc0, !PT ;  /* 0xfffffff811047812 */ /* 0x000fe200078ec0ff */
[C---:B------:R-:W-:Y:S01]  /*0d40*/  IMAD.IADD R19, R11.reuse, 0x1, -R0 ;  /* 0x000000010b137824 */ /* 0x040fe200078e0a00 */
[----:B------:R-:W-:Y:S02]  /*0d50*/  LOP3.LUT R10, R2, R3, RZ, 0x3c, !PT ;  /* 0x00000003020a7212 */ /* 0x000fe400078e3cff */
[--C-:B------:R-:W-:Y:S01]  /*0d60*/  SHF.R.S32.HI R6, RZ, 0x5, R5.reuse ;  /* 0x00000005ff067819 */ /* 0x100fe20000011405 */
[----:B------:R-:W-:Y:S01]  /*0d70*/  IMAD.IADD R4, R11, 0x1, -R4 ;  /* 0x000000010b047824 */ /* 0x000fe200078e0a04 */
[----:B------:R-:W-:Y:S02]  /*0d80*/  SHF.R.S32.HI R2, RZ, 0x1f, R5 ;  /* 0x0000001fff027819 */ /* 0x000fe40000011405 */
[----:B------:R-:W-:-:S02]  /*0d90*/  LEA.HI R3, R8, R230, RZ, 0x1 ;  /* 0x000000e608037211 */ /* 0x000fc400078f08ff */
[----:B------:R-:W-:Y:S02]  /*0da0*/  LEA.HI R0, R2, R6, RZ, 0x2 ;  /* 0x0000000602007211 */ /* 0x000fe400078f10ff */
[----:B------:R-:W-:Y:S02]  /*0db0*/  LOP3.LUT R2, R3, 0x7fffffe, RZ, 0xc0, !PT ;  /* 0x07fffffe03027812 */ /* 0x000fe400078ec0ff */
[----:B------:R-:W-:Y:S02]  /*0dc0*/  SHF.R.S32.HI R9, RZ, 0x1f, R8 ;  /* 0x0000001fff097819 */ /* 0x000fe40000011408 */
[----:B------:R-:W-:Y:S01]  /*0dd0*/  SHF.R.S32.HI R3, RZ, 0x1f, R19 ;  /* 0x0000001fff037819 */ /* 0x000fe20000011413 */
[----:B------:R-:W-:Y:S01]  /*0de0*/  IMAD.IADD R2, R230, 0x1, -R2 ;  /* 0x00000001e6027824 */ /* 0x000fe200078e0a02 */
[----:B------:R-:W-:Y:S02]  /*0df0*/  LEA.HI R8, R4, R4, RZ, 0x1 ;  /* 0x0000000404087211 */ /* 0x000fe400078f08ff */
[----:B------:R-:W-:-:S02]  /*0e00*/  LOP3.LUT R0, R0, 0xffffffc, RZ, 0xc0, !PT ;  /* 0x0ffffffc00007812 */ /* 0x000fc400078ec0ff */
[----:B------:R-:W-:Y:S02]  /*0e10*/  LEA.HI R13, R3, R19, RZ, 0x2 ;  /* 0x00000013030d7211 */ /* 0x000fe400078f10ff */
[----:B------:R-:W-:Y:S01]  /*0e20*/  LOP3.LUT R3, R8, 0x3fffffe, RZ, 0xc0, !PT ;  /* 0x03fffffe08037812 */ /* 0x000fe200078ec0ff */
[----:B------:R-:W-:Y:S01]  /*0e30*/  IMAD.IADD R5, R6, 0x1, -R0 ;  /* 0x0000000106057824 */ /* 0x000fe200078e0a00 */
[----:B------:R-:W-:Y:S01]  /*0e40*/  IADD3 R229, R196, 0x40, RZ ;  /* 0x00000040c4e57810 */ /* 0x000fe20007ffe0ff */
[----:B------:R-:W-:Y:S01]  /*0e50*/  IMAD R0, R6, 0x8, R2 ;  /* 0x0000000806007824 */ /* 0x000fe200078e0202 */
[----:B------:R-:W-:Y:S01]  /*0e60*/  SHF.R.S32.HI R2, RZ, 0x2, R13 ;  /* 0x00000002ff027819 */ /* 0x000fe2000001140d */
[----:B------:R-:W-:Y:S01]  /*0e70*/  IMAD.IADD R11, R4, 0x1, -R3 ;  /* 0x00000001040b7824 */ /* 0x000fe200078e0a03 */
[----:B------:R-:W-:Y:S01]  /*0e80*/  LEA.HI R3, R9, R230, RZ, 0x3 ;  /* 0x000000e609037211 */ /* 0x000fe200078f18ff */
[----:B------:R-:W-:Y:S01]  /*0e90*/  IMAD.U32 R4, R0, 0x20, R10 ;  /* 0x0000002000047824 */ /* 0x000fe200078e000a */
[----:B------:R-:W-:Y:S01]  /*0ea0*/  LEA.HI R0, R227, R227, RZ, 0x1 ;  /* 0x000000e3e3007211 */ /* 0x000fe200078f08ff */
[----:B------:R-:W-:Y:S01]  /*0eb0*/  IMAD R18, R5, 0x10, R2 ;  /* 0x0000001005127824 */ /* 0x000fe200078e0202 */
[----:B------:R-:W-:Y:S01]  /*0ec0*/  LOP3.LUT R2, R3, 0xfffffff8, RZ, 0xc0, !PT ;  /* 0xfffffff803027812 */ /* 0x000fe200078ec0ff */
[----:B------:R-:W-:Y:S01]  /*0ed0*/  IMAD.SHL.U32 R6, R6, 0x200, RZ ;  /* 0x0000020006067824 */ /* 0x000fe200078e00ff */
[----:B------:R1:W-:Y:S01]  /*0ee0*/  STL [R1+0x3c], R4 ;  /* 0x00003c0401007387 */ /* 0x0003e20000100800 */
[----:B------:R-:W-:-:S02]  /*0ef0*/  SHF.R.S32.HI R9, RZ, 0x1, R7 ;  /* 0x00000001ff097819 */ /* 0x000fc40000011407 */
[----:B------:R-:W-:Y:S01]  /*0f00*/  IMAD.IADD R3, R230, 0x1, -R2 ;  /* 0x00000001e6037824 */ /* 0x000fe200078e0a02 */
[----:B------:R-:W-:Y:S01]  /*0f10*/  SHF.R.S32.HI R10, RZ, 0x1f, R7 ;  /* 0x0000001fff0a7819 */ /* 0x000fe20000011407 */
[----:B------:R-:W-:Y:S01]  /*0f20*/  IMAD.SHL.U32 R2, R0, 0x20, RZ ;  /* 0x0000002000027824 */ /* 0x000fe200078e00ff */
[----:B------:R-:W-:Y:S01]  /*0f30*/  STL [R1+0x60], R18 ;  /* 0x0000601201007387 */ /* 0x000fe20000100800 */
[----:B------:R-:W-:Y:S02]  /*0f40*/  IADD3 R228, R196, 0x20, RZ ;  /* 0x00000020c4e47810 */ /* 0x000fe40007ffe0ff */
[----:B------:R-:W-:Y:S02]  /*0f50*/  LEA.HI R7, R3, R3, RZ, 0x1 ;  /* 0x0000000303077211 */ /* 0x000fe400078f08ff */
[----:B------:R-:W-:Y:S02]  /*0f60*/  LOP3.LUT R2, R2, 0xffffffc0, RZ, 0xc0, !PT ;  /* 0xffffffc002027812 */ /* 0x000fe400078ec0ff */
[----:B------:R-:W-:-:S02]  /*0f70*/  LOP3.LUT R5, R7, 0x3fffffe, RZ, 0xc0, !PT ;  /* 0x03fffffe07057812 */ /* 0x000fc400078ec0ff */
[----:B-1----:R-:W-:Y:S02]  /*0f80*/  LOP3.LUT R4, R0, 0x1ffffffe, RZ, 0xc0, !PT ;  /* 0x1ffffffe00047812 */ /* 0x002fe400078ec0ff */
[----:B------:R-:W-:Y:S01]  /*0f90*/  SHF.R.S32.HI R0, RZ, 0x1, R8 ;  /* 0x00000001ff007819 */ /* 0x000fe20000011408 */
[----:B------:R-:W-:Y:S02]  /*0fa0*/  IMAD.IADD R8, R3, 0x1, -R5 ;  /* 0x0000000103087824 */ /* 0x000fe400078e0a05 */
[C---:B------:R-:W-:Y:S01]  /*0fb0*/  IMAD.IADD R4, R227.reuse, 0x1, -R4 ;  /* 0x00000001e3047824 */ /* 0x040fe200078e0a04 */
[C---:B------:R-:W-:Y:S01]  /*0fc0*/  LOP3.LUT P2, RZ, R0.reuse, 0x2, RZ, 0xc0, !PT ;  /* 0x0000000200ff7812 */ /* 0x040fe2000784c0ff */
[----:B------:R-:W-:Y:S02]  /*0fd0*/  IMAD.SHL.U32 R0, R0, 0x40, RZ ;  /* 0x0000004000007824 */ /* 0x000fe400078e00ff */
[----:B------:R-:W-:Y:S01]  /*0fe0*/  IMAD R15, R4, 0x8, R2 ;  /* 0x00000008040f7824 */ /* 0x000fe200078e0202 */
[----:B------:R-:W-:Y:S01]  /*0ff0*/  LEA.HI R2, R10, R9, RZ, 0x2 ;  /* 0x000000090a027211 */ /* 0x000fe200078f10ff */
[----:B------:R-:W-:Y:S01]  /*1000*/  IMAD R3, R227, 0x2, R6 ;  /* 0x00000002e3037824 */ /* 0x000fe200078e0206 */
[----:B------:R-:W-:-:S02]  /*1010*/  LOP3.LUT R0, R0, 0xc0, RZ, 0xc0, !PT ;  /* 0x000000c000007812 */ /* 0x000fc400078ec0ff */
[----:B------:R-:W-:Y:S02]  /*1020*/  LOP3.LUT R2, R2, 0xfffffffc, RZ, 0xc0, !PT ;  /* 0xfffffffc02027812 */ /* 0x000fe400078ec0ff */
[----:B------:R-:W-:Y:S02]  /*1030*/  LOP3.LUT R5, R0, 0x8, R17, 0xf8, !PT ;  /* 0x0000000800057812 */ /* 0x000fe400078ef811 */
[----:B------:R-:W-:Y:S01]  /*1040*/  SHF.R.U32.HI R4, RZ, 0x3, R0 ;  /* 0x00000003ff047819 */ /* 0x000fe20000011600 */
[----:B------:R-:W-:Y:S01]  /*1050*/  IMAD.IADD R2, R9, 0x1, -R2 ;  /* 0x0000000109027824 */ /* 0x000fe200078e0a02 */
[----:B------:R-:W-:Y:S01]  /*1060*/  SHF.R.S32.HI R0, RZ, 0x1, R7 ;  /* 0x00000001ff007819 */ /* 0x000fe20000011407 */
[----:B------:R-:W-:Y:S01]  /*1070*/  IMAD R7, R8, 0x20, R3 ;  /* 0x0000002008077824 */ /* 0x000fe200078e0203 */
[----:B------:R-:W-:Y:S01]  /*1080*/  LOP3.LUT R10, R5, R4, RZ, 0x3c, !PT ;  /* 0x00000004050a7212 */ /* 0x000fe200078e3cff */
[----:B------:R-:W-:Y:S01]  /*1090*/  IMAD.SHL.U32 R5, R16, 0x20, RZ ;  /* 0x0000002010057824 */ /* 0x000fe200078e00ff */
[C---:B------:R-:W-:Y:S01]  /*10a0*/  LOP3.LUT R4, R0.reuse, 0x1, RZ, 0xc0, !PT ;  /* 0x0000000100047812 */ /* 0x040fe200078ec0ff */
[----:B------:R-:W-:Y:S01]  /*10b0*/  IMAD.SHL.U32 R3, R0, 0x40, RZ ;  /* 0x0000004000037824 */ /* 0x000fe200078e00ff */
[C---:B------:R-:W-:Y:S01]  /*10c0*/  LOP3.LUT P3, RZ, R2.reuse, 0x2, RZ, 0xc0, !PT ;  /* 0x0000000202ff7812 */ /* 0x040fe2000786c0ff */
[----:B------:R-:W-:Y:S01]  /*10d0*/  IMAD.SHL.U32 R2, R2, 0x40, RZ ;  /* 0x0000004002027824 */ /* 0x000fe200078e00ff */
[----:B------:R-:W-:Y:S01]  /*10e0*/  LOP3.LUT P0, RZ, R0, 0x2, RZ, 0xc0, !PT ;  /* 0x0000000200ff7812 */ /* 0x000fe2000780c0ff */
[C---:B------:R-:W-:Y:S01]  /*10f0*/  IMAD.SHL.U32 R8, R12.reuse, 0x8, RZ ;  /* 0x000000080c087824 */ /* 0x040fe200078e00ff */
[----:B------:R-:W-:Y:S01]  /*1100*/  LOP3.LUT R3, R3, 0xc0, RZ, 0xc0, !PT ;  /* 0x000000c003037812 */ /* 0x000fe200078ec0ff */
[----:B------:R-:W-:Y:S01]  /*1110*/  IMAD R9, R12, 0x8, R11 ;  /* 0x000000080c097824 */ /* 0x000fe200078e020b */
[----:B------:R-:W-:-:S02]  /*1120*/  LOP3.LUT R0, R5, 0xffffff00, RZ, 0xc0, !PT ;  /* 0xffffff0005007812 */ /* 0x000fc400078ec0ff */
[----:B------:R-:W-:Y:S02]  /*1130*/  LEA.HI R3, R3, R3, RZ, 0x1d ;  /* 0x0000000303037211 */ /* 0x000fe400078fe8ff */
[----:B------:R-:W-:Y:S01]  /*1140*/  ISETP.NE.U32.AND P1, PT, R4, 0x1, PT ;  /* 0x000000010400780c */ /* 0x000fe20003f25070 */
[----:B------:R-:W-:Y:S01]  /*1150*/  IMAD.IADD R4, R0, 0x1, R6 ;  /* 0x0000000100047824 */ /* 0x000fe200078e0206 */
[----:B------:R-:W-:Y:S01]  /*1160*/  LOP3.LUT R2, R2, 0xc0, RZ, 0xc0, !PT ;  /* 0x000000c002027812 */ /* 0x000fe200078ec0ff */
[----:B------:R-:W-:Y:S02]  /*1170*/  IMAD.IADD R3, R3, 0x1, R7 ;  /* 0x0000000103037824 */ /* 0x000fe400078e0207 */
[----:B------:R-:W-:Y:S01]  /*1180*/  IMAD R7, R14, 0x20, R0 ;  /* 0x000000200e077824 */ /* 0x000fe200078e0200 */
[----:B------:R-:W-:Y:S01]  /*1190*/  LOP3.LUT R6, R2, 0x8, R8, 0xf8, !PT ;  /* 0x0000000802067812 */ /* 0x000fe200078ef808 */
[----:B------:R-:W-:Y:S01]  /*11a0*/  IMAD.SHL.U32 R243, R3, 0x2, RZ ;  /* 0x0000000203f37824 */ /* 0x000fe200078e00ff */
[----:B------:R-:W-:Y:S01]  /*11b0*/  SHF.R.U32.HI R5, RZ, 0x3, R2 ;  /* 0x00000003ff057819 */ /* 0x000fe20000011602 */
[----:B------:R-:W-:Y:S01]  /*11c0*/  IMAD R2, R14, 0x20, R4 ;  /* 0x000000200e027824 */ /* 0x000fe200078e0204 */
[----:B------:R-:W-:Y:S01]  /*11d0*/  SHF.R.S32.HI R8, RZ, 0x1f, R229 ;  /* 0x0000001fff087819 */ /* 0x000fe200000114e5 */
[----:B------:R-:W-:Y:S01]  /*11e0*/  IMAD.U32 R0, R9, 0x20, R10 ;  /* 0x0000002009007824 */ /* 0x000fe200078e000a */
[----:B------:R-:W-:-:S02]  /*11f0*/  IADD3 R4, R243, 0x80, RZ ;  /* 0x00000080f3047810 */ /* 0x000fc40007ffe0ff */
[----:B------:R-:W-:Y:S02]  /*1200*/  IADD3 R248, R243, 0x70, RZ ;  /* 0x00000070f3f87810 */ /* 0x000fe40007ffe0ff */
[----:B------:R-:W-:Y:S02]  /*1210*/  @P1 IADD3 R248, R4, 0x10, RZ ;  /* 0x0000001004f81810 */ /* 0x000fe40007ffe0ff */
[----:B------:R-:W-:Y:S02]  /*1220*/  LOP3.LUT R4, R13, 0x7ffffffc, RZ, 0xc0, !PT ;  /* 0x7ffffffc0d047812 */ /* 0x000fe400078ec0ff */
[----:B------:R-:W-:Y:S01]  /*1230*/  LOP3.LUT R3, R6, R5, RZ, 0x3c, !PT ;  /* 0x0000000506037212 */ /* 0x000fe200078e3cff */
[----:B------:R-:W-:Y:S01]  /*1240*/  IMAD.MOV.U32 R6, RZ, RZ, 0x20 ;  /* 0x00000020ff067424 */ /* 0x000fe200078e00ff */
[----:B------:R-:W-:Y:S01]  /*1250*/  SHF.R.S32.HI R5, RZ, 0x1f, R228 ;  /* 0x0000001fff057819 */ /* 0x000fe200000114e4 */
[----:B------:R-:W-:Y:S01]  /*1260*/  IMAD.IADD R4, R19, 0x1, -R4 ;  /* 0x0000000113047824 */ /* 0x000fe200078e0a04 */
[----:B------:R-:W-:Y:S01]  /*1270*/  LEA R123, R0, 0x3c80, 0x1 ;  /* 0x00003c80007b7811 */ /* 0x000fe200078e08ff */
[----:B------:R-:W-:Y:S01]  /*1280*/  IMAD.IADD R2, R3, 0x1, R2 ;  /* 0x0000000103027824 */ /* 0x000fe200078e0202 */
[----:B------:R-:W-:Y:S01]  /*1290*/  SEL R5, R6, 0xffffffe0, !P0 ;  /* 0xffffffe006057807 */ /* 0x000fe20004000000 */
[----:B------:R-:W-:Y:S01]  /*12a0*/  IMAD.SHL.U32 R4, R4, 0x2, RZ ;  /* 0x0000000204047824 */ /* 0x000fe200078e00ff */
[----:B------:R-:W-:Y:S01]  /*12b0*/  IADD3 R184, R123, 0x20, RZ ;  /* 0x000000207bb87810 */ /* 0x000fe20007ffe0ff */
[----:B------:R-:W-:Y:S01]  /*12c0*/  IMAD.IADD R3, R3, 0x1, R7 ;  /* 0x0000000103037824 */ /* 0x000fe200078e0207 */
[----:B------:R-:W-:Y:S01]  /*12d0*/  SHF.R.S32.HI R7, RZ, 0x1f, R196 ;  /* 0x0000001fff077819 */ /* 0x000fe200000114c4 */
[----:B------:R-:W-:Y:S01]  /*12e0*/  IMAD.IADD R7, R18, 0x1, R15 ;  /* 0x0000000112077824 */ /* 0x000fe200078e020f */
[C---:B------:R-:W-:Y:S01]  /*12f0*/  IADD3 R13, R4.reuse, 0x8, RZ ;  /* 0x00000008040d7810 */ /* 0x040fe20007ffe0ff */
[----:B------:R-:W-:Y:S01]  /*1300*/  STL [R1+0x2c], R4 ;  /* 0x00002c0401007387 */ /* 0x000fe20000100800 */
[----:B------:R-:W-:-:S02]  /*1310*/  IADD3 R12, R4, 0x10, RZ ;  /* 0x00000010040c7810 */ /* 0x000fc40007ffe0ff */
[C---:B------:R-:W-:Y:S01]  /*1320*/  IADD3 R11, R4.reuse, 0x18, RZ ;  /* 0x00000018040b7810 */ /* 0x040fe20007ffe0ff */
[----:B------:R1:W-:Y:S01]  /*1330*/  STL [R1+0x64], R7 ;  /* 0x0000640701007387 */ /* 0x0003e20000100800 */
[C---:B------:R-:W-:Y:S02]  /*1340*/  IADD3 R10, R4.reuse, 0x20, RZ ;  /* 0x00000020040a7810 */ /* 0x040fe40007ffe0ff */
[C---:B------:R-:W-:Y:S01]  /*1350*/  IADD3 R9, R4.reuse, 0x28, RZ ;  /* 0x0000002804097810 */ /* 0x040fe20007ffe0ff */
[----:B------:R2:W-:Y:S01]  /*1360*/  STL [R1+0x18], R13 ;  /* 0x0000180d01007387 */ /* 0x0005e20000100800 */
[C---:B------:R-:W-:Y:S02]  /*1370*/  IADD3 R8, R4.reuse, 0x30, RZ ;  /* 0x0000003004087810 */ /* 0x040fe40007ffe0ff */
[C---:B------:R-:W-:Y:S01]  /*1380*/  IADD3 R252, R4.reuse, 0x40, RZ ;  /* 0x0000004004fc7810 */ /* 0x040fe20007ffe0ff */
[----:B------:R-:W-:Y:S01]  /*1390*/  STL [R1+0x14], R12 ;  /* 0x0000140c01007387 */ /* 0x000fe20000100800 */
[----:B------:R-:W-:-:S02]  /*13a0*/  IADD3 R251, R4, 0x48, RZ ;  /* 0x0000004804fb7810 */ /* 0x000fc40007ffe0ff */
[C---:B------:R-:W-:Y:S01]  /*13b0*/  IADD3 R250, R4.reuse, 0x50, RZ ;  /* 0x0000005004fa7810 */ /* 0x040fe20007ffe0ff */
[----:B------:R3:W-:Y:S01]  /*13c0*/  STL [R1+0x10], R11 ;  /* 0x0000100b01007387 */ /* 0x0007e20000100800 */
[----:B------:R-:W-:Y:S02]  /*13d0*/  IADD3 R249, R4, 0x58, RZ ;  /* 0x0000005804f97810 */ /* 0x000fe40007ffe0ff */
[----:B------:R-:W-:Y:S01]  /*13e0*/  SHF.R.S32.HI R0, RZ, 0x1f, R252 ;  /* 0x0000001fff007819 */ /* 0x000fe200000114fc */
[----:B------:R4:W-:Y:S01]  /*13f0*/  STL [R1+0xc], R10 ;  /* 0x00000c0a01007387 */ /* 0x0009e20000100800 */
[----:B------:R-:W-:Y:S01]  /*1400*/  SHF.R.S32.HI R0, RZ, 0x1f, R250 ;  /* 0x0000001fff007819 */ /* 0x000fe200000114fa */
[----:B------:R-:W-:Y:S01]  /*1410*/  IMAD.IADD R0, R243, 0x1, R5 ;  /* 0x00000001f3007824 */ /* 0x000fe200078e0205 */
[----:B------:R-:W-:Y:S01]  /*1420*/  LEA R182, R2, 0x6080, 0x1 ;  /* 0x0000608002b67811 */ /* 0x000fe200078e08ff */
[----:B------:R-:W-:Y:S01]  /*1430*/  STL [R1+0x8], R9 ;  /* 0x0000080901007387 */ /* 0x000fe20000100800 */
[----:B------:R-:W-:-:S02]  /*1440*/  LEA R180, R3, 0x1880, 0x1 ;  /* 0x0000188003b47811 */ /* 0x000fc400078e08ff */
[----:B------:R-:W-:Y:S01]  /*1450*/  @P2 IADD3 R184, R123, -0x20, RZ ;  /* 0xffffffe07bb82810 */ /* 0x000fe20007ffe0ff */
[----:B------:R5:W-:Y:S01]  /*1460*/  STL [R1+0x4], R8 ;  /* 0x0000040801007387 */ /* 0x000be20000100800 */
[----:B-1----:R-:W-:Y:S02]  /*1470*/  IADD3 R7, R4, 0x38, RZ ;  /* 0x0000003804077810 */ /* 0x002fe40007ffe0ff */
[----:B------:R-:W-:Y:S02]  /*1480*/  SEL R4, R6, 0xffffffe0, !P3 ;  /* 0xffffffe006047807 */ /* 0x000fe40005800000 */
[----:B--2---:R-:W-:Y:S01]  /*1490*/  SHF.R.S32.HI R13, RZ, 0x1f, R13 ;  /* 0x0000001fff0d7819 */ /* 0x004fe2000001140d */
[----:B------:R-:W-:Y:S01]  /*14a0*/  STL [R1], R7 ;  /* 0x0000000701007387 */ /* 0x000fe20000100800 */
[----:B------:R-:W-:Y:S01]  /*14b0*/  SHF.R.S32.HI R6, RZ, 0x1f, R12 ;  /* 0x0000001fff067819 */ /* 0x000fe2000001140c */
[----:B------:R-:W-:Y:S01]  /*14c0*/  IMAD.IADD R183, R182, 0x1, R4 ;  /* 0x00000001b6b77824 */ /* 0x000fe200078e0204 */
[C---:B------:R-:W-:Y:S01]  /*14d0*/  IADD3 R192, R184.reuse, 0x400, RZ ;  /* 0x00000400b8c07810 */ /* 0x040fe20007ffe0ff */
[----:B------:R-:W-:Y:S01]  /*14e0*/  STL [R1+0x58], R13 ;  /* 0x0000580d01007387 */ /* 0x000fe20000100800 */
[----:B------:R-:W-:Y:S01]  /*14f0*/  IADD3 R191, R184, 0x800, RZ ;  /* 0x00000800b8bf7810 */ /* 0x000fe20007ffe0ff */
[----:B------:R-:W-:Y:S01]  /*1500*/  IMAD.IADD R181, R4, 0x1, R180 ;  /* 0x0000000104b57824 */ /* 0x000fe200078e02b4 */
[----:B---3--:R-:W-:Y:S01]  /*1510*/  SHF.R.S32.HI R11, RZ, 0x1f, R11 ;  /* 0x0000001fff0b7819 */ /* 0x008fe2000001140b */
[----:B------:R1:W-:Y:S01]  /*1520*/  STL [R1+0x54], R6 ;  /* 0x0000540601007387 */ /* 0x0003e20000100800 */
[----:B------:R-:W-:-:S02]  /*1530*/  IADD3 R190, R184, 0xc00, RZ ;  /* 0x00000c00b8be7810 */ /* 0x000fc40007ffe0ff */
[----:B----4-:R-:W-:Y:S01]  /*1540*/  SHF.R.S32.HI R10, RZ, 0x1f, R10 ;  /* 0x0000001fff0a7819 */ /* 0x010fe2000001140a */
[----:B------:R-:W-:Y:S01]  /*1550*/  STL [R1+0x50], R11 ;  /* 0x0000500b01007387 */ /* 0x000fe20000100800 */
[C---:B------:R-:W-:Y:S02]  /*1560*/  IADD3 R189, R184.reuse, 0x1000, RZ ;  /* 0x00001000b8bd7810 */ /* 0x040fe40007ffe0ff */
[C---:B------:R-:W-:Y:S01]  /*1570*/  IADD3 R188, R184.reuse, 0x1400, RZ ;  /* 0x00001400b8bc7810 */ /* 0x040fe20007ffe0ff */
[----:B------:R-:W-:Y:S01]  /*1580*/  STL [R1+0x4c], R10 ;  /* 0x00004c0a01007387 */ /* 0x000fe20000100800 */
[C---:B------:R-:W-:Y:S02]  /*1590*/  IADD3 R187, R184.reuse, 0x1800, RZ ;  /* 0x00001800b8bb7810 */ /* 0x040fe40007ffe0ff */
[----:B-----5:R-:W-:Y:S02]  /*15a0*/  SHF.R.S32.HI R8, RZ, 0x1f, R8 ;  /* 0x0000001fff087819 */ /* 0x020fe40000011408 */
[----:B------:R-:W-:-:S02]  /*15b0*/  IADD3 R186, R184, 0x1c00, RZ ;  /* 0x00001c00b8ba7810 */ /* 0x000fc40007ffe0ff */
[----:B------:R-:W-:Y:S02]  /*15c0*/  IADD3 R185, R184, 0x2000, RZ ;  /* 0x00002000b8b97810 */ /* 0x000fe40007ffe0ff */
[----:B-1----:R-:W-:-:S05]  /*15d0*/  SHF.R.S32.HI R6, RZ, 0x1f, R9 ;  /* 0x0000001fff067819 */ /* 0x002fca0000011409 */
[----:B------:R1:W-:Y:S04]  /*15e0*/  STL [R1+0x48], R6 ;  /* 0x0000480601007387 */ /* 0x0003e80000100800 */
[----:B------:R-:W-:Y:S01]  /*15f0*/  STL [R1+0x44], R8 ;  /* 0x0000440801007387 */ /* 0x000fe20000100800 */
[----:B-1----:R-:W-:Y:S02]  /*1600*/  SHF.R.S32.HI R6, RZ, 0x1f, R7 ;  /* 0x0000001fff067819 */ /* 0x002fe40000011407 */
[----:B------:R-:W-:-:S03]  /*1610*/  SHF.R.S32.HI R7, RZ, 0x1f, R251 ;  /* 0x0000001fff077819 */ /* 0x000fc600000114fb */
[----:B------:R1:W-:Y:S04]  /*1620*/  STL [R1+0x40], R6 ;  /* 0x0000400601007387 */ /* 0x0003e80000100800 */
[----:B------:R2:W-:Y:S01]  /*1630*/  STL [R1+0x20], R0 ;  /* 0x0000200001007387 */ /* 0x0005e20000100800 */
[----:B-1----:R-:W-:Y:S01]  /*1640*/  SHF.R.S32.HI R6, RZ, 0x1f, R249 ;  /* 0x0000001fff067819 */ /* 0x002fe200000114f9 */
[----:B--2---:R-:W-:-:S05]  /*1650*/  IMAD.IADD R0, R5, 0x1, R248 ;  /* 0x0000000105007824 */ /* 0x004fca00078e02f8 */
[----:B------:R1:W-:Y:S02]  /*1660*/  STL [R1+0x1c], R0 ;  /* 0x00001c0001007387 */ /* 0x0003e40000100800 */
.L_x_143:
[----:B------:R-:W-:-:S04]  /*1670*/  IMAD.MOV.U32 R8, RZ, RZ, 0x4 ;  /* 0x00000004ff087424 */ /* 0x000fc800078e00ff */
[----:B------:R-:W-:-:S05]  /*1680*/  IMAD.WIDE R2, R247, R8, c[0x0][0x588] ;  /* 0x00016200f7027625 */ /* 0x000fca00078e0208 */
[----:B------:R-:W2:Y:S01]  /*1690*/  LDG.E R242, [R2.64] ;  /* 0x0000000602f27981 */ /* 0x000ea2000c1e1900 */
[----:B------:R-:W-:Y:S01]  /*16a0*/  ISETP.NE.U32.AND P4, PT, RZ, c[0x0][0x370], PT ;  /* 0x0000dc00ff007a0c */ /* 0x000fe20003f85070 */
[----:B------:R-:W-:Y:S01]  /*16b0*/  IMAD.MOV.U32 R236, RZ, RZ, RZ ;  /* 0x000000ffffec7224 */ /* 0x000fe200078e00ff */
[----:B------:R-:W-:Y:S01]  /*16c0*/  ISETP.NE.U32.AND P3, PT, RZ, c[0x0][0x360], PT ;  /* 0x0000d800ff007a0c */ /* 0x000fe20003f65070 */
[----:B------:R-:W-:Y:S01]  /*16d0*/  IMAD.MOV.U32 R10, RZ, RZ, RZ ;  /* 0x000000ffff0a7224 */ /* 0x000fe200078e00ff */
[----:B------:R-:W-:Y:S02]  /*16e0*/  ISETP.NE.AND.EX P4, PT, RZ, c[0x0][0x374], PT, P4 ;  /* 0x0000dd00ff007a0c */ /* 0x000fe40003f85340 */
[----:B------:R-:W-:Y:S02]  /*16f0*/  ISETP.NE.AND.EX P3, PT, RZ, c[0x0][0x364], PT, P3 ;  /* 0x0000d900ff007a0c */ /* 0x000fe40003f65330 */
[----:B------:R-:W-:-:S04]  /*1700*/  ISETP.NE.U32.AND P0, PT, RZ, c[0x0][0x348], PT ;  /* 0x0000d200ff007a0c */ /* 0x000fc80003f05070 */
[----:B------:R-:W-:Y:S02]  /*1710*/  ISETP.NE.AND.EX P0, PT, RZ, c[0x0][0x34c], PT, P0 ;  /* 0x0000d300ff007a0c */ /* 0x000fe40003f05300 */
[----:B--2---:R-:W-:Y:S01]  /*1720*/  SHF.R.S32.HI R12, RZ, 0x1f, R242 ;  /* 0x0000001fff0c7819 */ /* 0x004fe200000114f2 */
[C---:B------:R-:W-:Y:S02]  /*1730*/  IMAD.SHL.U32 R14, R242.reuse, 0x4, RZ ;  /* 0x00000004f20e7824 */ /* 0x040fe400078e00ff */
[C---:B------:R-:W-:Y:S02]  /*1740*/  @P4 LEA R6, P2, R242.reuse, c[0x0][0x370], 0x2 ;  /* 0x0000dc00f2064a11 */ /* 0x040fe400078410ff */
[C-C-:B------:R-:W-:Y:S01]  /*1750*/  SHF.L.U64.HI R13, R242.reuse, 0x2, R12.reuse ;  /* 0x00000002f20d7819 */ /* 0x140fe2000001020c */
[----:B------:R2:W-:Y:S01]  /*1760*/  STL [R1+0x34], R12 ;  /* 0x0000340c01007387 */ /* 0x0005e20000100800 */
[----:B------:R-:W-:Y:S02]  /*1770*/  @P4 LEA.HI.X R7, R242, c[0x0][0x374], R12, 0x2, P2 ;  /* 0x0000dd00f2074a11 */ /* 0x000fe400010f140c */
[C---:B------:R-:W-:Y:S01]  /*1780*/  @P3 IADD3 R4, P1, R14.reuse, c[0x0][0x360], RZ ;  /* 0x0000d8000e043a10 */ /* 0x040fe20007f3e0ff */
[----:B------:R2:W-:Y:S01]  /*1790*/  STL [R1+0x24], R14 ;  /* 0x0000240e01007387 */ /* 0x0005e20000100800 */
[----:B------:R-:W-:-:S02]  /*17a0*/  IADD3 R2, P2, R14, c[0x0][0x348], RZ ;  /* 0x0000d2000e027a10 */ /* 0x000fc40007f5e0ff */
[C---:B------:R-:W-:Y:S01]  /*17b0*/  @P3 IADD3.X R5, R13.reuse, c[0x0][0x364], RZ, P1, !PT ;  /* 0x0000d9000d053a10 */ /* 0x040fe20000ffe4ff */
[----:B------:R2:W5:Y:S01]  /*17c0*/  @P4 LDG.E R236, [R6.64] ;  /* 0x0000000606ec4981 */ /* 0x000562000c1e1900 */
[----:B------:R-:W-:-:S03]  /*17d0*/  IADD3.X R3, R13, c[0x0][0x34c], RZ, P2, !PT ;  /* 0x0000d3000d037a10 */ /* 0x000fc600017fe4ff */
[----:B------:R2:W5:Y:S04]  /*17e0*/  @P3 LDG.E R15, [R4.64] ;  /* 0x00000006040f3981 */ /* 0x000568000c1e1900 */
[----:B------:R2:W5:Y:S04]  /*17f0*/  @P0 LDG.E R10, [R2.64] ;  /* 0x00000006020a0981 */ /* 0x000568000c1e1900 */
[----:B------:R2:W-:Y:S01]  /*1800*/  STL [R1+0x28], R13 ;  /* 0x0000280d01007387 */ /* 0x0005e20000100800 */
[----:B------:R-:W-:Y:S01]  /*1810*/  YIELD ;  /* 0x0000000000007946 */ /* 0x000fe20003800000 */
[----:B------:R-:W-:Y:S05]  /*1820*/  @P3 BRA `(.L_x_35) ;  /* 0x0000005000003947 */ /* 0x000fea0003800000 */
[----:B-----5:R-:W-:Y:S01]  /*1830*/  MOV R15, c[0x0][0x168] ;  /* 0x00005a00000f7a02 */ /* 0x020fe20000000f00 */
[----:B------:R-:W-:Y:S05]  /*1840*/  @!P0 BRA `(.L_x_35) ;  /* 0x0000003000008947 */ /* 0x000fea0003800000 */
[----:B-1----:R1:W3:Y:S04]  /*1850*/  LDG.E R0, [R2.64] ;  /* 0x0000000602007981 */ /* 0x0022e8000c1e1900 */
[----:B-12---:R-:W3:Y:S02]  /*1860*/  LDG.E R2, [R2.64+0x4] ;  /* 0x0000040602027981 */ /* 0x006ee4000c1e1900 */
[----:B---3--:R-:W-:-:S02]  /*1870*/  IADD3 R15, -R0, R2, RZ ;  /* 0x00000002000f7210 */ /* 0x008fc40007ffe1ff */
.L_x_35:
[----:B------:R-:W-:-:S04]  /*1880*/  ISETP.NE.U32.AND P1, PT, RZ, c[0x0][0x368], PT ;  /* 0x0000da00ff007a0c */ /* 0x000fc80003f25070 */
[----:B------:R-:W-:-:S13]  /*1890*/  ISETP.NE.AND.EX P1, PT, RZ, c[0x0][0x36c], PT, P1 ;  /* 0x0000db00ff007a0c */ /* 0x000fda0003f25310 */
[----:B------:R-:W-:Y:S05]  /*18a0*/  @!P1 BRA `(.L_x_36) ;  /* 0x0000004000009947 */ /* 0x000fea0003800000 */
[----:B--2---:R-:W-:-:S04]  /*18b0*/  IADD3 R2, P1, R14, c[0x0][0x368], RZ ;  /* 0x0000da000e027a10 */ /* 0x004fc80007f3e0ff */
[----:B------:R-:W-:-:S05]  /*18c0*/  IADD3.X R3, R13, c[0x0][0x36c], RZ, P1, !PT ;  /* 0x0000db000d037a10 */ /* 0x000fca0000ffe4ff */
[----:B-1----:R1:W5:Y:S01]  /*18d0*/  LDG.E R0, [R2.64] ;  /* 0x0000000602007981 */ /* 0x002362000c1e1900 */
[----:B------:R-:W-:Y:S05]  /*18e0*/  BRA `(.L_x_37) ;  /* 0x0000008000007947 */ /* 0x000fea0003800000 */
.L_x_36:
[----:B------:R-:W-:Y:S01]  /*18f0*/  ISETP.NE.U32.AND P1, PT, RZ, c[0x0][0x350], PT ;  /* 0x0000d400ff007a0c */ /* 0x000fe20003f25070 */
[----:B-1----:R-:W-:-:S03]  /*1900*/  IMAD.U32 R0, RZ, RZ, UR5 ;  /* 0x00000005ff007e24 */ /* 0x002fc6000f8e00ff */
[----:B------:R-:W-:-:S13]  /*1910*/  ISETP.NE.AND.EX P1, PT, RZ, c[0x0][0x354], PT, P1 ;  /* 0x0000d500ff007a0c */ /* 0x000fda0003f25310 */
[----:B------:R-:W-:Y:S05]  /*1920*/  @!P1 BRA `(.L_x_37) ;  /* 0x0000004000009947 */ /* 0x000fea0003800000 */
[----:B--2---:R-:W-:-:S05]  /*1930*/  IMAD.WIDE R2, R242, R8, c[0x0][0x350] ;  /* 0x0000d400f2027625 */ /* 0x004fca00078e0208 */
[----:B------:R-:W2:Y:S04]  /*1940*/  LDG.E R4, [R2.64] ;  /* 0x0000000602047981 */ /* 0x000ea8000c1e1900 */
[----:B------:R-:W2:Y:S02]  /*1950*/  LDG.E R0, [R2.64+0x4] ;  /* 0x0000040602007981 */ /* 0x000ea4000c1e1900 */
[----:B--2---:R-:W-:-:S04]  /*1960*/  IADD3 R0, -R4, R0, RZ ;  /* 0x0000000004007210 */ /* 0x004fc80007ffe1ff */
.L_x_37:
[----:B-12---:R-:W-:Y:S01]  /*1970*/  LOP3.LUT R3, R246, 0xff000000, RZ, 0xc0, !PT ;  /* 0xff000000f6037812 */ /* 0x006fe200078ec0ff */
[----:B-----5:R-:W-:Y:S01]  /*1980*/  IMAD.IADD R16, R0, 0x1, -R236 ;  /* 0x0000000100107824 */ /* 0x020fe200078e0aec */
[----:B------:R-:W-:Y:S01]  /*1990*/  LOP3.LUT R4, R246, 0xff0000, RZ, 0xc0, !PT ;  /* 0x00ff0000f6047812 */ /* 0x000fe200078ec0ff */
[----:B------:R-:W-:Y:S01]  /*19a0*/  BSSY B0, `(.L_x_38) ;  /* 0x000002c000007945 */ /* 0x000fe20003800000 */
[----:B------:R-:W-:-:S02]  /*19b0*/  SHF.R.U32.HI R3, RZ, 0x8, R3 ;  /* 0x00000008ff037819 */ /* 0x000fc40000011603 */
[----:B------:R-:W-:Y:S02]  /*19c0*/  IADD3 R0, R16, 0x2f, RZ ;  /* 0x0000002f10007810 */ /* 0x000fe40007ffe0ff */
[----:B------:R-:W-:Y:S02]  /*19d0*/  LEA.HI R3, R4, R3, RZ, 0x10 ;  /* 0x0000000304037211 */ /* 0x000fe400078f80ff */
[----:B------:R-:W-:Y:S01]  /*19e0*/  ISETP.GE.AND P1, PT, R16, 0x1, PT ;  /* 0x000000011000780c */ /* 0x000fe20003f26270 */
[----:B------:R-:W-:Y:S01]  /*19f0*/  IMAD.HI R0, R0, 0x2aaaaaab, RZ ;  /* 0x2aaaaaab00007827 */ /* 0x000fe200078e02ff */
[----:B------:R-:W-:Y:S02]  /*1a00*/  LOP3.LUT R17, R3, 0xff, RZ, 0xc0, !PT ;  /* 0x000000ff03117812 */ /* 0x000fe400078ec0ff */
[----:B------:R-:W-:Y:S02]  /*1a10*/  SHF.R.U32.HI R5, RZ, 0x10, R3 ;  /* 0x00000010ff057819 */ /* 0x000fe40000011603 */
[----:B------:R-:W-:Y:S01]  /*1a20*/  SHF.R.U32.HI R2, RZ, 0x1f, R0 ;  /* 0x0000001fff027819 */ /* 0x000fe20000011600 */
[----:B------:R1:W-:Y:S03]  /*1a30*/  STL [R1+0x38], R17 ;  /* 0x0000381101007387 */ /* 0x0003e60000100800 */
[----:B------:R-:W-:Y:S01]  /*1a40*/  LEA.HI.SX32 R11, R0, R2, 0x1d ;  /* 0x00000002000b7211 */ /* 0x000fe200078feaff */
[----:B------:R1:W-:Y:S01]  /*1a50*/  STL [R1+0x30], R5 ;  /* 0x0000300501007387 */ /* 0x0003e20000100800 */
[----:B------:R-:W-:Y:S01]  /*1a60*/  IMAD.MOV.U32 R2, RZ, RZ, RZ ;  /* 0x000000ffff027224 */ /* 0x000fe200078e00ff */
[----:B------:R-:W-:Y:S05]  /*1a70*/  @!P1 BRA `(.L_x_39) ;  /* 0x000001e000009947 */ /* 0x000fea0003800000 */
[----:B------:R-:W-:Y:S01]  /*1a80*/  ISETP.NE.AND P1, PT, R5, RZ, PT ;  /* 0x000000ff0500720c */ /* 0x000fe20003f25270 */
[----:B------:R-:W-:-:S03]  /*1a90*/  IMAD.MOV.U32 R4, RZ, RZ, RZ ;  /* 0x000000ffff047224 */ /* 0x000fc600078e00ff */
[----:B------:R-:W-:-:S04]  /*1aa0*/  SEL R0, R5, c[0x0][0x338], P1 ;  /* 0x0000ce0005007a07 */ /* 0x000fc80000800000 */
[----:B------:R-:W-:Y:S02]  /*1ab0*/  IABS R3, R0 ;  /* 0x0000000000037213 */ /* 0x000fe40000000000 */
[----:B------:R-:W-:Y:S02]  /*1ac0*/  IADD3 R6, R11, -0x1, R0 ;  /* 0xffffffff0b067810 */ /* 0x000fe40007ffe000 */
[----:B------:R-:W2:Y:S02]  /*1ad0*/  I2F.RP R2, R3 ;  /* 0x0000000300027306 */ /* 0x000ea40000209400 */
[----:B------:R-:W-:-:S06]  /*1ae0*/  IABS R9, R6 ;  /* 0x0000000600097213 */ /* 0x000fcc0000000000 */
[----:B--2---:R-:W2:Y:S02]  /*1af0*/  MUFU.RCP R2, R2 ;  /* 0x0000000200027308 */ /* 0x004ea40000001000 */
[----:B--2---:R-:W-:-:S06]  /*1b00*/  IADD3 R2, R2, 0xffffffe, RZ ;  /* 0x0ffffffe02027810 */ /* 0x004fcc0007ffe0ff */
[----:B-1----:R-:W1:Y:S02]  /*1b10*/  F2I.FTZ.U32.TRUNC.NTZ R5, R2 ;  /* 0x0000000200057305 */ /* 0x002e64000021f000 */
[----:B-1----:R-:W-:-:S04]  /*1b20*/  IMAD.MOV R2, RZ, RZ, -R5 ;  /* 0x000000ffff027224 */ /* 0x002fc800078e0a05 */
        /* <DEDUP_REMOVED lines=19> */
.L_x_39:
[----:B------:R-:W-:Y:S05]  /*1c60*/  BSYNC B0 ;  /* 0x0000000000007941 */ /* 0x000fea0003800000 */
.L_x_38:
[----:B------:R-:W-:Y:S01]  /*1c70*/  IMAD R231, R17, R2, RZ ;  /* 0x0000000211e77224 */ /* 0x000fe200078e02ff */
[----:B------:R-:W-:Y:S01]  /*1c80*/  PRMT R0, RZ, 0x7610, R0 ;  /* 0x00007610ff007816 */ /* 0x000fe20000000000 */
[----:B------:R-:W-:Y:S01]  /*1c90*/  IMAD.MOV.U32 R24, RZ, RZ, RZ ;  /* 0x000000ffff187224 */ /* 0x000fe200078e00ff */
[----:B------:R-:W-:Y:S01]  /*1ca0*/  MOV R19, RZ ;  /* 0x000000ff00137202 */ /* 0x000fe20000000f00 */
        /* <DEDUP_REMOVED lines=55> */
[----:B------:R-:W-:-:S04]  /*2020*/  @P1 IADD3 R2, P2, R14, c[0x0][0x340], RZ ;  /* 0x0000d0000e021a10 */ /* 0x000fc80007f5e0ff */
[----:B------:R-:W-:-:S05]  /*2030*/  @P1 IADD3.X R3, R13, c[0x0][0x344], RZ, P2, !PT ;  /* 0x0000d1000d031a10 */ /* 0x000fca00017fe4ff */
[----:B------:R2:W5:Y:S01]  /*2040*/  @P1 LDG.E R14, [R2.64] ;  /* 0x00000006020e1981 */ /* 0x000562000c1e1900 */
[----:B------:R-:W-:Y:S01]  /*2050*/  SHF.R.S32.HI R0, RZ, 0x1f, R10 ;  /* 0x0000001fff007819 */ /* 0x000fe2000001140a */
[----:B------:R-:W-:Y:S01]  /*2060*/  IMAD.MOV.U32 R4, RZ, RZ, c[0x0][0x2c4] ;  /* 0x0000b100ff047624 */ /* 0x000fe200078e00ff */
[----:B------:R-:W-:Y:S01]  /*2070*/  LOP3.LUT R13, R246, 0xffff, RZ, 0xc0, !PT ;  /* 0x0000fffff60d7812 */ /* 0x000fe200078ec0ff */
[----:B-1----:R-:W-:Y:S01]  /*2080*/  IMAD R5, R227, 0x20, R230 ;  /* 0x00000020e3057824 */ /* 0x002fe200078e02e6 */
[----:B------:R-:W-:Y:S01]  /*2090*/  SEL R6, R12, RZ, !P0 ;  /* 0x000000ff0c067207 */ /* 0x000fe20004000000 */
[----:B------:R-:W-:Y:S01]  /*20a0*/  IMAD R0, R0, c[0x0][0x178], RZ ;  /* 0x00005e0000007a24 */ /* 0x000fe200078e02ff */
[----:B------:R-:W-:Y:S01]  /*20b0*/  ISETP.NE.AND P2, PT, R4, 0x1, PT ;  /* 0x000000010400780c */ /* 0x000fe20003f45270 */
[----:B------:R-:W-:Y:S01]  /*20c0*/  IMAD R5, R245, 0x80, R5 ;  /* 0x00000080f5057824 */ /* 0x000fe200078e0205 */
[----:B------:R-:W-:Y:S01]  /*20d0*/  SEL R4, R242, RZ, !P0 ;  /* 0x000000fff2047207 */ /* 0x000fe20004000000 */
[----:B------:R-:W-:Y:S01]  /*20e0*/  IMAD R0, R10, c[0x0][0x17c], R0 ;  /* 0x00005f000a007a24 */ /* 0x000fe200078e0200 */
[----:B------:R-:W-:Y:S01]  /*20f0*/  ISETP.GE.AND P5, PT, R228, c[0x0][0x198], PT ;  /* 0x00006600e4007a0c */ /* 0x000fe20003fa6270 */
[----:B------:R-:W-:Y:S01]  /*2100*/  IMAD R6, R6, c[0x0][0x1c0], RZ ;  /* 0x0000700006067a24 */ /* 0x000fe200078e02ff */
[----:B------:R-:W-:-:S02]  /*2110*/  ISETP.GE.AND P4, PT, R229, c[0x0][0x198], PT ;  /* 0x00006600e5007a0c */ /* 0x000fc40003f86270 */
[----:B------:R-:W-:Y:S01]  /*2120*/  IADD3 R118, R197, -0x1, RZ ;  /* 0xffffffffc5767810 */ /* 0x000fe20007ffe0ff */
[----:B------:R-:W-:-:S04]  /*2130*/  IMAD R6, R4, c[0x0][0x1c4], R6 ;  /* 0x0000710004067a24 */ /* 0x000fc800078e0206 */
[----:B------:R-:W-:-:S04]  /*2140*/  @P2 IMAD.HI.U32 R7, R5, c[0x0][0x2c8], RZ ;  /* 0x0000b20005072a27 */ /* 0x000fc800078e00ff */
[----:B--2---:R-:W-:-:S05]  /*2150*/  IMAD.WIDE.U32 R2, R10, c[0x0][0x178], RZ ;  /* 0x00005e000a027a25 */ /* 0x004fca00078e00ff */
[----:B------:R-:W-:Y:S02]  /*2160*/  IADD3 R3, R3, R0, RZ ;  /* 0x0000000003037210 */ /* 0x000fe40007ffe0ff */
[----:B------:R-:W-:Y:S02]  /*2170*/  MOV R0, R5 ;  /* 0x0000000500007202 */ /* 0x000fe40000000f00 */
[----:B------:R-:W-:Y:S01]  /*2180*/  @P2 SHF.R.U32.HI R0, RZ, c[0x0][0x2cc], R7 ;  /* 0x0000b300ff002a19 */ /* 0x000fe20000011607 */
[C---:B------:R-:W-:Y:S01]  /*2190*/  IMAD.WIDE.U32 R2, R13.reuse, c[0x0][0x1b8], R2 ;  /* 0x00006e000d027a25 */ /* 0x040fe200078e0002 */
[----:B------:R-:W-:Y:S02]  /*21a0*/  ISETP.GE.AND P2, PT, R196, c[0x0][0x198], PT ;  /* 0x00006600c4007a0c */ /* 0x000fe40003f46270 */
[----:B------:R-:W-:Y:S01]  /*21b0*/  SHF.R.S32.HI R7, RZ, 0x1f, R0 ;  /* 0x0000001fff077819 */ /* 0x000fe20000011400 */
[----:B------:R-:W-:-:S04]  /*21c0*/  IMAD R3, R13, c[0x0][0x1bc], R3 ;  /* 0x00006f000d037a24 */ /* 0x000fc800078e0203 */
[----:B------:R-:W-:-:S04]  /*21d0*/  IMAD.WIDE.U32 R2, R4, c[0x0][0x1c0], R2 ;  /* 0x0000700004027a25 */ /* 0x000fc800078e0002 */
[----:B------:R-:W-:Y:S01]  /*21e0*/  IMAD.MOV R4, RZ, RZ, -R0 ;  /* 0x000000ffff047224 */ /* 0x000fe200078e0a00 */
[----:B------:R-:W-:-:S03]  /*21f0*/  IADD3 R3, R3, R6, RZ ;  /* 0x0000000603037210 */ /* 0x000fc60007ffe0ff */
[----:B------:R-:W-:Y:S02]  /*2200*/  IMAD R4, R4, c[0x0][0x2c4], R5 ;  /* 0x0000b10004047a24 */ /* 0x000fe400078e0205 */
[----:B------:R-:W-:Y:S02]  /*2210*/  IMAD R5, R7, c[0x0][0x1b0], RZ ;  /* 0x00006c0007057a24 */ /* 0x000fe400078e02ff */
[----:B------:R-:W-:-:S04]  /*2220*/  IMAD.WIDE.U32 R2, R0, c[0x0][0x1b0], R2 ;  /* 0x00006c0000027a25 */ /* 0x000fc800078e0002 */
[----:B------:R-:W-:Y:S01]  /*2230*/  IMAD R6, R0, c[0x0][0x1b4], R5 ;  /* 0x00006d0000067a24 */ /* 0x000fe200078e0205 */
[----:B------:R-:W-:-:S03]  /*2240*/  SHF.R.S32.HI R5, RZ, 0x1f, R4 ;  /* 0x0000001fff057819 */ /* 0x000fc60000011404 */
[----:B------:R-:W-:Y:S02]  /*2250*/  IMAD.IADD R3, R3, 0x1, R6 ;  /* 0x0000000103037824 */ /* 0x000fe400078e0206 */
[----:B------:R-:W-:Y:S02]  /*2260*/  IMAD R0, R5, c[0x0][0x1a8], RZ ;  /* 0x00006a0005007a24 */ /* 0x000fe400078e02ff */
[----:B------:R-:W-:-:S04]  /*2270*/  IMAD.WIDE.U32 R2, R4, c[0x0][0x1a8], R2 ;  /* 0x00006a0004027a25 */ /* 0x000fc800078e0002 */
[----:B------:R-:W-:Y:S01]  /*2280*/  IMAD R0, R4, c[0x0][0x1ac], R0 ;  /* 0x00006b0004007a24 */ /* 0x000fe200078e0200 */
[----:B------:R-:W-:-:S04]  /*2290*/  LEA R12, P0, R2, c[0x0][0x160], 0x1 ;  /* 0x00005800020c7a11 */ /* 0x000fc800078008ff */
[----:B------:R-:W-:-:S04]  /*22a0*/  IADD3 R0, R3, R0, RZ ;  /* 0x0000000003007210 */ /* 0x000fc80007ffe0ff */
[----:B------:R-:W-:Y:S01]  /*22b0*/  LEA.HI.X R5, R2, c[0x0][0x164], R0, 0x1, P0 ;  /* 0x0000590002057a11 */ /* 0x000fe200000f0c00 */
[----:B------:R-:W-:Y:S01]  /*22c0*/  @!P1 IMAD.MOV.U32 R14, RZ, RZ, R242 ;  /* 0x000000ffff0e9224 */ /* 0x000fe200078e00f2 */
[----:B------:R-:W-:Y:S05]  /*22d0*/  BRA.DIV ~URZ, `(.L_x_41) ;  /* 0x0000aef27f007947 */ /* 0x000fea000b800000 */
[----:B------:R1:W2:Y:S02]  /*22e0*/  SHFL.IDX PT, R4, R5, RZ, 0x1c1f ;  /* 0x001c1fff05047589 */ /* 0x0002a400000e0000 */
.L_x_148:
[----:B------:R-:W-:Y:S05]  /*22f0*/  BRA.DIV ~URZ, `(.L_x_42) ;  /* 0x0000af427f007947 */ /* 0x000fea000b800000 */
[----:B------:R3:W4:Y:S02]  /*2300*/  SHFL.IDX PT, R0, R12, RZ, 0x1c1f ;  /* 0x001c1fff0c007589 */ /* 0x00072400000e0000 */
.L_x_149:
[----:B------:R-:W-:Y:S01]  /*2310*/  IMAD R11, R15, c[0x0][0x2c4], RZ ;  /* 0x0000b1000f0b7a24 */ /* 0x000fe200078e02ff */
[----:B------:R-:W-:Y:S01]  /*2320*/  LEA R10, R245, R230, 0x7 ;  /* 0x000000e6f50a7211 */ /* 0x000fe200078e38ff */
[----:B------:R-:W-:Y:S03]  /*2330*/  BSSY B0, `(.L_x_43) ;  /* 0x0000014000007945 */ /* 0x000fe60003800000 */
[----:B------:R-:W-:-:S13]  /*2340*/  ISETP.GE.AND P0, PT, R10, R11, PT ;  /* 0x0000000b0a00720c */ /* 0x000fda0003f06270 */
[----:B------:R-:W-:Y:S05]  /*2350*/  @P0 BRA `(.L_x_44) ;  /* 0x0000011000000947 */ /* 0x000fea0003800000 */
[----:B---3--:R-:W3:Y:S01]  /*2360*/  LDL R17, [R1+0x3c] ;  /* 0x00003c0001117983 */ /* 0x008ee20000100800 */
[-C--:B----4-:R-:W-:Y:S02]  /*2370*/  LEA R8, P3, R196, R0.reuse, 0x1 ;  /* 0x00000000c4087211 */ /* 0x090fe400078608ff */
[----:B------:R-:W-:Y:S02]  /*2380*/  SHF.R.S32.HI R20, RZ, 0x1f, R196 ;  /* 0x0000001fff147819 */ /* 0x000fe400000114c4 */
[-C--:B------:R-:W-:Y:S02]  /*2390*/  LEA R6, P1, R228, R0.reuse, 0x1 ;  /* 0x00000000e4067211 */ /* 0x080fe400078208ff */
[----:B------:R-:W-:Y:S02]  /*23a0*/  SHF.R.S32.HI R19, RZ, 0x1f, R228 ;  /* 0x0000001fff137819 */ /* 0x000fe400000114e4 */
[----:B------:R-:W-:Y:S02]  /*23b0*/  SHF.R.S32.HI R18, RZ, 0x1f, R229 ;  /* 0x0000001fff127819 */ /* 0x000fe400000114e5 */
[----:B------:R-:W-:-:S02]  /*23c0*/  LEA R2, P0, R229, R0, 0x1 ;  /* 0x00000000e5027211 */ /* 0x000fc400078008ff */
[-C--:B--2---:R-:W-:Y:S02]  /*23d0*/  LEA.HI.X R9, R196, R4.reuse, R20, 0x1, P3 ;  /* 0x00000004c4097211 */ /* 0x084fe400018f0c14 */
[-C--:B------:R-:W-:Y:S02]  /*23e0*/  LEA.HI.X R7, R228, R4.reuse, R19, 0x1, P1 ;  /* 0x00000004e4077211 */ /* 0x080fe400008f0c13 */
[----:B------:R-:W-:Y:S01]  /*23f0*/  LEA.HI.X R3, R229, R4, R18, 0x1, P0 ;  /* 0x00000004e5037211 */ /* 0x000fe200000f0c12 */
[----:B---3--:R-:W-:-:S05]  /*2400*/  IMAD.SHL.U32 R0, R17, 0x2, RZ ;  /* 0x0000000211007824 */ /* 0x008fca00078e00ff */
[----:B------:R-:W-:Y:S01]  /*2410*/  @!PT LDS RZ, [RZ] ;  /* 0x00000000fffff984 */ /* 0x000fe20000000800 */
[----:B------:R-:W-:Y:S01]  /*2420*/  @!PT LDS RZ, [RZ] ;  /* 0x00000000fffff984 */ /* 0x000fe20000000800 */
[----:B------:R-:W-:Y:S01]  /*2430*/  @!PT LDS RZ, [RZ] ;  /* 0x00000000fffff984 */ /* 0x000fe20000000800 */
[----:B------:R2:W-:Y:S04]  /*2440*/  LDGSTS.E.BYPASS.LTC128B.128 [R0+0x6080], [R8.64], !P2 ;  /* 0x0608000008007fae */ /* 0x0005e8000d101d46 */
[----:B------:R2:W-:Y:S04]  /*2450*/  LDGSTS.E.BYPASS.LTC128B.128 [R0+0x8080], [R6.64], !P5 ;  /* 0x0808000006007fae */ /* 0x0005e8000e901d46 */
[----:B------:R2:W-:Y:S02]  /*2460*/  LDGSTS.E.BYPASS.LTC128B.128 [R0+0xa080], [R2.64], !P4 ;  /* 0x0a08000002007fae */ /* 0x0005e4000e101d46 */
.L_x_44:
[----:B------:R-:W-:Y:S05]  /*2470*/  BSYNC B0 ;  /* 0x0000000000007941 */ /* 0x000fea0003800000 */
.L_x_43:
[----:B------:R-:W-:Y:S05]  /*2480*/  BRA.DIV ~URZ, `(.L_x_45) ;  /* 0x0000ae227f007947 */ /* 0x000fea000b800000 */
[----:B--2---:R2:W1:Y:S04]  /*2490*/  SHFL.IDX PT, R4, R5, 0x1, 0x1c1f ;  /* 0x003c1f0005047f89 */ /* 0x00446800000e0000 */
[----:B----4-:R2:W4:Y:S02]  /*24a0*/  SHFL.IDX PT, R0, R12, 0x1, 0x1c1f ;  /* 0x003c1f000c007f89 */ /* 0x01052400000e0000 */
.L_x_150:
[----:B------:R-:W-:Y:S01]  /*24b0*/  IADD3 R2, R10, 0x20, RZ ;  /* 0x000000200a027810 */ /* 0x000fe20007ffe0ff */
[----:B------:R-:W-:Y:S03]  /*24c0*/  BSSY B0, `(.L_x_46) ;  /* 0x0000014000007945 */ /* 0x000fe60003800000 */
[----:B------:R-:W-:-:S13]  /*24d0*/  ISETP.GE.AND P0, PT, R2, R11, PT ;  /* 0x0000000b0200720c */ /* 0x000fda0003f06270 */
[----:B------:R-:W-:Y:S05]  /*24e0*/  @P0 BRA `(.L_x_47) ;  /* 0x0000011000000947 */ /* 0x000fea0003800000 */
[----:B--2---:R-:W2:Y:S01]  /*24f0*/  LDL R15, [R1+0x3c] ;  /* 0x00003c00010f7983 */ /* 0x004ea20000100800 */
[-C--:B----4-:R-:W-:Y:S02]  /*2500*/  LEA R8, P3, R196, R0.reuse, 0x1 ;  /* 0x00000000c4087211 */ /* 0x090fe400078608ff */
[----:B------:R-:W-:Y:S02]  /*2510*/  SHF.R.S32.HI R19, RZ, 0x1f, R196 ;  /* 0x0000001fff137819 */ /* 0x000fe400000114c4 */
[-C--:B------:R-:W-:Y:S02]  /*2520*/  LEA R6, P1, R228, R0.reuse, 0x1 ;  /* 0x00000000e4067211 */ /* 0x080fe400078208ff */
[----:B------:R-:W-:Y:S02]  /*2530*/  SHF.R.S32.HI R18, RZ, 0x1f, R228 ;  /* 0x0000001fff127819 */ /* 0x000fe400000114e4 */
[----:B------:R-:W-:Y:S02]  /*2540*/  SHF.R.S32.HI R17, RZ, 0x1f, R229 ;  /* 0x0000001fff117819 */ /* 0x000fe400000114e5 */
[----:B------:R-:W-:-:S02]  /*2550*/  LEA R2, P0, R229, R0, 0x1 ;  /* 0x00000000e5027211 */ /* 0x000fc400078008ff */
[-C--:B-1----:R-:W-:Y:S02]  /*2560*/  LEA.HI.X R9, R196, R4.reuse, R19, 0x1, P3 ;  /* 0x00000004c4097211 */ /* 0x082fe400018f0c13 */
[-C--:B------:R-:W-:Y:S02]  /*2570*/  LEA.HI.X R7, R228, R4.reuse, R18, 0x1, P1 ;  /* 0x00000004e4077211 */ /* 0x080fe400008f0c12 */
[----:B------:R-:W-:Y:S01]  /*2580*/  LEA.HI.X R3, R229, R4, R17, 0x1, P0 ;  /* 0x00000004e5037211 */ /* 0x000fe200000f0c11 */
[----:B--2---:R-:W-:-:S05]  /*2590*/  IMAD.SHL.U32 R0, R15, 0x2, RZ ;  /* 0x000000020f007824 */ /* 0x004fca00078e00ff */
[----:B------:R-:W-:Y:S01]  /*25a0*/  @!PT LDS RZ, [RZ] ;  /* 0x00000000fffff984 */ /* 0x000fe20000000800 */
[----:B------:R-:W-:Y:S01]  /*25b0*/  @!PT LDS RZ, [RZ] ;  /* 0x00000000fffff984 */ /* 0x000fe20000000800 */
[----:B------:R-:W-:Y:S01]  /*25c0*/  @!PT LDS RZ, [RZ] ;  /* 0x00000000fffff984 */ /* 0x000fe20000000800 */
[----:B------:R1:W-:Y:S04]  /*25d0*/  LDGSTS.E.BYPASS.LTC128B.128 [R0+0x6880], [R8.64], !P2 ;  /* 0x0688000008007fae */ /* 0x0003e8000d101d46 */
[----:B------:R1:W-:Y:S04]  /*25e0*/  LDGSTS.E.BYPASS.LTC128B.128 [R0+0x8880], [R6.64], !P5 ;  /* 0x0888000006007fae */ /* 0x0003e8000e901d46 */
[----:B------:R1:W-:Y:S02]  /*25f0*/  LDGSTS.E.BYPASS.LTC128B.128 [R0+0xa880], [R2.64], !P4 ;  /* 0x0a88000002007fae */ /* 0x0003e4000e101d46 */
.L_x_47:
[----:B------:R-:W-:Y:S05]  /*2600*/  BSYNC B0 ;  /* 0x0000000000007941 */ /* 0x000fea0003800000 */
.L_x_46:
[----:B------:R-:W-:Y:S05]  /*2610*/  BRA.DIV ~URZ, `(.L_x_48) ;  /* 0x0000ad627f007947 */ /* 0x000fea000b800000 */
[----:B-1----:R1:W2:Y:S02]  /*2620*/  SHFL.IDX PT, R4, R5, 0x2, 0x1c1f ;  /* 0x005c1f0005047f89 */ /* 0x0022a400000e0000 */
.L_x_151:
[----:B------:R-:W-:Y:S05]  /*2630*/  BRA.DIV ~URZ, `(.L_x_49) ;  /* 0x0000adb27f007947 */ /* 0x000fea000b800000 */
[----:B----4-:R4:W1:Y:S02]  /*2640*/  SHFL.IDX PT, R0, R12, 0x2, 0x1c1f ;  /* 0x005c1f000c007f89 */ /* 0x01086400000e0000 */
.L_x_152:
[----:B------:R-:W-:Y:S01]  /*2650*/  IADD3 R2, R10, 0x40, RZ ;  /* 0x000000400a027810 */ /* 0x000fe20007ffe0ff */
[----:B------:R-:W-:Y:S03]  /*2660*/  BSSY B0, `(.L_x_50) ;  /* 0x0000014000007945 */ /* 0x000fe60003800000 */
[----:B------:R-:W-:-:S13]  /*2670*/  ISETP.GE.AND P0, PT, R2, R11, PT ;  /* 0x0000000b0200720c */ /* 0x000fda0003f06270 */
[----:B------:R-:W-:Y:S05]  /*2680*/  @P0 BRA `(.L_x_51) ;  /* 0x0000011000000947 */ /* 0x000fea0003800000 */
[----:B---3--:R-:W3:Y:S01]  /*2690*/  LDL R15, [R1+0x3c] ;  /* 0x00003c00010f7983 */ /* 0x008ee20000100800 */
[-C--:B-1----:R-:W-:Y:S02]  /*26a0*/  LEA R8, P3, R196, R0.reuse, 0x1 ;  /* 0x00000000c4087211 */ /* 0x082fe400078608ff */
        /* <DEDUP_REMOVED lines=15> */
.L_x_51:
[----:B------:R-:W-:Y:S05]  /*27a0*/  BSYNC B0 ;  /* 0x0000000000007941 */ /* 0x000fea0003800000 */
.L_x_50:
[----:B------:R-:W-:Y:S05]  /*27b0*/  BRA.DIV ~URZ, `(.L_x_52) ;  /* 0x0000aca27f007947 */ /* 0x000fea000b800000 */
[----:B-1----:R1:W3:Y:S04]  /*27c0*/  SHFL.IDX PT, R7, R5, 0x3, 0x1c1f ;  /* 0x007c1f0005077f89 */ /* 0x0022e800000e0000 */
[----:B------:R1:W4:Y:S02]  /*27d0*/  SHFL.IDX PT, R2, R12, 0x3, 0x1c1f ;  /* 0x007c1f000c027f89 */ /* 0x00032400000e0000 */
.L_x_153:
[----:B----4-:R-:W4:Y:S01]  /*27e0*/  LDL R9, [R1+0x3c] ;  /* 0x00003c0001097983 */ /* 0x010f220000100800 */
[----:B------:R-:W-:Y:S01]  /*27f0*/  IADD3 R0, R10, 0x60, RZ ;  /* 0x000000600a007810 */ /* 0x000fe20007ffe0ff */
[----:B------:R-:W-:Y:S01]  /*2800*/  IMAD.MOV.U32 R117, RZ, RZ, 0x30 ;  /* 0x00000030ff757424 */ /* 0x000fe200078e00ff */
[----:B-123--:R-:W-:Y:S01]  /*2810*/  SHF.R.S32.HI R12, RZ, 0x1f, R196 ;  /* 0x0000001fff0c7819 */ /* 0x00efe200000114c4 */
[----:B------:R-:W-:Y:S01]  /*2820*/  IMAD R26, R227, 0x20, R230 ;  /* 0x00000020e31a7824 */ /* 0x000fe200078e02e6 */
[----:B------:R-:W-:Y:S01]  /*2830*/  ISETP.GE.AND P3, PT, R0, R11, PT ;  /* 0x0000000b0000720c */ /* 0x000fe20003f66270 */
[----:B------:R-:W-:Y:S01]  /*2840*/  IMAD.MOV.U32 R0, RZ, RZ, c[0x0][0x2b8] ;  /* 0x0000ae00ff007624 */ /* 0x000fe200078e00ff */
[----:B------:R-:W-:Y:S01]  /*2850*/  SHF.R.S32.HI R27, RZ, 0x1f, R228 ;  /* 0x0000001fff1b7819 */ /* 0x000fe200000114e4 */
[----:B------:R-:W-:Y:S01]  /*2860*/  IMAD R117, R197, R117, -0x30 ;  /* 0xffffffd0c5757424 */ /* 0x000fe200078e0275 */
[----:B------:R-:W-:Y:S01]  /*2870*/  SHF.R.S32.HI R40, RZ, 0x1f, R229 ;  /* 0x0000001fff287819 */ /* 0x000fe200000114e5 */
[----:B-----5:R-:W-:Y:S01]  /*2880*/  IMAD.WIDE.U32 R234, R14, c[0x0][0x2b0], RZ ;  /* 0x0000ac000eea7a25 */ /* 0x020fe200078e00ff */
[----:B------:R-:W-:-:S02]  /*2890*/  ISETP.NE.AND P1, PT, R0, 0x1, PT ;  /* 0x000000010000780c */ /* 0x000fc40003f25270 */
[----:B------:R-:W-:Y:S01]  /*28a0*/  SHF.R.S32.HI R0, RZ, 0x1f, R14 ;  /* 0x0000001fff007819 */ /* 0x000fe2000001140e */
[----:B------:R-:W-:Y:S02]  /*28b0*/  IMAD.IADD R3, R26, 0x1, R117 ;  /* 0x000000011a037824 */ /* 0x000fe400078e0275 */
[----:B------:R-:W-:Y:S02]  /*28c0*/  IMAD.MOV.U32 R194, RZ, RZ, RZ ;  /* 0x000000ffffc27224 */ /* 0x000fe400078e00ff */
[----:B------:R-:W-:Y:S01]  /*28d0*/  @!P3 LEA R4, P0, R196, R2, 0x1 ;  /* 0x00000002c404b211 */ /* 0x000fe200078008ff */
[----:B------:R-:W-:Y:S01]  /*28e0*/  IMAD R6, R0, c[0x0][0x2b0], RZ ;  /* 0x0000ac0000067a24 */ /* 0x000fe200078e02ff */
[C---:B------:R-:W-:Y:S01]  /*28f0*/  ISETP.GE.AND P6, PT, R3.reuse, R16, PT ;  /* 0x000000100300720c */ /* 0x040fe20003fc6270 */
[----:B------:R-:W-:Y:S01]  /*2900*/  IMAD.IADD R3, R3, 0x1, R236 ;  /* 0x0000000103037824 */ /* 0x000fe200078e02ec */
[----:B------:R-:W-:Y:S01]  /*2910*/  @!P3 LEA.HI.X R5, R196, R7, R12, 0x1, P0 ;  /* 0x00000007c405b211 */ /* 0x000fe200000f0c0c */
[----:B------:R-:W-:Y:S01]  /*2920*/  IMAD R6, R14, c[0x0][0x2b4], R6 ;  /* 0x0000ad000e067a24 */ /* 0x000fe200078e0206 */
[----:B------:R-:W-:Y:S01]  /*2930*/  ISETP.GT.OR P6, PT, R26, 0x2f, P6 ;  /* 0x0000002f1a00780c */ /* 0x000fe200037c4670 */
[----:B------:R-:W-:-:S04]  /*2940*/  @P1 IMAD.HI.U32 R8, R3, c[0x0][0x2bc], RZ ;  /* 0x0000af0003081a27 */ /* 0x000fc800078e00ff */
[----:B------:R-:W-:Y:S01]  /*2950*/  IMAD.MOV.U32 R0, RZ, RZ, R3 ;  /* 0x000000ffff007224 */ /* 0x000fe200078e0003 */
[----:B------:R-:W-:Y:S01]  /*2960*/  @P1 SHF.R.U32.HI R0, RZ, c[0x0][0x2c0], R8 ;  /* 0x0000b000ff001a19 */ /* 0x000fe20000011608 */
[----:B------:R-:W-:Y:S01]  /*2970*/  IMAD.IADD R240, R235, 0x1, R6 ;  /* 0x00000001ebf07824 */ /* 0x000fe200078e0206 */
[----:B------:R-:W-:Y:S01]  /*2980*/  @!P3 LEA R6, P1, R229, R2, 0x1 ;  /* 0x00000002e506b211 */ /* 0x000fe200078208ff */
[----:B----4-:R-:W-:-:S05]  /*2990*/  IMAD.SHL.U32 R193, R9, 0x2, RZ ;  /* 0x0000000209c17824 */ /* 0x010fca00078e00ff */
[----:B------:R-:W-:Y:S01]  /*29a0*/  @!PT LDS RZ, [RZ] ;  /* 0x00000000fffff984 */ /* 0x000fe20000000800 */
[----:B------:R-:W-:Y:S01]  /*29b0*/  @!PT LDS RZ, [RZ] ;  /* 0x00000000fffff984 */ /* 0x000fe20000000800 */
[----:B------:R-:W-:Y:S01]  /*29c0*/  @!PT LDS RZ, [RZ] ;  /* 0x00000000fffff984 */ /* 0x000fe20000000800 */
[----:B------:R1:W-:Y:S01]  /*29d0*/  @!P3 LDGSTS.E.BYPASS.LTC128B.128 [R193+0x7880], [R4.64], !P2 ;  /* 0x0788000004c1bfae */ /* 0x0003e2000d101d46 */
[----:B------:R-:W-:-:S04]  /*29e0*/  @!P3 LEA R8, P2, R228, R2, 0x1 ;  /* 0x00000002e408b211 */ /* 0x000fc800078408ff */
[-C--:B------:R-:W-:Y:S02]  /*29f0*/  @!P3 LEA.HI.X R9, R228, R7.reuse, R27, 0x1, P2 ;  /* 0x00000007e409b211 */ /* 0x080fe400010f0c1b */
[----:B------:R-:W-:-:S03]  /*2a00*/  @!P3 LEA.HI.X R7, R229, R7, R40, 0x1, P1 ;  /* 0x00000007e507b211 */ /* 0x000fc600008f0c28 */
[----:B------:R2:W-:Y:S04]  /*2a10*/  @!P3 LDGSTS.E.BYPASS.LTC128B.128 [R193+0x9880], [R8.64], !P5 ;  /* 0x0988000008c1bfae */ /* 0x0005e8000e901d46 */
[----:B------:R3:W-:Y:S04]  /*2a20*/  @!P3 LDGSTS.E.BYPASS.LTC128B.128 [R193+0xb880], [R6.64], !P4 ;  /* 0x0b88000006c1bfae */ /* 0x0007e8000e101d46 */
[----:B------:R-:W0:Y:S01]  /*2a30*/  LDGDEPBAR ;  /* 0x00000000000079af */ /* 0x000e220000000000 */
[----:B------:R-:W-:Y:S03]  /*2a40*/  WARPSYNC 0xffffffff ;  /* 0xffffffff00007948 */ /* 0x000fe60003800000 */
[----:B------:R-:W-:Y:S01]  /*2a50*/  BAR.SYNC.DEFER_BLOCKING 0x0 ;  /* 0x0000000000007b1d */ /* 0x000fe20000010000 */
[----:B-1----:R-:W-:-:S04]  /*2a60*/  @!P6 IADD3 R5, P0, R0, R234, RZ ;  /* 0x000000ea0005e210 */ /* 0x002fc80007f1e0ff */
[----:B------:R-:W-:Y:S02]  /*2a70*/  @!P6 LEA.HI.X.SX32 R2, R0, R240, 0x1, P0 ;  /* 0x000000f00002e211 */ /* 0x000fe400000f0eff */
[----:B------:R-:W-:-:S04]  /*2a80*/  @!P6 LEA R4, P0, R5, c[0x0][0x2a0], 0x2 ;  /* 0x0000a8000504ea11 */ /* 0x000fc800078010ff */
[----:B------:R-:W-:-:S05]  /*2a90*/  @!P6 LEA.HI.X R5, R5, c[0x0][0x2a4], R2, 0x2, P0 ;  /* 0x0000a9000505ea11 */ /* 0x000fca00000f1402 */
[----:B------:R1:W4:Y:S01]  /*2aa0*/  @!P6 LDG.E R194, [R4.64] ;  /* 0x0000000604c2e981 */ /* 0x000322000c1e1900 */
[----:B------:R-:W-:Y:S01]  /*2ab0*/  IMAD.MOV R0, RZ, RZ, -R0 ;  /* 0x000000ffff007224 */ /* 0x000fe200078e0a00 */
[----:B------:R-:W-:Y:S01]  /*2ac0*/  ISETP.GE.AND P4, PT, R196, c[0x0][0x1d4], PT ;  /* 0x00007500c4007a0c */ /* 0x000fe20003f86270 */
[C---:B------:R-:W-:Y:S01]  /*2ad0*/  IMAD.WIDE.U32 R232, R13.reuse, c[0x0][0x1e8], RZ ;  /* 0x00007a000de87a25 */ /* 0x040fe200078e00ff */
[----:B------:R-:W-:Y:S01]  /*2ae0*/  ISETP.GE.AND P3, PT, R228, c[0x0][0x1d4], PT ;  /* 0x00007500e4007a0c */ /* 0x000fe20003f66270 */
[----:B------:R-:W-:Y:S02]  /*2af0*/  BSSY B0, `(.L_x_53) ;  /* 0x0000076000007945 */ /* 0x000fe40003800000 */
[----:B------:R-:W-:Y:S02]  /*2b00*/  IMAD R195, R0, c[0x0][0x2b8], R3 ;  /* 0x0000ae0000c37a24 */ /* 0x000fe400078e0203 */
[----:B------:R-:W-:Y:S02]  /*2b10*/  IMAD R237, R13, c[0x0][0x1ec], R233 ;  /* 0x00007b000ded7a24 */ /* 0x000fe400078e02e9 */
[----:B------:R-:W-:-:S04]  /*2b20*/  IMAD.WIDE.U32 R2, R195, c[0x0][0x1e0], RZ ;  /* 0x00007800c3027a25 */ /* 0x000fc800078e00ff */
[----:B------:R-:W-:Y:S02]  /*2b30*/  IMAD R116, R118, -0x30, R16 ;  /* 0xffffffd076747824 */ /* 0x000fe400078e0210 */
[----:B------:R-:W-:-:S04]  /*2b40*/  IMAD.WIDE.U32 R238, R13, c[0x0][0x210], RZ ;  /* 0x000084000dee7a25 */ /* 0x000fc800078e00ff */
[----:B------:R-:W-:Y:S01]  /*2b50*/  IMAD R241, R13, c[0x0][0x214], R239 ;  /* 0x000085000df17a24 */ /* 0x000fe200078e02ef */
[----:B-1----:R-:W-:-:S05]  /*2b60*/  SHF.R.S32.HI R4, RZ, 0x1f, R195 ;  /* 0x0000001fff047819 */ /* 0x002fca00000114c3 */
[C---:B------:R-:W-:Y:S02]  /*2b70*/  IMAD R0, R4.reuse, c[0x0][0x1e0], RZ ;  /* 0x0000780004007a24 */ /* 0x040fe400078e02ff */
[----:B---3--:R-:W-:Y:S02]  /*2b80*/  IMAD R6, R4, c[0x0][0x208], RZ ;  /* 0x0000820004067a24 */ /* 0x008fe400078e02ff */
[C---:B------:R-:W-:Y:S02]  /*2b90*/  IMAD R0, R195.reuse, c[0x0][0x1e4], R0 ;  /* 0x00007900c3007a24 */ /* 0x040fe400078e0200 */
[----:B------:R-:W-:Y:S02]  /*2ba0*/  IMAD R6, R195, c[0x0][0x20c], R6 ;  /* 0x00008300c3067a24 */ /* 0x000fe400078e0206 */
[----:B------:R-:W-:Y:S01]  /*2bb0*/  IMAD.IADD R3, R3, 0x1, R0 ;  /* 0x0000000103037824 */ /* 0x000fe200078e0200 */
[----:B----4-:R-:W-:-:S03]  /*2bc0*/  SHF.R.S32.HI R7, RZ, 0x1f, R194 ;  /* 0x0000001fff077819 */ /* 0x010fc600000114c2 */
[----:B------:R-:W-:-:S04]  /*2bd0*/  IMAD.WIDE.U32 R2, R194, c[0x0][0x1f0], R2 ;  /* 0x00007c00c2027a25 */ /* 0x000fc800078e0002 */
[----:B------:R-:W-:-:S04]  /*2be0*/  IMAD R0, R7, c[0x0][0x1f0], RZ ;  /* 0x00007c0007007a24 */ /* 0x000fc800078e02ff */
[----:B------:R-:W-:Y:S01]  /*2bf0*/  IMAD R5, R194, c[0x0][0x1f4], R0 ;  /* 0x00007d00c2057a24 */ /* 0x000fe200078e0200 */
[----:B------:R-:W-:-:S04]  /*2c00*/  IADD3 R0, P0, R2, R232, RZ ;  /* 0x000000e802007210 */ /* 0x000fc80007f1e0ff */
[----:B------:R-:W-:Y:S01]  /*2c10*/  IADD3.X R5, R237, R3, R5, P0, !PT ;  /* 0x00000003ed057210 */ /* 0x000fe200007fe405 */
[----:B------:R-:W-:Y:S01]  /*2c20*/  IMAD.WIDE.U32 R2, R195, c[0x0][0x208], RZ ;  /* 0x00008200c3027a25 */ /* 0x000fe200078e00ff */
[----:B------:R-:W-:-:S03]  /*2c30*/  LEA R4, P0, R0, c[0x0][0x1c8], 0x1 ;  /* 0x0000720000047a11 */ /* 0x000fc600078008ff */
[----:B------:R-:W-:Y:S01]  /*2c40*/  IMAD.IADD R3, R3, 0x1, R6 ;  /* 0x0000000103037824 */ /* 0x000fe200078e0206 */
[----:B------:R-:W-:Y:S01]  /*2c50*/  LEA.HI.X R11, R0, c[0x0][0x1cc], R5, 0x1, P0 ;  /* 0x00007300000b7a11 */ /* 0x000fe200000f0c05 */
[----:B------:R-:W-:Y:S01]  /*2c60*/  SHFL.IDX PT, R10, R4, 0x1, 0x1c1f ;  /* 0x003c1f00040a7f89 */ /* 0x000fe200000e0000 */
[----:B------:R-:W-:Y:S01]  /*2c70*/  IMNMX R5, R116, 0x30, PT ;  /* 0x0000003074057817 */ /* 0x000fe20003800200 */
[----:B------:R-:W-:Y:S02]  /*2c80*/  IMAD.WIDE.U32 R2, R194, c[0x0][0x218], R2 ;  /* 0x00008600c2027a25 */ /* 0x000fe400078e0002 */
[----:B------:R1:W3:Y:S02]  /*2c90*/  SHFL.IDX PT, R0, R4, RZ, 0x1c1f ;  /* 0x001c1fff04007589 */ /* 0x0002e400000e0000 */
[----:B------:R-:W-:Y:S02]  /*2ca0*/  IMAD.IADD R5, R5, 0x1, -R230 ;  /* 0x0000000105057824 */ /* 0x000fe400078e0ae6 */
[----:B------:R-:W4:Y:S03]  /*2cb0*/  SHFL.IDX PT, R6, R11, RZ, 0x1c1f ;  /* 0x001c1fff0b067589 */ /* 0x000f2600000e0000 */
[C---:B------:R-:W-:Y:S01]  /*2cc0*/  ISETP.GE.AND P6, PT, R5.reuse, 0x1, PT ;  /* 0x000000010500780c */ /* 0x040fe20003fc6270 */
[----:B------:R-:W2:Y:S01]  /*2cd0*/  SHFL.IDX PT, R11, R11, 0x1, 0x1c1f ;  /* 0x003c1f000b0b7f89 */ /* 0x000ea200000e0000 */
[----:B------:R-:W-:Y:S01]  /*2ce0*/  ISETP.GE.AND P5, PT, R5, 0x21, PT ;  /* 0x000000210500780c */ /* 0x000fe20003fa6270 */
[----:B-1----:R-:W-:Y:S01]  /*2cf0*/  IMAD R4, R7, c[0x0][0x218], RZ ;  /* 0x0000860007047a24 */ /* 0x002fe200078e02ff */
[----:B------:R-:W-:-:S09]  /*2d00*/  IADD3 R7, P0, R2, R238, RZ ;  /* 0x000000ee02077210 */ /* 0x000fd20007f1e0ff */
[----:B---3--:R-:W-:Y:S01]  /*2d10*/  @P6 LEA R2, P2, R228, R0, 0x1 ;  /* 0x00000000e4026211 */ /* 0x008fe200078408ff */
[----:B------:R-:W-:Y:S01]  /*2d20*/  IMAD R4, R194, c[0x0][0x21c], R4 ;  /* 0x00008700c2047a24 */ /* 0x000fe200078e0204 */
[----:B------:R-:W-:-:S04]  /*2d30*/  LEA R25, P1, R7, c[0x0][0x1f8], 0x1 ;  /* 0x00007e0007197a11 */ /* 0x000fc800078208ff */
[----:B------:R-:W-:Y:S01]  /*2d40*/  IADD3.X R3, R241, R3, R4, P0, !PT ;  /* 0x00000003f1037210 */ /* 0x000fe200007fe404 */
[----:B------:R-:W1:Y:S01]  /*2d50*/  SHFL.IDX PT, R20, R25, RZ, 0x1c1f ;  /* 0x001c1fff19147589 */ /* 0x000e6200000e0000 */
[C---:B------:R-:W-:Y:S02]  /*2d60*/  @P6 LEA R4, P0, R196.reuse, R0, 0x1 ;  /* 0x00000000c4046211 */ /* 0x040fe400078008ff */
[----:B------:R-:W-:Y:S02]  /*2d70*/  LEA.HI.X R24, R7, c[0x0][0x1fc], R3, 0x1, P1 ;  /* 0x00007f0007187a11 */ /* 0x000fe400008f0c03 */
[----:B----4-:R-:W-:Y:S02]  /*2d80*/  @P6 LEA.HI.X R5, R196, R6, R12, 0x1, P0 ;  /* 0x00000006c4056211 */ /* 0x010fe400000f0c0c */
[C---:B--2---:R-:W-:Y:S01]  /*2d90*/  @P6 LEA R8, P0, R229.reuse, R0, 0x1 ;  /* 0x00000000e5086211 */ /* 0x044fe200078008ff */
[----:B------:R-:W2:Y:S01]  /*2da0*/  SHFL.IDX PT, R21, R24, RZ, 0x1c1f ;  /* 0x001c1fff18157589 */ /* 0x000ea200000e0000 */
[-C--:B------:R-:W-:Y:S01]  /*2db0*/  @P6 LEA.HI.X R3, R228, R6.reuse, R27, 0x1, P2 ;  /* 0x00000006e4036211 */ /* 0x080fe200010f0c1b */
[----:B------:R-:W-:Y:S01]  /*2dc0*/  IMAD.IADD R0, R116, 0x1, -R230 ;  /* 0x0000000174007824 */ /* 0x000fe200078e0ae6 */
[C---:B------:R-:W-:Y:S01]  /*2dd0*/  ISETP.GE.AND P2, PT, R229.reuse, c[0x0][0x1d4], PT ;  /* 0x00007500e5007a0c */ /* 0x040fe20003f46270 */
[----:B------:R3:W-:Y:S01]  /*2de0*/  @P6 LDGSTS.E.BYPASS.LTC128B.128 [R193+0x3c80], [R4.64], !P4 ;  /* 0x03c8000004c16fae */ /* 0x0007e2000e101d46 */
[----:B------:R-:W-:-:S02]  /*2df0*/  @P6 LEA.HI.X R9, R229, R6, R40, 0x1, P0 ;  /* 0x00000006e5096211 */ /* 0x000fc400000f0c28 */
[C---:B------:R-:W-:Y:S01]  /*2e00*/  @P5 LEA R6, P0, R196.reuse, R10, 0x1 ;  /* 0x0000000ac4065211 */ /* 0x040fe200078008ff */
[----:B------:R4:W-:Y:S03]  /*2e10*/  @P6 LDGSTS.E.BYPASS.LTC128B.128 [R193+0x4880], [R2.64], !P3 ;  /* 0x0488000002c16fae */ /* 0x0009e6000d901d46 */
[----:B------:R-:W-:-:S05]  /*2e20*/  @P5 LEA.HI.X R7, R196, R11, R12, 0x1, P0 ;  /* 0x0000000bc4075211 */ /* 0x000fca00000f0c0c */
[----:B------:R1:W-:Y:S01]  /*2e30*/  @P6 LDGSTS.E.BYPASS.LTC128B.128 [R193+0x5480], [R8.64], !P2 ;  /* 0x0548000008c16fae */ /* 0x0003e2000d101d46 */
[----:B------:R-:W-:-:S03]  /*2e40*/  ISETP.GE.AND P6, PT, R228, c[0x0][0x1d4], PT ;  /* 0x00007500e4007a0c */ /* 0x000fc60003fc6270 */
[----:B------:R1:W-:Y:S01]  /*2e50*/  @P5 LDGSTS.E.BYPASS.LTC128B.128 [R193+0x4480], [R6.64], !P4 ;  /* 0x0448000006c15fae */ /* 0x0003e2000e101d46 */
[CC--:B---3--:R-:W-:Y:S02]  /*2e60*/  @P5 LEA R4, P1, R228.reuse, R10.reuse, 0x1 ;  /* 0x0000000ae4045211 */ /* 0x0c8fe400078208ff */
[C---:B----4-:R-:W-:Y:S02]  /*2e70*/  @P5 LEA R2, P0, R229.reuse, R10, 0x1 ;  /* 0x0000000ae5025211 */ /* 0x050fe400078008ff */
[-C--:B------:R-:W-:Y:S02]  /*2e80*/  @P5 LEA.HI.X R5, R228, R11.reuse, R27, 0x1, P1 ;  /* 0x0000000be4055211 */ /* 0x080fe400008f0c1b */
[C---:B------:R-:W-:Y:S02]  /*2e90*/  @P5 LEA.HI.X R3, R229.reuse, R11, R40, 0x1, P0 ;  /* 0x0000000be5035211 */ /* 0x040fe400000f0c28 */
[----:B------:R-:W-:Y:S01]  /*2ea0*/  ISETP.GE.AND P1, PT, R196, c[0x0][0x1d4], PT ;  /* 0x00007500c4007a0c */ /* 0x000fe20003f26270 */
[----:B------:R3:W-:Y:S04]  /*2eb0*/  @P5 LDGSTS.E.BYPASS.LTC128B.128 [R193+0x5080], [R4.64], !P3 ;  /* 0x0508000004c15fae */ /* 0x0007e8000d901d46 */
[----:B------:R1:W-:Y:S01]  /*2ec0*/  @P5 LDGSTS.E.BYPASS.LTC128B.128 [R193+0x5c80], [R2.64], !P2 ;  /* 0x05c8000002c15fae */ /* 0x0003e2000d101d46 */
[----:B------:R-:W-:-:S03]  /*2ed0*/  ISETP.GE.AND P5, PT, R229, c[0x0][0x1d4], PT ;  /* 0x00007500e5007a0c */ /* 0x000fc60003fa6270 */
[----:B------:R-:W0:Y:S01]  /*2ee0*/  LDGDEPBAR ;  /* 0x00000000000079af */ /* 0x000e220000000000 */
[----:B-1----:R-:W-:Y:S01]  /*2ef0*/  LEA R2, P0, R196, R20, 0x1 ;  /* 0x00000014c4027211 */ /* 0x002fe200078008ff */
[----:B------:R-:W-:-:S04]  /*2f00*/  DEPBAR.LE SB0, 0x1 ;  /* 0x000080400000791a */ /* 0x000fc80000000000 */
[----:B------:R-:W-:-:S04]  /*2f10*/  DEPBAR.LE SB0, 0x0 ;  /* 0x000080000000791a */ /* 0x000fc80000000000 */
[----:B------:R-:W-:Y:S01]  /*2f20*/  BAR.SYNC.DEFER_BLOCKING 0x0 ;  /* 0x0000000000007b1d */ /* 0x000fe20000010000 */
[----:B--2---:R-:W-:Y:S02]  /*2f30*/  LEA.HI.X R3, R196, R21, R12, 0x1, P0 ;  /* 0x00000015c4037211 */ /* 0x004fe400000f0c0c */
[C---:B------:R-:W-:Y:S02]  /*2f40*/  ISETP.LT.OR P0, PT, R0.reuse, 0x1, P1 ;  /* 0x000000010000780c */ /* 0x040fe40000f01670 */
[----:B------:R-:W-:Y:S01]  /*2f50*/  ISETP.LT.OR P1, PT, R0, 0x1, P6 ;  /* 0x000000010000780c */ /* 0x000fe20003721670 */
[----:B------:R1:W2:Y:S04]  /*2f60*/  LDSM.16.M88.4 R12, [R182] ;  /* 0x00000000b60c783b */ /* 0x0002a80000000200 */
[----:B------:R1:W4:Y:S04]  /*2f70*/  LDSM.16.M88.4 R8, [R182+0x1000] ;  /* 0x00100000b608783b */ /* 0x0003280000000200 */
[----:B------:R1:W1:Y:S04]  /*2f80*/  LDSM.16.M88.4 R36, [R123] ;  /* 0x000000007b24783b */ /* 0x0002680000000200 */
[----:B------:R1:W1:Y:S04]  /*2f90*/  LDSM.16.M88.4 R32, [R123+0x400] ;  /* 0x000400007b20783b */ /* 0x0002680000000200 */
[----:B------:R1:W1:Y:S04]  /*2fa0*/  LDSM.16.M88.4 R28, [R123+0x800] ;  /* 0x000800007b1c783b */ /* 0x0002680000000200 */
[----:B------:R1:W1:Y:S04]  /*2fb0*/  LDSM.16.M88.4 R16, [R183] ;  /* 0x00000000b710783b */ /* 0x0002680000000200 */
[----:B---3--:R3:W1:Y:S04]  /*2fc0*/  LDSM.16.M88.4 R4, [R183+0x1000] ;  /* 0x00100000b704783b */ /* 0x0086680000000200 */
[----:B------:R3:W1:Y:S04]  /*2fd0*/  LDSM.16.M88.4 R56, [R184] ;  /* 0x00000000b838783b */ /* 0x0006680000000200 */
[----:B------:R3:W1:Y:S04]  /*2fe0*/  LDSM.16.M88.4 R64, [R192] ;  /* 0x00000000c040783b */ /* 0x0006680000000200 */
[----:B------:R3:W1:Y:S04]  /*2ff0*/  LDSM.16.M88.4 R72, [R191] ;  /* 0x00000000bf48783b */ /* 0x0006680000000200 */
[----:B------:R-:W-:Y:S01]  /*3000*/  @!PT LDS RZ, [RZ] ;  /* 0x00000000fffff984 */ /* 0x000fe20000000800 */
[----:B------:R-:W-:Y:S01]  /*3010*/  @!PT LDS RZ, [RZ] ;  /* 0x00000000fffff984 */ /* 0x000fe20000000800 */
[----:B------:R-:W-:Y:S01]  /*3020*/  @!PT LDS RZ, [RZ] ;  /* 0x00000000fffff984 */ /* 0x000fe20000000800 */
[----:B------:R2:W-:Y:S01]  /*3030*/  LDGSTS.E.BYPASS.LTC128B.128 [R193+0x1880], [R2.64], !P0 ;  /* 0x0188000002c17fae */ /* 0x0005e2000c101d46 */
[----:B------:R-:W-:-:S04]  /*3040*/  LEA R22, P0, R228, R20, 0x1 ;  /* 0x00000014e4167211 */ /* 0x000fc800078008ff */
[----:B------:R-:W-:Y:S02]  /*3050*/  LEA.HI.X R23, R228, R21, R27, 0x1, P0 ;  /* 0x00000015e4177211 */ /* 0x000fe400000f0c1b */
[----:B------:R-:W1:Y:S04]  /*3060*/  S2R R27, SR_TID.X ;  /* 0x00000000001b7919 */ /* 0x000e680000002100 */
[----:B------:R3:W-:Y:S01]  /*3070*/  LDGSTS.E.BYPASS.LTC128B.128 [R193+0x2480], [R22.64], !P1 ;  /* 0x0248000016c17fae */ /* 0x0007e2000c901d46 */
[----:B------:R-:W-:Y:S02]  /*3080*/  ISETP.GT.AND P1, PT, R26, 0x2f, PT ;  /* 0x0000002f1a00780c */ /* 0x000fe40003f24270 */
[----:B--2---:R-:W-:-:S04]  /*3090*/  LEA R2, P0, R229, R20, 0x1 ;  /* 0x00000014e5027211 */ /* 0x004fc800078008ff */
[----:B------:R-:W-:Y:S02]  /*30a0*/  LEA.HI.X R3, R229, R21, R40, 0x1, P0 ;  /* 0x00000015e5037211 */ /* 0x000fe400000f0c28 */
[----:B------:R-:W-:-:S13]  /*30b0*/  ISETP.LT.OR P0, PT, R0, 0x1, P5 ;  /* 0x000000010000780c */ /* 0x000fda0002f01670 */
[----:B------:R3:W-:Y:S01]  /*30c0*/  LDGSTS.E.BYPASS.LTC128B.128 [R193+0x3080], [R2.64], !P0 ;  /* 0x0308000002c17fae */ /* 0x0007e2000c101d46 */
[----:B-1----:R-:W-:-:S13]  /*30d0*/  ISETP.GT.AND P0, PT, R27, 0x3f, PT ;  /* 0x0000003f1b00780c */ /* 0x002fda0003f04270 */
[----:B------:R-:W-:Y:S05]  /*30e0*/  @P0 BRA `(.L_x_54) ;  /* 0x0000016000000947 */ /* 0x000fea0003800000 */
[----:B----4-:R-:W-:Y:S05]  /*30f0*/  BRA.DIV ~URZ, `(.L_x_55) ;  /* 0x0000a4327f007947 */ /* 0x010fea000b800000 */
[----:B------:R1:W2:Y:S04]  /*3100*/  SHFL.IDX PT, R20, R24, 0x1, 0x1c1f ;  /* 0x003c1f0018147f89 */ /* 0x0002a800000e0000 */
[----:B---3--:R1:W3:Y:S02]  /*3110*/  SHFL.IDX PT, R2, R25, 0x1, 0x1c1f ;  /* 0x003c1f0019027f89 */ /* 0x0082e400000e0000 */
.L_x_154:
[----:B------:R-:W-:Y:S02]  /*3120*/  SHF.R.S32.HI R3, RZ, 0x1f, R196 ;  /* 0x0000001fff037819 */ /* 0x000fe400000114c4 */
[----:B---3--:R-:W-:Y:S02]  /*3130*/  LEA R22, P0, R196, R2, 0x1 ;  /* 0x00000002c4167211 */ /* 0x008fe400078008ff */
[----:B------:R-:W-:Y:S02]  /*3140*/  ISETP.LT.OR P6, PT, R0, 0x21, P6 ;  /* 0x000000210000780c */ /* 0x000fe400037c1670 */
[----:B--2---:R-:W-:-:S02]  /*3150*/  LEA.HI.X R23, R196, R20, R3, 0x1, P0 ;  /* 0x00000014c4177211 */ /* 0x004fc400000f0c03 */
[----:B------:R-:W-:Y:S02]  /*3160*/  ISETP.GE.AND P0, PT, R196, c[0x0][0x1d4], PT ;  /* 0x00007500c4007a0c */ /* 0x000fe40003f06270 */
[----:B------:R-:W-:Y:S02]  /*3170*/  SHF.R.S32.HI R3, RZ, 0x1f, R228 ;  /* 0x0000001fff037819 */ /* 0x000fe400000114e4 */
[C---:B------:R-:W-:Y:S02]  /*3180*/  ISETP.LT.OR P0, PT, R0.reuse, 0x21, P0 ;  /* 0x000000210000780c */ /* 0x040fe40000701670 */
[----:B------:R-:W-:Y:S02]  /*3190*/  ISETP.LT.OR P5, PT, R0, 0x21, P5 ;  /* 0x000000210000780c */ /* 0x000fe40002fa1670 */
[----:B------:R-:W-:-:S09]  /*31a0*/  SHF.R.S32.HI R21, RZ, 0x1f, R229 ;  /* 0x0000001fff157819 */ /* 0x000fd200000114e5 */
[----:B------:R-:W-:Y:S01]  /*31b0*/  @!PT LDS RZ, [RZ] ;  /* 0x00000000fffff984 */ /* 0x000fe20000000800 */
[----:B------:R-:W-:Y:S01]  /*31c0*/  @!PT LDS RZ, [RZ] ;  /* 0x00000000fffff984 */ /* 0x000fe20000000800 */
[----:B------:R-:W-:Y:S01]  /*31d0*/  @!PT LDS RZ, [RZ] ;  /* 0x00000000fffff984 */ /* 0x000fe20000000800 */
[----:B------:R2:W-:Y:S02]  /*31e0*/  LDGSTS.E.BYPASS.LTC128B.128 [R193+0x2080], [R22.64], !P0 ;  /* 0x0208000016c17fae */ /* 0x0005e4000c101d46 */
[----:B--2---:R-:W-:-:S04]  /*31f0*/  LEA R22, P0, R228, R2, 0x1 ;  /* 0x00000002e4167211 */ /* 0x004fc800078008ff */
[----:B------:R-:W-:Y:S02]  /*3200*/  LEA.HI.X R23, R228, R20, R3, 0x1, P0 ;  /* 0x00000014e4177211 */ /* 0x000fe400000f0c03 */
[----:B------:R-:W-:-:S03]  /*3210*/  LEA R2, P0, R229, R2, 0x1 ;  /* 0x00000002e5027211 */ /* 0x000fc600078008ff */
[----:B------:R2:W-:Y:S01]  /*3220*/  LDGSTS.E.BYPASS.LTC128B.128 [R193+0x2c80], [R22.64], !P6 ;  /* 0x02c8000016c17fae */ /* 0x0005e2000f101d46 */
[----:B------:R-:W-:-:S05]  /*3230*/  LEA.HI.X R3, R229, R20, R21, 0x1, P0 ;  /* 0x00000014e5037211 */ /* 0x000fca00000f0c15 */
[----:B------:R2:W-:Y:S04]  /*3240*/  LDGSTS.E.BYPASS.LTC128B.128 [R193+0x3880], [R2.64], !P5 ;  /* 0x0388000002c17fae */ /* 0x0005e8000e901d46 */
.L_x_54:
[----:B----4-:R-:W-:Y:S05]  /*3250*/  BSYNC B0 ;  /* 0x0000000000007941 */ /* 0x010fea0003800000 */
.L_x_53:
[----:B------:R-:W0:Y:S01]  /*3260*/  LDGDEPBAR ;  /* 0x00000000000079af */ /* 0x000e220000000000 */
[----:B------:R-:W-:Y:S01]  /*3270*/  WARPSYNC 0xffffffff ;  /* 0xffffffff00007948 */ /* 0x000fe20003800000 */
[C---:B------:R-:W-:Y:S01]  /*3280*/  HMMA.16816.F32.BF16 R48, R8.reuse, R36, RZ ;  /* 0x000000240830723c */ /* 0x040fe200000418ff */
[----:B------:R-:W-:Y:S01]  /*3290*/  ISETP.GT.AND P0, PT, R118, R231, PT ;  /* 0x000000e77600720c */ /* 0x000fe20003f04270 */
[----:B------:R-:W-:Y:S06]  /*32a0*/  BSSY B1, `(.L_x_56) ;  /* 0x00000a9000017945 */ /* 0x000fec0003800000 */
[C---:B------:R-:W-:Y:S08]  /*32b0*/  HMMA.16816.F32.BF16 R40, R8.reuse, R32, RZ ;  /* 0x000000200828723c */ /* 0x040ff000000418ff */
[C---:B--23--:R-:W-:Y:S08]  /*32c0*/  HMMA.16816.F32.BF16 R20, R8.reuse, R28, RZ ;  /* 0x0000001c0814723c */ /* 0x04cff000000418ff */
[C---:B------:R-:W-:Y:S08]  /*32d0*/  HMMA.16816.F32.BF16 R44, R8.reuse, R38, RZ ;  /* 0x00000026082c723c */ /* 0x040ff000000418ff */
[C---:B-1----:R-:W-:Y:S08]  /*32e0*/  HMMA.16816.F32.BF16 R24, R8.reuse, R34, RZ ;  /* 0x000000220818723c */ /* 0x042ff000000418ff */
[----:B------:R-:W-:Y:S08]  /*32f0*/  HMMA.16816.F32.BF16 R8, R8, R30, RZ ;  /* 0x0000001e0808723c */ /* 0x000ff000000418ff */
[C---:B------:R-:W-:Y:S08]  /*3300*/  HMMA.16816.F32.BF16 R52, R12.reuse, R36, RZ ;  /* 0x000000240c34723c */ /* 0x040ff000000418ff */
[C---:B------:R-:W-:Y:S08]  /*3310*/  HMMA.16816.F32.BF16 R36, R12.reuse, R38, RZ ;  /* 0x000000260c24723c */ /* 0x040ff000000418ff */
[C---:B------:R-:W-:Y:S08]  /*3320*/  HMMA.16816.F32.BF16 R68, R12.reuse, R32, RZ ;  /* 0x000000200c44723c */ /* 0x040ff000000418ff */
[C---:B------:R-:W-:Y:S08]  /*3330*/  HMMA.16816.F32.BF16 R80, R12.reuse, R28, RZ ;  /* 0x0000001c0c50723c */ /* 0x040ff000000418ff */
[C---:B------:R-:W-:Y:S01]  /*3340*/  HMMA.16816.F32.BF16 R84, R12.reuse, R34, RZ ;  /* 0x000000220c54723c */ /* 0x040fe200000418ff */
[----:B------:R-:W-:Y:S07]  /*3350*/  LDSM.16.M88.4 R32, [R123+0xc00] ;  /* 0x000c00007b20783b */ /* 0x000fee0000000200 */
[----:B------:R-:W-:Y:S01]  /*3360*/  HMMA.16816.F32.BF16 R92, R12, R30, RZ ;  /* 0x0000001e0c5c723c */ /* 0x000fe200000418ff */
[----:B------:R-:W-:Y:S04]  /*3370*/  LDSM.16.M88.4 R28, [R123+0x1000] ;  /* 0x001000007b1c783b */ /* 0x000fe80000000200 */
[----:B------:R-:W-:Y:S03]  /*3380*/  LDSM.16.M88.4 R12, [R123+0x1400] ;  /* 0x001400007b0c783b */ /* 0x000fe60000000200 */
[C---:B------:R-:W-:Y:S01]  /*3390*/  HMMA.16816.F32.BF16 R108, R4.reuse, R56, R48 ;  /* 0x00000038046c723c */ /* 0x040fe20000041830 */
[----:B------:R-:W-:Y:S07]  /*33a0*/  LDSM.16.M88.4 R48, [R189] ;  /* 0x00000000bd30783b */ /* 0x000fee0000000200 */
[C---:B------:R-:W-:Y:S08]  /*33b0*/  HMMA.16816.F32.BF16 R104, R4.reuse, R64, R40 ;  /* 0x000000400468723c */ /* 0x040ff00000041828 */
[C---:B------:R-:W-:Y:S01]  /*33c0*/  HMMA.16816.F32.BF16 R100, R4.reuse, R72, R20 ;  /* 0x000000480464723c */ /* 0x040fe20000041814 */
[----:B------:R-:W-:Y:S07]  /*33d0*/  LDSM.16.M88.4 R20, [R183+0x3000] ;  /* 0x00300000b714783b */ /* 0x000fee0000000200 */
[C---:B------:R-:W-:Y:S08]  /*33e0*/  HMMA.16816.F32.BF16 R96, R4.reuse, R58, R44 ;  /* 0x0000003a0460723c */ /* 0x040ff0000004182c */
[C---:B------:R-:W-:Y:S01]  /*33f0*/  HMMA.16816.F32.BF16 R88, R4.reuse, R66, R24 ;  /* 0x000000420458723c */ /* 0x040fe20000041818 */
[----:B------:R-:W-:Y:S07]  /*3400*/  LDSM.16.M88.4 R24, [R183+0x2000] ;  /* 0x00200000b718783b */ /* 0x000fee0000000200 */
[----:B------:R-:W-:Y:S01]  /*3410*/  HMMA.16816.F32.BF16 R76, R4, R74, R8 ;  /* 0x0000004a044c723c */ /* 0x000fe20000041808 */
[----:B------:R-:W1:Y:S04]  /*3420*/  LDSM.16.M88.4 R4, [R182+0x3000] ;  /* 0x00300000b604783b */ /* 0x000e680000000200 */
[----:B------:R-:W2:Y:S03]  /*3430*/  LDSM.16.M88.4 R8, [R182+0x2000] ;  /* 0x00200000b608783b */ /* 0x000ea60000000200 */
[C---:B------:R-:W-:Y:S01]  /*3440*/  HMMA.16816.F32.BF16 R60, R16.reuse, R56, R52 ;  /* 0x00000038103c723c */ /* 0x040fe20000041834 */
[----:B------:R-:W3:Y:S07]  /*3450*/  LDSM.16.M88.4 R52, [R190] ;  /* 0x00000000be34783b */ /* 0x000eee0000000200 */
[C---:B------:R-:W-:Y:S01]  /*3460*/  HMMA.16816.F32.BF16 R44, R16.reuse, R58, R36 ;  /* 0x0000003a102c723c */ /* 0x040fe20000041824 */
[----:B------:R-:W4:Y:S07]  /*3470*/  LDSM.16.M88.4 R56, [R188] ;  /* 0x00000000bc38783b */ /* 0x000f2e0000000200 */
[C---:B------:R-:W-:Y:S08]  /*3480*/  HMMA.16816.F32.BF16 R40, R16.reuse, R64, R68 ;  /* 0x000000401028723c */ /* 0x040ff00000041844 */
[C---:B------:R-:W-:Y:S08]  /*3490*/  HMMA.16816.F32.BF16 R68, R16.reuse, R72, R80 ;  /* 0x000000481044723c */ /* 0x040ff00000041850 */
[C---:B------:R-:W-:Y:S08]  /*34a0*/  HMMA.16816.F32.BF16 R36, R16.reuse, R66, R84 ;  /* 0x000000421024723c */ /* 0x040ff00000041854 */
[----:B------:R-:W-:Y:S08]  /*34b0*/  HMMA.16816.F32.BF16 R16, R16, R74, R92 ;  /* 0x0000004a1010723c */ /* 0x000ff0000004185c */
[C---:B-1----:R-:W-:Y:S08]  /*34c0*/  HMMA.16816.F32.BF16 R104, R4.reuse, R28, R104 ;  /* 0x0000001c0468723c */ /* 0x042ff00000041868 */
[C---:B------:R-:W-:Y:S08]  /*34d0*/  HMMA.16816.F32.BF16 R80, R4.reuse, R14, R76 ;  /* 0x0000000e0450723c */ /* 0x040ff0000004184c */
[C---:B------:R-:W-:Y:S08]  /*34e0*/  HMMA.16816.F32.BF16 R64, R4.reuse, R32, R108 ;  /* 0x000000200440723c */ /* 0x040ff0000004186c */
[C---:B------:R-:W-:Y:S08]  /*34f0*/  HMMA.16816.F32.BF16 R100, R4.reuse, R12, R100 ;  /* 0x0000000c0464723c */ /* 0x040ff00000041864 */
[C---:B------:R-:W-:Y:S08]  /*3500*/  HMMA.16816.F32.BF16 R96, R4.reuse, R34, R96 ;  /* 0x000000220460723c */ /* 0x040ff00000041860 */
[----:B------:R-:W-:Y:S08]  /*3510*/  HMMA.16816.F32.BF16 R88, R4, R30, R88 ;  /* 0x0000001e0458723c */ /* 0x000ff00000041858 */
[C---:B--2---:R-:W-:Y:S08]  /*3520*/  HMMA.16816.F32.BF16 R76, R8.reuse, R32, R60 ;  /* 0x00000020084c723c */ /* 0x044ff0000004183c */
[C---:B------:R-:W-:Y:S01]  /*3530*/  HMMA.16816.F32.BF16 R72, R8.reuse, R34, R44 ;  /* 0x000000220848723c */ /* 0x040fe2000004182c */
[----:B------:R-:W-:Y:S07]  /*3540*/  LDSM.16.M88.4 R44, [R123+0x1800] ;  /* 0x001800007b2c783b */ /* 0x000fee0000000200 */
[C---:B------:R-:W-:Y:S01]  /*3550*/  HMMA.16816.F32.BF16 R32, R8.reuse, R28, R40 ;  /* 0x0000001c0820723c */ /* 0x040fe20000041828 */
[----:B------:R-:W-:Y:S07]  /*3560*/  LDSM.16.M88.4 R40, [R123+0x1c00] ;  /* 0x001c00007b28783b */ /* 0x000fee0000000200 */
[C---:B------:R-:W-:Y:S01]  /*3570*/  HMMA.16816.F32.BF16 R28, R8.reuse, R30, R36 ;  /* 0x0000001e081c723c */ /* 0x040fe20000041824 */
[----:B------:R-:W-:Y:S07]  /*3580*/  LDSM.16.M88.4 R36, [R123+0x2000] ;  /* 0x002000007b24783b */ /* 0x000fee0000000200 */
[C---:B------:R-:W-:Y:S08]  /*3590*/  HMMA.16816.F32.BF16 R4, R8.reuse, R12, R68 ;  /* 0x0000000c0804723c */ /* 0x040ff00000041844 */
[----:B------:R-:W-:Y:S01]  /*35a0*/  HMMA.16816.F32.BF16 R8, R8, R14, R16 ;  /* 0x0000000e0808723c */ /* 0x000fe20000041810 */
[----:B------:R-:W1:Y:S04]  /*35b0*/  LDSM.16.M88.4 R12, [R182+0x5000] ;  /* 0x00500000b60c783b */ /* 0x000e680000000200 */
[----:B------:R-:W2:Y:S03]  /*35c0*/  LDSM.16.M88.4 R16, [R182+0x4000] ;  /* 0x00400000b610783b */ /* 0x000ea60000000200 */
[C---:B------:R-:W-:Y:S08]  /*35d0*/  HMMA.16816.F32.BF16 R108, R20.reuse, R48, R104 ;  /* 0x00000030146c723c */ /* 0x040ff00000041868 */
[C---:B---3--:R-:W-:Y:S08]  /*35e0*/  HMMA.16816.F32.BF16 R64, R20.reuse, R52, R64 ;  /* 0x000000341440723c */ /* 0x048ff00000041840 */
[C---:B------:R-:W-:Y:S08]  /*35f0*/  HMMA.16816.F32.BF16 R60, R20.reuse, R54, R96 ;  /* 0x00000036143c723c */ /* 0x040ff00000041860 */
[C---:B------:R-:W-:Y:S08]  /*3600*/  HMMA.16816.F32.BF16 R104, R20.reuse, R50, R88 ;  /* 0x000000321468723c */ /* 0x040ff00000041858 */
[C---:B----4-:R-:W-:Y:S08]  /*3610*/  HMMA.16816.F32.BF16 R112, R20.reuse, R56, R100 ;  /* 0x000000381470723c */ /* 0x050ff00000041864 */
[----:B------:R-:W-:Y:S01]  /*3620*/  HMMA.16816.F32.BF16 R100, R20, R58, R80 ;  /* 0x0000003a1464723c */ /* 0x000fe20000041850 */
[----:B------:R-:W-:Y:S07]  /*3630*/  LDSM.16.M88.4 R20, [R185] ;  /* 0x00000000b914783b */ /* 0x000fee0000000200 */
[C---:B------:R-:W-:Y:S08]  /*3640*/  HMMA.16816.F32.BF16 R96, R24.reuse, R52, R76 ;  /* 0x000000341860723c */ /* 0x040ff0000004184c */
[C---:B------:R-:W-:Y:S01]  /*3650*/  HMMA.16816.F32.BF16 R88, R24.reuse, R48, R32 ;  /* 0x000000301858723c */ /* 0x040fe20000041820 */
[----:B------:R-:W-:Y:S07]  /*3660*/  LDSM.16.M88.4 R32, [R187] ;  /* 0x00000000bb20783b */ /* 0x000fee0000000200 */
[C---:B------:R-:W-:Y:S08]  /*3670*/  HMMA.16816.F32.BF16 R92, R24.reuse, R54, R72 ;  /* 0x00000036185c723c */ /* 0x040ff00000041848 */
[C---:B------:R-:W-:Y:S01]  /*3680*/  HMMA.16816.F32.BF16 R84, R24.reuse, R50, R28 ;  /* 0x000000321854723c */ /* 0x040fe2000004181c */
[----:B------:R-:W-:Y:S07]  /*3690*/  LDSM.16.M88.4 R28, [R186] ;  /* 0x00000000ba1c783b */ /* 0x000fee0000000200 */
[C---:B------:R-:W-:Y:S01]  /*36a0*/  HMMA.16816.F32.BF16 R80, R24.reuse, R56, R4 ;  /* 0x000000381850723c */ /* 0x040fe20000041804 */
[----:B------:R-:W3:Y:S07]  /*36b0*/  LDSM.16.M88.4 R4, [R183+0x5000] ;  /* 0x00500000b704783b */ /* 0x000eee0000000200 */
[----:B------:R-:W-:Y:S01]  /*36c0*/  HMMA.16816.F32.BF16 R76, R24, R58, R8 ;  /* 0x0000003a184c723c */ /* 0x000fe20000041808 */
[----:B------:R-:W4:Y:S01]  /*36d0*/  LDSM.16.M88.4 R8, [R183+0x4000] ;  /* 0x00400000b708783b */ /* 0x000f220000000200 */
[----:B------:R-:W-:-:S06]  /*36e0*/  DEPBAR.LE SB0, 0x0 ;  /* 0x000080000000791a */ /* 0x000fcc0000000000 */
[C---:B-1----:R-:W-:Y:S08]  /*36f0*/  HMMA.16816.F32.BF16 R72, R12.reuse, R44, R64 ;  /* 0x0000002c0c48723c */ /* 0x042ff00000041840 */
[C---:B------:R-:W-:Y:S08]  /*3700*/  HMMA.16816.F32.BF16 R68, R12.reuse, R46, R60 ;  /* 0x0000002e0c44723c */ /* 0x040ff0000004183c */
[C---:B------:R-:W-:Y:S08]  /*3710*/  HMMA.16816.F32.BF16 R64, R12.reuse, R40, R108 ;  /* 0x000000280c40723c */ /* 0x040ff0000004186c */
[C---:B------:R-:W-:Y:S08]  /*3720*/  HMMA.16816.F32.BF16 R60, R12.reuse, R42, R104 ;  /* 0x0000002a0c3c723c */ /* 0x040ff00000041868 */
[C---:B------:R-:W-:Y:S08]  /*3730*/  HMMA.16816.F32.BF16 R56, R12.reuse, R36, R112 ;  /* 0x000000240c38723c */ /* 0x040ff00000041870 */
[----:B------:R-:W-:Y:S08]  /*3740*/  HMMA.16816.F32.BF16 R52, R12, R38, R100 ;  /* 0x000000260c34723c */ /* 0x000ff00000041864 */
[C---:B--2---:R-:W-:Y:S08]  /*3750*/  HMMA.16816.F32.BF16 R48, R16.reuse, R44, R96 ;  /* 0x0000002c1030723c */ /* 0x044ff00000041860 */
[C---:B------:R-:W-:Y:S08]  /*3760*/  HMMA.16816.F32.BF16 R24, R16.reuse, R40, R88 ;  /* 0x000000281018723c */ /* 0x040ff00000041858 */
[C---:B------:R-:W-:Y:S08]  /*3770*/  HMMA.16816.F32.BF16 R44, R16.reuse, R46, R92 ;  /* 0x0000002e102c723c */ /* 0x040ff0000004185c */
[C---:B------:R-:W-:Y:S08]  /*3780*/  HMMA.16816.F32.BF16 R40, R16.reuse, R42, R84 ;  /* 0x0000002a1028723c */ /* 0x040ff00000041854 */
[C---:B------:R-:W-:Y:S08]  /*3790*/  HMMA.16816.F32.BF16 R12, R16.reuse, R36, R80 ;  /* 0x00000024100c723c */ /* 0x040ff00000041850 */
[----:B------:R-:W-:Y:S08]  /*37a0*/  HMMA.16816.F32.BF16 R16, R16, R38, R76 ;  /* 0x000000261010723c */ /* 0x000ff0000004184c */
[C---:B---3--:R-:W-:Y:S08]  /*37b0*/  HMMA.16816.F32.BF16 R76, R4.reuse, R28, R64 ;  /* 0x0000001c044c723c */ /* 0x048ff00000041840 */
[C---:B------:R-:W-:Y:S08]  /*37c0*/  HMMA.16816.F32.BF16 R80, R4.reuse, R30, R60 ;  /* 0x0000001e0450723c */ /* 0x040ff0000004183c */
[C---:B------:R-:W-:Y:S08]  /*37d0*/  HMMA.16816.F32.BF16 R84, R4.reuse, R20, R56 ;  /* 0x000000140454723c */ /* 0x040ff00000041838 */
[C---:B------:R-:W-:Y:S08]  /*37e0*/  HMMA.16816.F32.BF16 R64, R4.reuse, R22, R52 ;  /* 0x000000160440723c */ /* 0x040ff00000041834 */
[C---:B------:R-:W-:Y:S08]  /*37f0*/  HMMA.16816.F32.BF16 R72, R4.reuse, R32, R72 ;  /* 0x000000200448723c */ /* 0x040ff00000041848 */
[----:B------:R-:W-:Y:S08]  /*3800*/  HMMA.16816.F32.BF16 R68, R4, R34, R68 ;  /* 0x000000220444723c */ /* 0x000ff00000041844 */
[C---:B----4-:R-:W-:Y:S08]  /*3810*/  HMMA.16816.F32.BF16 R48, R8.reuse, R32, R48 ;  /* 0x000000200830723c */ /* 0x050ff00000041830 */
[C---:B------:R-:W-:Y:S08]  /*3820*/  HMMA.16816.F32.BF16 R44, R8.reuse, R34, R44 ;  /* 0x00000022082c723c */ /* 0x040ff0000004182c */
[C---:B------:R-:W-:Y:S08]  /*3830*/  HMMA.16816.F32.BF16 R56, R8.reuse, R28, R24 ;  /* 0x0000001c0838723c */ /* 0x040ff00000041818 */
[C---:B------:R-:W-:Y:S08]  /*3840*/  HMMA.16816.F32.BF16 R60, R8.reuse, R30, R40 ;  /* 0x0000001e083c723c */ /* 0x040ff00000041828 */
[C---:B------:R-:W-:Y:S08]  /*3850*/  HMMA.16816.F32.BF16 R52, R8.reuse, R20, R12 ;  /* 0x000000140834723c */ /* 0x040ff0000004180c */
[----:B------:R-:W-:Y:S01]  /*3860*/  HMMA.16816.F32.BF16 R36, R8, R22, R16 ;  /* 0x000000160824723c */ /* 0x000fe20000041810 */
[----:B------:R-:W-:Y:S06]  /*3870*/  BAR.SYNC.DEFER_BLOCKING 0x0 ;  /* 0x0000000000007b1d */ /* 0x000fec0000010000 */
[----:B------:R-:W-:Y:S01]  /*3880*/  @!UPT UIADD3 URZ, URZ, URZ, URZ ;  /* 0x0000003f3f3ff290 */ /* 0x000fe2000fffe03f */
[----:B------:R-:W-:Y:S11]  /*3890*/  @!P0 BRA `(.L_x_57) ;  /* 0x0000049000008947 */ /* 0x000ff60003800000 */
[----:B------:R-:W-:Y:S02]  /*38a0*/  IMAD.MOV.U32 R0, RZ, RZ, c[0x0][0x2b8] ;  /* 0x0000ae00ff007624 */ /* 0x000fe400078e00ff */
[----:B------:R-:W-:-:S02]  /*38b0*/  IMAD R2, R227, 0x20, R230 ;  /* 0x00000020e3027824 */ /* 0x000fc400078e02e6 */
[----:B------:R-:W-:Y:S01]  /*38c0*/  IMAD.MOV.U32 R194, RZ, RZ, RZ ;  /* 0x000000ffffc27224 */ /* 0x000fe200078e00ff */
[----:B------:R-:W-:Y:S02]  /*38d0*/  ISETP.NE.AND P0, PT, R0, 0x1, PT ;  /* 0x000000010000780c */ /* 0x000fe40003f05270 */
[----:B------:R-:W-:-:S04]  /*38e0*/  IADD3 R2, R2, R117, R236 ;  /* 0x0000007502027210 */ /* 0x000fc80007ffe0ec */
[----:B------:R-:W-:-:S05]  /*38f0*/  IADD3 R2, R2, -0x30, RZ ;  /* 0xffffffd002027810 */ /* 0x000fca0007ffe0ff */
[----:B------:R-:W-:Y:S02]  /*3900*/  IMAD.MOV.U32 R0, RZ, RZ, R2 ;  /* 0x000000ffff007224 */ /* 0x000fe400078e0002 */
[----:B------:R-:W-:-:S05]  /*3910*/  @P0 IMAD.HI.U32 R3, R2, c[0x0][0x2bc], RZ ;  /* 0x0000af0002030a27 */ /* 0x000fca00078e00ff */
[----:B------:R-:W-:-:S04]  /*3920*/  @P0 SHF.R.U32.HI R0, RZ, c[0x0][0x2c0], R3 ;  /* 0x0000b000ff000a19 */ /* 0x000fc80000011603 */
[----:B------:R-:W-:-:S04]  /*3930*/  @!P1 IADD3 R3, P0, R0, R234, RZ ;  /* 0x000000ea00039210 */ /* 0x000fc80007f1e0ff */
[----:B------:R-:W-:Y:S02]  /*3940*/  @!P1 LEA.HI.X.SX32 R5, R0, R240, 0x1, P0 ;  /* 0x000000f000059211 */ /* 0x000fe400000f0eff */
[----:B------:R-:W-:-:S04]  /*3950*/  @!P1 LEA R4, P0, R3, c[0x0][0x2a0], 0x2 ;  /* 0x0000a80003049a11 */ /* 0x000fc800078010ff */
[----:B------:R-:W-:-:S05]  /*3960*/  @!P1 LEA.HI.X R5, R3, c[0x0][0x2a4], R5, 0x2, P0 ;  /* 0x0000a90003059a11 */ /* 0x000fca00000f1405 */
[----:B------:R-:W2:Y:S01]  /*3970*/  @!P1 LDG.E R194, [R4.64] ;  /* 0x0000000604c29981 */ /* 0x000ea2000c1e1900 */
[----:B------:R-:W-:Y:S01]  /*3980*/  IMAD.MOV R0, RZ, RZ, -R0 ;  /* 0x000000ffff007224 */ /* 0x000fe200078e0a00 */
[----:B------:R-:W-:-:S03]  /*3990*/  IADD3 R11, -R230, 0x30, RZ ;  /* 0x00000030e60b7810 */ /* 0x000fc60007ffe1ff */
[----:B------:R-:W-:Y:S01]  /*39a0*/  IMAD R195, R0, c[0x0][0x2b8], R2 ;  /* 0x0000ae0000c37a24 */ /* 0x000fe200078e0202 */
[----:B------:R-:W-:-:S03]  /*39b0*/  ISETP.GE.AND P6, PT, R11, 0x1, PT ;  /* 0x000000010b00780c */ /* 0x000fc60003fc6270 */
[----:B------:R-:W-:Y:S01]  /*39c0*/  IMAD.WIDE.U32 R2, R195, c[0x0][0x1e0], RZ ;  /* 0x00007800c3027a25 */ /* 0x000fe200078e00ff */
[----:B------:R-:W-:-:S05]  /*39d0*/  SHF.R.S32.HI R0, RZ, 0x1f, R195 ;  /* 0x0000001fff007819 */ /* 0x000fca00000114c3 */
[----:B------:R-:W-:-:S04]  /*39e0*/  IMAD R0, R0, c[0x0][0x1e0], RZ ;  /* 0x0000780000007a24 */ /* 0x000fc800078e02ff */
[----:B------:R-:W-:-:S04]  /*39f0*/  IMAD R0, R195, c[0x0][0x1e4], R0 ;  /* 0x00007900c3007a24 */ /* 0x000fc800078e0200 */
[----:B------:R-:W-:Y:S01]  /*3a00*/  IMAD.IADD R3, R3, 0x1, R0 ;  /* 0x0000000103037824 */ /* 0x000fe200078e0200 */
[----:B--2---:R-:W-:-:S03]  /*3a10*/  SHF.R.S32.HI R0, RZ, 0x1f, R194 ;  /* 0x0000001fff007819 */ /* 0x004fc600000114c2 */
[----:B------:R-:W-:-:S04]  /*3a20*/  IMAD.WIDE.U32 R2, R194, c[0x0][0x1f0], R2 ;  /* 0x00007c00c2027a25 */ /* 0x000fc800078e0002 */
[----:B------:R-:W-:Y:S01]  /*3a30*/  IMAD R4, R0, c[0x0][0x1f0], RZ ;  /* 0x00007c0000047a24 */ /* 0x000fe200078e02ff */
[----:B------:R-:W-:-:S03]  /*3a40*/  IADD3 R0, P5, R232, R2, RZ ;  /* 0x00000002e8007210 */ /* 0x000fc60007fbe0ff */
[----:B------:R-:W-:Y:S01]  /*3a50*/  IMAD R2, R194, c[0x0][0x1f4], R4 ;  /* 0x00007d00c2027a24 */ /* 0x000fe200078e0204 */
[----:B------:R-:W-:-:S04]  /*3a60*/  LEA R10, P0, R0, c[0x0][0x1c8], 0x1 ;  /* 0x00007200000a7a11 */ /* 0x000fc800078008ff */
[----:B------:R-:W-:-:S04]  /*3a70*/  IADD3.X R2, R237, R3, R2, P5, !PT ;  /* 0x00000003ed027210 */ /* 0x000fc80002ffe402 */
[----:B------:R-:W-:Y:S01]  /*3a80*/  LEA.HI.X R5, R0, c[0x0][0x1cc], R2, 0x1, P0 ;  /* 0x0000730000057a11 */ /* 0x000fe200000f0c02 */
[----:B------:R-:W-:Y:S05]  /*3a90*/  BRA.DIV ~URZ, `(.L_x_58) ;  /* 0x00009b627f007947 */ /* 0x000fea000b800000 */
[----:B------:R1:W2:Y:S02]  /*3aa0*/  SHFL.IDX PT, R4, R5, RZ, 0x1c1f ;  /* 0x001c1fff05047589 */ /* 0x0002a400000e0000 */
.L_x_155:
[----:B------:R-:W-:Y:S05]  /*3ab0*/  BRA.DIV ~URZ, `(.L_x_59) ;  /* 0x00009bb27f007947 */ /* 0x000fea000b800000 */
[----:B------:R3:W4:Y:S02]  /*3ac0*/  SHFL.IDX PT, R0, R10, RZ, 0x1c1f ;  /* 0x001c1fff0a007589 */ /* 0x00072400000e0000 */
.L_x_156:
[----:B------:R-:W-:Y:S01]  /*3ad0*/  BSSY B0, `(.L_x_60) ;  /* 0x0000011000007945 */ /* 0x000fe20003800000 */
[----:B------:R-:W-:Y:S05]  /*3ae0*/  @!P6 BRA `(.L_x_61) ;  /* 0x000000f00000e947 */ /* 0x000fea0003800000 */
[-C--:B----4-:R-:W-:Y:S02]  /*3af0*/  LEA R8, P6, R196, R0.reuse, 0x1 ;  /* 0x00000000c4087211 */ /* 0x090fe400078c08ff */
[----:B------:R-:W-:Y:S02]  /*3b00*/  SHF.R.S32.HI R14, RZ, 0x1f, R196 ;  /* 0x0000001fff0e7819 */ /* 0x000fe400000114c4 */
[----:B------:R-:W-:Y:S02]  /*3b10*/  LEA R6, P5, R228, R0, 0x1 ;  /* 0x00000000e4067211 */ /* 0x000fe400078a08ff */
[----:B------:R-:W-:Y:S02]  /*3b20*/  SHF.R.S32.HI R13, RZ, 0x1f, R228 ;  /* 0x0000001fff0d7819 */ /* 0x000fe400000114e4 */
[----:B------:R-:W-:-:S02]  /*3b30*/  SHF.R.S32.HI R12, RZ, 0x1f, R229 ;  /* 0x0000001fff0c7819 */ /* 0x000fc400000114e5 */
[C---:B------:R-:W-:Y:S02]  /*3b40*/  LEA R2, P0, R229.reuse, R0, 0x1 ;  /* 0x00000000e5027211 */ /* 0x040fe400078008ff */
[-C--:B--2---:R-:W-:Y:S02]  /*3b50*/  LEA.HI.X R9, R196, R4.reuse, R14, 0x1, P6 ;  /* 0x00000004c4097211 */ /* 0x084fe400030f0c0e */
[-C--:B------:R-:W-:Y:S02]  /*3b60*/  LEA.HI.X R7, R228, R4.reuse, R13, 0x1, P5 ;  /* 0x00000004e4077211 */ /* 0x080fe400028f0c0d */
[----:B------:R-:W-:Y:S01]  /*3b70*/  LEA.HI.X R3, R229, R4, R12, 0x1, P0 ;  /* 0x00000004e5037211 */ /* 0x000fe200000f0c0c */
[----:B------:R-:W-:Y:S01]  /*3b80*/  @!PT LDS RZ, [RZ] ;  /* 0x00000000fffff984 */ /* 0x000fe20000000800 */
[----:B------:R-:W-:Y:S01]  /*3b90*/  @!PT LDS RZ, [RZ] ;  /* 0x00000000fffff984 */ /* 0x000fe20000000800 */
[----:B------:R-:W-:Y:S01]  /*3ba0*/  @!PT LDS RZ, [RZ] ;  /* 0x00000000fffff984 */ /* 0x000fe20000000800 */
[----:B------:R2:W-:Y:S04]  /*3bb0*/  LDGSTS.E.BYPASS.LTC128B.128 [R193+0x3c80], [R8.64], !P4 ;  /* 0x03c8000008c17fae */ /* 0x0005e8000e101d46 */
[----:B------:R2:W-:Y:S04]  /*3bc0*/  LDGSTS.E.BYPASS.LTC128B.128 [R193+0x4880], [R6.64], !P3 ;  /* 0x0488000006c17fae */ /* 0x0005e8000d901d46 */
[----:B------:R2:W-:Y:S02]  /*3bd0*/  LDGSTS.E.BYPASS.LTC128B.128 [R193+0x5480], [R2.64], !P2 ;  /* 0x0548000002c17fae */ /* 0x0005e4000d101d46 */
.L_x_61:
[----:B------:R-:W-:Y:S05]  /*3be0*/  BSYNC B0 ;  /* 0x0000000000007941 */ /* 0x000fea0003800000 */
.L_x_60:
[----:B------:R-:W-:Y:S01]  /*3bf0*/  ISETP.GE.AND P0, PT, R11, 0x21, PT ;  /* 0x000000210b00780c */ /* 0x000fe20003f06270 */
[----:B------:R-:W-:Y:S06]  /*3c00*/  BRA.DIV ~URZ, `(.L_x_62) ;  /* 0x00009ad27f007947 */ /* 0x000fec000b800000 */
[----:B--2---:R2:W1:Y:S04]  /*3c10*/  SHFL.IDX PT, R4, R5, 0x1, 0x1c1f ;  /* 0x003c1f0005047f89 */ /* 0x00446800000e0000 */
[----:B----4-:R2:W4:Y:S02]  /*3c20*/  SHFL.IDX PT, R0, R10, 0x1, 0x1c1f ;  /* 0x003c1f000a007f89 */ /* 0x01052400000e0000 */
.L_x_157:
[----:B------:R-:W-:Y:S05]  /*3c30*/  @!P0 BRA `(.L_x_57) ;  /* 0x000000f000008947 */ /* 0x000fea0003800000 */
[----:B----4-:R-:W-:Y:S02]  /*3c40*/  LEA R8, P6, R196, R0, 0x1 ;  /* 0x00000000c4087211 */ /* 0x010fe400078c08ff */
[----:B------:R-:W-:-:S02]  /*3c50*/  SHF.R.S32.HI R11, RZ, 0x1f, R196 ;  /* 0x0000001fff0b7819 */ /* 0x000fc400000114c4 */
[-C--:B------:R-:W-:Y:S02]  /*3c60*/  LEA R6, P5, R228, R0.reuse, 0x1 ;  /* 0x00000000e4067211 */ /* 0x080fe400078a08ff */
[----:B--23--:R-:W-:Y:S02]  /*3c70*/  SHF.R.S32.HI R10, RZ, 0x1f, R228 ;  /* 0x0000001fff0a7819 */ /* 0x00cfe400000114e4 */
[----:B-1----:R-:W-:Y:S02]  /*3c80*/  SHF.R.S32.HI R5, RZ, 0x1f, R229 ;  /* 0x0000001fff057819 */ /* 0x002fe400000114e5 */
[----:B------:R-:W-:Y:S02]  /*3c90*/  LEA R2, P0, R229, R0, 0x1 ;  /* 0x00000000e5027211 */ /* 0x000fe400078008ff */
[-C--:B------:R-:W-:Y:S02]  /*3ca0*/  LEA.HI.X R9, R196, R4.reuse, R11, 0x1, P6 ;  /* 0x00000004c4097211 */ /* 0x080fe400030f0c0b */
[----:B------:R-:W-:-:S02]  /*3cb0*/  LEA.HI.X R7, R228, R4, R10, 0x1, P5 ;  /* 0x00000004e4077211 */ /* 0x000fc400028f0c0a */
[----:B------:R-:W-:Y:S01]  /*3cc0*/  LEA.HI.X R3, R229, R4, R5, 0x1, P0 ;  /* 0x00000004e5037211 */ /* 0x000fe200000f0c05 */
[----:B------:R-:W-:Y:S01]  /*3cd0*/  @!PT LDS RZ, [RZ] ;  /* 0x00000000fffff984 */ /* 0x000fe20000000800 */
[----:B------:R-:W-:Y:S01]  /*3ce0*/  @!PT LDS RZ, [RZ] ;  /* 0x00000000fffff984 */ /* 0x000fe20000000800 */
[----:B------:R-:W-:Y:S01]  /*3cf0*/  @!PT LDS RZ, [RZ] ;  /* 0x00000000fffff984 */ /* 0x000fe20000000800 */
[----:B------:R1:W-:Y:S04]  /*3d00*/  LDGSTS.E.BYPASS.LTC128B.128 [R193+0x4480], [R8.64], !P4 ;  /* 0x0448000008c17fae */ /* 0x0003e8000e101d46 */
[----:B------:R1:W-:Y:S04]  /*3d10*/  LDGSTS.E.BYPASS.LTC128B.128 [R193+0x5080], [R6.64], !P3 ;  /* 0x0508000006c17fae */ /* 0x0003e8000d901d46 */
[----:B------:R1:W-:Y:S02]  /*3d20*/  LDGSTS.E.BYPASS.LTC128B.128 [R193+0x5c80], [R2.64], !P2 ;  /* 0x05c8000002c17fae */ /* 0x0003e4000d101d46 */
.L_x_57:
[----:B------:R-:W-:Y:S05]  /*3d30*/  BSYNC B1 ;  /* 0x0000000000017941 */ /* 0x000fea0003800000 */
.L_x_56:
[----:B----4-:R-:W4:Y:S04]  /*3d40*/  LDL R0, [R1+0x2c] ;  /* 0x00002c0001007983 */ /* 0x010f280000100800 */
[----:B------:R-:W0:Y:S01]  /*3d50*/  LDGDEPBAR ;  /* 0x00000000000079af */ /* 0x000e220000000000 */
[----:B----4-:R-:W-:-:S05]  /*3d60*/  IMAD.IADD R0, R116, 0x1, -R0 ;  /* 0x0000000174007824 */ /* 0x010fca00078e0a00 */
[C---:B------:R-:W-:Y:S02]  /*3d70*/  ISETP.GT.AND P6, PT, R0.reuse, RZ, PT ;  /* 0x000000ff0000720c */ /* 0x040fe40003fc4270 */
[C---:B------:R-:W-:Y:S02]  /*3d80*/  ISETP.GT.AND P5, PT, R0.reuse, 0x1, PT ;  /* 0x000000010000780c */ /* 0x040fe40003fa4270 */
[C---:B------:R-:W-:Y:S02]  /*3d90*/  ISETP.GT.AND P2, PT, R0.reuse, 0x8, PT ;  /* 0x000000080000780c */ /* 0x040fe40003f44270 */
[----:B------:R-:W-:Y:S02]  /*3da0*/  ISETP.GT.AND P0, PT, R0, 0x9, PT ;  /* 0x000000090000780c */ /* 0x000fe40003f04270 */
[----:B------:R-:W-:Y:S02]  /*3db0*/  FSEL R33, R74, -INF , P6 ;  /* 0xff8000004a217808 */ /* 0x000fe40003000000 */
[----:B------:R-:W-:-:S02]  /*3dc0*/  FSEL R25, R72, -INF , P6 ;  /* 0xff80000048197808 */ /* 0x000fc40003000000 */
[----:B------:R-:W-:Y:S02]  /*3dd0*/  FSEL R35, R75, -INF , P5 ;  /* 0xff8000004b237808 */ /* 0x000fe40002800000 */
[----:B------:R-:W-:Y:S02]  /*3de0*/  FSEL R26, R73, -INF , P5 ;  /* 0xff800000491a7808 */ /* 0x000fe40002800000 */
[----:B------:R-:W-:Y:S02]  /*3df0*/  FSEL R16, R50, -INF , P6 ;  /* 0xff80000032107808 */ /* 0x000fe40003000000 */
[----:B-1----:R-:W-:Y:S02]  /*3e00*/  FSEL R9, R48, -INF , P6 ;  /* 0xff80000030097808 */ /* 0x002fe40003000000 */
[----:B------:R-:W-:Y:S02]  /*3e10*/  FSEL R17, R51, -INF , P5 ;  /* 0xff80000033117808 */ /* 0x000fe40002800000 */
[----:B--23--:R-:W-:-:S02]  /*3e20*/  FSEL R10, R49, -INF , P5 ;  /* 0xff800000310a7808 */ /* 0x00cfc40002800000 */
[----:B------:R-:W-:Y:S02]  /*3e30*/  FSEL R40, R70, -INF , P2 ;  /* 0xff80000046287808 */ /* 0x000fe40001000000 */
[----:B------:R-:W-:Y:S02]  /*3e40*/  FSEL R28, R68, -INF , P2 ;  /* 0xff800000441c7808 */ /* 0x000fe40001000000 */
[----:B------:R-:W-:Y:S02]  /*3e50*/  FSEL R41, R71, -INF , P0 ;  /* 0xff80000047297808 */ /* 0x000fe40000000000 */
[----:B------:R-:W-:Y:S02]  /*3e60*/  FSEL R29, R69, -INF , P0 ;  /* 0xff800000451d7808 */ /* 0x000fe40000000000 */
[----:B------:R-:W-:Y:S02]  /*3e70*/  FSEL R19, R46, -INF , P2 ;  /* 0xff8000002e137808 */ /* 0x000fe40001000000 */
[----:B------:R-:W-:-:S02]  /*3e80*/  FSEL R11, R44, -INF , P2 ;  /* 0xff8000002c0b7808 */ /* 0x000fc40001000000 */
[----:B------:R-:W-:Y:S02]  /*3e90*/  FSEL R21, R47, -INF , P0 ;  /* 0xff8000002f157808 */ /* 0x000fe40000000000 */
[----:B------:R-:W-:Y:S02]  /*3ea0*/  FSEL R12, R45, -INF , P0 ;  /* 0xff8000002d0c7808 */ /* 0x000fe40000000000 */
[C---:B------:R-:W-:Y:S02]  /*3eb0*/  ISETP.GT.AND P6, PT, R0.reuse, 0x10, PT ;  /* 0x000000100000780c */ /* 0x040fe40003fc4270 */
[C---:B------:R-:W-:Y:S02]  /*3ec0*/  ISETP.GT.AND P5, PT, R0.reuse, 0x11, PT ;  /* 0x000000110000780c */ /* 0x040fe40003fa4270 */
[C---:B------:R-:W-:Y:S02]  /*3ed0*/  ISETP.GT.AND P2, PT, R0.reuse, 0x18, PT ;  /* 0x000000180000780c */ /* 0x040fe40003f44270 */
[----:B------:R-:W-:-:S02]  /*3ee0*/  ISETP.GT.AND P0, PT, R0, 0x19, PT ;  /* 0x000000190000780c */ /* 0x000fc40003f04270 */
        /* <DEDUP_REMOVED lines=16> */
[C---:B------:R-:W-:Y:S02]  /*3ff0*/  ISETP.GT.AND P6, PT, R0.reuse, 0x20, PT ;  /* 0x000000200000780c */ /* 0x040fe40003fc4270 */
[----:B------:R-:W-:-:S02]  /*4000*/  ISETP.GT.AND P5, PT, R0, 0x21, PT ;  /* 0x000000210000780c */ /* 0x000fc40003fa4270 */
[C---:B------:R-:W-:Y:S02]  /*4010*/  ISETP.GT.AND P2, PT, R0.reuse, 0x28, PT ;  /* 0x000000280000780c */ /* 0x040fe40003f44270 */
[----:B------:R-:W-:Y:S02]  /*4020*/  ISETP.GT.AND P0, PT, R0, 0x29, PT ;  /* 0x000000290000780c */ /* 0x000fe40003f04270 */
[----:B------:R-:W-:Y:S02]  /*4030*/  FMNMX.FTZ R0, R9, R10, !PT ;  /* 0x0000000a09007209 */ /* 0x000fe40007810000 */
[----:B------:R-:W-:Y:S02]  /*4040*/  FMNMX.FTZ R2, R16, R17, !PT ;  /* 0x0000001110027209 */ /* 0x000fe40007810000 */
[----:B------:R-:W-:Y:S02]  /*4050*/  FMNMX.FTZ R3, R25, R26, !PT ;  /* 0x0000001a19037209 */ /* 0x000fe40007810000 */
[----:B------:R-:W-:-:S02]  /*4060*/  FMNMX.FTZ R4, R33, R35, !PT ;  /* 0x0000002321047209 */ /* 0x000fc40007810000 */
[----:B------:R-:W-:Y:S02]  /*4070*/  FMNMX.FTZ R0, R11, R0, !PT ;  /* 0x000000000b007209 */ /* 0x000fe40007810000 */
[----:B------:R-:W-:Y:S02]  /*4080*/  FMNMX.FTZ R2, R19, R2, !PT ;  /* 0x0000000213027209 */ /* 0x000fe40007810000 */
        /* <DEDUP_REMOVED lines=18> */
[----:B------:R-:W-:Y:S02]  /*41b0*/  FSEL R133, R86, -INF , P6 ;  /* 0xff80000056857808 */ /* 0x000fe40003000000 */
[----:B------:R-:W-:Y:S02]  /*41c0*/  FSEL R131, R84, -INF , P6 ;  /* 0xff80000054837808 */ /* 0x000fe40003000000 */
[----:B------:R-:W-:Y:S02]  /*41d0*/  FSEL R126, R54, -INF , P6 ;  /* 0xff800000367e7808 */ /* 0x000fe40003000000 */
[----:B------:R-:W-:-:S02]  /*41e0*/  FSEL R118, R52, -INF , P6 ;  /* 0xff80000034767808 */ /* 0x000fc40003000000 */
[----:B------:R-:W-:Y:S02]  /*41f0*/  FMNMX.FTZ R0, R18, R0, !PT ;  /* 0x0000000012007209 */ /* 0x000fe40007810000 */
[----:B------:R-:W-:Y:S02]  /*4200*/  FMNMX.FTZ R2, R27, R2, !PT ;  /* 0x000000021b027209 */ /* 0x000fe40007810000 */
[----:B------:R-:W-:Y:S02]  /*4210*/  FMNMX.FTZ R3, R34, R3, !PT ;  /* 0x0000000322037209 */ /* 0x000fe40007810000 */
[----:B------:R-:W-:Y:S02]  /*4220*/  FMNMX.FTZ R4, R45, R4, !PT ;  /* 0x000000042d047209 */ /* 0x000fe40007810000 */
[----:B------:R-:W-:Y:S02]  /*4230*/  FSEL R132, R87, -INF , P5 ;  /* 0xff80000057847808 */ /* 0x000fe40002800000 */
[----:B------:R-:W-:-:S02]  /*4240*/  FSEL R130, R85, -INF , P5 ;  /* 0xff80000055827808 */ /* 0x000fc40002800000 */
[----:B------:R-:W-:Y:S02]  /*4250*/  FSEL R124, R55, -INF , P5 ;  /* 0xff800000377c7808 */ /* 0x000fe40002800000 */
[----:B------:R-:W-:Y:S02]  /*4260*/  FSEL R117, R53, -INF , P5 ;  /* 0xff80000035757808 */ /* 0x000fe40002800000 */
[----:B------:R-:W-:Y:S02]  /*4270*/  FMNMX.FTZ R0, R118, R0, !PT ;  /* 0x0000000076007209 */ /* 0x000fe40007810000 */
[----:B------:R-:W-:Y:S02]  /*4280*/  FMNMX.FTZ R2, R126, R2, !PT ;  /* 0x000000027e027209 */ /* 0x000fe40007810000 */
[----:B------:R-:W-:Y:S02]  /*4290*/  FMNMX.FTZ R3, R131, R3, !PT ;  /* 0x0000000383037209 */ /* 0x000fe40007810000 */
[----:B------:R-:W-:-:S02]  /*42a0*/  FMNMX.FTZ R4, R133, R4, !PT ;  /* 0x0000000485047209 */ /* 0x000fc40007810000 */
[----:B------:R-:W-:Y:S02]  /*42b0*/  FSEL R129, R66, -INF , P2 ;  /* 0xff80000042817808 */ /* 0x000fe40001000000 */
[----:B------:R-:W-:Y:S02]  /*42c0*/  FSEL R127, R64, -INF , P2 ;  /* 0xff800000407f7808 */ /* 0x000fe40001000000 */
[----:B------:R-:W-:Y:S02]  /*42d0*/  FSEL R115, R38, -INF , P2 ;  /* 0xff80000026737808 */ /* 0x000fe40001000000 */
[----:B------:R-:W-:Y:S02]  /*42e0*/  FSEL R113, R36, -INF , P2 ;  /* 0xff80000024717808 */ /* 0x000fe40001000000 */
        /* <DEDUP_REMOVED lines=12> */
[----:B------:R-:W-:Y:S02]  /*43b0*/  FMNMX.FTZ R0, R112, R0, !PT ;  /* 0x0000000070007209 */ /* 0x000fe40007810000 */
[----:B------:R-:W-:-:S02]  /*43c0*/  FMNMX.FTZ R5, R114, R2, !PT ;  /* 0x0000000272057209 */ /* 0x000fc40007810000 */
[----:B------:R-:W-:Y:S02]  /*43d0*/  FMNMX.FTZ R6, R125, R3, !PT ;  /* 0x000000037d067209 */ /* 0x000fe40007810000 */
[----:B------:R-:W-:Y:S01]  /*43e0*/  FMNMX.FTZ R7, R128, R4, !PT ;  /* 0x0000000480077209 */ /* 0x000fe20007810000 */
[----:B------:R-:W-:Y:S05]  /*43f0*/  BRA.DIV ~URZ, `(.L_x_63) ;  /* 0x000093b27f007947 */ /* 0x000fea000b800000 */
[----:B------:R1:W2:Y:S02]  /*4400*/  SHFL.BFLY PT, R2, R0, 0x2, 0x1f ;  /* 0x0c401f0000027f89 */ /* 0x0002a400000e0000 */
.L_x_158:
[----:B--2---:R-:W-:Y:S01]  /*4410*/  FMNMX.FTZ R4, R0, R2, !PT ;  /* 0x0000000200047209 */ /* 0x004fe20007810000 */
[----:B------:R-:W-:Y:S05]  /*4420*/  BRA.DIV ~URZ, `(.L_x_64) ;  /* 0x000093e27f007947 */ /* 0x000fea000b800000 */
[----:B-1----:R-:W1:Y:S04]  /*4430*/  SHFL.BFLY PT, R0, R5, 0x2, 0x1f ;  /* 0x0c401f0005007f89 */ /* 0x002e6800000e0000 */
[----:B------:R-:W2:Y:S04]  /*4440*/  SHFL.BFLY PT, R2, R6, 0x2, 0x1f ;  /* 0x0c401f0006027f89 */ /* 0x000ea800000e0000 */
[----:B------:R-:W3:Y:S04]  /*4450*/  SHFL.BFLY PT, R8, R7, 0x2, 0x1f ;  /* 0x0c401f0007087f89 */ /* 0x000ee800000e0000 */
[----:B------:R-:W4:Y:S01]  /*4460*/  SHFL.BFLY PT, R3, R4, 0x1, 0x1f ;  /* 0x0c201f0004037f89 */ /* 0x000f2200000e0000 */
[----:B-1----:R-:W-:-:S02]  /*4470*/  FMNMX.FTZ R0, R5, R0, !PT ;  /* 0x0000000005007209 */ /* 0x002fc40007810000 */
[----:B--2---:R-:W-:-:S03]  /*4480*/  FMNMX.FTZ R2, R6, R2, !PT ;  /* 0x0000000206027209 */ /* 0x004fc60007810000 */
[----:B------:R-:W1:Y:S01]  /*4490*/  SHFL.BFLY PT, R5, R0, 0x1, 0x1f ;  /* 0x0c201f0000057f89 */ /* 0x000e6200000e0000 */
[----:B---3--:R-:W-:-:S03]  /*44a0*/  FMNMX.FTZ R7, R7, R8, !PT ;  /* 0x0000000807077209 */ /* 0x008fc60007810000 */
[----:B------:R-:W2:Y:S01]  /*44b0*/  SHFL.BFLY PT, R6, R2, 0x1, 0x1f ;  /* 0x0c201f0002067f89 */ /* 0x000ea200000e0000 */
[----:B----4-:R-:W-:-:S03]  /*44c0*/  FMNMX.FTZ R122, R4, R3, !PT ;  /* 0x00000003047a7209 */ /* 0x010fc60007810000 */
[----:B------:R3:W4:Y:S01]  /*44d0*/  SHFL.BFLY PT, R8, R7, 0x1, 0x1f ;  /* 0x0c201f0007087f89 */ /* 0x00072200000e0000 */
[----:B-1----:R-:W-:Y:S02]  /*44e0*/  FMNMX.FTZ R121, R0, R5, !PT ;  /* 0x0000000500797209 */ /* 0x002fe40007810000 */
[----:B--2---:R-:W-:Y:S02]  /*44f0*/  FMNMX.FTZ R120, R2, R6, !PT ;  /* 0x0000000602787209 */ /* 0x004fe40007810000 */
.L_x_159:
[C---:B------:R-:W-:Y:S01]  /*4500*/  FMUL.FTZ R0, R122.reuse, c[0x0][0x2d0] ;  /* 0x0000b4007a007a20 */ /* 0x040fe20000410000 */
[----:B------:R-:W-:Y:S01]  /*4510*/  FSETP.NEU.FTZ.AND P0, PT, R122, -INF , PT ;  /* 0xff8000007a00780b */ /* 0x000fe20003f1d000 */
[C---:B------:R-:W-:Y:S01]  /*4520*/  FMUL.FTZ R3, R121.reuse, c[0x0][0x2d0] ;  /* 0x0000b40079037a20 */ /* 0x040fe20000410000 */
[----:B----4-:R-:W-:Y:S01]  /*4530*/  FMNMX.FTZ R119, R8, R7, !PT ;  /* 0x0000000708777209 */ /* 0x010fe20007810000 */
[----:B------:R-:W-:Y:S01]  /*4540*/  WARPSYNC 0xffffffff ;  /* 0xffffffff00007948 */ /* 0x000fe20003800000 */
[----:B------:R-:W-:Y:S01]  /*4550*/  FSEL R20, R0, RZ, P0 ;  /* 0x000000ff00147208 */ /* 0x000fe20000000000 */
[----:B------:R-:W-:Y:S01]  /*4560*/  LDSM.16.MT88.4 R36, [R180] ;  /* 0x00000000b424783b */ /* 0x000fe20000004200 */
[----:B------:R-:W-:-:S02]  /*4570*/  FSETP.NEU.FTZ.AND P0, PT, R121, -INF , PT ;  /* 0xff8000007900780b */ /* 0x000fc40003f1d000 */
[----:B------:R-:W-:Y:S01]  /*4580*/  IADD3 R197, R197, -0x2, RZ ;  /* 0xfffffffec5c57810 */ /* 0x000fe20007ffe0ff */
[--C-:B------:R-:W-:Y:S01]  /*4590*/  FFMA.FTZ R0, R9, c[0x0][0x2d0], -R20.reuse ;  /* 0x0000b40009007a23 */ /* 0x100fe20000010814 */
[----:B------:R-:W-:Y:S01]  /*45a0*/  FSEL R3, R3, RZ, P0 ;  /* 0x000000ff03037208 */ /* 0x000fe20000000000 */
[----:B------:R-:W-:Y:S01]  /*45b0*/  FFMA.FTZ R2, R15, c[0x0][0x2d0], -R20 ;  /* 0x0000b4000f027a23 */ /* 0x000fe20000010814 */
[----:B------:R-:W-:Y:S01]  /*45c0*/  FSETP.NEU.FTZ.AND P0, PT, R120, -INF , PT ;  /* 0xff8000007800780b */ /* 0x000fe20003f1d000 */
[----:B------:R1:W-:Y:S01]  /*45d0*/  MUFU.EX2 R154, R0 ;  /* 0x00000000009a7308 */ /* 0x0003e20000000800 */
[----:B------:R-:W2:Y:S01]  /*45e0*/  LDSM.16.MT88.4 R60, [R181+0xc00] ;  /* 0x000c0000b53c783b */ /* 0x000ea20000004200 */
[----:B------:R-:W-:-:S03]  /*45f0*/  FFMA.FTZ R4, R24, c[0x0][0x2d0], -R3 ;  /* 0x0000b40018047a23 */ /* 0x000fc60000010803 */
[----:B------:R-:W-:Y:S03]  /*4600*/  LDSM.16.MT88.4 R56, [R180+0x1800] ;  /* 0x00180000b438783b */ /* 0x000fe60000004200 */
[----:B------:R4:W-:Y:S01]  /*4610*/  MUFU.EX2 R222, R2 ;  /* 0x0000000200de7308 */ /* 0x0009e20000000800 */
[----:B------:R-:W5:Y:S04]  /*4620*/  LDSM.16.MT88.4 R52, [R181+0x1800] ;  /* 0x00180000b534783b */ /* 0x000f680000004200 */
[----:B------:R-:W-:Y:S01]  /*4630*/  LDSM.16.MT88.4 R48, [R181+0x1000] ;  /* 0x00100000b530783b */ /* 0x000fe20000004200 */
[----:B-1----:R-:W-:Y:S02]  /*4640*/  FFMA.FTZ R0, R10, c[0x0][0x2d0], -R20 ;  /* 0x0000b4000a007a23 */ /* 0x002fe40000010814 */
[----:B------:R1:W-:Y:S01]  /*4650*/  MUFU.EX2 R215, R4 ;  /* 0x0000000400d77308 */ /* 0x0003e20000000800 */
[----:B------:R-:W3:Y:S04]  /*4660*/  LDSM.16.MT88.4 R68, [R181] ;  /* 0x00000000b544783b */ /* 0x000ee80000004200 */
[----:B------:R-:W2:Y:S01]  /*4670*/  LDSM.16.MT88.4 R64, [R180+0xc00] ;  /* 0x000c0000b440783b */ /* 0x000ea20000004200 */
[----:B----4-:R-:W-:-:S02]  /*4680*/  FMUL.FTZ R2, R120, c[0x0][0x2d0] ;  /* 0x0000b40078027a20 */ /* 0x010fc40000410000 */
[----:B------:R4:W-:Y:S01]  /*4690*/  MUFU.EX2 R153, R0 ;  /* 0x0000000000997308 */ /* 0x0009e20000000800 */
[----:B------:R-:W-:Y:S02]  /*46a0*/  LDSM.16.MT88.4 R144, [R180+0x800] ;  /* 0x00080000b490783b */ /* 0x000fe40000004200 */
[----:B------:R-:W-:Y:S02]  /*46b0*/  FSEL R2, R2, RZ, P0 ;  /* 0x000000ff02027208 */ /* 0x000fe40000000000 */
[----:B------:R-:W-:-:S03]  /*46c0*/  FSETP.NEU.FTZ.AND P0, PT, R119, -INF , PT ;  /* 0xff8000007700780b */ /* 0x000fc60003f1d000 */
[----:B-1----:R-:W-:-:S04]  /*46d0*/  FFMA.FTZ R4, R32, c[0x0][0x2d0], -R2 ;  /* 0x0000b40020047a23 */ /* 0x002fc80000010802 */
[----:B------:R1:W-:Y:S01]  /*46e0*/  MUFU.EX2 R210, R4 ;  /* 0x0000000400d27308 */ /* 0x0003e20000000800 */
[----:B----4-:R-:W-:-:S07]  /*46f0*/  FFMA.FTZ R0, R11, c[0x0][0x2d0], -R20 ;  /* 0x0000b4000b007a23 */ /* 0x010fce0000010814 */
[----:B------:R4:W-:Y:S01]  /*4700*/  MUFU.EX2 R177, R0 ;  /* 0x0000000000b17308 */ /* 0x0009e20000000800 */
[----:B-1----:R-:W-:-:S07]  /*4710*/  FFMA.FTZ R4, R34, c[0x0][0x2d0], -R2 ;  /* 0x0000b40022047a23 */ /* 0x002fce0000010802 */
[----:B------:R-:W1:Y:S01]  /*4720*/  MUFU.EX2 R211, R4 ;  /* 0x0000000400d37308 */ /* 0x000e620000000800 */
[----:B----4-:R-:W-:-:S07]  /*4730*/  FFMA.FTZ R0, R12, c[0x0][0x2d0], -R20 ;  /* 0x0000b4000c007a23 */ /* 0x010fce0000010814 */
[----:B------:R4:W2:Y:S01]  /*4740*/  MUFU.EX2 R217, R0 ;  /* 0x0000000000d97308 */ /* 0x0008a20000000800 */
[----:B-1----:R-:W-:Y:S01]  /*4750*/  F2FP.BF16.PACK_AB R6, R211, R210 ;  /* 0x000000d2d306723e */ /* 0x002fe200000010ff */
[----:B----4-:R-:W-:-:S06]  /*4760*/  FFMA.FTZ R0, R13, c[0x0][0x2d0], -R20 ;  /* 0x0000b4000d007a23 */ /* 0x010fcc0000010814 */
[----:B------:R1:W-:Y:S02]  /*4770*/  MUFU.EX2 R218, R0 ;  /* 0x0000000000da7308 */ /* 0x0003e40000000800 */
[----:B-1----:R-:W-:-:S06]  /*4780*/  FFMA.FTZ R0, R14, c[0x0][0x2d0], -R20 ;  /* 0x0000b4000e007a23 */ /* 0x002fcc0000010814 */
[----:B------:R1:W4:Y:S02]  /*4790*/  MUFU.EX2 R219, R0 ;  /* 0x0000000000db7308 */ /* 0x0003240000000800 */
[----:B-1----:R-:W-:Y:S01]  /*47a0*/  FFMA.FTZ R0, R18, c[0x0][0x2d0], -R20 ;  /* 0x0000b40012007a23 */ /* 0x002fe20000010814 */
[----:B--2---:R-:W-:Y:S02]  /*47b0*/  F2FP.BF16.PACK_AB R18, R217, R177 ;  /* 0x000000b1d912723e */ /* 0x004fe400000010ff */
[----:B----4-:R-:W-:-:S03]  /*47c0*/  F2FP.BF16.PACK_AB R8, R219, R218 ;  /* 0x000000dadb08723e */ /* 0x010fc600000010ff */
[----:B------:R1:W2:Y:S02]  /*47d0*/  MUFU.EX2 R223, R0 ;  /* 0x0000000000df7308 */ /* 0x0002a40000000800 */
[----:B-1----:R-:W-:Y:S01]  /*47e0*/  FFMA.FTZ R0, R16, c[0x0][0x2d0], -R3 ;  /* 0x0000b40010007a23 */ /* 0x002fe20000010803 */
[----:B------:R-:W-:Y:S02]  /*47f0*/  F2FP.BF16.PACK_AB R16, R153, R154 ;  /* 0x0000009a9910723e */ /* 0x000fe400000010ff */
[----:B--2---:R-:W-:-:S03]  /*4800*/  F2FP.BF16.PACK_AB R10, R223, R222 ;  /* 0x000000dedf0a723e */ /* 0x004fc600000010ff */
[----:B------:R1:W-:Y:S02]  /*4810*/  MUFU.EX2 R152, R0 ;  /* 0x0000000000987308 */ /* 0x0003e40000000800 */
[----:B-1----:R-:W-:-:S06]  /*4820*/  FFMA.FTZ R0, R17, c[0x0][0x2d0], -R3 ;  /* 0x0000b40011007a23 */ /* 0x002fcc0000010803 */
[----:B------:R1:W2:Y:S02]  /*4830*/  MUFU.EX2 R135, R0 ;  /* 0x0000000000877308 */ /* 0x0002a40000000800 */
[----:B-1----:R-:W-:Y:S01]  /*4840*/  FFMA.FTZ R0, R19, c[0x0][0x2d0], -R3 ;  /* 0x0000b40013007a23 */ /* 0x002fe20000010803 */
[----:B--2---:R-:W-:-:S05]  /*4850*/  F2FP.BF16.PACK_AB R17, R135, R152 ;  /* 0x000000988711723e */ /* 0x004fca00000010ff */
[----:B------:R1:W-:Y:S02]  /*4860*/  MUFU.EX2 R176, R0 ;  /* 0x0000000000b07308 */ /* 0x0003e40000000800 */
[----:B-1----:R-:W-:-:S06]  /*4870*/  FFMA.FTZ R0, R21, c[0x0][0x2d0], -R3 ;  /* 0x0000b40015007a23 */ /* 0x002fcc0000010803 */
[----:B------:R1:W2:Y:S02]  /*4880*/  MUFU.EX2 R212, R0 ;  /* 0x0000000000d47308 */ /* 0x0002a40000000800 */
[----:B-1----:R-:W-:Y:S01]  /*4890*/  FFMA.FTZ R0, R22, c[0x0][0x2d0], -R3 ;  /* 0x0000b40016007a23 */ /* 0x002fe20000010803 */
[----:B--2---:R-:W-:-:S05]  /*48a0*/  F2FP.BF16.PACK_AB R19, R212, R176 ;  /* 0x000000b0d413723e */ /* 0x004fca00000010ff */
[----:B------:R1:W-:Y:S02]  /*48b0*/  MUFU.EX2 R213, R0 ;  /* 0x0000000000d57308 */ /* 0x0003e40000000800 */
[C---:B------:R-:W-:Y:S08]  /*48c0*/  HMMA.16816.F32.BF16 R100, R16.reuse, R60, RZ ;  /* 0x0000003c1064723c */ /* 0x040ff000000418ff */
[----:B-----5:R-:W-:Y:S01]  /*48d0*/  HMMA.16816.F32.BF16 R76, R16, R52, RZ ;  /* 0x00000034104c723c */ /* 0x020fe200000418ff */
[----:B-1----:R-:W-:-:S04]  /*48e0*/  FFMA.FTZ R0, R23, c[0x0][0x2d0], -R3 ;  /* 0x0000b40017007a23 */ /* 0x002fc80000010803 */
[----:B------:R1:W2:Y:S03]  /*48f0*/  MUFU.EX2 R214, R0 ;  /* 0x0000000000d67308 */ /* 0x0002a60000000800 */
[C---:B---3--:R-:W-:Y:S08]  /*4900*/  HMMA.16816.F32.BF16 R108, R16.reuse, R68, RZ ;  /* 0x00000044106c723c */ /* 0x048ff000000418ff */
[----:B------:R-:W-:Y:S01]  /*4910*/  HMMA.16816.F32.BF16 R104, R16, R64, RZ ;  /* 0x000000401068723c */ /* 0x000fe200000418ff */
[----:B-1----:R-:W-:Y:S01]  /*4920*/  FFMA.FTZ R0, R27, c[0x0][0x2d0], -R3 ;  /* 0x0000b4001b007a23 */ /* 0x002fe20000010803 */
[----:B--2---:R-:W-:-:S06]  /*4930*/  F2FP.BF16.PACK_AB R9, R214, R213 ;  /* 0x000000d5d609723e */ /* 0x004fcc00000010ff */
[----:B------:R-:W-:Y:S01]  /*4940*/  HMMA.16816.F32.BF16 R96, R16, R56, RZ ;  /* 0x000000381060723c */ /* 0x000fe200000418ff */
[----:B------:R1:W2:Y:S02]  /*4950*/  MUFU.EX2 R216, R0 ;  /* 0x0000000000d87308 */ /* 0x0002a40000000800 */
[----:B-1----:R-:W-:Y:S01]  /*4960*/  FFMA.FTZ R0, R25, c[0x0][0x2d0], -R2 ;  /* 0x0000b40019007a23 */ /* 0x002fe20000010802 */
[----:B--2---:R-:W-:-:S05]  /*4970*/  F2FP.BF16.PACK_AB R11, R216, R215 ;  /* 0x000000d7d80b723e */ /* 0x004fca00000010ff */
[----:B------:R1:W-:Y:S02]  /*4980*/  MUFU.EX2 R134, R0 ;  /* 0x0000000000867308 */ /* 0x0003e40000000800 */
[----:B------:R-:W-:Y:S01]  /*4990*/  HMMA.16816.F32.BF16 R160, R8, R48, R100 ;  /* 0x0000003008a0723c */ /* 0x000fe20000041864 */
[----:B-1----:R-:W-:-:S05]  /*49a0*/  FFMA.FTZ R0, R26, c[0x0][0x2d0], -R2 ;  /* 0x0000b4001a007a23 */ /* 0x002fca0000010802 */
        /* <DEDUP_REMOVED lines=9> */
[----:B-1----:R-:W-:Y:S02]  /*4a40*/  FFMA.FTZ R0, R31, c[0x0][0x2d0], -R2 ;  /* 0x0000b4001f007a23 */ /* 0x002fe40000010802 */
[----:B------:R-:W1:Y:S04]  /*4a50*/  LDSM.16.MT88.4 R28, [R180+0x400] ;  /* 0x00040000b41c783b */ /* 0x000e680000004200 */
[----:B------:R2:W-:Y:S02]  /*4a60*/  MUFU.EX2 R209, R0 ;  /* 0x0000000000d17308 */ /* 0x0005e40000000800 */
[----:B--2---:R-:W-:-:S05]  /*4a70*/  FMUL.FTZ R0, R119, c[0x0][0x2d0] ;  /* 0x0000b40077007a20 */ /* 0x004fca0000410000 */
[----:B------:R-:W-:Y:S02]  /*4a80*/  FSEL R0, R0, RZ, P0 ;  /* 0x000000ff00007208 */ /* 0x000fe40000000000 */
[----:B------:R-:W-:-:S03]  /*4a90*/  ISETP.GE.AND P0, PT, R197, R231, PT ;  /* 0x000000e7c500720c */ /* 0x000fc60003f06270 */
[----:B------:R-:W-:-:S04]  /*4aa0*/  FFMA.FTZ R4, R33, c[0x0][0x2d0], -R0 ;  /* 0x0000b40021047a23 */ /* 0x000fc80000010800 */
[----:B------:R2:W-:Y:S02]  /*4ab0*/  MUFU.EX2 R198, R4 ;  /* 0x0000000400c67308 */ /* 0x0005e40000000800 */
[--C-:B--2---:R-:W-:Y:S02]  /*4ac0*/  FFMA.FTZ R4, R35, c[0x0][0x2d0], -R0.reuse ;  /* 0x0000b40023047a23 */ /* 0x104fe40000010800 */
[----:B------:R-:W-:Y:S04]  /*4ad0*/  HMMA.16816.F32.BF16 R32, R16, R36, RZ ;  /* 0x000000241020723c */ /* 0x000fe800000418ff */
[----:B------:R2:W3:Y:S02]  /*4ae0*/  MUFU.EX2 R178, R4 ;  /* 0x0000000400b27308 */ /* 0x0004e40000000800 */
[----:B--2---:R-:W-:Y:S01]  /*4af0*/  FFMA.FTZ R4, R40, c[0x0][0x2d0], -R0 ;  /* 0x0000b40028047a23 */ /* 0x004fe20000010800 */
[----:B---3--:R-:W-:-:S05]  /*4b00*/  F2FP.BF16.PACK_AB R13, R178, R198 ;  /* 0x000000c6b20d723e */ /* 0x008fca00000010ff */
[----:B------:R2:W-:Y:S11]  /*4b10*/  MUFU.EX2 R179, R4 ;  /* 0x0000000400b37308 */ /* 0x0005f60000000800 */
[----:B------:R-:W-:Y:S01]  /*4b20*/  @!UPT UIADD3 URZ, URZ, URZ, URZ ;  /* 0x0000003f3f3ff290 */ /* 0x000fe2000fffe03f */
[----:B-1----:R-:W-:Y:S01]  /*4b30*/  HMMA.16816.F32.BF16 R136, R8, R28, R32 ;  /* 0x0000001c0888723c */ /* 0x002fe20000041820 */
[----:B------:R-:W1:Y:S01]  /*4b40*/  LDSM.16.MT88.4 R32, [R181+0x400] ;  /* 0x00040000b520783b */ /* 0x000e620000004200 */
[----:B--2---:R-:W-:-:S04]  /*4b50*/  FFMA.FTZ R4, R41, c[0x0][0x2d0], -R0 ;  /* 0x0000b40029047a23 */ /* 0x004fc80000010800 */
[----:B------:R2:W3:Y:S02]  /*4b60*/  MUFU.EX2 R199, R4 ;  /* 0x0000000400c77308 */ /* 0x0004e40000000800 */
[----:B--2---:R-:W-:Y:S01]  /*4b70*/  FFMA.FTZ R4, R42, c[0x0][0x2d0], -R0 ;  /* 0x0000b4002a047a23 */ /* 0x004fe20000010800 */
[----:B---3--:R-:W-:-:S05]  /*4b80*/  F2FP.BF16.PACK_AB R15, R199, R179 ;  /* 0x000000b3c70f723e */ /* 0x008fca00000010ff */
[----:B------:R2:W-:Y:S01]  /*4b90*/  MUFU.EX2 R202, R4 ;  /* 0x0000000400ca7308 */ /* 0x0005e20000000800 */
[----:B-1----:R-:W-:Y:S08]  /*4ba0*/  HMMA.16816.F32.BF16 R148, R8, R32, R108 ;  /* 0x000000200894723c */ /* 0x002ff0000004186c */
[----:B------:R-:W-:Y:S01]  /*4bb0*/  HMMA.16816.F32.BF16 R24, R12, R36, RZ ;  /* 0x000000240c18723c */ /* 0x000fe200000418ff */
[----:B--2---:R-:W-:-:S02]  /*4bc0*/  FFMA.FTZ R4, R43, c[0x0][0x2d0], -R0 ;  /* 0x0000b4002b047a23 */ /* 0x004fc40000010800 */
[----:B------:R-:W1:Y:S05]  /*4bd0*/  LDSM.16.MT88.4 R40, [R181+0x1c00] ;  /* 0x001c0000b528783b */ /* 0x000e6a0000004200 */
[C---:B------:R-:W-:Y:S01]  /*4be0*/  HMMA.16816.F32.BF16 R80, R12.reuse, R56, RZ ;  /* 0x000000380c50723c */ /* 0x040fe200000418ff */
[----:B------:R2:W3:Y:S07]  /*4bf0*/  MUFU.EX2 R203, R4 ;  /* 0x0000000400cb7308 */ /* 0x0004ee0000000800 */
[C---:B------:R-:W-:Y:S08]  /*4c00*/  HMMA.16816.F32.BF16 R72, R12.reuse, R52, RZ ;  /* 0x000000340c48723c */ /* 0x040ff000000418ff */
[----:B------:R-:W-:Y:S01]  /*4c10*/  HMMA.16816.F32.BF16 R92, R12, R68, RZ ;  /* 0x000000440c5c723c */ /* 0x000fe200000418ff */
[----:B--2---:R-:W-:Y:S01]  /*4c20*/  FFMA.FTZ R4, R44, c[0x0][0x2d0], -R0 ;  /* 0x0000b4002c047a23 */ /* 0x004fe20000010800 */
[----:B---3--:R-:W-:-:S03]  /*4c30*/  F2FP.BF16.PACK_AB R5, R203, R202 ;  /* 0x000000cacb05723e */ /* 0x008fc600000010ff */
[----:B------:R2:W-:Y:S03]  /*4c40*/  MUFU.EX2 R205, R4 ;  /* 0x0000000400cd7308 */ /* 0x0005e60000000800 */
[C---:B------:R-:W-:Y:S08]  /*4c50*/  HMMA.16816.F32.BF16 R88, R12.reuse, R64, RZ ;  /* 0x000000400c58723c */ /* 0x040ff000000418ff */
[----:B------:R-:W-:Y:S01]  /*4c60*/  HMMA.16816.F32.BF16 R84, R12, R60, RZ ;  /* 0x0000003c0c54723c */ /* 0x000fe200000418ff */
[----:B--2---:R-:W-:-:S02]  /*4c70*/  FFMA.FTZ R4, R45, c[0x0][0x2d0], -R0 ;  /* 0x0000b4002d047a23 */ /* 0x004fc40000010800 */
[----:B------:R-:W2:Y:S05]  /*4c80*/  LDSM.16.MT88.4 R44, [R180+0x1c00] ;  /* 0x001c0000b42c783b */ /* 0x000eaa0000004200 */
[----:B-1----:R-:W-:Y:S01]  /*4c90*/  HMMA.16816.F32.BF16 R100, R8, R40, R76 ;  /* 0x000000280864723c */ /* 0x002fe2000004184c */
[----:B------:R1:W3:Y:S07]  /*4ca0*/  MUFU.EX2 R204, R4 ;  /* 0x0000000400cc7308 */ /* 0x0002ee0000000800 */
[----:B------:R-:W-:Y:S01]  /*4cb0*/  HMMA.16816.F32.BF16 R76, R12, R38, RZ ;  /* 0x000000260c4c723c */ /* 0x000fe200000418ff */
[----:B-1----:R-:W-:-:S02]  /*4cc0*/  F2FP.BF16.PACK_AB R4, R209, R208 ;  /* 0x000000d0d104723e */ /* 0x002fc400000010ff */
[----:B---3--:R-:W-:-:S07]  /*4cd0*/  F2FP.BF16.PACK_AB R7, R204, R205 ;  /* 0x000000cdcc07723e */ /* 0x008fce00000010ff */
[C---:B------:R-:W-:Y:S01]  /*4ce0*/  HMMA.16816.F32.BF16 R140, R4.reuse, R28, R24 ;  /* 0x0000001c048c723c */ /* 0x040fe20000041818 */
[----:B------:R-:W1:Y:S07]  /*4cf0*/  LDSM.16.MT88.4 R24, [R180+0x1000] ;  /* 0x00100000b418783b */ /* 0x000e6e0000004200 */
[C---:B------:R-:W-:Y:S08]  /*4d00*/  HMMA.16816.F32.BF16 R164, R4.reuse, R40, R72 ;  /* 0x0000002804a4723c */ /* 0x040ff00000041848 */
[----:B--2---:R-:W-:Y:S08]  /*4d10*/  HMMA.16816.F32.BF16 R168, R4, R44, R80 ;  /* 0x0000002c04a8723c */ /* 0x004ff00000041850 */
[C---:B------:R-:W-:Y:S08]  /*4d20*/  HMMA.16816.F32.BF16 R80, R16.reuse, R38, RZ ;  /* 0x000000261050723c */ /* 0x040ff000000418ff */
[-C--:B------:R-:W-:Y:S08]  /*4d30*/  HMMA.16816.F32.BF16 R72, R16, R70.reuse, RZ ;  /* 0x000000461048723c */ /* 0x080ff000000418ff */
[----:B------:R-:W-:Y:S08]  /*4d40*/  HMMA.16816.F32.BF16 R68, R12, R70, RZ ;  /* 0x000000460c44723c */ /* 0x000ff000000418ff */
[-C--:B------:R-:W-:Y:S08]  /*4d50*/  HMMA.16816.F32.BF16 R36, R16, R66.reuse, RZ ;  /* 0x000000421024723c */ /* 0x080ff000000418ff */
[----:B------:R-:W-:Y:S08]  /*4d60*/  HMMA.16816.F32.BF16 R64, R12, R66, RZ ;  /* 0x000000420c40723c */ /* 0x000ff000000418ff */
[----:B------:R-:W-:Y:S08]  /*4d70*/  HMMA.16816.F32.BF16 R92, R4, R32, R92 ;  /* 0x00000020045c723c */ /* 0x000ff0000004185c */
[C---:B-1----:R-:W-:Y:S08]  /*4d80*/  HMMA.16816.F32.BF16 R156, R8.reuse, R24, R104 ;  /* 0x00000018089c723c */ /* 0x042ff00000041868 */
[-C--:B------:R-:W-:Y:S08]  /*4d90*/  HMMA.16816.F32.BF16 R72, R8, R34.reuse, R72 ;  /* 0x000000220848723c */ /* 0x080ff00000041848 */
[C---:B------:R-:W-:Y:S08]  /*4da0*/  HMMA.16816.F32.BF16 R68, R4.reuse, R34, R68 ;  /* 0x000000220444723c */ /* 0x040ff00000041844 */
[----:B------:R-:W-:Y:S08]  /*4db0*/  HMMA.16816.F32.BF16 R104, R4, R24, R88 ;  /* 0x000000180468723c */ /* 0x000ff00000041858 */
[-C--:B------:R-:W-:Y:S08]  /*4dc0*/  HMMA.16816.F32.BF16 R80, R8, R30.reuse, R80 ;  /* 0x0000001e0850723c */ /* 0x080ff00000041850 */
[----:B------:R-:W-:Y:S08]  /*4dd0*/  HMMA.16816.F32.BF16 R76, R4, R30, R76 ;  /* 0x0000001e044c723c */ /* 0x000ff0000004184c */
[-C--:B------:R-:W-:Y:S08]  /*4de0*/  HMMA.16816.F32.BF16 R36, R8, R26.reuse, R36 ;  /* 0x0000001a0824723c */ /* 0x080ff00000041824 */
[----:B------:R-:W-:Y:S08]  /*4df0*/  HMMA.16816.F32.BF16 R32, R4, R26, R64 ;  /* 0x0000001a0420723c */ /* 0x000ff00000041840 */
[C---:B------:R-:W-:Y:S08]  /*4e00*/  HMMA.16816.F32.BF16 R28, R12.reuse, R62, RZ ;  /* 0x0000003e0c1c723c */ /* 0x040ff000000418ff */
[C---:B------:R-:W-:Y:S08]  /*4e10*/  HMMA.16816.F32.BF16 R24, R12.reuse, R58, RZ ;  /* 0x0000003a0c18723c */ /* 0x040ff000000418ff */
[----:B------:R-:W-:Y:S08]  /*4e20*/  HMMA.16816.F32.BF16 R12, R12, R54, RZ ;  /* 0x000000360c0c723c */ /* 0x000ff000000418ff */
[C---:B------:R-:W-:Y:S08]  /*4e30*/  HMMA.16816.F32.BF16 R60, R16.reuse, R62, RZ ;  /* 0x0000003e103c723c */ /* 0x040ff000000418ff */
[C---:B------:R-:W-:Y:S08]  /*4e40*/  HMMA.16816.F32.BF16 R56, R16.reuse, R58, RZ ;  /* 0x0000003a1038723c */ /* 0x040ff000000418ff */
[----:B------:R-:W-:Y:S08]  /*4e50*/  HMMA.16816.F32.BF16 R16, R16, R54, RZ ;  /* 0x000000361010723c */ /* 0x000ff000000418ff */
[C---:B------:R-:W-:Y:S08]  /*4e60*/  HMMA.16816.F32.BF16 R172, R4.reuse, R48, R84 ;  /* 0x0000003004ac723c */ /* 0x040ff00000041854 */
[C---:B------:R-:W-:Y:S08]  /*4e70*/  HMMA.16816.F32.BF16 R28, R4.reuse, R50, R28 ;  /* 0x00000032041c723c */ /* 0x040ff0000004181c */
[C---:B------:R-:W-:Y:S08]  /*4e80*/  HMMA.16816.F32.BF16 R24, R4.reuse, R46, R24 ;  /* 0x0000002e0418723c */ /* 0x040ff00000041818 */
[-C--:B------:R-:W-:Y:S07]  /*4e90*/  HMMA.16816.F32.BF16 R12, R4, R42.reuse, R12 ;  /* 0x0000002a040c723c */ /* 0x080fee000004180c */
[--C-:B------:R-:W-:Y:S01]  /*4ea0*/  FFMA.FTZ R4, R118, c[0x0][0x2d0], -R20.reuse ;  /* 0x0000b40076047a23 */ /* 0x100fe20000010814 */
[C---:B------:R-:W-:Y:S03]  /*4eb0*/  HMMA.16816.F32.BF16 R16, R8.reuse, R42, R16 ;  /* 0x0000002a0810723c */ /* 0x040fe60000041810 */
[----:B------:R1:W-:Y:S05]  /*4ec0*/  MUFU.EX2 R42, R4 ;  /* 0x00000004002a7308 */ /* 0x0003ea0000000800 */
[C---:B------:R-:W-:Y:S08]  /*4ed0*/  HMMA.16816.F32.BF16 R84, R8.reuse, R44, R96 ;  /* 0x0000002c0854723c */ /* 0x040ff00000041860 */
[----:B------:R-:W-:Y:S01]  /*4ee0*/  HMMA.16816.F32.BF16 R88, R8, R50, R60 ;  /* 0x000000320858723c */ /* 0x000fe2000004183c */
[----:B------:R-:W2:Y:S01]  /*4ef0*/  LDSM.16.MT88.4 R60, [R180+0x1400] ;  /* 0x00140000b43c783b */ /* 0x000ea20000004200 */
[----:B-1----:R-:W-:-:S04]  /*4f00*/  FFMA.FTZ R4, R117, c[0x0][0x2d0], -R20 ;  /* 0x0000b40075047a23 */ /* 0x002fc80000010814 */
[----:B------:R1:W3:Y:S02]  /*4f10*/  MUFU.EX2 R43, R4 ;  /* 0x00000004002b7308 */ /* 0x0002e40000000800 */
[----:B------:R-:W-:Y:S07]  /*4f20*/  HMMA.16816.F32.BF16 R96, R8, R46, R56 ;  /* 0x0000002e0860723c */ /* 0x000fee0000041838 */
[----:B------:R-:W-:Y:S02]  /*4f30*/  FADD.FTZ R8, R134, R116 ;  /* 0x0000007486087221 */ /* 0x000fe40000010000 */
[----:B-1----:R-:W-:-:S04]  /*4f40*/  FFMA.FTZ R4, R113, c[0x0][0x2d0], -R20 ;  /* 0x0000b40071047a23 */ /* 0x002fc80000010814 */
[----:B------:R1:W-:Y:S02]  /*4f50*/  MUFU.EX2 R44, R4 ;  /* 0x00000004002c7308 */ /* 0x0003e40000000800 */
[----:B-1----:R-:W-:Y:S01]  /*4f60*/  FFMA.FTZ R4, R112, c[0x0][0x2d0], -R20 ;  /* 0x0000b40070047a23 */ /* 0x002fe20000010814 */
[----:B---3--:R-:W-:-:S05]  /*4f70*/  F2FP.BF16.PACK_AB R112, R43, R42 ;  /* 0x0000002a2b70723e */ /* 0x008fca00000010ff */
[----:B------:R1:W-:Y:S02]  /*4f80*/  MUFU.EX2 R200, R4 ;  /* 0x0000000400c87308 */ /* 0x0003e40000000800 */
[----:B-1----:R-:W-:-:S06]  /*4f90*/  FFMA.FTZ R4, R126, c[0x0][0x2d0], -R3 ;  /* 0x0000b4007e047a23 */ /* 0x002fcc0000010803 */
[----:B------:R1:W-:Y:S02]  /*4fa0*/  MUFU.EX2 R23, R4 ;  /* 0x0000000400177308 */ /* 0x0003e40000000800 */
[----:B-1----:R-:W-:-:S06]  /*4fb0*/  FFMA.FTZ R4, R124, c[0x0][0x2d0], -R3 ;  /* 0x0000b4007c047a23 */ /* 0x002fcc0000010803 */
[----:B------:R1:W3:Y:S02]  /*4fc0*/  MUFU.EX2 R40, R4 ;  /* 0x0000000400287308 */ /* 0x0002e40000000800 */
[--C-:B-1----:R-:W-:Y:S01]  /*4fd0*/  FFMA.FTZ R4, R115, c[0x0][0x2d0], -R3.reuse ;  /* 0x0000b40073047a23 */ /* 0x102fe20000010803 */
[----:B---3--:R-:W-:Y:S01]  /*4fe0*/  F2FP.BF16.PACK_AB R113, R40, R23 ;  /* 0x000000172871723e */ /* 0x008fe200000010ff */
[----:B------:R-:W-:Y:S01]  /*4ff0*/  FFMA.FTZ R3, R114, c[0x0][0x2d0], -R3 ;  /* 0x0000b40072037a23 */ /* 0x000fe20000010803 */
[----:B------:R-:W-:-:S03]  /*5000*/  F2FP.BF16.PACK_AB R114, R200, R44 ;  /* 0x0000002cc872723e */ /* 0x000fc600000010ff */
[----:B------:R1:W-:Y:S08]  /*5010*/  MUFU.EX2 R41, R4 ;  /* 0x0000000400297308 */ /* 0x0003f00000000800 */
[----:B------:R3:W4:Y:S01]  /*5020*/  MUFU.EX2 R201, R3 ;  /* 0x0000000300c97308 */ /* 0x0007220000000800 */
[----:B-1----:R-:W-:Y:S02]  /*5030*/  FADD.FTZ R4, R154, R153 ;  /* 0x000000999a047221 */ /* 0x002fe40000010000 */
[----:B---3--:R-:W-:Y:S01]  /*5040*/  FFMA.FTZ R3, R131, c[0x0][0x2d0], -R2 ;  /* 0x0000b40083037a23 */ /* 0x008fe20000010802 */
[----:B----4-:R-:W-:-:S04]  /*5050*/  F2FP.BF16.PACK_AB R115, R201, R41 ;  /* 0x00000029c973723e */ /* 0x010fc800000010ff */
[----:B------:R1:W-:Y:S03]  /*5060*/  MUFU.EX2 R20, R3 ;  /* 0x0000000300147308 */ /* 0x0003e60000000800 */
[C---:B------:R-:W-:Y:S08]  /*5070*/  HMMA.16816.F32.BF16 R136, R112.reuse, R144, R136 ;  /* 0x000000907088723c */ /* 0x040ff00000041888 */
[----:B--2---:R-:W-:Y:S01]  /*5080*/  HMMA.16816.F32.BF16 R52, R112, R60, R156 ;  /* 0x0000003c7034723c */ /* 0x004fe2000004189c */
[----:B-1----:R-:W-:-:S04]  /*5090*/  FFMA.FTZ R3, R130, c[0x0][0x2d0], -R2 ;  /* 0x0000b40082037a23 */ /* 0x002fc80000010802 */
[----:B------:R1:W2:Y:S03]  /*50a0*/  MUFU.EX2 R21, R3 ;  /* 0x0000000300157308 */ /* 0x0002a60000000800 */
[----:B------:R-:W-:Y:S01]  /*50b0*/  HMMA.16816.F32.BF16 R64, R112, R62, R36 ;  /* 0x0000003e7040723c */ /* 0x000fe20000041824 */
[--C-:B-1----:R-:W-:Y:S01]  /*50c0*/  FFMA.FTZ R3, R127, c[0x0][0x2d0], -R2.reuse ;  /* 0x0000b4007f037a23 */ /* 0x102fe20000010802 */
[----:B--2---:R-:W-:Y:S01]  /*50d0*/  F2FP.BF16.PACK_AB R108, R21, R20 ;  /* 0x00000014156c723e */ /* 0x004fe200000010ff */
[----:B------:R-:W-:Y:S02]  /*50e0*/  FFMA.FTZ R2, R125, c[0x0][0x2d0], -R2 ;  /* 0x0000b4007d027a23 */ /* 0x000fe40000010802 */
[----:B------:R1:W-:Y:S08]  /*50f0*/  MUFU.EX2 R22, R3 ;  /* 0x0000000300167308 */ /* 0x0003f00000000800 */
[----:B------:R2:W3:Y:S01]  /*5100*/  MUFU.EX2 R220, R2 ;  /* 0x0000000200dc7308 */ /* 0x0004e20000000800 */
[----:B-1----:R-:W-:-:S07]  /*5110*/  FFMA.FTZ R3, R129, c[0x0][0x2d0], -R0 ;  /* 0x0000b40081037a23 */ /* 0x002fce0000010800 */
[----:B------:R-:W-:Y:S01]  /*5120*/  MUFU.EX2 R11, R3 ;  /* 0x00000003000b7308 */ /* 0x000fe20000000800 */
[----:B--2---:R-:W-:Y:S01]  /*5130*/  FFMA.FTZ R2, R133, c[0x0][0x2d0], -R0 ;  /* 0x0000b40085027a23 */ /* 0x004fe20000010800 */
[----:B---3--:R-:W-:-:S06]  /*5140*/  F2FP.BF16.PACK_AB R110, R220, R22 ;  /* 0x00000016dc6e723e */ /* 0x008fcc00000010ff */
[----:B------:R1:W-:Y:S02]  /*5150*/  MUFU.EX2 R10, R2 ;  /* 0x00000002000a7308 */ /* 0x0003e40000000800 */
[--C-:B-1----:R-:W-:Y:S02]  /*5160*/  FFMA.FTZ R2, R132, c[0x0][0x2d0], -R0.reuse ;  /* 0x0000b40084027a23 */ /* 0x102fe40000010800 */
[----:B------:R-:W-:-:S04]  /*5170*/  FFMA.FTZ R0, R128, c[0x0][0x2d0], -R0 ;  /* 0x0000b40080007a23 */ /* 0x000fc80000010800 */
[----:B------:R1:W2:Y:S08]  /*5180*/  MUFU.EX2 R9, R2 ;  /* 0x0000000200097308 */ /* 0x0002b00000000800 */
[----:B------:R3:W4:Y:S01]  /*5190*/  MUFU.EX2 R221, R0 ;  /* 0x0000000000dd7308 */ /* 0x0007220000000800 */
[----:B-1----:R-:W-:Y:S01]  /*51a0*/  FADD.FTZ R2, R152, R135 ;  /* 0x0000008798027221 */ /* 0x002fe20000010000 */
[----:B--2---:R-:W-:Y:S01]  /*51b0*/  F2FP.BF16.PACK_AB R109, R9, R10 ;  /* 0x0000000a096d723e */ /* 0x004fe200000010ff */
[----:B------:R-:W1:Y:S01]  /*51c0*/  LDSM.16.MT88.4 R152, [R181+0x800] ;  /* 0x00080000b598783b */ /* 0x000e620000004200 */
[----:B------:R-:W-:Y:S01]  /*51d0*/  HMMA.16816.F32.BF16 R132, R112, R146, R80 ;  /* 0x000000927084723c */ /* 0x000fe20000041850 */
[----:B------:R-:W-:-:S02]  /*51e0*/  FADD.FTZ R3, R176, R2 ;  /* 0x00000002b0037221 */ /* 0x000fc40000010000 */
[----:B------:R-:W-:Y:S02]  /*51f0*/  FADD.FTZ R2, R206, R8 ;  /* 0x00000008ce027221 */ /* 0x000fe40000010000 */
[----:B---3--:R-:W-:Y:S01]  /*5200*/  FADD.FTZ R0, R177, R4 ;  /* 0x00000004b1007221 */ /* 0x008fe20000010000 */
[----:B----4-:R-:W-:Y:S01]  /*5210*/  F2FP.BF16.PACK_AB R111, R221, R11 ;  /* 0x0000000bdd6f723e */ /* 0x010fe200000010ff */
[----:B------:R-:W2:Y:S01]  /*5220*/  LDSM.16.MT88.4 R4, [R181+0x2000] ;  /* 0x00200000b504783b */ /* 0x000ea20000004200 */
        /* <DEDUP_REMOVED lines=9> */
[----:B------:R-:W3:Y:S01]  /*52c0*/  LDSM.16.MT88.4 R76, [R181+0x1400] ;  /* 0x00140000b54c783b */ /* 0x000ee20000004200 */
[----:B------:R-:W-:Y:S02]  /*52d0*/  FADD.FTZ R3, R214, R3 ;  /* 0x00000003d6037221 */ /* 0x000fe40000010000 */
[----:B------:R-:W-:Y:S02]  /*52e0*/  FADD.FTZ R2, R209, R2 ;  /* 0x00000002d1027221 */ /* 0x000fe40000010000 */
[----:B------:R-:W-:-:S02]  /*52f0*/  FADD.FTZ R0, R222, R0 ;  /* 0x00000000de007221 */ /* 0x000fc40000010000 */
[----:B------:R-:W-:Y:S01]  /*5300*/  HMMA.16816.F32.BF16 R56, R108, R60, R104 ;  /* 0x0000003c6c38723c */ /* 0x000fe20000041868 */
[----:B------:R-:W-:-:S07]  /*5310*/  FADD.FTZ R3, R215, R3 ;  /* 0x00000003d7037221 */ /* 0x000fce0000010000 */
[----:B------:R-:W-:Y:S08]  /*5320*/  HMMA.16816.F32.BF16 R60, R108, R62, R32 ;  /* 0x0000003e6c3c723c */ /* 0x000ff00000041820 */
[-C--:B-1----:R-:W-:Y:S08]  /*5330*/  HMMA.16816.F32.BF16 R128, R112, R152.reuse, R148 ;  /* 0x000000987080723c */ /* 0x082ff00000041894 */
[----:B------:R-:W-:Y:S01]  /*5340*/  HMMA.16816.F32.BF16 R148, R108, R152, R92 ;  /* 0x000000986c94723c */ /* 0x000fe2000004185c */
[----:B------:R-:W1:Y:S07]  /*5350*/  LDSM.16.MT88.4 R92, [R180+0x2000] ;  /* 0x00200000b45c783b */ /* 0x000e6e0000004200 */
[-C--:B--2---:R-:W-:Y:S08]  /*5360*/  HMMA.16816.F32.BF16 R100, R112, R4.reuse, R100 ;  /* 0x000000047064723c */ /* 0x084ff00000041864 */
[----:B------:R-:W-:Y:S07]  /*5370*/  HMMA.16816.F32.BF16 R104, R108, R4, R164 ;  /* 0x000000046c68723c */ /* 0x000fee00000418a4 */
        /* <DEDUP_REMOVED lines=11> */
[C---:B---3--:R-:W-:Y:S01]  /*5430*/  HMMA.16816.F32.BF16 R80, R112.reuse, R78, R88 ;  /* 0x0000004e7050723c */ /* 0x048fe20000041858 */
        /* <DEDUP_REMOVED lines=9> */
[----:B-1----:R-:W-:Y:S01]  /*54d0*/  HMMA.16816.F32.BF16 R84, R112, R92, R84 ;  /* 0x0000005c7054723c */ /* 0x002fe20000041854 */
[----:B------:R-:W-:Y:S02]  /*54e0*/  FADD.FTZ R2, R21, R3 ;  /* 0x0000000315027221 */ /* 0x000fe40000010000 */
[----:B------:R-:W-:Y:S02]  /*54f0*/  FADD.FTZ R0, R9, R0 ;  /* 0x0000000009007221 */ /* 0x000fe40000010000 */
[----:B------:R-:W-:-:S02]  /*5500*/  FADD.FTZ R4, R44, R4 ;  /* 0x000000042c047221 */ /* 0x000fc40000010000 */
[----:B------:R-:W-:Y:S01]  /*5510*/  FADD.FTZ R3, R41, R5 ;  /* 0x0000000529037221 */ /* 0x000fe20000010000 */
[----:B------:R-:W-:Y:S01]  /*5520*/  HMMA.16816.F32.BF16 R96, R112, R94, R96 ;  /* 0x0000005e7060723c */ /* 0x000fe20000041860 */
[----:B------:R-:W-:Y:S02]  /*5530*/  FADD.FTZ R2, R22, R2 ;  /* 0x0000000216027221 */ /* 0x000fe40000010000 */
[----:B------:R-:W-:Y:S02]  /*5540*/  FADD.FTZ R0, R11, R0 ;  /* 0x000000000b007221 */ /* 0x000fe40000010000 */
[----:B------:R-:W-:Y:S02]  /*5550*/  FADD.FTZ R200, R200, R4 ;  /* 0x00000004c8c87221 */ /* 0x000fe40000010000 */
[----:B------:R-:W-:Y:S01]  /*5560*/  FADD.FTZ R201, R201, R3 ;  /* 0x00000003c9c97221 */ /* 0x000fe20000010000 */
[----:B------:R-:W-:Y:S01]  /*5570*/  HMMA.16816.F32.BF16 R72, R108, R76, R172 ;  /* 0x0000004c6c48723c */ /* 0x000fe200000418ac */
[----:B------:R-:W-:-:S02]  /*5580*/  FADD.FTZ R220, R220, R2 ;  /* 0x00000002dcdc7221 */ /* 0x000fc40000010000 */
[----:B------:R-:W-:-:S05]  /*5590*/  FADD.FTZ R221, R221, R0 ;  /* 0x00000000dddd7221 */ /* 0x000fca0000010000 */
[C---:B------:R-:W-:Y:S08]  /*55a0*/  HMMA.16816.F32.BF16 R88, R108.reuse, R92, R168 ;  /* 0x0000005c6c58723c */ /* 0x040ff000000418a8 */
[C---:B------:R-:W-:Y:S08]  /*55b0*/  HMMA.16816.F32.BF16 R76, R108.reuse, R78, R28 ;  /* 0x0000004e6c4c723c */ /* 0x040ff0000004181c */
[----:B------:R-:W-:Y:S08]  /*55c0*/  HMMA.16816.F32.BF16 R92, R108, R94, R24 ;  /* 0x0000005e6c5c723c */ /* 0x000ff00000041818 */
[-C--:B------:R-:W-:Y:S08]  /*55d0*/  HMMA.16816.F32.BF16 R112, R112, R6.reuse, R16 ;  /* 0x000000067070723c */ /* 0x080ff00000041810 */
[----:B------:R-:W-:Y:S01]  /*55e0*/  HMMA.16816.F32.BF16 R108, R108, R6, R12 ;  /* 0x000000066c6c723c */ /* 0x000fe2000004180c */
[----:B------:R-:W-:Y:S07]  /*55f0*/  @!UPT UIADD3 URZ, URZ, URZ, URZ ;  /* 0x0000003f3f3ff290 */ /* 0x000fee000fffe03f */
[----:B------:R-:W-:Y:S11]  /*5600*/  @!P0 BRA `(.L_x_65) ;  /* 0x00002ac000008947 */ /* 0x000ff60003800000 */
.L_x_77:
[----:B------:R-:W-:Y:S04]  /*5610*/  DEPBAR.LE SB0, 0x0 ;  /* 0x000080000000791a */ /* 0x000fe80000000000 */
[----:B------:R-:W-:Y:S01]  /*5620*/  WARPSYNC 0xffffffff ;  /* 0xffffffff00007948 */ /* 0x000fe20003800000 */
[----:B------:R-:W-:Y:S01]  /*5630*/  BAR.SYNC.DEFER_BLOCKING 0x0 ;  /* 0x0000000000007b1d */ /* 0x000fe20000010000 */
[----:B------:R-:W-:Y:S01]  /*5640*/  SHF.R.S32.HI R0, RZ, 0x1f, R195 ;  /* 0x0000001fff007819 */ /* 0x000fe200000114c3 */
[----:B------:R-:W-:Y:S01]  /*5650*/  IMAD.WIDE.U32 R2, R195, c[0x0][0x208], RZ ;  /* 0x00008200c3027a25 */ /* 0x000fe200078e00ff */
[----:B------:R-:W-:Y:S02]  /*5660*/  ISETP.GE.AND P6, PT, R229, c[0x0][0x1d4], PT ;  /* 0x00007500e5007a0c */ /* 0x000fe40003fc6270 */
[----:B------:R-:W-:Y:S01]  /*5670*/  MOV R117, R121 ;  /* 0x0000007900757202 */ /* 0x000fe20000000f00 */
[----:B------:R-:W-:Y:S01]  /*5680*/  IMAD R0, R0, c[0x0][0x208], RZ ;  /* 0x0000820000007a24 */ /* 0x000fe200078e02ff */
[----:B------:R-:W-:Y:S03]  /*5690*/  MOV R118, R120 ;  /* 0x0000007800767202 */ /* 0x000fe60000000f00 */
[----:B------:R-:W-:Y:S04]  /*56a0*/  IMAD R0, R195, c[0x0][0x20c], R0 ;  /* 0x00008300c3007a24 */ /* 0x000fe800078e0200 */
[----:B------:R-:W-:Y:S01]  /*56b0*/  IMAD.IADD R3, R3, 0x1, R0 ;  /* 0x0000000103037824 */ /* 0x000fe200078e0200 */
[----:B------:R-:W-:Y:S03]  /*56c0*/  SHF.R.S32.HI R0, RZ, 0x1f, R194 ;  /* 0x0000001fff007819 */ /* 0x000fe600000114c2 */
[----:B------:R-:W-:Y:S04]  /*56d0*/  IMAD.WIDE.U32 R2, R194, c[0x0][0x218], R2 ;  /* 0x00008600c2027a25 */ /* 0x000fe800078e0002 */
[----:B------:R-:W-:Y:S01]  /*56e0*/  IMAD R4, R0, c[0x0][0x218], RZ ;  /* 0x0000860000047a24 */ /* 0x000fe200078e02ff */
[----:B------:R-:W-:Y:S01]  /*56f0*/  IADD3 R0, P0, R238, R2, RZ ;  /* 0x00000002ee007210 */ /* 0x000fe20007f1e0ff */
[----:B------:R1:W2:Y:S02]  /*5700*/  LDSM.16.M88.4 R48, [R182] ;  /* 0x00000000b630783b */ /* 0x0002a40000000200 */
[----:B------:R-:W-:Y:S02]  /*5710*/  IMAD R4, R194, c[0x0][0x21c], R4 ;  /* 0x00008700c2047a24 */ /* 0x000fe400078e0204 */
[----:B------:R1:W3:Y:S03]  /*5720*/  LDSM.16.M88.4 R44, [R182+0x1000] ;  /* 0x00100000b62c783b */ /* 0x0002e60000000200 */
[----:B------:R-:W-:Y:S01]  /*5730*/  IADD3.X R2, R241, R3, R4, P0, !PT ;  /* 0x00000003f1027210 */ /* 0x000fe200007fe404 */
[----:B------:R1:W4:Y:S01]  /*5740*/  LDSM.16.M88.4 R16, [R123] ;  /* 0x000000007b10783b */ /* 0x0003220000000200 */
[C---:B------:R-:W-:Y:S03]  /*5750*/  LEA R11, P0, R0.reuse, c[0x0][0x1f8], 0x1 ;  /* 0x00007e00000b7a11 */ /* 0x040fe600078008ff */
[----:B------:R1:W1:Y:S01]  /*5760*/  LDSM.16.M88.4 R32, [R123+0x400] ;  /* 0x000400007b20783b */ /* 0x0002620000000200 */
[----:B------:R-:W-:Y:S01]  /*5770*/  LEA.HI.X R10, R0, c[0x0][0x1fc], R2, 0x1, P0 ;  /* 0x00007f00000a7a11 */ /* 0x000fe200000f0c02 */
[----:B------:R-:W-:Y:S02]  /*5780*/  IMAD.MOV.U32 R0, RZ, RZ, R122 ;  /* 0x000000ffff007224 */ /* 0x000fe400078e007a */
[----:B------:R1:W1:Y:S04]  /*5790*/  LDSM.16.M88.4 R156, [R123+0x800] ;  /* 0x000800007b9c783b */ /* 0x0002680000000200 */
[----:B------:R1:W1:Y:S04]  /*57a0*/  LDSM.16.M88.4 R160, [R183] ;  /* 0x00000000b7a0783b */ /* 0x0002680000000200 */
[----:B------:R1:W1:Y:S04]  /*57b0*/  LDSM.16.M88.4 R168, [R183+0x1000] ;  /* 0x00100000b7a8783b */ /* 0x0002680000000200 */
[----:B------:R1:W1:Y:S04]  /*57c0*/  LDSM.16.M88.4 R164, [R184] ;  /* 0x00000000b8a4783b */ /* 0x0002680000000200 */
[----:B------:R1:W1:Y:S04]  /*57d0*/  LDSM.16.M88.4 R172, [R192] ;  /* 0x00000000c0ac783b */ /* 0x0002680000000200 */
[----:B------:R1:W1:Y:S01]  /*57e0*/  LDSM.16.M88.4 R176, [R191] ;  /* 0x00000000bfb0783b */ /* 0x0002620000000200 */
[----:B------:R-:W-:-:S05]  /*57f0*/  BRA.DIV ~URZ, `(.L_x_66) ;  /* 0x000082527f007947 */ /* 0x000fca000b800000 */
[----:B------:R4:W3:Y:S02]  /*5800*/  SHFL.IDX PT, R2, R10, RZ, 0x1c1f ;  /* 0x001c1fff0a027589 */ /* 0x0008e400000e0000 */
.L_x_160:
[----:B------:R-:W-:Y:S01]  /*5810*/  SHF.R.S32.HI R12, RZ, 0x1f, R229 ;  /* 0x0000001fff0c7819 */ /* 0x000fe200000114e5 */
[----:B------:R-:W5:Y:S01]  /*5820*/  SHFL.IDX PT, R3, R11, RZ, 0x1c1f ;  /* 0x001c1fff0b037589 */ /* 0x000f6200000e0000 */
[----:B------:R-:W-:Y:S01]  /*5830*/  SHF.R.S32.HI R14, RZ, 0x1f, R196 ;  /* 0x0000001fff0e7819 */ /* 0x000fe200000114c4 */
[----:B------:R-:W-:Y:S01]  /*5840*/  BSSY B0, `(.L_x_67) ;  /* 0x0000023000007945 */ /* 0x000fe20003800000 */
[----:B------:R-:W-:Y:S02]  /*5850*/  SHF.R.S32.HI R13, RZ, 0x1f, R228 ;  /* 0x0000001fff0d7819 */ /* 0x000fe400000114e4 */
[CC--:B-----5:R-:W-:Y:S02]  /*5860*/  LEA R4, P0, R229.reuse, R3.reuse, 0x1 ;  /* 0x00000003e5047211 */ /* 0x0e0fe400078008ff */
[-C--:B------:R-:W-:Y:S02]  /*5870*/  LEA R8, P5, R196, R3.reuse, 0x1 ;  /* 0x00000003c4087211 */ /* 0x080fe400078a08ff */
[-C--:B---3--:R-:W-:Y:S02]  /*5880*/  LEA.HI.X R5, R229, R2.reuse, R12, 0x1, P0 ;  /* 0x00000002e5057211 */ /* 0x088fe400000f0c0c */
[----:B------:R-:W3:Y:S01]  /*5890*/  S2R R12, SR_TID.X ;  /* 0x00000000000c7919 */ /* 0x000ee20000002100 */
[----:B------:R-:W-:Y:S02]  /*58a0*/  LEA R6, P2, R228, R3, 0x1 ;  /* 0x00000003e4067211 */ /* 0x000fe400078408ff */
[-C--:B------:R-:W-:Y:S02]  /*58b0*/  LEA.HI.X R9, R196, R2.reuse, R14, 0x1, P5 ;  /* 0x00000002c4097211 */ /* 0x080fe400028f0c0e */
[----:B------:R-:W-:Y:S03]  /*58c0*/  LEA.HI.X R7, R228, R2, R13, 0x1, P2 ;  /* 0x00000002e4077211 */ /* 0x000fe600010f0c0d */
[----:B------:R-:W-:Y:S01]  /*58d0*/  @!PT LDS RZ, [RZ] ;  /* 0x00000000fffff984 */ /* 0x000fe20000000800 */
[----:B------:R-:W-:Y:S01]  /*58e0*/  @!PT LDS RZ, [RZ] ;  /* 0x00000000fffff984 */ /* 0x000fe20000000800 */
[----:B------:R4:W-:Y:S04]  /*58f0*/  LDGSTS.E.BYPASS.LTC128B.128 [R193+0x1880], [R8.64], !P4 ;  /* 0x0188000008c17fae */ /* 0x0009e8000e101d46 */
[----:B------:R4:W-:Y:S04]  /*5900*/  LDGSTS.E.BYPASS.LTC128B.128 [R193+0x2480], [R6.64], !P3 ;  /* 0x0248000006c17fae */ /* 0x0009e8000d901d46 */
[----:B------:R4:W-:Y:S01]  /*5910*/  LDGSTS.E.BYPASS.LTC128B.128 [R193+0x3080], [R4.64], !P6 ;  /* 0x0308000004c17fae */ /* 0x0009e2000f101d46 */
[----:B---3--:R-:W-:Y:S11]  /*5920*/  ISETP.GT.AND P0, PT, R12, 0x3f, PT ;  /* 0x0000003f0c00780c */ /* 0x008ff60003f04270 */
[----:B------:R-:W-:Y:S02]  /*5930*/  @!UPT UIADD3 URZ, URZ, URZ, URZ ;  /* 0x0000003f3f3ff290 */ /* 0x000fe4000fffe03f */
[----:B------:R-:W-:-:S05]  /*5940*/  @P0 BRA `(.L_x_68) ;  /* 0x0000012000000947 */ /* 0x000fca0003800000 */
[----:B------:R-:W-:-:S05]  /*5950*/  BRA.DIV ~URZ, `(.L_x_69) ;  /* 0x000081627f007947 */ /* 0x000fca000b800000 */
[----:B----4-:R3:W4:Y:S04]  /*5960*/  SHFL.IDX PT, R4, R10, 0x1, 0x1c1f ;  /* 0x003c1f000a047f89 */ /* 0x01072800000e0000 */
[----:B------:R3:W2:Y:S02]  /*5970*/  SHFL.IDX PT, R2, R11, 0x1, 0x1c1f ;  /* 0x003c1f000b027f89 */ /* 0x0006a400000e0000 */
.L_x_161:
[-C--:B--2---:R-:W-:Y:S02]  /*5980*/  LEA R8, P5, R196, R2.reuse, 0x1 ;  /* 0x00000002c4087211 */ /* 0x084fe400078a08ff */
[----:B---3--:R-:W-:Y:S02]  /*5990*/  SHF.R.S32.HI R11, RZ, 0x1f, R196 ;  /* 0x0000001fff0b7819 */ /* 0x008fe400000114c4 */
[----:B------:R-:W-:Y:S02]  /*59a0*/  LEA R6, P2, R228, R2, 0x1 ;  /* 0x00000002e4067211 */ /* 0x000fe400078408ff */
[----:B----4-:R-:W-:Y:S02]  /*59b0*/  LEA.HI.X R9, R196, R4, R11, 0x1, P5 ;  /* 0x00000004c4097211 */ /* 0x010fe400028f0c0b */
[----:B------:R-:W-:Y:S02]  /*59c0*/  SHF.R.S32.HI R10, RZ, 0x1f, R228 ;  /* 0x0000001fff0a7819 */ /* 0x000fe400000114e4 */
[C---:B------:R-:W-:Y:S01]  /*59d0*/  LEA R2, P0, R229.reuse, R2, 0x1 ;  /* 0x00000002e5027211 */ /* 0x040fe200078008ff */
[----:B------:R-:W-:Y:S01]  /*59e0*/  @!PT LDS RZ, [RZ] ;  /* 0x00000000fffff984 */ /* 0x000fe20000000800 */
[----:B------:R-:W-:Y:S01]  /*59f0*/  @!PT LDS RZ, [RZ] ;  /* 0x00000000fffff984 */ /* 0x000fe20000000800 */
[----:B------:R-:W-:Y:S01]  /*5a00*/  @!PT LDS RZ, [RZ] ;  /* 0x00000000fffff984 */ /* 0x000fe20000000800 */
[----:B------:R2:W-:Y:S01]  /*5a10*/  LDGSTS.E.BYPASS.LTC128B.128 [R193+0x2080], [R8.64], !P4 ;  /* 0x0208000008c17fae */ /* 0x0005e2000e101d46 */
[-C--:B------:R-:W-:Y:S02]  /*5a20*/  LEA.HI.X R7, R228, R4.reuse, R10, 0x1, P2 ;  /* 0x00000004e4077211 */ /* 0x080fe400010f0c0a */
[----:B------:R-:W-:Y:S03]  /*5a30*/  SHF.R.S32.HI R5, RZ, 0x1f, R229 ;  /* 0x0000001fff057819 */ /* 0x000fe600000114e5 */
[----:B------:R2:W-:Y:S01]  /*5a40*/  LDGSTS.E.BYPASS.LTC128B.128 [R193+0x2c80], [R6.64], !P3 ;  /* 0x02c8000006c17fae */ /* 0x0005e2000d901d46 */
[----:B------:R-:W-:Y:S05]  /*5a50*/  LEA.HI.X R3, R229, R4, R5, 0x1, P0 ;  /* 0x00000004e5037211 */ /* 0x000fea00000f0c05 */
[----:B------:R2:W-:Y:S02]  /*5a60*/  LDGSTS.E.BYPASS.LTC128B.128 [R193+0x3880], [R2.64], !P6 ;  /* 0x0388000002c17fae */ /* 0x0005e4000f101d46 */
.L_x_68:
[----:B------:R-:W-:Y:S05]  /*5a70*/  BSYNC B0 ;  /* 0x0000000000007941 */ /* 0x000fea0003800000 */
.L_x_67:
[----:B------:R-:W0:Y:S01]  /*5a80*/  LDGDEPBAR ;  /* 0x00000000000079af */ /* 0x000e220000000000 */
[----:B------:R-:W-:Y:S01]  /*5a90*/  WARPSYNC 0xffffffff ;  /* 0xffffffff00007948 */ /* 0x000fe20003800000 */
[-C--:B--2-4-:R-:W-:Y:S01]  /*5aa0*/  HMMA.16816.F32.BF16 R4, R48, R16.reuse, RZ ;  /* 0x000000103004723c */ /* 0x094fe200000418ff */
[----:B------:R-:W-:Y:S02]  /*5ab0*/  BSSY B0, `(.L_x_70) ;  /* 0x00000a6000007945 */ /* 0x000fe40003800000 */
[----:B------:R-:W-:Y:S05]  /*5ac0*/  ISETP.GT.AND P0, PT, R197, R231, PT ;  /* 0x000000e7c500720c */ /* 0x000fea0003f04270 */
[C---:B------:R-:W-:Y:S08]  /*5ad0*/  HMMA.16816.F32.BF16 R8, R44.reuse, R16, RZ ;  /* 0x000000102c08723c */ /* 0x040ff000000418ff */
[-C--:B------:R-:W-:Y:S08]  /*5ae0*/  HMMA.16816.F32.BF16 R12, R44, R18.reuse, RZ ;  /* 0x000000122c0c723c */ /* 0x080ff000000418ff */
[C---:B------:R-:W-:Y:S08]  /*5af0*/  HMMA.16816.F32.BF16 R16, R48.reuse, R18, RZ ;  /* 0x000000123010723c */ /* 0x040ff000000418ff */
[-C--:B-1----:R-:W-:Y:S08]  /*5b00*/  HMMA.16816.F32.BF16 R20, R48, R32.reuse, RZ ;  /* 0x000000203014723c */ /* 0x082ff000000418ff */
[C---:B------:R-:W-:Y:S08]  /*5b10*/  HMMA.16816.F32.BF16 R24, R44.reuse, R32, RZ ;  /* 0x000000202c18723c */ /* 0x040ff000000418ff */
[-C--:B------:R-:W-:Y:S08]  /*5b20*/  HMMA.16816.F32.BF16 R28, R44, R34.reuse, RZ ;  /* 0x000000222c1c723c */ /* 0x080ff000000418ff */
[C---:B------:R-:W-:Y:S08]  /*5b30*/  HMMA.16816.F32.BF16 R32, R48.reuse, R34, RZ ;  /* 0x000000223020723c */ /* 0x040ff000000418ff */
[-C--:B------:R-:W-:Y:S08]  /*5b40*/  HMMA.16816.F32.BF16 R36, R48, R156.reuse, RZ ;  /* 0x0000009c3024723c */ /* 0x080ff000000418ff */
[C---:B------:R-:W-:Y:S08]  /*5b50*/  HMMA.16816.F32.BF16 R40, R44.reuse, R156, RZ ;  /* 0x0000009c2c28723c */ /* 0x040ff000000418ff */
[-C--:B------:R-:W-:Y:S08]  /*5b60*/  HMMA.16816.F32.BF16 R44, R44, R158.reuse, RZ ;  /* 0x0000009e2c2c723c */ /* 0x080ff000000418ff */
[----:B------:R-:W-:Y:S01]  /*5b70*/  HMMA.16816.F32.BF16 R48, R48, R158, RZ ;  /* 0x0000009e3030723c */ /* 0x000fe200000418ff */
[----:B------:R-:W-:Y:S07]  /*5b80*/  LDSM.16.M88.4 R156, [R182+0x2000] ;  /* 0x00200000b69c783b */ /* 0x000fee0000000200 */
[-C--:B------:R-:W-:Y:S08]  /*5b90*/  HMMA.16816.F32.BF16 R4, R160, R164.reuse, R4 ;  /* 0x000000a4a004723c */ /* 0x080ff00000041804 */
[C---:B------:R-:W-:Y:S08]  /*5ba0*/  HMMA.16816.F32.BF16 R8, R168.reuse, R164, R8 ;  /* 0x000000a4a808723c */ /* 0x040ff00000041808 */
        /* <DEDUP_REMOVED lines=13> */
[----:B------:R-:W3:Y:S07]  /*5c80*/  LDSM.16.M88.4 R160, [R123+0x1000] ;  /* 0x001000007ba0783b */ /* 0x000eee0000000200 */
[-C--:B-1----:R-:W-:Y:S08]  /*5c90*/  HMMA.16816.F32.BF16 R4, R156, R164.reuse, R4 ;  /* 0x000000a49c04723c */ /* 0x082ff00000041804 */
[C---:B--2---:R-:W-:Y:S08]  /*5ca0*/  HMMA.16816.F32.BF16 R8, R168.reuse, R164, R8 ;  /* 0x000000a4a808723c */ /* 0x044ff00000041808 */
[-C--:B------:R-:W-:Y:S08]  /*5cb0*/  HMMA.16816.F32.BF16 R12, R168, R166.reuse, R12 ;  /* 0x000000a6a80c723c */ /* 0x080ff0000004180c */
[C---:B------:R-:W-:Y:S01]  /*5cc0*/  HMMA.16816.F32.BF16 R16, R156.reuse, R166, R16 ;  /* 0x000000a69c10723c */ /* 0x040fe20000041810 */
[----:B------:R-:W-:Y:S07]  /*5cd0*/  LDSM.16.M88.4 R164, [R190] ;  /* 0x00000000bea4783b */ /* 0x000fee0000000200 */
[-C--:B---3--:R-:W-:Y:S08]  /*5ce0*/  HMMA.16816.F32.BF16 R20, R156, R160.reuse, R20 ;  /* 0x000000a09c14723c */ /* 0x088ff00000041814 */
[C---:B------:R-:W-:Y:S08]  /*5cf0*/  HMMA.16816.F32.BF16 R24, R168.reuse, R160, R24 ;  /* 0x000000a0a818723c */ /* 0x040ff00000041818 */
[-C--:B------:R-:W-:Y:S08]  /*5d00*/  HMMA.16816.F32.BF16 R28, R168, R162.reuse, R28 ;  /* 0x000000a2a81c723c */ /* 0x080ff0000004181c */
[C---:B------:R-:W-:Y:S01]  /*5d10*/  HMMA.16816.F32.BF16 R32, R156.reuse, R162, R32 ;  /* 0x000000a29c20723c */ /* 0x040fe20000041820 */
[----:B------:R-:W1:Y:S07]  /*5d20*/  LDSM.16.M88.4 R160, [R183+0x2000] ;  /* 0x00200000b7a0783b */ /* 0x000e6e0000000200 */
[-C--:B------:R-:W-:Y:S08]  /*5d30*/  HMMA.16816.F32.BF16 R36, R156, R172.reuse, R36 ;  /* 0x000000ac9c24723c */ /* 0x080ff00000041824 */
[C---:B------:R-:W-:Y:S08]  /*5d40*/  HMMA.16816.F32.BF16 R40, R168.reuse, R172, R40 ;  /* 0x000000aca828723c */ /* 0x040ff00000041828 */
[-C--:B------:R-:W-:Y:S01]  /*5d50*/  HMMA.16816.F32.BF16 R44, R168, R174.reuse, R44 ;  /* 0x000000aea82c723c */ /* 0x080fe2000004182c */
[----:B------:R-:W2:Y:S07]  /*5d60*/  LDSM.16.M88.4 R168, [R183+0x3000] ;  /* 0x00300000b7a8783b */ /* 0x000eae0000000200 */
[----:B------:R-:W-:Y:S01]  /*5d70*/  HMMA.16816.F32.BF16 R48, R156, R174, R48 ;  /* 0x000000ae9c30723c */ /* 0x000fe20000041830 */
[----:B------:R-:W3:Y:S07]  /*5d80*/  LDSM.16.M88.4 R156, [R189] ;  /* 0x00000000bd9c783b */ /* 0x000eee0000000200 */
[-C--:B-1----:R-:W-:Y:S01]  /*5d90*/  HMMA.16816.F32.BF16 R4, R160, R164.reuse, R4 ;  /* 0x000000a4a004723c */ /* 0x082fe20000041804 */
[----:B------:R-:W1:Y:S07]  /*5da0*/  LDSM.16.M88.4 R172, [R188] ;  /* 0x00000000bcac783b */ /* 0x000e6e0000000200 */
[C---:B--2---:R-:W-:Y:S08]  /*5db0*/  HMMA.16816.F32.BF16 R8, R168.reuse, R164, R8 ;  /* 0x000000a4a808723c */ /* 0x044ff00000041808 */
[-C--:B------:R-:W-:Y:S08]  /*5dc0*/  HMMA.16816.F32.BF16 R12, R168, R166.reuse, R12 ;  /* 0x000000a6a80c723c */ /* 0x080ff0000004180c */
[C---:B------:R-:W-:Y:S01]  /*5dd0*/  HMMA.16816.F32.BF16 R16, R160.reuse, R166, R16 ;  /* 0x000000a6a010723c */ /* 0x040fe20000041810 */
[----:B------:R-:W-:Y:S07]  /*5de0*/  LDSM.16.M88.4 R164, [R123+0x1800] ;  /* 0x001800007ba4783b */ /* 0x000fee0000000200 */
[-C--:B---3--:R-:W-:Y:S08]  /*5df0*/  HMMA.16816.F32.BF16 R20, R160, R156.reuse, R20 ;  /* 0x0000009ca014723c */ /* 0x088ff00000041814 */
[C---:B------:R-:W-:Y:S08]  /*5e00*/  HMMA.16816.F32.BF16 R24, R168.reuse, R156, R24 ;  /* 0x0000009ca818723c */ /* 0x040ff00000041818 */
[-C--:B------:R-:W-:Y:S08]  /*5e10*/  HMMA.16816.F32.BF16 R28, R168, R158.reuse, R28 ;  /* 0x0000009ea81c723c */ /* 0x080ff0000004181c */
[C---:B------:R-:W-:Y:S01]  /*5e20*/  HMMA.16816.F32.BF16 R32, R160.reuse, R158, R32 ;  /* 0x0000009ea020723c */ /* 0x040fe20000041820 */
[----:B------:R-:W2:Y:S07]  /*5e30*/  LDSM.16.M88.4 R156, [R182+0x4000] ;  /* 0x00400000b69c783b */ /* 0x000eae0000000200 */
[-C--:B-1----:R-:W-:Y:S08]  /*5e40*/  HMMA.16816.F32.BF16 R36, R160, R172.reuse, R36 ;  /* 0x000000aca024723c */ /* 0x082ff00000041824 */
[C---:B------:R-:W-:Y:S08]  /*5e50*/  HMMA.16816.F32.BF16 R40, R168.reuse, R172, R40 ;  /* 0x000000aca828723c */ /* 0x040ff00000041828 */
[-C--:B------:R-:W-:Y:S01]  /*5e60*/  HMMA.16816.F32.BF16 R44, R168, R174.reuse, R44 ;  /* 0x000000aea82c723c */ /* 0x080fe2000004182c */
[----:B------:R-:W1:Y:S07]  /*5e70*/  LDSM.16.M88.4 R168, [R182+0x5000] ;  /* 0x00500000b6a8783b */ /* 0x000e6e0000000200 */
[----:B------:R-:W-:Y:S01]  /*5e80*/  HMMA.16816.F32.BF16 R48, R160, R174, R48 ;  /* 0x000000aea030723c */ /* 0x000fe20000041830 */
[----:B------:R-:W3:Y:S07]  /*5e90*/  LDSM.16.M88.4 R160, [R123+0x1c00] ;  /* 0x001c00007ba0783b */ /* 0x000eee0000000200 */
[-C--:B--2---:R-:W-:Y:S01]  /*5ea0*/  HMMA.16816.F32.BF16 R4, R156, R164.reuse, R4 ;  /* 0x000000a49c04723c */ /* 0x084fe20000041804 */
[----:B------:R-:W2:Y:S07]  /*5eb0*/  LDSM.16.M88.4 R172, [R123+0x2000] ;  /* 0x002000007bac783b */ /* 0x000eae0000000200 */
[C---:B-1----:R-:W-:Y:S08]  /*5ec0*/  HMMA.16816.F32.BF16 R8, R168.reuse, R164, R8 ;  /* 0x000000a4a808723c */ /* 0x042ff00000041808 */
        /* <DEDUP_REMOVED lines=8> */
[-C--:B--2---:R-:W-:Y:S08]  /*5f50*/  HMMA.16816.F32.BF16 R36, R156, R172.reuse, R36 ;  /* 0x000000ac9c24723c */ /* 0x084ff00000041824 */
[C---:B------:R-:W-:Y:S08]  /*5f60*/  HMMA.16816.F32.BF16 R40, R168.reuse, R172, R40 ;  /* 0x000000aca828723c */ /* 0x040ff00000041828 */
[-C--:B------:R-:W-:Y:S01]  /*5f70*/  HMMA.16816.F32.BF16 R44, R168, R174.reuse, R44 ;  /* 0x000000aea82c723c */ /* 0x080fe2000004182c */
[----:B------:R-:W2:Y:S07]  /*5f80*/  LDSM.16.M88.4 R168, [R183+0x5000] ;  /* 0x00500000b7a8783b */ /* 0x000eae0000000200 */
[----:B------:R-:W-:Y:S01]  /*5f90*/  HMMA.16816.F32.BF16 R48, R156, R174, R48 ;  /* 0x000000ae9c30723c */ /* 0x000fe20000041830 */
[----:B------:R-:W3:Y:S07]  /*5fa0*/  LDSM.16.M88.4 R156, [R186] ;  /* 0x00000000ba9c783b */ /* 0x000eee0000000200 */
[-C--:B-1----:R-:W-:Y:S01]  /*5fb0*/  HMMA.16816.F32.BF16 R4, R160, R164.reuse, R4 ;  /* 0x000000a4a004723c */ /* 0x082fe20000041804 */
[----:B------:R-:W1:Y:S01]  /*5fc0*/  LDSM.16.M88.4 R172, [R185] ;  /* 0x00000000b9ac783b */ /* 0x000e620000000200 */
[----:B------:R-:W-:Y:S07]  /*5fd0*/  DEPBAR.LE SB0, 0x0 ;  /* 0x000080000000791a */ /* 0x000fee0000000000 */
[----:B------:R-:W-:Y:S01]  /*5fe0*/  BAR.SYNC.DEFER_BLOCKING 0x0 ;  /* 0x0000000000007b1d */ /* 0x000fe20000010000 */
[C---:B--2---:R-:W-:Y:S08]  /*5ff0*/  HMMA.16816.F32.BF16 R8, R168.reuse, R164, R8 ;  /* 0x000000a4a808723c */ /* 0x044ff00000041808 */
[-C--:B------:R-:W-:Y:S08]  /*6000*/  HMMA.16816.F32.BF16 R12, R168, R166.reuse, R12 ;  /* 0x000000a6a80c723c */ /* 0x080ff0000004180c */
[C---:B------:R-:W-:Y:S08]  /*6010*/  HMMA.16816.F32.BF16 R16, R160.reuse, R166, R16 ;  /* 0x000000a6a010723c */ /* 0x040ff00000041810 */
[-C--:B---3--:R-:W-:Y:S08]  /*6020*/  HMMA.16816.F32.BF16 R20, R160, R156.reuse, R20 ;  /* 0x0000009ca014723c */ /* 0x088ff00000041814 */
[C---:B------:R-:W-:Y:S08]  /*6030*/  HMMA.16816.F32.BF16 R24, R168.reuse, R156, R24 ;  /* 0x0000009ca818723c */ /* 0x040ff00000041818 */
[-C--:B------:R-:W-:Y:S08]  /*6040*/  HMMA.16816.F32.BF16 R28, R168, R158.reuse, R28 ;  /* 0x0000009ea81c723c */ /* 0x080ff0000004181c */
[C---:B------:R-:W-:Y:S08]  /*6050*/  HMMA.16816.F32.BF16 R32, R160.reuse, R158, R32 ;  /* 0x0000009ea020723c */ /* 0x040ff00000041820 */
[-C--:B-1----:R-:W-:Y:S08]  /*6060*/  HMMA.16816.F32.BF16 R36, R160, R172.reuse, R36 ;  /* 0x000000aca024723c */ /* 0x082ff00000041824 */
[C---:B------:R-:W-:Y:S08]  /*6070*/  HMMA.16816.F32.BF16 R40, R168.reuse, R172, R40 ;  /* 0x000000aca828723c */ /* 0x040ff00000041828 */
[-C--:B------:R-:W-:Y:S08]  /*6080*/  HMMA.16816.F32.BF16 R44, R168, R174.reuse, R44 ;  /* 0x000000aea82c723c */ /* 0x080ff0000004182c */
[----:B------:R-:W-:Y:S01]  /*6090*/  HMMA.16816.F32.BF16 R48, R160, R174, R48 ;  /* 0x000000aea030723c */ /* 0x000fe20000041830 */
[----:B------:R-:W-:Y:S07]  /*60a0*/  @!UPT UIADD3 URZ, URZ, URZ, URZ ;  /* 0x0000003f3f3ff290 */ /* 0x000fee000fffe03f */
[----:B------:R-:W-:-:S11]  /*60b0*/  @!P0 BRA `(.L_x_71) ;  /* 0x0000045000008947 */ /* 0x000fd60003800000 */
[----:B------:R-:W-:Y:S02]  /*60c0*/  IMAD.MOV.U32 R2, RZ, RZ, 0x1 ;  /* 0x00000001ff027424 */ /* 0x000fe400078e00ff */
[----:B------:R-:W-:Y:S02]  /*60d0*/  IMAD R3, R197, 0x30, R236 ;  /* 0x00000030c5037824 */ /* 0x000fe400078e02ec */
[----:B------:R-:W-:Y:S01]  /*60e0*/  IMAD.MOV.U32 R194, RZ, RZ, RZ ;  /* 0x000000ffffc27224 */ /* 0x000fe200078e00ff */
[----:B------:R-:W-:Y:S01]  /*60f0*/  ISETP.NE.AND P0, PT, R2, c[0x0][0x2b8], PT ;  /* 0x0000ae0002007a0c */ /* 0x000fe20003f05270 */
[----:B------:R-:W-:Y:S05]  /*6100*/  IMAD R2, R227, 0x20, R230 ;  /* 0x00000020e3027824 */ /* 0x000fea00078e02e6 */
[----:B------:R-:W-:Y:S05]  /*6110*/  IADD3 R3, R3, -0x30, R2 ;  /* 0xffffffd003037810 */ /* 0x000fea0007ffe002 */
[--C-:B------:R-:W-:Y:S02]  /*6120*/  IMAD.MOV.U32 R2, RZ, RZ, R3.reuse ;  /* 0x000000ffff027224 */ /* 0x100fe400078e0003 */
[----:B------:R-:W-:Y:S05]  /*6130*/  @P0 IMAD.HI.U32 R116, R3, c[0x0][0x2bc], RZ ;  /* 0x0000af0003740a27 */ /* 0x000fea00078e00ff */
[----:B------:R-:W-:Y:S04]  /*6140*/  @P0 SHF.R.U32.HI R2, RZ, c[0x0][0x2c0], R116 ;  /* 0x0000b000ff020a19 */ /* 0x000fe80000011674 */
[C---:B------:R-:W-:Y:S04]  /*6150*/  @!P1 IADD3 R116, P0, R2.reuse, R234, RZ ;  /* 0x000000ea02749210 */ /* 0x040fe80007f1e0ff */
[----:B------:R-:W-:Y:S01]  /*6160*/  @!P1 LEA.HI.X.SX32 R157, R2, R240, 0x1, P0 ;  /* 0x000000f0029d9211 */ /* 0x000fe200000f0eff */
[----:B------:R-:W-:Y:S01]  /*6170*/  IMAD.MOV R2, RZ, RZ, -R2 ;  /* 0x000000ffff027224 */ /* 0x000fe200078e0a02 */
[----:B------:R-:W-:Y:S03]  /*6180*/  @!P1 LEA R156, P0, R116, c[0x0][0x2a0], 0x2 ;  /* 0x0000a800749c9a11 */ /* 0x000fe600078010ff */
[----:B------:R-:W-:Y:S01]  /*6190*/  IMAD R195, R2, c[0x0][0x2b8], R3 ;  /* 0x0000ae0002c37a24 */ /* 0x000fe200078e0203 */
[----:B------:R-:W-:Y:S04]  /*61a0*/  @!P1 LEA.HI.X R157, R116, c[0x0][0x2a4], R157, 0x2, P0 ;  /* 0x0000a900749d9a11 */ /* 0x000fe800000f149d */
[----:B------:R-:W-:Y:S01]  /*61b0*/  SHF.R.S32.HI R2, RZ, 0x1f, R195 ;  /* 0x0000001fff027819 */ /* 0x000fe200000114c3 */
[----:B------:R1:W2:Y:S04]  /*61c0*/  @!P1 LDG.E R194, [R156.64] ;  /* 0x000000069cc29981 */ /* 0x0002a8000c1e1900 */
[----:B------:R-:W-:Y:S02]  /*61d0*/  IMAD R116, R2, c[0x0][0x1e0], RZ ;  /* 0x0000780002747a24 */ /* 0x000fe400078e02ff */
[C---:B------:R-:W-:Y:S04]  /*61e0*/  IMAD.WIDE.U32 R2, R195.reuse, c[0x0][0x1e0], RZ ;  /* 0x00007800c3027a25 */ /* 0x040fe800078e00ff */
[----:B------:R-:W-:Y:S04]  /*61f0*/  IMAD R116, R195, c[0x0][0x1e4], R116 ;  /* 0x00007900c3747a24 */ /* 0x000fe800078e0274 */
[----:B------:R-:W-:Y:S01]  /*6200*/  IMAD.IADD R3, R3, 0x1, R116 ;  /* 0x0000000103037824 */ /* 0x000fe200078e0274 */
[----:B-1----:R-:W-:Y:S04]  /*6210*/  IADD3 R156, -R230, 0x30, RZ ;  /* 0x00000030e69c7810 */ /* 0x002fe80007ffe1ff */
[----:B------:R-:W-:Y:S02]  /*6220*/  ISETP.GE.AND P5, PT, R156, 0x1, PT ;  /* 0x000000019c00780c */ /* 0x000fe40003fa6270 */
[----:B--2---:R-:W-:Y:S01]  /*6230*/  SHF.R.S32.HI R116, RZ, 0x1f, R194 ;  /* 0x0000001fff747819 */ /* 0x004fe200000114c2 */
[----:B------:R-:W-:Y:S04]  /*6240*/  IMAD.WIDE.U32 R2, R194, c[0x0][0x1f0], R2 ;  /* 0x00007c00c2027a25 */ /* 0x000fe800078e0002 */
[----:B------:R-:W-:Y:S01]  /*6250*/  IMAD R116, R116, c[0x0][0x1f0], RZ ;  /* 0x00007c0074747a24 */ /* 0x000fe200078e02ff */
[----:B------:R-:W-:Y:S03]  /*6260*/  IADD3 R2, P2, R232, R2, RZ ;  /* 0x00000002e8027210 */ /* 0x000fe60007f5e0ff */
[----:B------:R-:W-:Y:S01]  /*6270*/  IMAD R116, R194, c[0x0][0x1f4], R116 ;  /* 0x00007d00c2747a24 */ /* 0x000fe200078e0274 */
[C---:B------:R-:W-:Y:S04]  /*6280*/  LEA R162, P0, R2.reuse, c[0x0][0x1c8], 0x1 ;  /* 0x0000720002a27a11 */ /* 0x040fe800078008ff */
[----:B------:R-:W-:Y:S04]  /*6290*/  IADD3.X R3, R237, R3, R116, P2, !PT ;  /* 0x00000003ed037210 */ /* 0x000fe800017fe474 */
[----:B------:R-:W-:Y:S01]  /*62a0*/  LEA.HI.X R157, R2, c[0x0][0x1cc], R3, 0x1, P0 ;  /* 0x00007300029d7a11 */ /* 0x000fe200000f0c03 */
[----:B------:R-:W-:-:S05]  /*62b0*/  BRA.DIV ~URZ, `(.L_x_72) ;  /* 0x000078d27f007947 */ /* 0x000fca000b800000 */
[----:B------:R1:W2:Y:S02]  /*62c0*/  SHFL.IDX PT, R116, R157, RZ, 0x1c1f ;  /* 0x001c1fff9d747589 */ /* 0x0002a400000e0000 */
.L_x_162:
[----:B------:R-:W-:-:S05]  /*62d0*/  BRA.DIV ~URZ, `(.L_x_73) ;  /* 0x000079227f007947 */ /* 0x000fca000b800000 */
[----:B------:R3:W4:Y:S02]  /*62e0*/  SHFL.IDX PT, R2, R162, RZ, 0x1c1f ;  /* 0x001c1fffa2027589 */ /* 0x00072400000e0000 */
.L_x_163:
[----:B------:R-:W-:Y:S02]  /*62f0*/  SHF.R.S32.HI R3, RZ, 0x1f, R196 ;  /* 0x0000001fff037819 */ /* 0x000fe400000114c4 */
[-C--:B----4-:R-:W-:Y:S02]  /*6300*/  @P5 LEA R160, P0, R196, R2.reuse, 0x1 ;  /* 0x00000002c4a05211 */ /* 0x090fe400078008ff */
[----:B------:R-:W-:Y:S02]  /*6310*/  @P5 LEA R158, P2, R228, R2, 0x1 ;  /* 0x00000002e49e5211 */ /* 0x000fe400078408ff */
[----:B--2---:R-:W-:Y:S02]  /*6320*/  @P5 LEA.HI.X R161, R196, R116, R3, 0x1, P0 ;  /* 0x00000074c4a15211 */ /* 0x004fe400000f0c03 */
[----:B------:R-:W-:Y:S02]  /*6330*/  SHF.R.S32.HI R164, RZ, 0x1f, R228 ;  /* 0x0000001fffa47819 */ /* 0x000fe400000114e4 */
[C---:B------:R-:W-:Y:S01]  /*6340*/  @P5 LEA R2, P0, R229.reuse, R2, 0x1 ;  /* 0x00000002e5025211 */ /* 0x040fe200078008ff */
[----:B------:R-:W-:Y:S01]  /*6350*/  @!PT LDS RZ, [RZ] ;  /* 0x00000000fffff984 */ /* 0x000fe20000000800 */
[----:B------:R-:W-:Y:S01]  /*6360*/  @!PT LDS RZ, [RZ] ;  /* 0x00000000fffff984 */ /* 0x000fe20000000800 */
[----:B------:R-:W-:Y:S01]  /*6370*/  @!PT LDS RZ, [RZ] ;  /* 0x00000000fffff984 */ /* 0x000fe20000000800 */
[----:B------:R2:W-:Y:S01]  /*6380*/  @P5 LDGSTS.E.BYPASS.LTC128B.128 [R193+0x3c80], [R160.64], !P4 ;  /* 0x03c80000a0c15fae */ /* 0x0005e2000e101d46 */
[-C--:B------:R-:W-:Y:S02]  /*6390*/  @P5 LEA.HI.X R159, R228, R116.reuse, R164, 0x1, P2 ;  /* 0x00000074e49f5211 */ /* 0x080fe400010f0ca4 */
[----:B------:R-:W-:Y:S03]  /*63a0*/  SHF.R.S32.HI R163, RZ, 0x1f, R229 ;  /* 0x0000001fffa37819 */ /* 0x000fe600000114e5 */
[----:B------:R2:W-:Y:S01]  /*63b0*/  @P5 LDGSTS.E.BYPASS.LTC128B.128 [R193+0x4880], [R158.64], !P3 ;  /* 0x048800009ec15fae */ /* 0x0005e2000d901d46 */
[----:B------:R-:W-:Y:S02]  /*63c0*/  @P5 LEA.HI.X R3, R229, R116, R163, 0x1, P0 ;  /* 0x00000074e5035211 */ /* 0x000fe400000f0ca3 */
[----:B------:R-:W-:Y:S03]  /*63d0*/  ISETP.GE.AND P0, PT, R156, 0x21, PT ;  /* 0x000000219c00780c */ /* 0x000fe60003f06270 */
[----:B------:R2:W-:Y:S01]  /*63e0*/  @P5 LDGSTS.E.BYPASS.LTC128B.128 [R193+0x5480], [R2.64], !P6 ;  /* 0x0548000002c15fae */ /* 0x0005e2000f101d46 */
[----:B------:R-:W-:-:S05]  /*63f0*/  BRA.DIV ~URZ, `(.L_x_74) ;  /* 0x000078727f007947 */ /* 0x000fca000b800000 */
[----:B------:R4:W1:Y:S04]  /*6400*/  SHFL.IDX PT, R116, R157, 0x1, 0x1c1f ;  /* 0x003c1f009d747f89 */ /* 0x00086800000e0000 */
[----:B--2---:R4:W2:Y:S02]  /*6410*/  SHFL.IDX PT, R2, R162, 0x1, 0x1c1f ;  /* 0x003c1f00a2027f89 */ /* 0x0048a400000e0000 */
.L_x_164:
[-C--:B--2---:R-:W-:Y:S02]  /*6420*/  @P0 LEA R158, P2, R196, R2.reuse, 0x1 ;  /* 0x00000002c49e0211 */ /* 0x084fe400078408ff */
[----:B------:R-:W-:Y:S02]  /*6430*/  SHF.R.S32.HI R3, RZ, 0x1f, R196 ;  /* 0x0000001fff037819 */ /* 0x000fe400000114c4 */
[----:B------:R-:W-:Y:S02]  /*6440*/  @P0 LEA R156, P5, R228, R2, 0x1 ;  /* 0x00000002e49c0211 */ /* 0x000fe400078a08ff */
[----:B-1----:R-:W-:Y:S02]  /*6450*/  @P0 LEA.HI.X R159, R196, R116, R3, 0x1, P2 ;  /* 0x00000074c49f0211 */ /* 0x002fe400010f0c03 */
[----:B------:R-:W-:Y:S02]  /*6460*/  SHF.R.S32.HI R161, RZ, 0x1f, R228 ;  /* 0x0000001fffa17819 */ /* 0x000fe400000114e4 */
[C---:B------:R-:W-:Y:S01]  /*6470*/  @P0 LEA R2, P2, R229.reuse, R2, 0x1 ;  /* 0x00000002e5020211 */ /* 0x040fe200078408ff */
[----:B------:R-:W-:Y:S01]  /*6480*/  @!PT LDS RZ, [RZ] ;  /* 0x00000000fffff984 */ /* 0x000fe20000000800 */
[----:B------:R-:W-:Y:S01]  /*6490*/  @!PT LDS RZ, [RZ] ;  /* 0x00000000fffff984 */ /* 0x000fe20000000800 */
[----:B------:R-:W-:Y:S01]  /*64a0*/  @!PT LDS RZ, [RZ] ;  /* 0x00000000fffff984 */ /* 0x000fe20000000800 */
[----:B------:R1:W-:Y:S01]  /*64b0*/  @P0 LDGSTS.E.BYPASS.LTC128B.128 [R193+0x4480], [R158.64], !P4 ;  /* 0x044800009ec10fae */ /* 0x0003e2000e101d46 */
[-C--:B----4-:R-:W-:Y:S02]  /*64c0*/  @P0 LEA.HI.X R157, R228, R116.reuse, R161, 0x1, P5 ;  /* 0x00000074e49d0211 */ /* 0x090fe400028f0ca1 */
[----:B------:R-:W-:Y:S03]  /*64d0*/  SHF.R.S32.HI R160, RZ, 0x1f, R229 ;  /* 0x0000001fffa07819 */ /* 0x000fe600000114e5 */
[----:B------:R1:W-:Y:S01]  /*64e0*/  @P0 LDGSTS.E.BYPASS.LTC128B.128 [R193+0x5080], [R156.64], !P3 ;  /* 0x050800009cc10fae */ /* 0x0003e2000d901d46 */
[----:B------:R-:W-:Y:S05]  /*64f0*/  @P0 LEA.HI.X R3, R229, R116, R160, 0x1, P2 ;  /* 0x00000074e5030211 */ /* 0x000fea00010f0ca0 */
[----:B------:R1:W-:Y:S02]  /*6500*/  @P0 LDGSTS.E.BYPASS.LTC128B.128 [R193+0x5c80], [R2.64], !P6 ;  /* 0x05c8000002c10fae */ /* 0x0003e4000f101d46 */
.L_x_71:
[----:B------:R-:W-:Y:S05]  /*6510*/  BSYNC B0 ;  /* 0x0000000000007941 */ /* 0x000fea0003800000 */
.L_x_70:
[----:B------:R-:W-:Y:S01]  /*6520*/  FMNMX.FTZ R122, R4, R122, !PT ;  /* 0x0000007a047a7209 */ /* 0x000fe20007810000 */
[----:B------:R-:W0:Y:S01]  /*6530*/  LDGDEPBAR ;  /* 0x00000000000079af */ /* 0x000e220000000000 */
[----:B------:R-:W-:Y:S02]  /*6540*/  FMNMX.FTZ R116, R6, R121, !PT ;  /* 0x0000007906747209 */ /* 0x000fe40007810000 */
[----:B-1----:R-:W-:Y:S02]  /*6550*/  FMNMX.FTZ R3, R8, R120, !PT ;  /* 0x0000007808037209 */ /* 0x002fe40007810000 */
        /* <DEDUP_REMOVED lines=45> */
[----:B------:R-:W-:-:S05]  /*6830*/  BRA.DIV ~URZ, `(.L_x_75) ;  /* 0x000075027f007947 */ /* 0x000fca000b800000 */
[----:B------:R1:W2:Y:S02]  /*6840*/  SHFL.BFLY PT, R2, R116, 0x2, 0x1f ;  /* 0x0c401f0074027f89 */ /* 0x0002a400000e0000 */
.L_x_165:
[----:B--2---:R-:W-:Y:S01]  /*6850*/  FMNMX.FTZ R122, R116, R2, !PT ;  /* 0x00000002747a7209 */ /* 0x004fe20007810000 */
[----:B------:R-:W-:-:S05]  /*6860*/  BRA.DIV ~URZ, `(.L_x_76) ;  /* 0x000075227f007947 */ /* 0x000fca000b800000 */
[----:B------:R-:W-:Y:S04]  /*6870*/  SHFL.BFLY PT, R3, R120, 0x2, 0x1f ;  /* 0x0c401f0078037f89 */ /* 0x000fe800000e0000 */
[----:B------:R-:W-:Y:S04]  /*6880*/  SHFL.BFLY PT, R2, R156, 0x2, 0x1f ;  /* 0x0c401f009c027f89 */ /* 0x000fe800000e0000 */
[----:B-1----:R-:W-:Y:S04]  /*6890*/  SHFL.BFLY PT, R116, R157, 0x2, 0x1f ;  /* 0x0c401f009d747f89 */ /* 0x002fe800000e0000 */
[----:B------:R-:W1:Y:S02]  /*68a0*/  SHFL.BFLY PT, R121, R122, 0x1, 0x1f ;  /* 0x0c201f007a797f89 */ /* 0x000e6400000e0000 */
[----:B-1----:R-:W-:Y:S02]  /*68b0*/  FMNMX.FTZ R122, R122, R121, !PT ;  /* 0x000000797a7a7209 */ /* 0x002fe40007810000 */
[----:B------:R-:W-:Y:S02]  /*68c0*/  FMNMX.FTZ R3, R120, R3, !PT ;  /* 0x0000000378037209 */ /* 0x000fe40007810000 */
[----:B------:R-:W-:Y:S02]  /*68d0*/  FMNMX.FTZ R120, R156, R2, !PT ;  /* 0x000000029c787209 */ /* 0x000fe40007810000 */
[----:B------:R-:W-:Y:S01]  /*68e0*/  FMNMX.FTZ R116, R157, R116, !PT ;  /* 0x000000749d747209 */ /* 0x000fe20007810000 */
[----:B------:R-:W1:Y:S04]  /*68f0*/  SHFL.BFLY PT, R156, R3, 0x1, 0x1f ;  /* 0x0c201f00039c7f89 */ /* 0x000e6800000e0000 */
[----:B------:R-:W2:Y:S04]  /*6900*/  SHFL.BFLY PT, R158, R120, 0x1, 0x1f ;  /* 0x0c201f00789e7f89 */ /* 0x000ea800000e0000 */
[----:B------:R4:W3:Y:S01]  /*6910*/  SHFL.BFLY PT, R2, R116, 0x1, 0x1f ;  /* 0x0c201f0074027f89 */ /* 0x0008e200000e0000 */
[----:B-1----:R-:W-:Y:S02]  /*6920*/  FMNMX.FTZ R121, R3, R156, !PT ;  /* 0x0000009c03797209 */ /* 0x002fe40007810000 */
[----:B--2---:R-:W-:Y:S02]  /*6930*/  FMNMX.FTZ R120, R120, R158, !PT ;  /* 0x0000009e78787209 */ /* 0x004fe40007810000 */
.L_x_166:
[----:B------:R-:W-:Y:S01]  /*6940*/  FADD.FTZ R0, -R122, R0 ;  /* 0x000000007a007221 */ /* 0x000fe20000010100 */
[----:B---3--:R-:W-:Y:S01]  /*6950*/  FMNMX.FTZ R2, R2, R116, !PT ;  /* 0x0000007402027209 */ /* 0x008fe20007810000 */
[----:B------:R-:W-:Y:S01]  /*6960*/  FMUL.FTZ R157, R122, c[0x0][0x2d0] ;  /* 0x0000b4007a9d7a20 */ /* 0x000fe20000410000 */
[----:B------:R-:W-:Y:S01]  /*6970*/  WARPSYNC 0xffffffff ;  /* 0xffffffff00007948 */ /* 0x000fe20003800000 */
[----:B------:R-:W-:Y:S01]  /*6980*/  FMUL.FTZ R0, R0, c[0x0][0x2d0] ;  /* 0x0000b40000007a20 */ /* 0x000fe20000410000 */
[----:B------:R-:W-:Y:S01]  /*6990*/  ISETP.GT.AND P0, PT, R197, R231, PT ;  /* 0x000000e7c500720c */ /* 0x000fe20003f04270 */
[----:B------:R-:W-:Y:S02]  /*69a0*/  FMUL.FTZ R156, R121, c[0x0][0x2d0] ;  /* 0x0000b400799c7a20 */ /* 0x000fe40000410000 */
[----:B------:R1:W2:Y:S01]  /*69b0*/  MUFU.EX2 R3, R0 ;  /* 0x0000000000037308 */ /* 0x0002a20000000800 */
[----:B------:R-:W-:Y:S02]  /*69c0*/  FMUL.FTZ R158, R2, c[0x0][0x2d0] ;  /* 0x0000b400029e7a20 */ /* 0x000fe40000410000 */
[--C-:B------:R-:W-:Y:S02]  /*69d0*/  FFMA.FTZ R6, R6, c[0x0][0x2d0], -R156.reuse ;  /* 0x0000b40006067a23 */ /* 0x100fe4000001089c */
[--C-:B------:R-:W-:Y:S02]  /*69e0*/  FFMA.FTZ R164, R32, c[0x0][0x2d0], -R157.reuse ;  /* 0x0000b40020a47a23 */ /* 0x100fe4000001089d */
[--C-:B------:R-:W-:Y:S02]  /*69f0*/  FFMA.FTZ R163, R33, c[0x0][0x2d0], -R157.reuse ;  /* 0x0000b40021a37a23 */ /* 0x100fe4000001089d */
[--C-:B------:R-:W-:Y:S01]  /*6a00*/  FFMA.FTZ R160, R34, c[0x0][0x2d0], -R156.reuse ;  /* 0x0000b40022a07a23 */ /* 0x100fe2000001089c */
[----:B------:R3:W-:Y:S01]  /*6a10*/  MUFU.EX2 R167, R6 ;  /* 0x0000000600a77308 */ /* 0x0007e20000000800 */
[--C-:B------:R-:W-:Y:S02]  /*6a20*/  FFMA.FTZ R159, R35, c[0x0][0x2d0], -R156.reuse ;  /* 0x0000b400239f7a23 */ /* 0x100fe4000001089c */
[----:B------:R-:W5:Y:S01]  /*6a30*/  LDSM.16.MT88.4 R32, [R180] ;  /* 0x00000000b420783b */ /* 0x000f620000004200 */
[--C-:B------:R-:W-:Y:S02]  /*6a40*/  FFMA.FTZ R7, R7, c[0x0][0x2d0], -R156.reuse ;  /* 0x0000b40007077a23 */ /* 0x100fe4000001089c */
[--C-:B------:R-:W-:Y:S02]  /*6a50*/  FFMA.FTZ R178, R36, c[0x0][0x2d0], -R157.reuse ;  /* 0x0000b40024b27a23 */ /* 0x100fe4000001089d */
[--C-:B------:R-:W-:Y:S02]  /*6a60*/  FFMA.FTZ R177, R37, c[0x0][0x2d0], -R157.reuse ;  /* 0x0000b40025b17a23 */ /* 0x100fe4000001089d */
[----:B------:R-:W-:Y:S01]  /*6a70*/  MUFU.EX2 R206, R7 ;  /* 0x0000000700ce7308 */ /* 0x000fe20000000800 */
[--C-:B------:R-:W-:Y:S02]  /*6a80*/  FFMA.FTZ R162, R22, c[0x0][0x2d0], -R156.reuse ;  /* 0x0000b40016a27a23 */ /* 0x100fe4000001089c */
[--C-:B------:R-:W-:Y:S02]  /*6a90*/  FFMA.FTZ R161, R23, c[0x0][0x2d0], -R156.reuse ;  /* 0x0000b40017a17a23 */ /* 0x100fe4000001089c */
[--C-:B-1----:R-:W-:Y:S02]  /*6aa0*/  FFMA.FTZ R0, R4, c[0x0][0x2d0], -R157.reuse ;  /* 0x0000b40004007a23 */ /* 0x102fe4000001089d */
[----:B------:R-:W-:Y:S02]  /*6ab0*/  FMUL.FTZ R4, R120, c[0x0][0x2d0] ;  /* 0x0000b40078047a20 */ /* 0x000fe40000410000 */
[----:B------:R-:W-:Y:S01]  /*6ac0*/  FFMA.FTZ R173, R50, c[0x0][0x2d0], -R156 ;  /* 0x0000b40032ad7a23 */ /* 0x000fe2000001089c */
[----:B------:R1:W-:Y:S01]  /*6ad0*/  MUFU.EX2 R168, R0 ;  /* 0x0000000000a87308 */ /* 0x0003e20000000800 */
[--C-:B------:R-:W-:Y:S02]  /*6ae0*/  FFMA.FTZ R171, R40, c[0x0][0x2d0], -R4.reuse ;  /* 0x0000b40028ab7a23 */ /* 0x100fe40000010804 */
[----:B----4-:R-:W-:Y:S02]  /*6af0*/  FFMA.FTZ R116, R25, c[0x0][0x2d0], -R4 ;  /* 0x0000b40019747a23 */ /* 0x010fe40000010804 */
[----:B---3--:R-:W-:Y:S02]  /*6b00*/  FFMA.FTZ R6, R14, c[0x0][0x2d0], -R158 ;  /* 0x0000b4000e067a23 */ /* 0x008fe4000001089e */
[--C-:B------:R-:W-:Y:S02]  /*6b10*/  FFMA.FTZ R170, R41, c[0x0][0x2d0], -R4.reuse ;  /* 0x0000b40029aa7a23 */ /* 0x100fe40000010804 */
[--C-:B------:R-:W-:Y:S01]  /*6b20*/  FFMA.FTZ R169, R44, c[0x0][0x2d0], -R4.reuse ;  /* 0x0000b4002ca97a23 */ /* 0x100fe20000010804 */
[----:B------:R-:W-:Y:S01]  /*6b30*/  MUFU.EX2 R219, R6 ;  /* 0x0000000600db7308 */ /* 0x000fe20000000800 */
[----:B------:R-:W-:Y:S02]  /*6b40*/  FFMA.FTZ R172, R45, c[0x0][0x2d0], -R4 ;  /* 0x0000b4002dac7a23 */ /* 0x000fe40000010804 */
[--C-:B------:R-:W-:Y:S02]  /*6b50*/  FFMA.FTZ R166, R20, c[0x0][0x2d0], -R157.reuse ;  /* 0x0000b40014a67a23 */ /* 0x100fe4000001089d */
[--C-:B------:R-:W-:Y:S02]  /*6b60*/  FFMA.FTZ R165, R21, c[0x0][0x2d0], -R157.reuse ;  /* 0x0000b40015a57a23 */ /* 0x100fe4000001089d */
[----:B------:R-:W-:Y:S02]  /*6b70*/  FFMA.FTZ R176, R48, c[0x0][0x2d0], -R157 ;  /* 0x0000b40030b07a23 */ /* 0x000fe4000001089d */
[--C-:B------:R-:W-:Y:S01]  /*6b80*/  FFMA.FTZ R175, R38, c[0x0][0x2d0], -R156.reuse ;  /* 0x0000b40026af7a23 */ /* 0x100fe2000001089c */
[----:B------:R-:W-:Y:S01]  /*6b90*/  MUFU.EX2 R208, R116 ;  /* 0x0000007400d07308 */ /* 0x000fe20000000800 */
[----:B------:R-:W-:Y:S02]  /*6ba0*/  FFMA.FTZ R174, R39, c[0x0][0x2d0], -R156 ;  /* 0x0000b40027ae7a23 */ /* 0x000fe4000001089c */
[--C-:B------:R-:W-:Y:S02]  /*6bb0*/  FFMA.FTZ R25, R28, c[0x0][0x2d0], -R4.reuse ;  /* 0x0000b4001c197a23 */ /* 0x100fe40000010804 */
[----:B-1----:R-:W-:Y:S02]  /*6bc0*/  FADD.FTZ R0, -R121, R117 ;  /* 0x0000007579007221 */ /* 0x002fe40000010100 */
[--C-:B------:R-:W-:Y:S02]  /*6bd0*/  FFMA.FTZ R29, R29, c[0x0][0x2d0], -R4.reuse ;  /* 0x0000b4001d1d7a23 */ /* 0x100fe40000010804 */
[----:B------:R-:W-:Y:S01]  /*6be0*/  FMUL.FTZ R0, R0, c[0x0][0x2d0] ;  /* 0x0000b40000007a20 */ /* 0x000fe20000410000 */
[----:B------:R-:W-:Y:S10]  /*6bf0*/  MUFU.EX2 R214, R165 ;  /* 0x000000a500d67308 */ /* 0x000ff40000000800 */
[----:B------:R1:W-:Y:S10]  /*6c00*/  MUFU.EX2 R117, R0 ;  /* 0x0000000000757308 */ /* 0x0003f40000000800 */
[----:B------:R-:W-:Y:S10]  /*6c10*/  MUFU.EX2 R209, R162 ;  /* 0x000000a200d17308 */ /* 0x000ff40000000800 */
[----:B------:R-:W3:Y:S01]  /*6c20*/  MUFU.EX2 R212, R161 ;  /* 0x000000a100d47308 */ /* 0x000ee20000000800 */
[--C-:B-1----:R-:W-:Y:S02]  /*6c30*/  FFMA.FTZ R0, R5, c[0x0][0x2d0], -R157.reuse ;  /* 0x0000b40005007a23 */ /* 0x102fe4000001089d */
[--C-:B------:R-:W-:Y:S07]  /*6c40*/  FFMA.FTZ R5, R16, c[0x0][0x2d0], -R157.reuse ;  /* 0x0000b40010057a23 */ /* 0x100fee000001089d */
[----:B------:R1:W-:Y:S10]  /*6c50*/  MUFU.EX2 R207, R0 ;  /* 0x0000000000cf7308 */ /* 0x0003f40000000800 */
[----:B------:R4:W-:Y:S10]  /*6c60*/  MUFU.EX2 R211, R5 ;  /* 0x0000000500d37308 */ /* 0x0009f40000000800 */
[----:B------:R-:W-:Y:S01]  /*6c70*/  MUFU.EX2 R215, R164 ;  /* 0x000000a400d77308 */ /* 0x000fe20000000800 */
[--C-:B-1----:R-:W-:Y:S02]  /*6c80*/  FFMA.FTZ R0, R17, c[0x0][0x2d0], -R157.reuse ;  /* 0x0000b40011007a23 */ /* 0x102fe4000001089d */
[----:B------:R-:W-:Y:S07]  /*6c90*/  FFMA.FTZ R157, R49, c[0x0][0x2d0], -R157 ;  /* 0x0000b400319d7a23 */ /* 0x000fee000001089d */
[----:B------:R1:W1:Y:S01]  /*6ca0*/  MUFU.EX2 R226, R0 ;  /* 0x0000000000e27308 */ /* 0x0002620000000800 */
[----:B----4-:R-:W-:Y:S02]  /*6cb0*/  FFMA.FTZ R5, R8, c[0x0][0x2d0], -R4 ;  /* 0x0000b40008057a23 */ /* 0x010fe40000010804 */
[----:B------:R-:W-:Y:S07]  /*6cc0*/  FFMA.FTZ R8, R15, c[0x0][0x2d0], -R158 ;  /* 0x0000b4000f087a23 */ /* 0x000fee000001089e */
[----:B------:R4:W-:Y:S10]  /*6cd0*/  MUFU.EX2 R199, R5 ;  /* 0x0000000500c77308 */ /* 0x0009f40000000800 */
[----:B------:R-:W-:Y:S01]  /*6ce0*/  MUFU.EX2 R218, R8 ;  /* 0x0000000800da7308 */ /* 0x000fe20000000800 */
[----:B-1----:R-:W-:Y:S09]  /*6cf0*/  FFMA.FTZ R0, R18, c[0x0][0x2d0], -R156 ;  /* 0x0000b40012007a23 */ /* 0x002ff2000001089c */
[----:B------:R1:W-:Y:S01]  /*6d00*/  MUFU.EX2 R224, R0 ;  /* 0x0000000000e07308 */ /* 0x0003e20000000800 */
[----:B----4-:R-:W-:Y:S09]  /*6d10*/  FFMA.FTZ R5, R10, c[0x0][0x2d0], -R158 ;  /* 0x0000b4000a057a23 */ /* 0x010ff2000001089e */
[----:B------:R4:W-:Y:S10]  /*6d20*/  MUFU.EX2 R179, R5 ;  /* 0x0000000500b37308 */ /* 0x0009f40000000800 */
[----:B------:R-:W-:Y:S01]  /*6d30*/  MUFU.EX2 R217, R163 ;  /* 0x000000a300d97308 */ /* 0x000fe20000000800 */
[--C-:B-1----:R-:W-:Y:S02]  /*6d40*/  FFMA.FTZ R0, R19, c[0x0][0x2d0], -R156.reuse ;  /* 0x0000b40013007a23 */ /* 0x102fe4000001089c */
[----:B------:R-:W-:Y:S07]  /*6d50*/  FFMA.FTZ R156, R51, c[0x0][0x2d0], -R156 ;  /* 0x0000b400339c7a23 */ /* 0x000fee000001089c */
[----:B------:R1:W1:Y:S01]  /*6d60*/  MUFU.EX2 R225, R0 ;  /* 0x0000000000e17308 */ /* 0x0002620000000800 */
[----:B----4-:R-:W-:Y:S09]  /*6d70*/  FFMA.FTZ R5, R11, c[0x0][0x2d0], -R158 ;  /* 0x0000b4000b057a23 */ /* 0x010ff2000001089e */
[----:B------:R-:W-:Y:S10]  /*6d80*/  MUFU.EX2 R40, R5 ;  /* 0x0000000500287308 */ /* 0x000ff40000000800 */
[----:B------:R-:W-:Y:S01]  /*6d90*/  MUFU.EX2 R213, R160 ;  /* 0x000000a000d57308 */ /* 0x000fe20000000800 */
[----:B-1----:R-:W-:Y:S04]  /*6da0*/  FADD.FTZ R0, -R120, R118 ;  /* 0x0000007678007221 */ /* 0x002fe80000010100 */
[----:B------:R-:W-:Y:S05]  /*6db0*/  FMUL.FTZ R0, R0, c[0x0][0x2d0] ;  /* 0x0000b40000007a20 */ /* 0x000fea0000410000 */
[----:B------:R-:W-:Y:S10]  /*6dc0*/  MUFU.EX2 R216, R159 ;  /* 0x0000009f00d87308 */ /* 0x000ff40000000800 */
[----:B------:R1:W-:Y:S10]  /*6dd0*/  MUFU.EX2 R118, R0 ;  /* 0x0000000000767308 */ /* 0x0003f40000000800 */
[----:B------:R-:W-:Y:S10]  /*6de0*/  MUFU.EX2 R210, R25 ;  /* 0x0000001900d27308 */ /* 0x000ff40000000800 */
[----:B------:R-:W-:Y:S01]  /*6df0*/  MUFU.EX2 R204, R29 ;  /* 0x0000001d00cc7308 */ /* 0x000fe20000000800 */
[--C-:B-1----:R-:W-:Y:S09]  /*6e00*/  FFMA.FTZ R0, R9, c[0x0][0x2d0], -R4.reuse ;  /* 0x0000b40009007a23 */ /* 0x102ff20000010804 */
        /* <DEDUP_REMOVED lines=8> */
[----:B------:R1:W4:Y:S10]  /*6e90*/  MUFU.EX2 R223, R0 ;  /* 0x0000000000df7308 */ /* 0x0003340000000800 */
[----:B------:R-:W-:Y:S10]  /*6ea0*/  MUFU.EX2 R164, R173 ;  /* 0x000000ad00a47308 */ /* 0x000ff40000000800 */
[----:B------:R-:W-:Y:S01]  /*6eb0*/  MUFU.EX2 R161, R170 ;  /* 0x000000aa00a17308 */ /* 0x000fe20000000800 */
[----:B-1----:R-:W-:Y:S02]  /*6ec0*/  FADD.FTZ R0, -R2, R119 ;  /* 0x0000007702007221 */ /* 0x002fe40000010100 */
[----:B------:R-:W-:Y:S02]  /*6ed0*/  FFMA.FTZ R119, R24, c[0x0][0x2d0], -R4 ;  /* 0x0000b40018777a23 */ /* 0x000fe40000010804 */
[----:B------:R-:W-:Y:S05]  /*6ee0*/  FMUL.FTZ R0, R0, c[0x0][0x2d0] ;  /* 0x0000b40000007a20 */ /* 0x000fea0000410000 */
[----:B------:R-:W-:Y:S10]  /*6ef0*/  MUFU.EX2 R205, R119 ;  /* 0x0000007700cd7308 */ /* 0x000ff40000000800 */
[----:B------:R-:W1:Y:S10]  /*6f00*/  MUFU.EX2 R0, R0 ;  /* 0x0000000000007308 */ /* 0x000e740000000800 */
[----:B------:R-:W-:Y:S01]  /*6f10*/  MUFU.EX2 R162, R169 ;  /* 0x000000a900a27308 */ /* 0x000fe20000000800 */
[C---:B--2---:R-:W-:Y:S01]  /*6f20*/  FMUL.FTZ R16, R3.reuse, R132 ;  /* 0x0000008403107220 */ /* 0x044fe20000410000 */
[----:B---3--:R-:W-:Y:S01]  /*6f30*/  F2FP.BF16.PACK_AB R25, R212, R209 ;  /* 0x000000d1d419723e */ /* 0x008fe200000010ff */
[----:B------:R-:W-:Y:S02]  /*6f40*/  FMUL.FTZ R17, R3, R133 ;  /* 0x0000008503117220 */ /* 0x000fe40000410000 */
[C---:B------:R-:W-:Y:S02]  /*6f50*/  FMUL.FTZ R18, R117.reuse, R134 ;  /* 0x0000008675127220 */ /* 0x040fe40000410000 */
[C---:B------:R-:W-:Y:S02]  /*6f60*/  FMUL.FTZ R19, R117.reuse, R135 ;  /* 0x0000008775137220 */ /* 0x040fe40000410000 */
[----:B------:R-:W2:Y:S01]  /*6f70*/  LDSM.16.MT88.4 R132, [R181] ;  /* 0x00000000b584783b */ /* 0x000ea20000004200 */
[C---:B------:R-:W-:Y:S02]  /*6f80*/  FMUL.FTZ R6, R117.reuse, R138 ;  /* 0x0000008a75067220 */ /* 0x040fe40000410000 */
[C---:B------:R-:W-:Y:S02]  /*6f90*/  FMUL.FTZ R7, R117.reuse, R139 ;  /* 0x0000008b75077220 */ /* 0x040fe40000410000 */
[C---:B------:R-:W-:Y:S01]  /*6fa0*/  FMUL.FTZ R50, R117.reuse, R126 ;  /* 0x0000007e75327220 */ /* 0x040fe20000410000 */
[----:B------:R-:W-:Y:S01]  /*6fb0*/  F2FP.BF16.PACK_AB R126, R226, R211 ;  /* 0x000000d3e27e723e */ /* 0x000fe200000010ff */
[----:B------:R-:W-:Y:S01]  /*6fc0*/  FMUL.FTZ R51, R117, R127 ;  /* 0x0000007f75337220 */ /* 0x000fe20000410000 */
[----:B------:R-:W-:Y:S01]  /*6fd0*/  F2FP.BF16.PACK_AB R127, R225, R224 ;  /* 0x000000e0e17f723e */ /* 0x000fe200000010ff */
[C---:B------:R-:W-:Y:S02]  /*6fe0*/  FMUL.FTZ R4, R3.reuse, R136 ;  /* 0x0000008803047220 */ /* 0x040fe40000410000 */
[C---:B------:R-:W-:Y:S02]  /*6ff0*/  FMUL.FTZ R5, R3.reuse, R137 ;  /* 0x0000008903057220 */ /* 0x040fe40000410000 */
[----:B------:R-:W-:Y:S01]  /*7000*/  FMUL.FTZ R48, R3, R124 ;  /* 0x0000007c03307220 */ /* 0x000fe20000410000 */
[----:B------:R-:W-:Y:S01]  /*7010*/  F2FP.BF16.PACK_AB R124, R207, R168 ;  /* 0x000000a8cf7c723e */ /* 0x000fe200000010ff */
[----:B------:R-:W-:Y:S01]  /*7020*/  FMUL.FTZ R49, R3, R125 ;  /* 0x0000007d03317220 */ /* 0x000fe20000410000 */
[----:B------:R-:W-:Y:S01]  /*7030*/  F2FP.BF16.PACK_AB R125, R206, R167 ;  /* 0x000000a7ce7d723e */ /* 0x000fe200000010ff */
[----:B------:R-:W-:Y:S01]  /*7040*/  FMUL.FTZ R22, R117, R130 ;  /* 0x0000008275167220 */ /* 0x000fe20000410000 */
[----:B----4-:R-:W-:Y:S01]  /*7050*/  F2FP.BF16.PACK_AB R130, R223, R222 ;  /* 0x000000dedf82723e */ /* 0x010fe200000010ff */
[----:B------:R-:W-:Y:S01]  /*7060*/  FMUL.FTZ R23, R117, R131 ;  /* 0x0000008375177220 */ /* 0x000fe20000410000 */
[----:B------:R-:W-:Y:S01]  /*7070*/  F2FP.BF16.PACK_AB R131, R218, R219 ;  /* 0x000000dbda83723e */ /* 0x000fe200000010ff */
[C---:B------:R-:W-:Y:S02]  /*7080*/  FMUL.FTZ R8, R118.reuse, R140 ;  /* 0x0000008c76087220 */ /* 0x040fe40000410000 */
[-C--:B-----5:R-:W-:Y:S05]  /*7090*/  HMMA.16816.F32.BF16 R4, R124, R32.reuse, R4 ;  /* 0x000000207c04723c */ /* 0x0a0fea0000041804 */
[----:B------:R-:W-:Y:S02]  /*70a0*/  FMUL.FTZ R9, R118, R141 ;  /* 0x0000008d76097220 */ /* 0x000fe40000410000 */
[----:B------:R-:W-:Y:S01]  /*70b0*/  FMUL.FTZ R20, R3, R128 ;  /* 0x0000008003147220 */ /* 0x000fe20000410000 */
[----:B------:R-:W-:Y:S01]  /*70c0*/  F2FP.BF16.PACK_AB R128, R203, R199 ;  /* 0x000000c7cb80723e */ /* 0x000fe200000010ff */
[----:B------:R-:W-:Y:S03]  /*70d0*/  FMUL.FTZ R21, R3, R129 ;  /* 0x0000008103157220 */ /* 0x000fe60000410000 */
[----:B------:R-:W-:Y:S01]  /*70e0*/  F2FP.BF16.PACK_AB R129, R40, R179 ;  /* 0x000000b32881723e */ /* 0x000fe200000010ff */
[C---:B-1----:R-:W-:Y:S02]  /*70f0*/  FMUL.FTZ R10, R0.reuse, R142 ;  /* 0x0000008e000a7220 */ /* 0x042fe40000410000 */
[----:B------:R-:W-:Y:S02]  /*7100*/  FMUL.FTZ R11, R0, R143 ;  /* 0x0000008f000b7220 */ /* 0x000fe40000410000 */
[C---:B------:R-:W-:Y:S01]  /*7110*/  FMUL.FTZ R12, R118.reuse, R144 ;  /* 0x00000090760c7220 */ /* 0x040fe20000410000 */
[----:B------:R-:W1:Y:S01]  /*7120*/  MUFU.EX2 R143, R166 ;  /* 0x000000a6008f7308 */ /* 0x000e620000000800 */
[C---:B------:R-:W-:Y:S02]  /*7130*/  FMUL.FTZ R13, R118.reuse, R145 ;  /* 0x00000091760d7220 */ /* 0x040fe40000410000 */
[----:B------:R-:W-:Y:S01]  /*7140*/  FMUL.FTZ R36, R118, R152 ;  /* 0x0000009876247220 */ /* 0x000fe20000410000 */
[C---:B------:R-:W-:Y:S04]  /*7150*/  HMMA.16816.F32.BF16 R8, R128.reuse, R32, R8 ;  /* 0x000000208008723c */ /* 0x040fe80000041808 */
[C---:B------:R-:W-:Y:S02]  /*7160*/  FMUL.FTZ R14, R0.reuse, R146 ;  /* 0x00000092000e7220 */ /* 0x040fe40000410000 */
[----:B------:R-:W-:Y:S01]  /*7170*/  FMUL.FTZ R15, R0, R147 ;  /* 0x00000093000f7220 */ /* 0x000fe20000410000 */
[----:B------:R-:W-:Y:S01]  /*7180*/  MUFU.EX2 R166, R176 ;  /* 0x000000b000a67308 */ /* 0x000fe20000000800 */
[C---:B------:R-:W-:Y:S04]  /*7190*/  FMUL.FTZ R32, R118.reuse, R148 ;  /* 0x0000009476207220 */ /* 0x040fe80000410000 */
[C---:B------:R-:W-:Y:S01]  /*71a0*/  FMUL.FTZ R33, R118.reuse, R149 ;  /* 0x0000009576217220 */ /* 0x040fe20000410000 */
[-C--:B------:R-:W-:Y:S03]  /*71b0*/  HMMA.16816.F32.BF16 R12, R128, R34.reuse, R12 ;  /* 0x00000022800c723c */ /* 0x080fe6000004180c */
[C---:B------:R-:W-:Y:S02]  /*71c0*/  FMUL.FTZ R37, R118.reuse, R153 ;  /* 0x0000009976257220 */ /* 0x040fe40000410000 */
[C---:B------:R-:W-:Y:S02]  /*71d0*/  FMUL.FTZ R54, R117.reuse, R54 ;  /* 0x0000003675367220 */ /* 0x040fe40000410000 */
[C---:B------:R-:W-:Y:S01]  /*71e0*/  FMUL.FTZ R55, R117.reuse, R55 ;  /* 0x0000003775377220 */ /* 0x040fe20000410000 */
[C---:B------:R-:W-:Y:S04]  /*71f0*/  HMMA.16816.F32.BF16 R16, R124.reuse, R34, R16 ;  /* 0x000000227c10723c */ /* 0x040fe80000041810 */
[C---:B------:R-:W-:Y:S02]  /*7200*/  FMUL.FTZ R56, R118.reuse, R56 ;  /* 0x0000003876387220 */ /* 0x040fe40000410000 */
[----:B------:R-:W-:Y:S02]  /*7210*/  FMUL.FTZ R57, R118, R57 ;  /* 0x0000003976397220 */ /* 0x000fe40000410000 */
[-C--:B--2---:R-:W-:Y:S04]  /*7220*/  HMMA.16816.F32.BF16 R20, R124, R132.reuse, R20 ;  /* 0x000000847c14723c */ /* 0x084fe80000041814 */
[C---:B------:R-:W-:Y:S02]  /*7230*/  FMUL.FTZ R34, R0.reuse, R150 ;  /* 0x0000009600227220 */ /* 0x040fe40000410000 */
[----:B------:R-:W-:Y:S02]  /*7240*/  FMUL.FTZ R35, R0, R151 ;  /* 0x0000009700237220 */ /* 0x000fe40000410000 */
[C---:B------:R-:W-:Y:S04]  /*7250*/  FMUL.FTZ R60, R118.reuse, R60 ;  /* 0x0000003c763c7220 */ /* 0x040fe80000410000 */
[----:B------:R-:W-:Y:S01]  /*7260*/  FMUL.FTZ R61, R118, R61 ;  /* 0x0000003d763d7220 */ /* 0x000fe20000410000 */
[C---:B------:R-:W-:Y:S04]  /*7270*/  HMMA.16816.F32.BF16 R32, R128.reuse, R132, R32 ;  /* 0x000000848020723c */ /* 0x040fe80000041820 */
[C---:B------:R-:W-:Y:S02]  /*7280*/  FMUL.FTZ R38, R0.reuse, R154 ;  /* 0x0000009a00267220 */ /* 0x040fe40000410000 */
[----:B------:R-:W-:Y:S02]  /*7290*/  FMUL.FTZ R39, R0, R155 ;  /* 0x0000009b00277220 */ /* 0x000fe40000410000 */
[C---:B------:R-:W-:Y:S04]  /*72a0*/  FMUL.FTZ R66, R117.reuse, R66 ;  /* 0x0000004275427220 */ /* 0x040fe80000410000 */
[C---:B------:R-:W-:Y:S01]  /*72b0*/  FMUL.FTZ R67, R117.reuse, R67 ;  /* 0x0000004375437220 */ /* 0x040fe20000410000 */
[-C--:B------:R-:W-:Y:S03]  /*72c0*/  HMMA.16816.F32.BF16 R36, R128, R134.reuse, R36 ;  /* 0x000000868024723c */ /* 0x080fe60000041824 */
[C---:B------:R-:W-:Y:S02]  /*72d0*/  FMUL.FTZ R70, R117.reuse, R70 ;  /* 0x0000004675467220 */ /* 0x040fe40000410000 */
[----:B------:R-:W-:Y:S02]  /*72e0*/  FMUL.FTZ R71, R117, R71 ;  /* 0x0000004775477220 */ /* 0x000fe40000410000 */
[C---:B------:R-:W-:Y:S01]  /*72f0*/  FMUL.FTZ R72, R118.reuse, R72 ;  /* 0x0000004876487220 */ /* 0x040fe20000410000 */
[C---:B------:R-:W-:Y:S01]  /*7300*/  HMMA.16816.F32.BF16 R48, R124.reuse, R134, R48 ;  /* 0x000000867c30723c */ /* 0x040fe20000041830 */
[----:B------:R-:W2:Y:S03]  /*7310*/  LDSM.16.MT88.4 R132, [R180+0xc00] ;  /* 0x000c0000b484783b */ /* 0x000ea60000004200 */
[C---:B------:R-:W-:Y:S02]  /*7320*/  FMUL.FTZ R52, R3.reuse, R52 ;  /* 0x0000003403347220 */ /* 0x040fe40000410000 */
[----:B------:R-:W-:Y:S02]  /*7330*/  FMUL.FTZ R53, R3, R53 ;  /* 0x0000003503357220 */ /* 0x000fe40000410000 */
[C---:B------:R-:W-:Y:S04]  /*7340*/  FMUL.FTZ R73, R118.reuse, R73 ;  /* 0x0000004976497220 */ /* 0x040fe80000410000 */
[C---:B------:R-:W-:Y:S02]  /*7350*/  FMUL.FTZ R76, R118.reuse, R76 ;  /* 0x0000004c764c7220 */ /* 0x040fe40000410000 */
        /* <DEDUP_REMOVED lines=13> */
[----:B------:R-:W-:Y:S01]  /*7430*/  FMUL.FTZ R104, R118, R104 ;  /* 0x0000006876687220 */ /* 0x000fe20000410000 */
[-C--:B--2---:R-:W-:Y:S03]  /*7440*/  HMMA.16816.F32.BF16 R52, R124, R132.reuse, R52 ;  /* 0x000000847c34723c */ /* 0x084fe60000041834 */
[C---:B------:R-:W-:Y:S02]  /*7450*/  FMUL.FTZ R58, R0.reuse, R58 ;  /* 0x0000003a003a7220 */ /* 0x040fe40000410000 */
[----:B------:R-:W-:Y:S02]  /*7460*/  FMUL.FTZ R59, R0, R59 ;  /* 0x0000003b003b7220 */ /* 0x000fe40000410000 */
[----:B------:R-:W-:Y:S02]  /*7470*/  FMUL.FTZ R105, R118, R105 ;  /* 0x0000006976697220 */ /* 0x000fe40000410000 */
[----:B------:R-:W-:Y:S02]  /*7480*/  FFMA.FTZ R24, R117, R201, R167 ;  /* 0x000000c975187223 */ /* 0x000fe400000100a7 */
[----:B------:R-:W-:Y:S01]  /*7490*/  MUFU.EX2 R167, R156 ;  /* 0x0000009c00a77308 */ /* 0x000fe20000000800 */
[C---:B------:R-:W-:Y:S04]  /*74a0*/  HMMA.16816.F32.BF16 R56, R128.reuse, R132, R56 ;  /* 0x000000848038723c */ /* 0x040fe80000041838 */
[C---:B------:R-:W-:Y:S02]  /*74b0*/  FMUL.FTZ R62, R0.reuse, R62 ;  /* 0x0000003e003e7220 */ /* 0x040fe40000410000 */
[----:B------:R-:W-:Y:S02]  /*74c0*/  FMUL.FTZ R63, R0, R63 ;  /* 0x0000003f003f7220 */ /* 0x000fe40000410000 */
[C---:B------:R-:W-:Y:S04]  /*74d0*/  FMUL.FTZ R108, R118.reuse, R108 ;  /* 0x0000006c766c7220 */ /* 0x040fe80000410000 */
[----:B------:R-:W-:Y:S01]  /*74e0*/  FMUL.FTZ R109, R118, R109 ;  /* 0x0000006d766d7220 */ /* 0x000fe20000410000 */
[-C--:B------:R-:W-:Y:S03]  /*74f0*/  HMMA.16816.F32.BF16 R60, R128, R134.reuse, R60 ;  /* 0x00000086803c723c */ /* 0x080fe6000004183c */
[C---:B------:R-:W-:Y:S02]  /*7500*/  FMUL.FTZ R64, R3.reuse, R64 ;  /* 0x0000004003407220 */ /* 0x040fe40000410000 */
[----:B------:R-:W-:Y:S02]  /*7510*/  FMUL.FTZ R65, R3, R65 ;  /* 0x0000004103417220 */ /* 0x000fe40000410000 */
[C---:B------:R-:W-:Y:S02]  /*7520*/  FMUL.FTZ R114, R117.reuse, R114 ;  /* 0x0000007275727220 */ /* 0x040fe40000410000 */
[----:B------:R-:W-:Y:S03]  /*7530*/  FMUL.FTZ R115, R117, R115 ;  /* 0x0000007375737220 */ /* 0x000fe60000410000 */
[C---:B------:R-:W-:Y:S01]  /*7540*/  HMMA.16816.F32.BF16 R64, R124.reuse, R134, R64 ;  /* 0x000000867c40723c */ /* 0x040fe20000041840 */
[----:B------:R-:W2:Y:S03]  /*7550*/  LDSM.16.MT88.4 R132, [R181+0xc00] ;  /* 0x000c0000b584783b */ /* 0x000ea60000004200 */
[C---:B------:R-:W-:Y:S02]  /*7560*/  FMUL.FTZ R68, R3.reuse, R68 ;  /* 0x0000004403447220 */ /* 0x040fe40000410000 */
[----:B------:R-:W-:Y:S02]  /*7570*/  FMUL.FTZ R69, R3, R69 ;  /* 0x0000004503457220 */ /* 0x000fe40000410000 */
[--C-:B------:R-:W-:Y:S04]  /*7580*/  FFMA.FTZ R136, R42, c[0x0][0x2d0], -R158.reuse ;  /* 0x0000b4002a887a23 */ /* 0x100fe8000001089e */
[--C-:B------:R-:W-:Y:S01]  /*7590*/  FFMA.FTZ R137, R43, c[0x0][0x2d0], -R158.reuse ;  /* 0x0000b4002b897a23 */ /* 0x100fe2000001089e */
[----:B------:R-:W-:Y:S01]  /*75a0*/  MUFU.EX2 R156, R136 ;  /* 0x00000088009c7308 */ /* 0x000fe20000000800 */
[--C-:B------:R-:W-:Y:S02]  /*75b0*/  FFMA.FTZ R138, R46, c[0x0][0x2d0], -R158.reuse ;  /* 0x0000b4002e8a7a23 */ /* 0x100fe4000001089e */
[----:B------:R-:W-:Y:S02]  /*75c0*/  FFMA.FTZ R139, R47, c[0x0][0x2d0], -R158 ;  /* 0x0000b4002f8b7a23 */ /* 0x000fe4000001089e */
[----:B------:R-:W-:Y:S01]  /*75d0*/  LDSM.16.MT88.4 R44, [R180+0x1c00] ;  /* 0x001c0000b42c783b */ /* 0x000fe20000004200 */
        /* <DEDUP_REMOVED lines=10> */
[C---:B------:R-:W-:Y:S01]  /*7680*/  FMUL.FTZ R96, R3.reuse, R96 ;  /* 0x0000006003607220 */ /* 0x040fe20000410000 */
[-C--:B--2---:R-:W-:Y:S03]  /*7690*/  HMMA.16816.F32.BF16 R68, R124, R132.reuse, R68 ;  /* 0x000000847c44723c */ /* 0x084fe60000041844 */
[C---:B------:R-:W-:Y:S02]  /*76a0*/  FMUL.FTZ R97, R3.reuse, R97 ;  /* 0x0000006103617220 */ /* 0x040fe40000410000 */
[C---:B------:R-:W-:Y:S02]  /*76b0*/  FMUL.FTZ R100, R3.reuse, R100 ;  /* 0x0000006403647220 */ /* 0x040fe40000410000 */
[C---:B------:R-:W-:Y:S01]  /*76c0*/  FMUL.FTZ R101, R3.reuse, R101 ;  /* 0x0000006503657220 */ /* 0x040fe20000410000 */
[C---:B------:R-:W-:Y:S04]  /*76d0*/  HMMA.16816.F32.BF16 R72, R128.reuse, R132, R72 ;  /* 0x000000848048723c */ /* 0x040fe80000041848 */
[C---:B------:R-:W-:Y:S02]  /*76e0*/  FMUL.FTZ R112, R3.reuse, R112 ;  /* 0x0000007003707220 */ /* 0x040fe40000410000 */
[C---:B------:R-:W-:Y:S02]  /*76f0*/  FMUL.FTZ R113, R3.reuse, R113 ;  /* 0x0000007103717220 */ /* 0x040fe40000410000 */
[-C--:B------:R-:W-:Y:S04]  /*7700*/  HMMA.16816.F32.BF16 R76, R128, R134.reuse, R76 ;  /* 0x00000086804c723c */ /* 0x080fe8000004184c */
[C---:B------:R-:W-:Y:S02]  /*7710*/  FMUL.FTZ R94, R0.reuse, R94 ;  /* 0x0000005e005e7220 */ /* 0x040fe40000410000 */
[C---:B------:R-:W-:Y:S02]  /*7720*/  FMUL.FTZ R95, R0.reuse, R95 ;  /* 0x0000005f005f7220 */ /* 0x040fe40000410000 */
[C---:B------:R-:W-:Y:S01]  /*7730*/  HMMA.16816.F32.BF16 R80, R124.reuse, R134, R80 ;  /* 0x000000867c50723c */ /* 0x040fe20000041850 */
[----:B------:R-:W2:Y:S03]  /*7740*/  LDSM.16.MT88.4 R132, [R180+0x1800] ;  /* 0x00180000b484783b */ /* 0x000ea60000004200 */
[C---:B------:R-:W-:Y:S02]  /*7750*/  FMUL.FTZ R106, R0.reuse, R106 ;  /* 0x0000006a006a7220 */ /* 0x040fe40000410000 */
[C---:B------:R-:W-:Y:S02]  /*7760*/  FMUL.FTZ R107, R0.reuse, R107 ;  /* 0x0000006b006b7220 */ /* 0x040fe40000410000 */
[C---:B------:R-:W-:Y:S04]  /*7770*/  FMUL.FTZ R110, R0.reuse, R110 ;  /* 0x0000006e006e7220 */ /* 0x040fe80000410000 */
[----:B------:R-:W-:Y:S02]  /*7780*/  FMUL.FTZ R111, R0, R111 ;  /* 0x0000006f006f7220 */ /* 0x000fe40000410000 */
[----:B------:R-:W-:Y:S01]  /*7790*/  FADD.FTZ R142, R206, R24 ;  /* 0x00000018ce8e7221 */ /* 0x000fe20000010000 */
[----:B-1----:R-:W-:Y:S01]  /*77a0*/  F2FP.BF16.PACK_AB R24, R214, R143 ;  /* 0x0000008fd618723e */ /* 0x002fe200000010ff */
[----:B------:R-:W-:Y:S02]  /*77b0*/  FFMA.FTZ R0, R0, R221, R179 ;  /* 0x000000dd00007223 */ /* 0x000fe400000100b3 */
[----:B------:R-:W-:Y:S02]  /*77c0*/  FFMA.FTZ R28, R3, R200, R168 ;  /* 0x000000c8031c7223 */ /* 0x000fe400000100a8 */
[----:B------:R-:W-:Y:S01]  /*77d0*/  FADD.FTZ R140, R40, R0 ;  /* 0x00000000288c7221 */ /* 0x000fe20000010000 */
[----:B------:R-:W-:Y:S01]  /*77e0*/  MUFU.EX2 R168, R157 ;  /* 0x0000009d00a87308 */ /* 0x000fe20000000800 */
[----:B------:R-:W-:Y:S01]  /*77f0*/  LDSM.16.MT88.4 R40, [R181+0x1000] ;  /* 0x00100000b528783b */ /* 0x000fe20000004200 */
[----:B------:R-:W-:Y:S01]  /*7800*/  FFMA.FTZ R3, R26, c[0x0][0x2d0], -R158 ;  /* 0x0000b4001a037a23 */ /* 0x000fe2000001089e */
[----:B------:R-:W-:Y:S01]  /*7810*/  F2FP.BF16.PACK_AB R26, R217, R215 ;  /* 0x000000d7d91a723e */ /* 0x000fe200000010ff */
[----:B------:R-:W-:Y:S04]  /*7820*/  FADD.FTZ R28, R207, R28 ;  /* 0x0000001ccf1c7221 */ /* 0x000fe80000010000 */
[----:B------:R-:W-:Y:S01]  /*7830*/  FADD.FTZ R0, R211, R28 ;  /* 0x0000001cd3007221 */ /* 0x000fe20000010000 */
[----:B------:R-:W-:Y:S01]  /*7840*/  F2FP.BF16.PACK_AB R28, R208, R205 ;  /* 0x000000cdd01c723e */ /* 0x000fe200000010ff */
[----:B------:R1:W-:Y:S02]  /*7850*/  MUFU.EX2 R202, R3 ;  /* 0x0000000300ca7308 */ /* 0x0003e40000000800 */
[----:B------:R-:W-:Y:S01]  /*7860*/  FADD.FTZ R0, R226, R0 ;  /* 0x00000000e2007221 */ /* 0x000fe20000010000 */
[-C--:B--2---:R-:W-:Y:S07]  /*7870*/  HMMA.16816.F32.BF16 R84, R124, R132.reuse, R84 ;  /* 0x000000847c54723c */ /* 0x084fee0000041854 */
[----:B------:R-:W-:Y:S01]  /*7880*/  MUFU.EX2 R157, R172 ;  /* 0x000000ac009d7308 */ /* 0x000fe20000000800 */
[C---:B------:R-:W-:Y:S04]  /*7890*/  HMMA.16816.F32.BF16 R88, R128.reuse, R132, R88 ;  /* 0x000000848058723c */ /* 0x040fe80000041858 */
[--C-:B-1----:R-:W-:Y:S01]  /*78a0*/  FFMA.FTZ R3, R27, c[0x0][0x2d0], -R158.reuse ;  /* 0x0000b4001b037a23 */ /* 0x102fe2000001089e */
[----:B------:R-:W-:Y:S03]  /*78b0*/  F2FP.BF16.PACK_AB R27, R216, R213 ;  /* 0x000000d5d81b723e */ /* 0x000fe600000010ff */
[-C--:B------:R-:W-:Y:S01]  /*78c0*/  HMMA.16816.F32.BF16 R92, R128, R134.reuse, R92 ;  /* 0x00000086805c723c */ /* 0x080fe2000004185c */
[----:B------:R-:W1:Y:S07]  /*78d0*/  MUFU.EX2 R200, R3 ;  /* 0x0000000300c87308 */ /* 0x000e6e0000000800 */
[C---:B------:R-:W-:Y:S01]  /*78e0*/  HMMA.16816.F32.BF16 R96, R124.reuse, R134, R96 ;  /* 0x000000867c60723c */ /* 0x040fe20000041860 */
[----:B------:R-:W2:Y:S03]  /*78f0*/  LDSM.16.MT88.4 R132, [R181+0x1800] ;  /* 0x00180000b584783b */ /* 0x000ea60000004200 */
[----:B-1----:R-:W-:Y:S01]  /*7900*/  F2FP.BF16.PACK_AB R29, R200, R202 ;  /* 0x000000cac81d723e */ /* 0x002fe200000010ff */
[--C-:B------:R-:W-:Y:S01]  /*7910*/  FFMA.FTZ R3, R30, c[0x0][0x2d0], -R158.reuse ;  /* 0x0000b4001e037a23 */ /* 0x100fe2000001089e */
[----:B------:R-:W-:Y:S03]  /*7920*/  F2FP.BF16.PACK_AB R30, R204, R210 ;  /* 0x000000d2cc1e723e */ /* 0x000fe600000010ff */
[----:B------:R1:W-:Y:S01]  /*7930*/  MUFU.EX2 R201, R3 ;  /* 0x0000000300c97308 */ /* 0x0003e20000000800 */
[-C--:B--2---:R-:W-:Y:S03]  /*7940*/  HMMA.16816.F32.BF16 R100, R124, R132.reuse, R100 ;  /* 0x000000847c64723c */ /* 0x084fe60000041864 */
[----:B-1----:R-:W-:Y:S05]  /*7950*/  FFMA.FTZ R3, R31, c[0x0][0x2d0], -R158 ;  /* 0x0000b4001f037a23 */ /* 0x002fea000001089e */
[C---:B------:R-:W-:Y:S01]  /*7960*/  HMMA.16816.F32.BF16 R104, R128.reuse, R132, R104 ;  /* 0x000000848068723c */ /* 0x040fe20000041868 */
[----:B------:R-:W-:Y:S07]  /*7970*/  MUFU.EX2 R158, R171 ;  /* 0x000000ab009e7308 */ /* 0x000fee0000000800 */
[-C--:B------:R-:W-:Y:S01]  /*7980*/  HMMA.16816.F32.BF16 R108, R128, R134.reuse, R108 ;  /* 0x00000086806c723c */ /* 0x080fe2000004186c */
[----:B------:R-:W1:Y:S02]  /*7990*/  LDSM.16.MT88.4 R128, [R180+0x400] ;  /* 0x00040000b480783b */ /* 0x000e640000004200 */
[----:B------:R2:W3:Y:S05]  /*79a0*/  MUFU.EX2 R198, R3 ;  /* 0x0000000300c67308 */ /* 0x0004ea0000000800 */
[----:B------:R-:W-:Y:S01]  /*79b0*/  HMMA.16816.F32.BF16 R112, R124, R134, R112 ;  /* 0x000000867c70723c */ /* 0x000fe20000041870 */
[----:B------:R-:W4:Y:S08]  /*79c0*/  LDSM.16.MT88.4 R124, [R181+0x400] ;  /* 0x00040000b57c783b */ /* 0x000f300000004200 */
[----:B------:R-:W-:Y:S03]  /*79d0*/  LDSM.16.MT88.4 R132, [R180+0x800] ;  /* 0x00080000b484783b */ /* 0x000fe60000004200 */
[----:B--2---:R-:W-:Y:S01]  /*79e0*/  FFMA.FTZ R3, R118, R220, R199 ;  /* 0x000000dc76037223 */ /* 0x004fe200000100c7 */
[----:B---3--:R-:W-:Y:S04]  /*79f0*/  F2FP.BF16.PACK_AB R31, R198, R201 ;  /* 0x000000c9c61f723e */ /* 0x008fe800000010ff */
[----:B------:R-:W2:Y:S01]  /*7a00*/  LDSM.16.MT88.4 R116, [R180+0x1000] ;  /* 0x00100000b474783b */ /* 0x000ea20000004200 */
[----:B------:R-:W-:Y:S02]  /*7a10*/  FADD.FTZ R141, R203, R3 ;  /* 0x00000003cb8d7221 */ /* 0x000fe40000010000 */
[----:B------:R-:W-:Y:S01]  /*7a20*/  FADD.FTZ R3, R224, R142 ;  /* 0x0000008ee0037221 */ /* 0x000fe20000010000 */
[-C--:B-1----:R-:W-:Y:S08]  /*7a30*/  HMMA.16816.F32.BF16 R4, R24, R128.reuse, R4 ;  /* 0x000000801804723c */ /* 0x082ff00000041804 */
[C---:B------:R-:W-:Y:S08]  /*7a40*/  HMMA.16816.F32.BF16 R8, R28.reuse, R128, R8 ;  /* 0x000000801c08723c */ /* 0x040ff00000041808 */
[-C--:B------:R-:W-:Y:S08]  /*7a50*/  HMMA.16816.F32.BF16 R12, R28, R130.reuse, R12 ;  /* 0x000000821c0c723c */ /* 0x080ff0000004180c */
[C---:B------:R-:W-:Y:S08]  /*7a60*/  HMMA.16816.F32.BF16 R16, R24.reuse, R130, R16 ;  /* 0x000000821810723c */ /* 0x040ff00000041810 */
[-C--:B----4-:R-:W-:Y:S08]  /*7a70*/  HMMA.16816.F32.BF16 R20, R24, R124.reuse, R20 ;  /* 0x0000007c1814723c */ /* 0x090ff00000041814 */
[C---:B------:R-:W-:Y:S08]  /*7a80*/  HMMA.16816.F32.BF16 R32, R28.reuse, R124, R32 ;  /* 0x0000007c1c20723c */ /* 0x040ff00000041820 */
[-C--:B------:R-:W-:Y:S08]  /*7a90*/  HMMA.16816.F32.BF16 R36, R28, R126.reuse, R36 ;  /* 0x0000007e1c24723c */ /* 0x080ff00000041824 */
[C---:B------:R-:W-:Y:S01]  /*7aa0*/  HMMA.16816.F32.BF16 R48, R24.reuse, R126, R48 ;  /* 0x0000007e1830723c */ /* 0x040fe20000041830 */
[----:B------:R-:W-:Y:S07]  /*7ab0*/  LDSM.16.MT88.4 R124, [R181+0x800] ;  /* 0x00080000b57c783b */ /* 0x000fee0000004200 */
[-C--:B--2---:R-:W-:Y:S08]  /*7ac0*/  HMMA.16816.F32.BF16 R52, R24, R116.reuse, R52 ;  /* 0x000000741834723c */ /* 0x084ff00000041834 */
[C---:B------:R-:W-:Y:S08]  /*7ad0*/  HMMA.16816.F32.BF16 R56, R28.reuse, R116, R56 ;  /* 0x000000741c38723c */ /* 0x040ff00000041838 */
[-C--:B------:R-:W-:Y:S08]  /*7ae0*/  HMMA.16816.F32.BF16 R60, R28, R118.reuse, R60 ;  /* 0x000000761c3c723c */ /* 0x080ff0000004183c */
[C---:B------:R-:W-:Y:S01]  /*7af0*/  HMMA.16816.F32.BF16 R64, R24.reuse, R118, R64 ;  /* 0x000000761840723c */ /* 0x040fe20000041840 */
[----:B------:R-:W1:Y:S07]  /*7b00*/  LDSM.16.MT88.4 R116, [R181+0x1c00] ;  /* 0x001c0000b574783b */ /* 0x000e6e0000004200 */
[-C--:B------:R-:W-:Y:S08]  /*7b10*/  HMMA.16816.F32.BF16 R68, R24, R40.reuse, R68 ;  /* 0x000000281844723c */ /* 0x080ff00000041844 */
[C---:B------:R-:W-:Y:S07]  /*7b20*/  HMMA.16816.F32.BF16 R72, R28.reuse, R40, R72 ;  /* 0x000000281c48723c */ /* 0x040fee0000041848 */
[----:B------:R-:W-:Y:S01]  /*7b30*/  FADD.FTZ R40, R143, R0 ;  /* 0x000000008f287221 */ /* 0x000fe20000010000 */
[-C--:B------:R-:W-:Y:S08]  /*7b40*/  HMMA.16816.F32.BF16 R76, R28, R42.reuse, R76 ;  /* 0x0000002a1c4c723c */ /* 0x080ff0000004184c */
[C---:B------:R-:W-:Y:S01]  /*7b50*/  HMMA.16816.F32.BF16 R80, R24.reuse, R42, R80 ;  /* 0x0000002a1850723c */ /* 0x040fe20000041850 */
[----:B------:R-:W-:Y:S06]  /*7b60*/  MUFU.EX2 R43, R139 ;  /* 0x0000008b002b7308 */ /* 0x000fec0000000800 */
[----:B------:R-:W-:Y:S01]  /*7b70*/  FADD.FTZ R42, R225, R3 ;  /* 0x00000003e12a7221 */ /* 0x000fe20000010000 */
[-C--:B------:R-:W-:Y:S04]  /*7b80*/  HMMA.16816.F32.BF16 R84, R24, R44.reuse, R84 ;  /* 0x0000002c1854723c */ /* 0x080fe80000041854 */
[----:B------:R-:W-:Y:S04]  /*7b90*/  FADD.FTZ R0, R209, R42 ;  /* 0x0000002ad1007221 */ /* 0x000fe80000010000 */
[C---:B------:R-:W-:Y:S01]  /*7ba0*/  HMMA.16816.F32.BF16 R88, R28.reuse, R44, R88 ;  /* 0x0000002c1c58723c */ /* 0x040fe20000041858 */
[----:B------:R-:W2:Y:S07]  /*7bb0*/  MUFU.EX2 R45, R137 ;  /* 0x00000089002d7308 */ /* 0x000eae0000000800 */
[-C--:B------:R-:W-:Y:S03]  /*7bc0*/  HMMA.16816.F32.BF16 R92, R28, R46.reuse, R92 ;  /* 0x0000002e1c5c723c */ /* 0x080fe6000004185c */
[----:B------:R-:W3:Y:S05]  /*7bd0*/  MUFU.EX2 R44, R138 ;  /* 0x0000008a002c7308 */ /* 0x000eea0000000800 */
[C---:B------:R-:W-:Y:S08]  /*7be0*/  HMMA.16816.F32.BF16 R96, R24.reuse, R46, R96 ;  /* 0x0000002e1860723c */ /* 0x040ff00000041860 */
[-C--:B-1----:R-:W-:Y:S08]  /*7bf0*/  HMMA.16816.F32.BF16 R100, R24, R116.reuse, R100 ;  /* 0x000000741864723c */ /* 0x082ff00000041864 */
[C---:B------:R-:W-:Y:S08]  /*7c00*/  HMMA.16816.F32.BF16 R104, R28.reuse, R116, R104 ;  /* 0x000000741c68723c */ /* 0x040ff00000041868 */
[-C--:B------:R-:W-:Y:S07]  /*7c10*/  HMMA.16816.F32.BF16 R108, R28, R118.reuse, R108 ;  /* 0x000000761c6c723c */ /* 0x080fee000004186c */
[----:B------:R-:W-:Y:S01]  /*7c20*/  FADD.FTZ R29, R222, R141 ;  /* 0x0000008dde1d7221 */ /* 0x000fe20000010000 */
[----:B------:R-:W-:Y:S04]  /*7c30*/  HMMA.16816.F32.BF16 R112, R24, R118, R112 ;  /* 0x000000761870723c */ /* 0x000fe80000041870 */
[----:B------:R-:W-:Y:S01]  /*7c40*/  FADD.FTZ R28, R219, R140 ;  /* 0x0000008cdb1c7221 */ /* 0x000fe20000010000 */
[----:B------:R-:W-:Y:S01]  /*7c50*/  F2FP.BF16.PACK_AB R30, R157, R162 ;  /* 0x000000a29d1e723e */ /* 0x000fe200000010ff */
[----:B------:R-:W-:Y:S01]  /*7c60*/  FADD.FTZ R3, R223, R29 ;  /* 0x0000001ddf037221 */ /* 0x000fe20000010000 */
[----:B------:R-:W-:Y:S01]  /*7c70*/  F2FP.BF16.PACK_AB R24, R165, R160 ;  /* 0x000000a0a518723e */ /* 0x000fe200000010ff */
[----:B------:R-:W-:Y:S01]  /*7c80*/  FADD.FTZ R41, R218, R28 ;  /* 0x0000001cda297221 */ /* 0x000fe20000010000 */
[----:B------:R-:W-:Y:S03]  /*7c90*/  F2FP.BF16.PACK_AB R25, R163, R159 ;  /* 0x0000009fa319723e */ /* 0x000fe600000010ff */
[----:B------:R-:W-:Y:S01]  /*7ca0*/  F2FP.BF16.PACK_AB R26, R168, R166 ;  /* 0x000000a6a81a723e */ /* 0x000fe200000010ff */
[----:B------:R-:W-:Y:S01]  /*7cb0*/  FADD.FTZ R3, R205, R3 ;  /* 0x00000003cd037221 */ /* 0x000fe20000010000 */
[----:B------:R-:W-:Y:S02]  /*7cc0*/  F2FP.BF16.PACK_AB R27, R167, R164 ;  /* 0x000000a4a71b723e */ /* 0x000fe400000010ff */
[----:B------:R-:W-:Y:S01]  /*7cd0*/  F2FP.BF16.PACK_AB R28, R161, R158 ;  /* 0x0000009ea11c723e */ /* 0x000fe200000010ff */
[----:B------:R-:W-:Y:S01]  /*7ce0*/  FADD.FTZ R3, R208, R3 ;  /* 0x00000003d0037221 */ /* 0x000fe20000010000 */
[----:B--2---:R-:W-:Y:S02]  /*7cf0*/  F2FP.BF16.PACK_AB R29, R45, R156 ;  /* 0x0000009c2d1d723e */ /* 0x004fe400000010ff */
[----:B---3--:R-:W-:Y:S01]  /*7d00*/  F2FP.BF16.PACK_AB R31, R43, R44 ;  /* 0x0000002c2b1f723e */ /* 0x008fe200000010ff */
[-C--:B------:R-:W-:Y:S01]  /*7d10*/  HMMA.16816.F32.BF16 R136, R24, R132.reuse, R4 ;  /* 0x000000841888723c */ /* 0x080fe20000041804 */
[----:B------:R-:W1:Y:S02]  /*7d20*/  LDSM.16.MT88.4 R4, [R180+0x1400] ;  /* 0x00140000b404783b */ /* 0x000e640000004200 */
[----:B------:R-:W-:Y:S05]  /*7d30*/  MOV R119, R2 ;  /* 0x0000000200777202 */ /* 0x000fea0000000f00 */
[C---:B------:R-:W-:Y:S01]  /*7d40*/  HMMA.16816.F32.BF16 R140, R28.reuse, R132, R8 ;  /* 0x000000841c8c723c */ /* 0x040fe20000041808 */
[----:B------:R-:W2:Y:S07]  /*7d50*/  LDSM.16.MT88.4 R8, [R181+0x1400] ;  /* 0x00140000b508783b */ /* 0x000eae0000004200 */
[-C--:B------:R-:W-:Y:S01]  /*7d60*/  HMMA.16816.F32.BF16 R144, R28, R134.reuse, R12 ;  /* 0x000000861c90723c */ /* 0x080fe2000004180c */
[----:B------:R-:W3:Y:S07]  /*7d70*/  LDSM.16.MT88.4 R12, [R180+0x2000] ;  /* 0x00200000b40c783b */ /* 0x000eee0000004200 */
[C---:B------:R-:W-:Y:S01]  /*7d80*/  HMMA.16816.F32.BF16 R132, R24.reuse, R134, R16 ;  /* 0x000000861884723c */ /* 0x040fe20000041810 */
[----:B------:R-:W4:Y:S07]  /*7d90*/  LDSM.16.MT88.4 R16, [R181+0x2000] ;  /* 0x00200000b510783b */ /* 0x000f2e0000004200 */
[-C--:B------:R-:W-:Y:S08]  /*7da0*/  HMMA.16816.F32.BF16 R128, R24, R124.reuse, R20 ;  /* 0x0000007c1880723c */ /* 0x080ff00000041814 */
[C---:B------:R-:W-:Y:S08]  /*7db0*/  HMMA.16816.F32.BF16 R148, R28.reuse, R124, R32 ;  /* 0x0000007c1c94723c */ /* 0x040ff00000041820 */
[-C--:B------:R-:W-:Y:S08]  /*7dc0*/  HMMA.16816.F32.BF16 R152, R28, R126.reuse, R36 ;  /* 0x0000007e1c98723c */ /* 0x080ff00000041824 */
[C---:B------:R-:W-:Y:S08]  /*7dd0*/  HMMA.16816.F32.BF16 R124, R24.reuse, R126, R48 ;  /* 0x0000007e187c723c */ /* 0x040ff00000041830 */
[-C--:B-1----:R-:W-:Y:S08]  /*7de0*/  HMMA.16816.F32.BF16 R52, R24, R4.reuse, R52 ;  /* 0x000000041834723c */ /* 0x082ff00000041834 */
[C---:B------:R-:W-:Y:S07]  /*7df0*/  HMMA.16816.F32.BF16 R56, R28.reuse, R4, R56 ;  /* 0x000000041c38723c */ /* 0x040fee0000041838 */
[----:B------:R-:W-:Y:S01]  /*7e00*/  FADD.FTZ R5, R202, R41 ;  /* 0x00000029ca057221 */ /* 0x000fe20000010000 */
[-C--:B------:R-:W-:Y:S04]  /*7e10*/  HMMA.16816.F32.BF16 R60, R28, R6.reuse, R60 ;  /* 0x000000061c3c723c */ /* 0x080fe8000004183c */
[----:B------:R-:W-:Y:S02]  /*7e20*/  FADD.FTZ R4, R212, R0 ;  /* 0x00000000d4047221 */ /* 0x000fe40000010000 */
[----:B------:R-:W-:Y:S02]  /*7e30*/  FADD.FTZ R0, R200, R5 ;  /* 0x00000005c8007221 */ /* 0x000fe40000010000 */
[C---:B------:R-:W-:Y:S04]  /*7e40*/  HMMA.16816.F32.BF16 R64, R24.reuse, R6, R64 ;  /* 0x000000061840723c */ /* 0x040fe80000041840 */
[----:B------:R-:W-:Y:S03]  /*7e50*/  FADD.FTZ R5, R201, R0 ;  /* 0x00000000c9057221 */ /* 0x000fe60000010000 */
[----:B------:R-:W-:Y:S01]  /*7e60*/  FADD.FTZ R6, R214, R40 ;  /* 0x00000028d6067221 */ /* 0x000fe20000010000 */
[-C--:B--2---:R-:W-:Y:S04]  /*7e70*/  HMMA.16816.F32.BF16 R68, R24, R8.reuse, R68 ;  /* 0x000000081844723c */ /* 0x084fe80000041844 */
[----:B------:R-:W-:Y:S04]  /*7e80*/  FADD.FTZ R7, R213, R4 ;  /* 0x00000004d5077221 */ /* 0x000fe80000010000 */
[C---:B------:R-:W-:Y:S07]  /*7e90*/  HMMA.16816.F32.BF16 R72, R28.reuse, R8, R72 ;  /* 0x000000081c48723c */ /* 0x040fee0000041848 */
[----:B------:R-:W-:Y:S01]  /*7ea0*/  FADD.FTZ R8, R215, R6 ;  /* 0x00000006d7087221 */ /* 0x000fe20000010000 */
[-C--:B------:R-:W-:Y:S04]  /*7eb0*/  HMMA.16816.F32.BF16 R76, R28, R10.reuse, R76 ;  /* 0x0000000a1c4c723c */ /* 0x080fe8000004184c */
[----:B------:R-:W-:Y:S02]  /*7ec0*/  FADD.FTZ R6, R210, R3 ;  /* 0x00000003d2067221 */ /* 0x000fe40000010000 */
[----:B------:R-:W-:Y:S02]  /*7ed0*/  FADD.FTZ R4, R217, R8 ;  /* 0x00000008d9047221 */ /* 0x000fe40000010000 */
[C---:B------:R-:W-:Y:S04]  /*7ee0*/  HMMA.16816.F32.BF16 R80, R24.reuse, R10, R80 ;  /* 0x0000000a1850723c */ /* 0x040fe80000041850 */
[----:B------:R-:W-:Y:S02]  /*7ef0*/  FADD.FTZ R3, R216, R7 ;  /* 0x00000007d8037221 */ /* 0x000fe40000010000 */
[----:B------:R-:W-:Y:S02]  /*7f00*/  FADD.FTZ R0, R204, R6 ;  /* 0x00000006cc007221 */ /* 0x000fe40000010000 */
[-C--:B---3--:R-:W-:Y:S04]  /*7f10*/  HMMA.16816.F32.BF16 R84, R24, R12.reuse, R84 ;  /* 0x0000000c1854723c */ /* 0x088fe80000041854 */
        /* <DEDUP_REMOVED lines=15> */
[----:B------:R-:W-:Y:S01]  /*8010*/  FADD.FTZ R5, R164, R0 ;  /* 0x00000000a4057221 */ /* 0x000fe20000010000 */
[----:B------:R-:W-:Y:S01]  /*8020*/  IADD3 R0, R197, -0x1, RZ ;  /* 0xffffffffc5007810 */ /* 0x000fe20007ffe0ff */
[----:B------:R-:W-:Y:S02]  /*8030*/  FADD.FTZ R4, R162, R8 ;  /* 0x00000008a2047221 */ /* 0x000fe40000010000 */
[-C--:B------:R-:W-:Y:S04]  /*8040*/  HMMA.16816.F32.BF16 R108, R28, R18.reuse, R108 ;  /* 0x000000121c6c723c */ /* 0x080fe8000004186c */
[----:B------:R-:W-:Y:S01]  /*8050*/  FADD.FTZ R3, R44, R7 ;  /* 0x000000072c037221 */ /* 0x000fe20000010000 */
[----:B------:R-:W-:Y:S01]  /*8060*/  MOV R197, R0 ;  /* 0x0000000000c57202 */ /* 0x000fe20000000f00 */
[----:B------:R-:W-:Y:S02]  /*8070*/  FADD.FTZ R200, R168, R6 ;  /* 0x00000006a8c87221 */ /* 0x000fe40000010000 */
[----:B------:R-:W-:Y:S04]  /*8080*/  HMMA.16816.F32.BF16 R112, R24, R18, R112 ;  /* 0x000000121870723c */ /* 0x000fe80000041870 */
[----:B------:R-:W-:Y:S02]  /*8090*/  FADD.FTZ R201, R167, R5 ;  /* 0x00000005a7c97221 */ /* 0x000fe40000010000 */
[----:B------:R-:W-:Y:S02]  /*80a0*/  FADD.FTZ R220, R157, R4 ;  /* 0x000000049ddc7221 */ /* 0x000fe40000010000 */
[----:B------:R-:W-:Y:S01]  /*80b0*/  FADD.FTZ R221, R43, R3 ;  /* 0x000000032bdd7221 */ /* 0x000fe20000010000 */
[----:B------:R-:W-:-:S10]  /*80c0*/  @P0 BRA `(.L_x_77) ;  /* 0xffffd54000000947 */ /* 0x000fd4000383ffff */
.L_x_65:
[----:B------:R-:W-:Y:S05]  /*80d0*/  BRA.DIV ~URZ, `(.L_x_78) ;  /* 0x00005ec27f007947 */ /* 0x000fea000b800000 */
[----:B------:R-:W1:Y:S04]  /*80e0*/  SHFL.BFLY PT, R3, R200, 0x2, 0x1f ;  /* 0x0c401f00c8037f89 */ /* 0x000e6800000e0000 */
[----:B------:R-:W2:Y:S04]  /*80f0*/  SHFL.BFLY PT, R2, R201, 0x2, 0x1f ;  /* 0x0c401f00c9027f89 */ /* 0x000ea800000e0000 */
[----:B------:R-:W3:Y:S04]  /*8100*/  SHFL.BFLY PT, R0, R220, 0x2, 0x1f ;  /* 0x0c401f00dc007f89 */ /* 0x000ee800000e0000 */
[----:B------:R-:W4:Y:S01]  /*8110*/  SHFL.BFLY PT, R4, R221, 0x2, 0x1f ;  /* 0x0c401f00dd047f89 */ /* 0x000f2200000e0000 */
[----:B-1----:R-:W-:-:S02]  /*8120*/  FADD.FTZ R3, R3, R200 ;  /* 0x000000c803037221 */ /* 0x002fc40000010000 */
[----:B--2---:R-:W-:-:S03]  /*8130*/  FADD.FTZ R2, R2, R201 ;  /* 0x000000c902027221 */ /* 0x004fc60000010000 */
[----:B------:R-:W1:Y:S01]  /*8140*/  SHFL.BFLY PT, R7, R3, 0x1, 0x1f ;  /* 0x0c201f0003077f89 */ /* 0x000e6200000e0000 */
[----:B---3--:R-:W-:-:S03]  /*8150*/  FADD.FTZ R0, R0, R220 ;  /* 0x000000dc00007221 */ /* 0x008fc60000010000 */
[----:B------:R-:W2:Y:S01]  /*8160*/  SHFL.BFLY PT, R6, R2, 0x1, 0x1f ;  /* 0x0c201f0002067f89 */ /* 0x000ea200000e0000 */
[----:B----4-:R-:W-:-:S03]  /*8170*/  FADD.FTZ R4, R4, R221 ;  /* 0x000000dd04047221 */ /* 0x010fc60000010000 */
[----:B------:R-:W3:Y:S04]  /*8180*/  SHFL.BFLY PT, R5, R0, 0x1, 0x1f ;  /* 0x0c201f0000057f89 */ /* 0x000ee800000e0000 */
[----:B------:R4:W4:Y:S01]  /*8190*/  SHFL.BFLY PT, R8, R4, 0x1, 0x1f ;  /* 0x0c201f0004087f89 */ /* 0x00092200000e0000 */
[----:B-1----:R-:W-:Y:S02]  /*81a0*/  FADD.FTZ R7, R3, R7 ;  /* 0x0000000703077221 */ /* 0x002fe40000010000 */
[----:B--2---:R-:W-:Y:S02]  /*81b0*/  FADD.FTZ R6, R2, R6 ;  /* 0x0000000602067221 */ /* 0x004fe40000010000 */
[----:B---3--:R-:W-:Y:S02]  /*81c0*/  FADD.FTZ R5, R0, R5 ;  /* 0x0000000500057221 */ /* 0x008fe40000010000 */
.L_x_167:
[----:B------:R-:W-:Y:S01]  /*81d0*/  FSETP.NE.FTZ.AND P3, PT, R7, RZ, PT ;  /* 0x000000ff0700720b */ /* 0x000fe20003f75000 */
[----:B------:R-:W-:Y:S01]  /*81e0*/  CS2R R2, SRZ ;  /* 0x0000000000027805 */ /* 0x000fe2000001ff00 */
[----:B------:R-:W-:Y:S01]  /*81f0*/  MOV R0, RZ ;  /* 0x000000ff00007202 */ /* 0x000fe20000000f00 */
[----:B----4-:R-:W-:Y:S01]  /*8200*/  FADD.FTZ R4, R8, R4 ;  /* 0x0000000408047221 */ /* 0x010fe20000010000 */
[----:B------:R-:W-:-:S02]  /*8210*/  FSETP.NE.FTZ.AND P2, PT, R6, RZ, PT ;  /* 0x000000ff0600720b */ /* 0x000fc40003f55000 */
[----:B------:R-:W-:Y:S02]  /*8220*/  FSETP.NE.FTZ.AND P1, PT, R5, RZ, PT ;  /* 0x000000ff0500720b */ /* 0x000fe40003f35000 */
[----:B------:R-:W-:Y:S02]  /*8230*/  FSETP.NE.FTZ.AND P0, PT, R4, RZ, PT ;  /* 0x000000ff0400720b */ /* 0x000fe40003f15000 */
[----:B------:R-:W-:Y:S02]  /*8240*/  MOV R24, 0xff800000 ;  /* 0xff80000000187802 */ /* 0x000fe40000000f00 */
[----:B------:R-:W-:Y:S01]  /*8250*/  MOV R22, 0xff800000 ;  /* 0xff80000000167802 */ /* 0x000fe20000000f00 */
[----:B------:R-:W1:Y:S01]  /*8260*/  @P3 MUFU.RCP R0, R7 ;  /* 0x0000000700003308 */ /* 0x000e620000001000 */
[----:B------:R-:W-:Y:S02]  /*8270*/  MOV R23, 0xff800000 ;  /* 0xff80000000177802 */ /* 0x000fe40000000f00 */
[----:B------:R-:W-:-:S03]  /*8280*/  MOV R19, 0xff800000 ;  /* 0xff80000000137802 */ /* 0x000fc60000000f00 */
[----:B------:R-:W-:Y:S02]  /*8290*/  @P1 MOV R10, 0x3f317218 ;  /* 0x3f317218000a1802 */ /* 0x000fe40000000f00 */
[----:B------:R-:W2:Y:S01]  /*82a0*/  @P3 MUFU.LG2 R8, R7 ;  /* 0x0000000700083308 */ /* 0x000ea20000000c00 */
[----:B-1----:R-:W-:-:S07]  /*82b0*/  FMUL.FTZ R116, R0, R136 ;  /* 0x0000008800747220 */ /* 0x002fce0000410000 */
[----:B------:R-:W1:Y:S01]  /*82c0*/  @P2 MUFU.LG2 R7, R6 ;  /* 0x0000000600072308 */ /* 0x000e620000000c00 */
[C---:B------:R-:W-:Y:S02]  /*82d0*/  FMUL.FTZ R117, R0.reuse, R137 ;  /* 0x0000008900757220 */ /* 0x040fe40000410000 */
[C---:B------:R-:W-:Y:S02]  /*82e0*/  FMUL.FTZ R160, R0.reuse, R80 ;  /* 0x0000005000a07220 */ /* 0x040fe40000410000 */
[C---:B------:R-:W-:Y:S02]  /*82f0*/  FMUL.FTZ R161, R0.reuse, R81 ;  /* 0x0000005100a17220 */ /* 0x040fe40000410000 */
[C---:B------:R-:W-:Y:S01]  /*8300*/  FMUL.FTZ R166, R0.reuse, R96 ;  /* 0x0000006000a67220 */ /* 0x040fe20000410000 */
[----:B------:R-:W3:Y:S01]  /*8310*/  @P2 MUFU.RCP R3, R6 ;  /* 0x0000000600032308 */ /* 0x000ee20000001000 */
[C---:B------:R-:W-:Y:S02]  /*8320*/  FMUL.FTZ R167, R0.reuse, R97 ;  /* 0x0000006100a77220 */ /* 0x040fe40000410000 */
[----:B------:R-:W-:-:S02]  /*8330*/  FMUL.FTZ R132, R0, R132 ;  /* 0x0000008400847220 */ /* 0x000fc40000410000 */
[C---:B------:R-:W-:Y:S02]  /*8340*/  FMUL.FTZ R133, R0.reuse, R133 ;  /* 0x0000008500857220 */ /* 0x040fe40000410000 */
[C---:B------:R-:W-:Y:S01]  /*8350*/  FMUL.FTZ R128, R0.reuse, R128 ;  /* 0x0000008000807220 */ /* 0x040fe20000410000 */
[----:B------:R-:W-:Y:S01]  /*8360*/  @P1 MUFU.RCP R2, R5 ;  /* 0x0000000500021308 */ /* 0x000fe20000001000 */
        /* <DEDUP_REMOVED lines=14> */
[----:B------:R-:W-:Y:S02]  /*8450*/  FMUL.FTZ R81, R0, R113 ;  /* 0x0000007100517220 */ /* 0x000fe40000410000 */
[----:B------:R4:W5:Y:S01]  /*8460*/  @P1 MUFU.LG2 R0, R5 ;  /* 0x0000000500001308 */ /* 0x0009620000000c00 */
[----:B--2---:R-:W-:-:S02]  /*8470*/  @P3 FMUL.FTZ R9, R8, 0.69314718246459960938 ;  /* 0x3f31721808093820 */ /* 0x004fc40000410000 */
[----:B-1----:R-:W-:Y:S02]  /*8480*/  @P2 FMUL.FTZ R8, R7, 0.69314718246459960938 ;  /* 0x3f31721807082820 */ /* 0x002fe40000410000 */
[C---:B---3--:R-:W-:Y:S02]  /*8490*/  FMUL.FTZ R162, R3.reuse, R134 ;  /* 0x0000008603a27220 */ /* 0x048fe40000410000 */
[C---:B------:R-:W-:Y:S02]  /*84a0*/  FMUL.FTZ R163, R3.reuse, R135 ;  /* 0x0000008703a37220 */ /* 0x040fe40000410000 */
[C---:B------:R-:W-:Y:S02]  /*84b0*/  FMUL.FTZ R164, R3.reuse, R130 ;  /* 0x0000008203a47220 */ /* 0x040fe40000410000 */
[C---:B------:R-:W-:Y:S02]  /*84c0*/  FMUL.FTZ R165, R3.reuse, R131 ;  /* 0x0000008303a57220 */ /* 0x040fe40000410000 */
[----:B------:R-:W-:-:S02]  /*84d0*/  FMUL.FTZ R100, R3, R126 ;  /* 0x0000007e03647220 */ /* 0x000fc40000410000 */
[C---:B------:R-:W-:Y:S01]  /*84e0*/  FMUL.FTZ R101, R3.reuse, R127 ;  /* 0x0000007f03657220 */ /* 0x040fe20000410000 */
[----:B----4-:R-:W-:Y:S01]  /*84f0*/  @P2 MOV R5, 0x3f317218 ;  /* 0x3f31721800052802 */ /* 0x010fe20000000f00 */
[----:B-----5:R-:W-:Y:S01]  /*8500*/  @P1 FMUL.FTZ R7, R0, 0.69314718246459960938 ;  /* 0x3f31721800071820 */ /* 0x020fe20000410000 */
[----:B------:R-:W-:Y:S01]  /*8510*/  MOV R0, RZ ;  /* 0x000000ff00007202 */ /* 0x000fe20000000f00 */
[C---:B------:R-:W-:Y:S02]  /*8520*/  FMUL.FTZ R134, R3.reuse, R82 ;  /* 0x0000005203867220 */ /* 0x040fe40000410000 */
[C---:B------:R-:W-:Y:S02]  /*8530*/  FMUL.FTZ R135, R3.reuse, R83 ;  /* 0x0000005303877220 */ /* 0x040fe40000410000 */
[C---:B------:R-:W-:Y:S01]  /*8540*/  FMUL.FTZ R168, R3.reuse, R86 ;  /* 0x0000005603a87220 */ /* 0x040fe20000410000 */
[----:B------:R-:W1:Y:S01]  /*8550*/  @P0 MUFU.RCP R0, R4 ;  /* 0x0000000400000308 */ /* 0x000e620000001000 */
[----:B------:R-:W-:-:S02]  /*8560*/  FMUL.FTZ R169, R3, R87 ;  /* 0x0000005703a97220 */ /* 0x000fc40000410000 */
[C---:B------:R-:W-:Y:S02]  /*8570*/  FMUL.FTZ R40, R2.reuse, R60 ;  /* 0x0000003c02287220 */ /* 0x040fe40000410000 */
[----:B------:R-:W-:Y:S02]  /*8580*/  FMUL.FTZ R41, R2, R61 ;  /* 0x0000003d02297220 */ /* 0x000fe40000410000 */
        /* <DEDUP_REMOVED lines=36> */
[----:B------:R-:W-:Y:S02]  /*87d0*/  FMUL.FTZ R27, R2, R109 ;  /* 0x0000006d021b7220 */ /* 0x000fe40000410000 */
[----:B------:R2:W3:Y:S01]  /*87e0*/  @P0 MUFU.LG2 R2, R4 ;  /* 0x0000000400020308 */ /* 0x0004e20000000c00 */
[----:B------:R-:W-:Y:S02]  /*87f0*/  @P3 FMUL.FTZ R6, R3, c[0x0][0x2d0] ;  /* 0x0000b40003063a20 */ /* 0x000fe40000410000 */
[----:B------:R-:W-:Y:S02]  /*8800*/  @P1 FMUL.FTZ R3, R10, c[0x0][0x2d0] ;  /* 0x0000b4000a031a20 */ /* 0x000fe40000410000 */
[----:B------:R-:W-:Y:S02]  /*8810*/  @P2 FMUL.FTZ R5, R5, c[0x0][0x2d0] ;  /* 0x0000b40005052a20 */ /* 0x000fe40000410000 */
[----:B------:R-:W-:Y:S01]  /*8820*/  @P1 FFMA.FTZ R24, R3, R120, R7 ;  /* 0x0000007803181223 */ /* 0x000fe20000010007 */
[----:B------:R-:W-:Y:S01]  /*8830*/  @P0 MOV R3, 0x3f317218 ;  /* 0x3f31721800030802 */ /* 0x000fe20000000f00 */
[----:B-1----:R-:W-:-:S02]  /*8840*/  FMUL.FTZ R38, R0, R58 ;  /* 0x0000003a00267220 */ /* 0x002fc40000410000 */
[C---:B------:R-:W-:Y:S02]  /*8850*/  FMUL.FTZ R39, R0.reuse, R59 ;  /* 0x0000003b00277220 */ /* 0x040fe40000410000 */
[----:B------:R-:W-:Y:S02]  /*8860*/  @P0 FMUL.FTZ R3, R3, c[0x0][0x2d0] ;  /* 0x0000b40003030a20 */ /* 0x000fe40000410000 */
[----:B------:R-:W-:Y:S01]  /*8870*/  FMUL.FTZ R54, R0, R62 ;  /* 0x0000003e00367220 */ /* 0x000fe20000410000 */
[----:B--2---:R-:W-:Y:S01]  /*8880*/  MOV R4, 0x1 ;  /* 0x0000000100047802 */ /* 0x004fe20000000f00 */
[----:B---3--:R-:W-:Y:S02]  /*8890*/  @P0 FMUL.FTZ R2, R2, 0.69314718246459960938 ;  /* 0x3f31721802020820 */ /* 0x008fe40000410000 */
        /* <DEDUP_REMOVED lines=20> */
[----:B------:R-:W-:Y:S01]  /*89e0*/  FMUL.FTZ R29, R0, R111 ;  /* 0x0000006f001d7220 */ /* 0x000fe20000410000 */
[----:B------:R-:W-:Y:S01]  /*89f0*/  PRMT R0, R4, 0x7610, R0 ;  /* 0x0000761004007816 */ /* 0x000fe20000000000 */
[----:B------:R-:W-:Y:S02]  /*8a00*/  @P3 FFMA.FTZ R22, R6, R122, R9 ;  /* 0x0000007a06163223 */ /* 0x000fe40000010009 */
[----:B------:R-:W-:Y:S02]  /*8a10*/  @P2 FFMA.FTZ R23, R5, R121, R8 ;  /* 0x0000007905172223 */ /* 0x000fe40000010008 */
[----:B------:R-:W-:Y:S02]  /*8a20*/  @P0 FFMA.FTZ R19, R3, R119, R2 ;  /* 0x0000007703130223 */ /* 0x000fe40000010002 */
.L_x_40:
[----:B------:R-:W2:Y:S01]  /*8a30*/  S2R R2, SR_TID.X ;  /* 0x0000000000027919 */ /* 0x000ea20000002100 */
[----:B------:R-:W-:Y:S01]  /*8a40*/  BSSY B0, `(.L_x_79) ;  /* 0x0000010000007945 */ /* 0x000fe20003800000 */
[----:B--2---:R-:W-:-:S13]  /*8a50*/  LOP3.LUT P0, RZ, R2, 0x7f, RZ, 0xc0, !PT ;  /* 0x0000007f02ff7812 */ /* 0x004fda000780c0ff */
[----:B------:R-:W-:Y:S05]  /*8a60*/  @P0 BRA `(.L_x_80) ;  /* 0x000000d000000947 */ /* 0x000fea0003800000 */
[----:B------:R-:W2:Y:S01]  /*8a70*/  S2R R4, SR_LANEID ;  /* 0x0000000000047919 */ /* 0x000ea20000000000 */
[----:B------:R-:W-:Y:S01]  /*8a80*/  VOTEU.ANY UR4, UPT, PT ;  /* 0x0000000000047886 */ /* 0x000fe200038e0100 */
[----:B-1----:R-:W-:Y:S01]  /*8a90*/  IMAD.MOV.U32 R5, RZ, RZ, c[0x0][0x564] ;  /* 0x00015900ff057624 */ /* 0x002fe200078e00ff */
[----:B------:R-:W2:Y:S08]  /*8aa0*/  FLO.U32 R3, UR4 ;  /* 0x0000000400037d00 */ /* 0x000eb000080e0000 */
[----:B------:R-:W1:Y:S01]  /*8ab0*/  POPC R2, UR4 ;  /* 0x0000000400027d09 */ /* 0x000e620008000000 */
[----:B--2---:R-:W-:Y:S01]  /*8ac0*/  ISETP.EQ.U32.AND P0, PT, R3, R4, PT ;  /* 0x000000040300720c */ /* 0x004fe20003f02070 */
[----:B------:R-:W-:-:S12]  /*8ad0*/  IMAD.MOV.U32 R4, RZ, RZ, c[0x0][0x560] ;  /* 0x00015800ff047624 */ /* 0x000fd800078e00ff */
[----:B-1----:R1:W2:Y:S04]  /*8ae0*/  @P0 ATOMG.E.ADD.STRONG.GPU PT, R2, [R4.64], R2 ;  /* 0x00000002040209a8 */ /* 0x0022a800081ee1c6 */
[----:B-1----:R-:W1:Y:S04]  /*8af0*/  S2R R4, SR_LTMASK ;  /* 0x0000000000047919 */ /* 0x002e680000003900 */
[----:B--2---:R1:W2:Y:S02]  /*8b00*/  SHFL.IDX PT, R3, R2, R3, 0x1f ;  /* 0x00001f0302037589 */ /* 0x0042a400000e0000 */
[----:B-1----:R-:W-:-:S06]  /*8b10*/  LOP3.LUT R2, R4, UR4, RZ, 0xc0, !PT ;  /* 0x0000000404027c12 */ /* 0x002fcc000f8ec0ff */
[----:B------:R-:W2:Y:S02]  /*8b20*/  POPC R2, R2 ;  /* 0x0000000200027309 */ /* 0x000ea40000000000 */
[----:B--2---:R-:W-:-:S06]  /*8b30*/  IADD3 R244, R3, c[0x0][0xc], R2 ;  /* 0x0000030003f47a10 */ /* 0x004fcc0007ffe002 */
.L_x_80:
[----:B------:R-:W-:Y:S05]  /*8b40*/  BSYNC B0 ;  /* 0x0000000000007941 */ /* 0x000fea0003800000 */
.L_x_79:
[----:B------:R-:W-:Y:S01]  /*8b50*/  PRMT R0, R0, 0x9910, RZ ;  /* 0x0000991000007816 */ /* 0x000fe200000000ff */
[----:B------:R-:W-:Y:S01]  /*8b60*/  BSSY B1, `(.L_x_81) ;  /* 0x0000374000017945 */ /* 0x000fe20003800000 */
[----:B------:R-:W-:Y:S02]  /*8b70*/  IMAD.MOV.U32 R74, RZ, RZ, R244 ;  /* 0x000000ffff4a7224 */ /* 0x000fe400078e00f4 */
[----:B------:R-:W-:-:S13]  /*8b80*/  ISETP.NE.AND P0, PT, R0, RZ, PT ;  /* 0x000000ff0000720c */ /* 0x000fda0003f05270 */
[----:B------:R-:W-:Y:S05]  /*8b90*/  @!P0 BRA `(.L_x_82) ;  /* 0x00002a2000008947 */ /* 0x000fea0003800000 */
[----:B------:R-:W2:Y:S04]  /*8ba0*/  LDL R10, [R1+0x20] ;  /* 0x00002000010a7983 */ /* 0x000ea80000100800 */
[----:B------:R-:W3:Y:S04]  /*8bb0*/  LDL.LU R9, [R1+0x24] ;  /* 0x0000240001097983 */ /* 0x000ee80000300800 */
[----:B------:R-:W4:Y:S04]  /*8bc0*/  LDL R8, [R1+0x1c] ;  /* 0x00001c0001087983 */ /* 0x000f280000100800 */
[----:B------:R-:W3:Y:S01]  /*8bd0*/  LDL.LU R7, [R1+0x28] ;  /* 0x0000280001077983 */ /* 0x000ee20000300800 */
[----:B------:R-:W-:Y:S01]  /*8be0*/  WARPSYNC 0xffffffff ;  /* 0xffffffff00007948 */ /* 0x000fe20003800000 */
[----:B------:R-:W-:-:S02]  /*8bf0*/  F2FP.BF16.PACK_AB R0, R117, R116 ;  /* 0x000000747500723e */ /* 0x000fc400000010ff */
[----:B------:R-:W-:Y:S01]  /*8c00*/  BAR.SYNC.DEFER_BLOCKING 0x1, 0x80 ;  /* 0x0042000000007b1d */ /* 0x000fe20000010000 */
[----:B------:R-:W-:Y:S02]  /*8c10*/  F2FP.BF16.PACK_AB R3, R139, R138 ;  /* 0x0000008a8b03723e */ /* 0x000fe400000010ff */
[----:B------:R-:W-:Y:S02]  /*8c20*/  F2FP.BF16.PACK_AB R2, R133, R132 ;  /* 0x000000848502723e */ /* 0x000fe400000010ff */
[----:B------:R-:W-:Y:S01]  /*8c30*/  F2FP.BF16.PACK_AB R4, R51, R50 ;  /* 0x000000323304723e */ /* 0x000fe200000010ff */
[----:B------:R-:W3:Y:S01]  /*8c40*/  LDL.LU R6, [R1+0x30] ;  /* 0x0000300001067983 */ /* 0x000ee20000300800 */
[----:B-1----:R-:W-:Y:S01]  /*8c50*/  F2FP.BF16.PACK_AB R5, R73, R72 ;  /* 0x000000484905723e */ /* 0x002fe200000010ff */
[----:B------:R-:W-:Y:S01]  /*8c60*/  IMAD.MOV.U32 R11, RZ, RZ, c[0x0][0x388] ;  /* 0x0000e200ff0b7624 */ /* 0x000fe200078e00ff */
[----:B------:R-:W-:Y:S02]  /*8c70*/  ISETP.NE.U32.AND P2, PT, RZ, c[0x0][0x500], PT ;  /* 0x00014000ff007a0c */ /* 0x000fe40003f45070 */
[----:B------:R-:W-:-:S02]  /*8c80*/  ISETP.NE.U32.AND P3, PT, RZ, c[0x0][0x508], PT ;  /* 0x00014200ff007a0c */ /* 0x000fc40003f65070 */
[----:B------:R-:W-:Y:S02]  /*8c90*/  ISETP.NE.AND.EX P2, PT, RZ, c[0x0][0x504], PT, P2 ;  /* 0x00014100ff007a0c */ /* 0x000fe40003f45320 */
[----:B------:R-:W-:Y:S01]  /*8ca0*/  ISETP.NE.AND.EX P3, PT, RZ, c[0x0][0x50c], PT, P3 ;  /* 0x00014300ff007a0c */ /* 0x000fe20003f65330 */
[----:B------:R1:W-:Y:S04]  /*8cb0*/  STS [R243+0x80], R0 ;  /* 0x00008000f3007388 */ /* 0x0003e80000000800 */
[----:B------:R1:W-:Y:S04]  /*8cc0*/  STS [R243+0x280], R3 ;  /* 0x00028003f3007388 */ /* 0x0003e80000000800 */
[----:B------:R1:W-:Y:S02]  /*8cd0*/  STS [R248], R2 ;  /* 0x00000002f8007388 */ /* 0x0003e40000000800 */
[----:B-1----:R-:W-:-:S02]  /*8ce0*/  F2FP.BF16.PACK_AB R0, R163, R162 ;  /* 0x000000a2a300723e */ /* 0x002fc400000010ff */
[----:B------:R-:W-:-:S03]  /*8cf0*/  F2FP.BF16.PACK_AB R3, R31, R30 ;  /* 0x0000001e1f03723e */ /* 0x000fc600000010ff */
[----:B------:R1:W-:Y:S01]  /*8d00*/  STS [R248+0x200], R0 ;  /* 0x00020000f8007388 */ /* 0x0003e20000000800 */
[----:B------:R-:W-:-:S03]  /*8d10*/  F2FP.BF16.PACK_AB R2, R65, R64 ;  /* 0x000000404102723e */ /* 0x000fc600000010ff */
[----:B------:R1:W-:Y:S04]  /*8d20*/  STS [R243+0x1080], R3 ;  /* 0x00108003f3007388 */ /* 0x0003e80000000800 */
[----:B------:R1:W-:Y:S04]  /*8d30*/  STS [R243+0x1280], R2 ;  /* 0x00128002f3007388 */ /* 0x0003e80000000800 */
[----:B------:R1:W-:Y:S02]  /*8d40*/  STS [R248+0x1200], R4 ;  /* 0x00120004f8007388 */ /* 0x0003e40000000800 */
[----:B-1----:R-:W-:-:S02]  /*8d50*/  F2FP.BF16.PACK_AB R0, R33, R32 ;  /* 0x000000202100723e */ /* 0x002fc400000010ff */
[----:B------:R-:W-:-:S03]  /*8d60*/  F2FP.BF16.PACK_AB R3, R129, R128 ;  /* 0x000000808103723e */ /* 0x000fc600000010ff */
[----:B------:R1:W-:Y:S01]  /*8d70*/  STS [R248+0x1000], R0 ;  /* 0x00100000f8007388 */ /* 0x0003e20000000800 */
[----:B------:R-:W-:Y:S02]  /*8d80*/  F2FP.BF16.PACK_AB R2, R165, R164 ;  /* 0x000000a4a502723e */ /* 0x000fe400000010ff */
[----:B------:R-:W-:Y:S02]  /*8d90*/  F2FP.BF16.PACK_AB R4, R35, R34 ;  /* 0x000000222304723e */ /* 0x000fe400000010ff */
[----:B-1----:R-:W-:Y:S01]  /*8da0*/  F2FP.BF16.PACK_AB R0, R125, R124 ;  /* 0x0000007c7d00723e */ /* 0x002fe200000010ff */
[----:B--2---:R1:W-:Y:S04]  /*8db0*/  STS [R10+0x80], R3 ;  /* 0x000080030a007388 */ /* 0x0043e80000000800 */
[----:B------:R2:W-:Y:S04]  /*8dc0*/  STS [R10+0x280], R2 ;  /* 0x000280020a007388 */ /* 0x0005e80000000800 */
[----:B----4-:R4:W-:Y:S01]  /*8dd0*/  STS [R8], R0 ;  /* 0x0000000008007388 */ /* 0x0109e20000000800 */
[----:B-1----:R-:W-:-:S02]  /*8de0*/  F2FP.BF16.PACK_AB R3, R101, R100 ;  /* 0x000000646503723e */ /* 0x002fc400000010ff */
[----:B--2---:R-:W-:-:S03]  /*8df0*/  F2FP.BF16.PACK_AB R2, R71, R70 ;  /* 0x000000464702723e */ /* 0x004fc600000010ff */
[----:B------:R1:W-:Y:S01]  /*8e00*/  STS [R8+0x200], R3 ;  /* 0x0002000308007388 */ /* 0x0003e20000000800 */
[----:B----4-:R-:W-:-:S03]  /*8e10*/  F2FP.BF16.PACK_AB R0, R37, R36 ;  /* 0x000000242500723e */ /* 0x010fc600000010ff */
[----:B------:R2:W-:Y:S04]  /*8e20*/  STS [R10+0x1080], R4 ;  /* 0x001080040a007388 */ /* 0x0005e80000000800 */
[----:B------:R4:W-:Y:S04]  /*8e30*/  STS [R10+0x1280], R2 ;  /* 0x001280020a007388 */ /* 0x0009e80000000800 */
[----:B------:R3:W-:Y:S01]  /*8e40*/  STS [R8+0x1000], R0 ;  /* 0x0010000008007388 */ /* 0x0007e20000000800 */
[----:B-1----:R-:W-:Y:S02]  /*8e50*/  F2FP.BF16.PACK_AB R3, R137, R136 ;  /* 0x000000888903723e */ /* 0x002fe400000010ff */
[----:B--2---:R-:W-:-:S02]  /*8e60*/  F2FP.BF16.PACK_AB R4, R67, R66 ;  /* 0x000000424304723e */ /* 0x004fc400000010ff */
[----:B----4-:R-:W-:-:S03]  /*8e70*/  F2FP.BF16.PACK_AB R2, R113, R112 ;  /* 0x000000707102723e */ /* 0x010fc600000010ff */
[----:B------:R1:W-:Y:S01]  /*8e80*/  STS [R8+0x1200], R4 ;  /* 0x0012000408007388 */ /* 0x0003e20000000800 */
[----:B---3--:R-:W-:-:S03]  /*8e90*/  F2FP.BF16.PACK_AB R0, R157, R156 ;  /* 0x0000009c9d00723e */ /* 0x008fc600000010ff */
[----:B------:R2:W-:Y:S04]  /*8ea0*/  STS [R243+0x2080], R3 ;  /* 0x00208003f3007388 */ /* 0x0005e80000000800 */
[----:B------:R3:W-:Y:S04]  /*8eb0*/  STS [R243+0x2280], R2 ;  /* 0x00228002f3007388 */ /* 0x0007e80000000800 */
[----:B------:R4:W-:Y:S01]  /*8ec0*/  STS [R248+0x2000], R0 ;  /* 0x00200000f8007388 */ /* 0x0009e20000000800 */
[----:B-1----:R-:W-:Y:S02]  /*8ed0*/  F2FP.BF16.PACK_AB R4, R53, R52 ;  /* 0x000000343504723e */ /* 0x002fe400000010ff */
[----:B--2---:R-:W-:-:S02]  /*8ee0*/  F2FP.BF16.PACK_AB R3, R127, R126 ;  /* 0x0000007e7f03723e */ /* 0x004fc400000010ff */
[----:B---3--:R-:W-:-:S03]  /*8ef0*/  F2FP.BF16.PACK_AB R2, R39, R38 ;  /* 0x000000262702723e */ /* 0x008fc600000010ff */
[----:B------:R1:W-:Y:S01]  /*8f00*/  STS [R248+0x2200], R3 ;  /* 0x00220003f8007388 */ /* 0x0003e20000000800 */
[----:B----4-:R-:W-:-:S03]  /*8f10*/  F2FP.BF16.PACK_AB R0, R41, R40 ;  /* 0x000000282900723e */ /* 0x010fc600000010ff */
        /* <DEDUP_REMOVED lines=18> */
[----:B------:R4:W-:Y:S04]  /*9040*/  STS [R8+0x3000], R0 ;  /* 0x0030000008007388 */ /* 0x0009e80000000800 */
[----:B------:R-:W-:Y:S01]  /*9050*/  STS [R8+0x3200], R5 ;  /* 0x0032000508007388 */ /* 0x000fe20000000800 */
[----:B-1----:R-:W-:-:S02]  /*9060*/  F2FP.BF16.PACK_AB R3, R169, R168 ;  /* 0x000000a8a903723e */ /* 0x002fc400000010ff */
[----:B--2---:R-:W-:-:S03]  /*9070*/  F2FP.BF16.PACK_AB R4, R85, R84 ;  /* 0x000000545504723e */ /* 0x004fc600000010ff */
[----:B------:R1:W-:Y:S01]  /*9080*/  STS [R243+0x4280], R3 ;  /* 0x00428003f3007388 */ /* 0x0003e20000000800 */
[----:B---3--:R-:W-:-:S03]  /*9090*/  F2FP.BF16.PACK_AB R2, R167, R166 ;  /* 0x000000a6a702723e */ /* 0x008fc600000010ff */
[----:B------:R2:W-:Y:S01]  /*90a0*/  STS [R243+0x4080], R4 ;  /* 0x00408004f3007388 */ /* 0x0005e20000000800 */
[----:B----4-:R-:W-:-:S03]  /*90b0*/  F2FP.BF16.PACK_AB R0, R99, R98 ;  /* 0x000000626300723e */ /* 0x010fc600000010ff */
[----:B------:R3:W-:Y:S04]  /*90c0*/  STS [R248+0x4000], R2 ;  /* 0x00400002f8007388 */ /* 0x0007e80000000800 */
[----:B------:R4:W-:Y:S01]  /*90d0*/  STS [R248+0x4200], R0 ;  /* 0x00420000f8007388 */ /* 0x0009e20000000800 */
[----:B-1----:R-:W-:Y:S02]  /*90e0*/  F2FP.BF16.PACK_AB R3, R63, R62 ;  /* 0x0000003e3f03723e */ /* 0x002fe400000010ff */
        /* <DEDUP_REMOVED lines=8> */
[----:B--2---:R-:W-:Y:S02]  /*9170*/  F2FP.BF16.PACK_AB R4, R87, R86 ;  /* 0x000000565704723e */ /* 0x004fe400000010ff */
[----:B---3--:R-:W-:Y:S02]  /*9180*/  F2FP.BF16.PACK_AB R2, R83, R82 ;  /* 0x000000525302723e */ /* 0x008fe400000010ff */
[----:B----4-:R-:W-:-:S05]  /*9190*/  F2FP.BF16.PACK_AB R0, R97, R96 ;  /* 0x000000606100723e */ /* 0x010fca00000010ff */
[----:B------:R1:W-:Y:S04]  /*91a0*/  STS [R10+0x4080], R0 ;  /* 0x004080000a007388 */ /* 0x0003e80000000800 */
[----:B------:R2:W-:Y:S04]  /*91b0*/  STS [R10+0x4280], R4 ;  /* 0x004280040a007388 */ /* 0x0005e80000000800 */
[----:B------:R3:W-:Y:S04]  /*91c0*/  STS [R8+0x4000], R3 ;  /* 0x0040000308007388 */ /* 0x0007e80000000800 */
[----:B------:R4:W-:Y:S01]  /*91d0*/  STS [R8+0x4200], R2 ;  /* 0x0042000208007388 */ /* 0x0009e20000000800 */
[----:B-1----:R-:W-:-:S02]  /*91e0*/  F2FP.BF16.PACK_AB R0, R47, R46 ;  /* 0x0000002e2f00723e */ /* 0x002fc400000010ff */
[----:B--2---:R-:W-:-:S03]  /*91f0*/  @P3 IADD3 R4, P0, R9, c[0x0][0x508], RZ ;  /* 0x0001420009043a10 */ /* 0x004fc60007f1e0ff */
[----:B------:R1:W-:Y:S01]  /*9200*/  STS [R10+0x5080], R0 ;  /* 0x005080000a007388 */ /* 0x0003e20000000800 */
[----:B---3--:R-:W-:Y:S02]  /*9210*/  F2FP.BF16.PACK_AB R3, R29, R28 ;  /* 0x0000001c1d03723e */ /* 0x008fe400000010ff */
[----:B------:R-:W-:Y:S02]  /*9220*/  @P3 IADD3.X R5, R7, c[0x0][0x50c], RZ, P0, !PT ;  /* 0x0001430007053a10 */ /* 0x000fe400007fe4ff */
[----:B----4-:R-:W-:-:S05]  /*9230*/  F2FP.BF16.PACK_AB R2, R49, R48 ;  /* 0x000000303102723e */ /* 0x010fca00000010ff */
[----:B------:R2:W-:Y:S01]  /*9240*/  STS [R10+0x5280], R2 ;  /* 0x005280020a007388 */ /* 0x0005e20000000800 */
[----:B-1----:R-:W-:-:S05]  /*9250*/  F2FP.BF16.PACK_AB R0, R27, R26 ;  /* 0x0000001a1b00723e */ /* 0x002fca00000010ff */
[----:B------:R1:W-:Y:S04]  /*9260*/  STS [R8+0x5000], R0 ;  /* 0x0050000008007388 */ /* 0x0003e80000000800 */
[----:B------:R3:W-:Y:S04]  /*9270*/  STS [R8+0x5200], R3 ;  /* 0x0052000308007388 */ /* 0x0007e80000000800 */
[----:B------:R-:W-:Y:S01]  /*9280*/  BAR.SYNC.DEFER_BLOCKING 0x1, 0x80 ;  /* 0x0042000000007b1d */ /* 0x000fe20000010000 */
[----:B--2---:R-:W-:Y:S01]  /*9290*/  IADD3 R2, P1, R9, c[0x0][0x500], RZ ;  /* 0x0001400009027a10 */ /* 0x004fe20007f3e0ff */
[----:B-1----:R-:W-:-:S03]  /*92a0*/  IMAD.MOV.U32 R0, RZ, RZ, RZ ;  /* 0x000000ffff007224 */ /* 0x002fc600078e00ff */
[----:B---3--:R-:W-:Y:S02]  /*92b0*/  IADD3.X R3, R7, c[0x0][0x504], RZ, P1, !PT ;  /* 0x0001410007037a10 */ /* 0x008fe40000ffe4ff */
[C---:B------:R-:W-:Y:S01]  /*92c0*/  ISETP.NE.AND P0, PT, R6.reuse, RZ, PT ;  /* 0x000000ff0600720c */ /* 0x040fe20003f05270 */
[----:B------:R1:W5:Y:S04]  /*92d0*/  @P3 LDG.E R11, [R4.64] ;  /* 0x00000006040b3981 */ /* 0x000368000c1e1900 */
[----:B------:R2:W5:Y:S01]  /*92e0*/  @P2 LDG.E R0, [R2.64] ;  /* 0x0000000602002981 */ /* 0x000562000c1e1900 */
[----:B-1----:R-:W-:Y:S01]  /*92f0*/  SEL R5, R6, c[0x0][0x3d4], P0 ;  /* 0x0000f50006057a07 */ /* 0x002fe20000000000 */
[----:B------:R-:W-:Y:S05]  /*9300*/  @P3 BRA `(.L_x_83) ;  /* 0x0000004000003947 */ /* 0x000fea0003800000 */
[----:B------:R-:W-:Y:S05]  /*9310*/  @!P2 BRA `(.L_x_83) ;  /* 0x000000300000a947 */ /* 0x000fea0003800000 */
[----:B------:R1:W3:Y:S04]  /*9320*/  LDG.E R4, [R2.64] ;  /* 0x0000000602047981 */ /* 0x0002e8000c1e1900 */
[----:B-12---:R-:W3:Y:S02]  /*9330*/  LDG.E R2, [R2.64+0x4] ;  /* 0x0000040602027981 */ /* 0x006ee4000c1e1900 */
[----:B---3-5:R-:W-:-:S02]  /*9340*/  IADD3 R11, -R4, R2, RZ ;  /* 0x00000002040b7210 */ /* 0x028fc40007ffe1ff */
.L_x_83:
[----:B------:R-:W3:Y:S04]  /*9350*/  LDL R4, [R1+0x64] ;  /* 0x0000640001047983 */ /* 0x000ee80000100800 */
[----:B--2---:R-:W2:Y:S04]  /*9360*/  LDL.LU R3, [R1+0x34] ;  /* 0x0000340001037983 */ /* 0x004ea80000300800 */
[----:B------:R-:W4:Y:S01]  /*9370*/  LDL R18, [R1+0x38] ;  /* 0x0000380001127983 */ /* 0x000f220000100800 */
[----:B------:R-:W-:Y:S01]  /*9380*/  IMAD.MOV.U32 R2, RZ, RZ, 0x368 ;  /* 0x00000368ff027424 */ /* 0x000fe200078e00ff */
[----:B------:R-:W-:-:S02]  /*9390*/  ISETP.GT.AND P3, PT, R5, 0x1, PT ;  /* 0x000000010500780c */ /* 0x000fc40003f64270 */
[----:B------:R-:W4:Y:S01]  /*93a0*/  LDL R75, [R1+0x60] ;  /* 0x00006000014b7983 */ /* 0x000f220000100800 */
[----:B------:R-:W-:Y:S02]  /*93b0*/  ISETP.NE.U32.AND P0, PT, RZ, c[0x0][0x500], PT ;  /* 0x00014000ff007a0c */ /* 0x000fe40003f05070 */
[----:B------:R-:W-:Y:S02]  /*93c0*/  SEL R2, R2, 0x328, P3 ;  /* 0x0000032802027807 */ /* 0x000fe40001800000 */
[----:B------:R-:W-:Y:S02]  /*93d0*/  ISETP.NE.AND.EX P0, PT, RZ, c[0x0][0x504], PT, P0 ;  /* 0x00014100ff007a0c */ /* 0x000fe40003f05300 */
[----:B------:R1:W3:Y:S08]  /*93e0*/  LDC.64 R6, c[0x0][R2+0x170] ;  /* 0x00005c0002067b82 */ /* 0x0002f00000000a00 */
[----:B------:R1:W2:Y:S08]  /*93f0*/  LDC.64 R14, c[0x0][R2+0x168] ;  /* 0x00005a00020e7b82 */ /* 0x0002b00000000a00 */
[----:B------:R1:W2:Y:S08]  /*9400*/  LDC.64 R16, c[0x0][R2+0x178] ;  /* 0x00005e0002107b82 */ /* 0x0002b00000000a00 */
[----:B------:R1:W2:Y:S02]  /*9410*/  LDC.64 R20, c[0x0][R2+0x160] ;  /* 0x0000580002147b82 */ /* 0x0002a40000000a00 */
[----:B-1----:R-:W-:-:S05]  /*9420*/  IMAD.MOV.U32 R2, RZ, RZ, c[0x0][0x4e8] ;  /* 0x00013a00ff027624 */ /* 0x002fca00078e00ff */
[----:B------:R-:W-:Y:S02]  /*9430*/  ISETP.NE.AND P2, PT, R2, 0x1, PT ;  /* 0x000000010200780c */ /* 0x000fe40003f45270 */
[----:B------:R-:W-:Y:S01]  /*9440*/  SEL R2, R242, RZ, !P0 ;  /* 0x000000fff2027207 */ /* 0x000fe20004000000 */
[----:B------:R-:W1:Y:S02]  /*9450*/  S2R R76, SR_TID.X ;  /* 0x00000000004c7919 */ /* 0x000e640000002100 */
[----:B-1----:R-:W-:-:S04]  /*9460*/  SHF.R.S32.HI R25, RZ, 0x1f, R76 ;  /* 0x0000001fff197819 */ /* 0x002fc8000001144c */
[----:B------:R-:W-:-:S04]  /*9470*/  LEA.HI R25, R25, R76, RZ, 0x5 ;  /* 0x0000004c19197211 */ /* 0x000fc800078f28ff */
[----:B------:R-:W-:-:S05]  /*9480*/  LOP3.LUT R25, R25, 0xffffffe0, RZ, 0xc0, !PT ;  /* 0xffffffe019197812 */ /* 0x000fca00078ec0ff */
[----:B------:R-:W-:Y:S02]  /*9490*/  IMAD.IADD R25, R76, 0x1, -R25 ;  /* 0x000000014c197824 */ /* 0x000fe400078e0a19 */
[----:B---3--:R-:W-:Y:S02]  /*94a0*/  IMAD R10, R245, 0x80, R4 ;  /* 0x00000080f50a7824 */ /* 0x008fe400078e0204 */
[----:B------:R-:W-:Y:S01]  /*94b0*/  IMAD R4, R7, R2, RZ ;  /* 0x0000000207047224 */ /* 0x000fe200078e02ff */
[----:B--2---:R-:W-:Y:S02]  /*94c0*/  SEL R5, R3, RZ, !P0 ;  /* 0x000000ff03057207 */ /* 0x004fe40004000000 */
[----:B------:R-:W-:-:S03]  /*94d0*/  LOP3.LUT R3, R246, 0xffff, RZ, 0xc0, !PT ;  /* 0x0000fffff6037812 */ /* 0x000fc600078ec0ff */
[----:B------:R-:W-:Y:S02]  /*94e0*/  IMAD R13, R6, R5, R4 ;  /* 0x00000005060d7224 */ /* 0x000fe400078e0204 */
[----:B------:R-:W-:-:S04]  /*94f0*/  @P2 IMAD.HI.U32 R5, R10, c[0x0][0x4ec], RZ ;  /* 0x00013b000a052a27 */ /* 0x000fc800078e00ff */
[----:B------:R-:W-:-:S04]  /*9500*/  IMAD.WIDE.U32 R6, R6, R2, RZ ;  /* 0x0000000206067225 */ /* 0x000fc800078e00ff */
[----:B------:R-:W-:-:S04]  /*9510*/  IMAD.WIDE.U32 R8, R14, R3, RZ ;  /* 0x000000030e087225 */ /* 0x000fc800078e00ff */
[----:B------:R-:W-:Y:S01]  /*9520*/  IMAD.MOV.U32 R4, RZ, RZ, R10 ;  /* 0x000000ffff047224 */ /* 0x000fe200078e000a */
[----:B------:R-:W-:Y:S01]  /*9530*/  @P2 SHF.R.U32.HI R4, RZ, c[0x0][0x4f0], R5 ;  /* 0x00013c00ff042a19 */ /* 0x000fe20000011605 */
[----:B------:R-:W-:Y:S01]  /*9540*/  IMAD R12, R15, R3, RZ ;  /* 0x000000030f0c7224 */ /* 0x000fe200078e02ff */
[----:B----4-:R-:W-:Y:S02]  /*9550*/  SEL R5, R18, RZ, P3 ;  /* 0x000000ff12057207 */ /* 0x010fe40001800000 */
[----:B-----5:R-:W-:Y:S01]  /*9560*/  IADD3 R14, P1, P0, R6, R8, R0 ;  /* 0x00000008060e7210 */ /* 0x020fe2000783e000 */
[----:B------:R-:W-:Y:S01]  /*9570*/  IMAD.IADD R8, R9, 0x1, R12 ;  /* 0x0000000109087824 */ /* 0x000fe200078e020c */
[----:B------:R-:W-:Y:S01]  /*9580*/  SHF.R.S32.HI R18, RZ, 0x1f, R0 ;  /* 0x0000001fff127819 */ /* 0x000fe20000011400 */
[----:B------:R-:W-:Y:S02]  /*9590*/  IMAD.IADD R13, R7, 0x1, R13 ;  /* 0x00000001070d7824 */ /* 0x000fe400078e020d */
[----:B------:R-:W-:-:S02]  /*95a0*/  IMAD.MOV R9, RZ, RZ, -R4 ;  /* 0x000000ffff097224 */ /* 0x000fc400078e0a04 */
[-C--:B------:R-:W-:Y:S02]  /*95b0*/  IMAD R12, R17, R5.reuse, RZ ;  /* 0x00000005110c7224 */ /* 0x080fe400078e02ff */
[----:B------:R-:W-:Y:S01]  /*95c0*/  IMAD.WIDE.U32 R6, R16, R5, RZ ;  /* 0x0000000510067225 */ /* 0x000fe200078e00ff */
[----:B------:R-:W-:-:S03]  /*95d0*/  IADD3.X R13, R13, R8, R18, P1, P0 ;  /* 0x000000080d0d7210 */ /* 0x000fc60000fe0412 */
[----:B------:R-:W-:Y:S01]  /*95e0*/  IMAD R5, R9, c[0x0][0x4e8], R10 ;  /* 0x00013a0009057a24 */ /* 0x000fe200078e020a */
[----:B------:R-:W-:Y:S01]  /*95f0*/  IADD3 R6, P1, P0, R4, R14, R6 ;  /* 0x0000000e04067210 */ /* 0x000fe2000783e006 */
[----:B------:R-:W-:Y:S01]  /*9600*/  IMAD.IADD R12, R7, 0x1, R12 ;  /* 0x00000001070c7824 */ /* 0x000fe200078e020c */
[----:B------:R-:W-:Y:S01]  /*9610*/  SHF.R.S32.HI R7, RZ, 0x1f, R4 ;  /* 0x0000001fff077819 */ /* 0x000fe20000011404 */
[----:B------:R-:W-:Y:S01]  /*9620*/  IMAD R4, R21, R5, RZ ;  /* 0x0000000515047224 */ /* 0x000fe200078e02ff */
[----:B------:R-:W-:Y:S02]  /*9630*/  SHF.R.S32.HI R8, RZ, 0x1f, R5 ;  /* 0x0000001fff087819 */ /* 0x000fe40000011405 */
[----:B------:R-:W-:Y:S01]  /*9640*/  IADD3.X R7, R7, R13, R12, P1, P0 ;  /* 0x0000000d07077210 */ /* 0x000fe20000fe040c */
[----:B------:R-:W-:Y:S02]  /*9650*/  IMAD.MOV.U32 R9, RZ, RZ, c[0x0][0x4a8] ;  /* 0x00012a00ff097624 */ /* 0x000fe400078e00ff */
[----:B------:R-:W-:-:S02]  /*9660*/  IMAD R8, R20, R8, R4 ;  /* 0x0000000814087224 */ /* 0x000fc400078e0204 */
[----:B------:R-:W-:Y:S01]  /*9670*/  IMAD.WIDE.U32 R4, R20, R5, R6 ;  /* 0x0000000514047225 */ /* 0x000fe200078e0006 */
[----:B------:R-:W-:-:S03]  /*9680*/  SEL R6, R9, c[0x0][0x450], P3 ;  /* 0x0001140009067a07 */ /* 0x000fc60001800000 */
[----:B------:R-:W-:Y:S01]  /*9690*/  IMAD.MOV.U32 R7, RZ, RZ, c[0x0][0x4ac] ;  /* 0x00012b00ff077624 */ /* 0x000fe200078e00ff */
[----:B------:R-:W-:Y:S01]  /*96a0*/  LEA R6, P0, R4, R6, 0x2 ;  /* 0x0000000604067211 */ /* 0x000fe200078010ff */
[----:B------:R-:W-:-:S03]  /*96b0*/  IMAD.IADD R5, R5, 0x1, R8 ;  /* 0x0000000105057824 */ /* 0x000fc600078e0208 */
[----:B------:R-:W-:-:S04]  /*96c0*/  SEL R7, R7, c[0x0][0x454], P3 ;  /* 0x0001150007077a07 */ /* 0x000fc80001800000 */
[----:B------:R-:W-:Y:S01]  /*96d0*/  LEA.HI.X R5, R4, R7, R5, 0x2, P0 ;  /* 0x0000000704057211 */ /* 0x000fe200000f1405 */
[----:B------:R-:W-:Y:S04]  /*96e0*/  SHFL.IDX PT, R14, R6, RZ, 0x1c1f ;  /* 0x001c1fff060e7589 */ /* 0x000fe800000e0000 */
[----:B------:R-:W1:Y:S04]  /*96f0*/  SHFL.IDX PT, R15, R5, RZ, 0x1c1f ;  /* 0x001c1fff050f7589 */ /* 0x000e6800000e0000 */
[----:B------:R-:W-:Y:S04]  /*9700*/  SHFL.IDX PT, R12, R6, 0x1, 0x1c1f ;  /* 0x003c1f00060c7f89 */ /* 0x000fe800000e0000 */
[----:B------:R-:W2:Y:S04]  /*9710*/  SHFL.IDX PT, R13, R5, 0x1, 0x1c1f ;  /* 0x003c1f00050d7f89 */ /* 0x000ea800000e0000 */
[----:B------:R-:W-:Y:S04]  /*9720*/  SHFL.IDX PT, R8, R6, 0x2, 0x1c1f ;  /* 0x005c1f0006087f89 */ /* 0x000fe800000e0000 */
[----:B------:R-:W3:Y:S04]  /*9730*/  SHFL.IDX PT, R9, R5, 0x2, 0x1c1f ;  /* 0x005c1f0005097f89 */ /* 0x000ee800000e0000 */
[----:B------:R4:W-:Y:S01]  /*9740*/  SHFL.IDX PT, R7, R5, 0x3, 0x1c1f ;  /* 0x007c1f0005077f89 */ /* 0x0009e200000e0000 */
[----:B------:R-:W-:-:S03]  /*9750*/  IMAD R4, R11, c[0x0][0x4e8], RZ ;  /* 0x00013a000b047a24 */ /* 0x000fc600078e02ff */
[----:B------:R-:W1:Y:S01]  /*9760*/  SHFL.IDX PT, R6, R6, 0x3, 0x1c1f ;  /* 0x007c1f0006067f89 */ /* 0x000e6200000e0000 */
[----:B------:R-:W-:Y:S01]  /*9770*/  LOP3.LUT P0, RZ, R25, 0x3, RZ, 0xc0, !PT ;  /* 0x0000000319ff7812 */ /* 0x000fe2000780c0ff */
[----:B----4-:R-:W-:-:S05]  /*9780*/  IMAD R5, R245, 0x80, R75 ;  /* 0x00000080f5057824 */ /* 0x010fca00078e024b */
[C---:B------:R-:W-:Y:S02]  /*9790*/  IADD3 R17, R5.reuse, 0x8, RZ ;  /* 0x0000000805117810 */ /* 0x040fe40007ffe0ff */
[C---:B------:R-:W-:Y:S02]  /*97a0*/  IADD3 R16, R5.reuse, 0x40, RZ ;  /* 0x0000004005107810 */ /* 0x040fe40007ffe0ff */
[C---:B------:R-:W-:Y:S02]  /*97b0*/  IADD3 R11, R5.reuse, 0x48, RZ ;  /* 0x00000048050b7810 */ /* 0x040fe40007ffe0ff */
[-C--:B------:R-:W-:Y:S02]  /*97c0*/  ISETP.GE.OR P5, PT, R5, R4.reuse, P0 ;  /* 0x000000040500720c */ /* 0x080fe400007a6670 */
[-C--:B------:R-:W-:Y:S02]  /*97d0*/  ISETP.GE.OR P4, PT, R17, R4.reuse, P0 ;  /* 0x000000041100720c */ /* 0x080fe40000786670 */
[----:B------:R-:W-:-:S02]  /*97e0*/  ISETP.GE.OR P1, PT, R16, R4, P0 ;  /* 0x000000041000720c */ /* 0x000fc40000726670 */
[----:B------:R-:W-:-:S07]  /*97f0*/  ISETP.GE.OR P0, PT, R11, R4, P0 ;  /* 0x000000040b00720c */ /* 0x000fce0000706670 */
[----:B-1----:R1:W-:Y:S01]  /*9800*/  @!P5 ST.E [R14.64], R22 ;  /* 0x000000160e00d985 */ /* 0x0023e2000c101906 */
[----:B------:R-:W-:-:S03]  /*9810*/  ISETP.GE.AND P5, PT, R11, R4, PT ;  /* 0x000000040b00720c */ /* 0x000fc60003fa6270 */
[----:B--2---:R1:W-:Y:S01]  /*9820*/  @!P4 ST.E [R12.64], R23 ;  /* 0x000000170c00c985 */ /* 0x0043e2000c101906 */
[----:B------:R-:W-:-:S03]  /*9830*/  ISETP.GE.AND P4, PT, R16, R4, PT ;  /* 0x000000041000720c */ /* 0x000fc60003f86270 */
[----:B---3--:R1:W-:Y:S01]  /*9840*/  @!P1 ST.E [R8.64], R24 ;  /* 0x0000001808009985 */ /* 0x0083e2000c101906 */
[----:B------:R-:W-:-:S03]  /*9850*/  ISETP.GE.AND P1, PT, R5, R4, PT ;  /* 0x000000040500720c */ /* 0x000fc60003f26270 */
[----:B------:R1:W-:Y:S01]  /*9860*/  @!P0 ST.E [R6.64], R19 ;  /* 0x0000001306008985 */ /* 0x0003e2000c101906 */
[----:B------:R-:W-:Y:S01]  /*9870*/  ISETP.GE.AND P0, PT, R17, R4, PT ;  /* 0x000000041100720c */ /* 0x000fe20003f06270 */
[----:B------:R-:W-:Y:S05]  /*9880*/  @P3 BRA `(.L_x_84) ;  /* 0x000008a000003947 */ /* 0x000fea0003800000 */
[----:B------:R-:W2:Y:S01]  /*9890*/  LDL R20, [R1+0x3c] ;  /* 0x00003c0001147983 */ /* 0x000ea20000100800 */
[----:B------:R-:W-:Y:S01]  /*98a0*/  IMAD R5, R18, c[0x0][0x3a0], RZ ;  /* 0x0000e80012057a24 */ /* 0x000fe200078e02ff */
[----:B-1----:R-:W-:Y:S01]  /*98b0*/  LEA R8, R227, R230, 0x5 ;  /* 0x000000e6e3087211 */ /* 0x002fe200078e28ff */
[----:B------:R-:W-:-:S03]  /*98c0*/  IMAD.WIDE.U32 R6, R0, c[0x0][0x3a0], RZ ;  /* 0x0000e80000067a25 */ /* 0x000fc600078e00ff */
[----:B------:R-:W-:Y:S01]  /*98d0*/  LEA R8, R245, R8, 0x7 ;  /* 0x00000008f5087211 */ /* 0x000fe200078e38ff */
[----:B------:R-:W-:-:S03]  /*98e0*/  IMAD R0, R0, c[0x0][0x3a4], R5 ;  /* 0x0000e90000007a24 */ /* 0x000fc600078e0205 */
[----:B------:R-:W-:Y:S01]  /*98f0*/  MOV R5, R8 ;  /* 0x0000000800057202 */ /* 0x000fe20000000f00 */
[----:B------:R-:W-:Y:S01]  /*9900*/  @P2 IMAD.HI.U32 R9, R8, c[0x0][0x4ec], RZ ;  /* 0x00013b0008092a27 */ /* 0x000fe200078e00ff */
[----:B------:R-:W-:Y:S02]  /*9910*/  IADD3 R7, R7, R0, RZ ;  /* 0x0000000007077210 */ /* 0x000fe40007ffe0ff */
[----:B------:R-:W-:Y:S02]  /*9920*/  SHF.R.S32.HI R0, RZ, 0x1f, R2 ;  /* 0x0000001fff007819 */ /* 0x000fe40000011402 */
[----:B------:R-:W-:Y:S01]  /*9930*/  @P2 SHF.R.U32.HI R5, RZ, c[0x0][0x4f0], R9 ;  /* 0x00013c00ff052a19 */ /* 0x000fe20000011609 */
[----:B------:R-:W-:-:S04]  /*9940*/  IMAD.WIDE.U32 R6, R3, c[0x0][0x3e8], R6 ;  /* 0x0000fa0003067a25 */ /* 0x000fc800078e0006 */
[----:B------:R-:W-:Y:S02]  /*9950*/  IMAD R7, R3, c[0x0][0x3ec], R7 ;  /* 0x0000fb0003077a24 */ /* 0x000fe400078e0207 */
[----:B------:R-:W-:-:S04]  /*9960*/  IMAD R3, R0, c[0x0][0x3f0], RZ ;  /* 0x0000fc0000037a24 */ /* 0x000fc800078e02ff */
[C---:B------:R-:W-:Y:S02]  /*9970*/  IMAD R9, R2.reuse, c[0x0][0x3f4], R3 ;  /* 0x0000fd0002097a24 */ /* 0x040fe400078e0203 */
[----:B------:R-:W-:Y:S01]  /*9980*/  IMAD.WIDE.U32 R2, R2, c[0x0][0x3f0], R6 ;  /* 0x0000fc0002027a25 */ /* 0x000fe200078e0006 */
[----:B------:R-:W-:-:S04]  /*9990*/  SHF.R.S32.HI R6, RZ, 0x1f, R5 ;  /* 0x0000001fff067819 */ /* 0x000fc80000011405 */
[----:B------:R-:W-:Y:S01]  /*99a0*/  IADD3 R3, R3, R9, RZ ;  /* 0x0000000903037210 */ /* 0x000fe20007ffe0ff */
[----:B------:R-:W-:-:S04]  /*99b0*/  IMAD R6, R6, c[0x0][0x3e0], RZ ;  /* 0x0000f80006067a24 */ /* 0x000fc800078e02ff */
[C---:B------:R-:W-:Y:S02]  /*99c0*/  IMAD R6, R5.reuse, c[0x0][0x3e4], R6 ;  /* 0x0000f90005067a24 */ /* 0x040fe400078e0206 */
[----:B------:R-:W-:-:S05]  /*99d0*/  IMAD.WIDE.U32 R2, R5, c[0x0][0x3e0], R2 ;  /* 0x0000f80005027a25 */ /* 0x000fca00078e0002 */
[----:B------:R-:W-:Y:S02]  /*99e0*/  IADD3 R3, R3, R6, RZ ;  /* 0x0000000603037210 */ /* 0x000fe40007ffe0ff */
[----:B--2---:R-:W-:-:S05]  /*99f0*/  SHF.L.U32 R0, R20, 0x1, RZ ;  /* 0x0000000114007819 */ /* 0x004fca00000006ff */
[----:B------:R-:W1:Y:S04]  /*9a00*/  LDS.128 R24, [R0+0x80] ;  /* 0x0000800000187984 */ /* 0x000e680000000c00 */
[----:B------:R-:W2:Y:S04]  /*9a10*/  LDS.128 R36, [R0+0x880] ;  /* 0x0008800000247984 */ /* 0x000ea80000000c00 */
[----:B------:R-:W3:Y:S04]  /*9a20*/  LDS.128 R48, [R0+0x1080] ;  /* 0x0010800000307984 */ /* 0x000ee80000000c00 */
[----:B------:R-:W4:Y:S04]  /*9a30*/  LDS.128 R60, [R0+0x1880] ;  /* 0x00188000003c7984 */ /* 0x000f280000000c00 */
[----:B------:R-:W1:Y:S04]  /*9a40*/  LDS.128 R20, [R0+0x2080] ;  /* 0x0020800000147984 */ /* 0x000e680000000c00 */
[----:B------:R-:W1:Y:S04]  /*9a50*/  LDS.128 R32, [R0+0x2880] ;  /* 0x0028800000207984 */ /* 0x000e680000000c00 */
[----:B------:R-:W1:Y:S04]  /*9a60*/  LDS.128 R44, [R0+0x3080] ;  /* 0x00308000002c7984 */ /* 0x000e680000000c00 */
[----:B------:R-:W1:Y:S04]  /*9a70*/  LDS.128 R56, [R0+0x3880] ;  /* 0x0038800000387984 */ /* 0x000e680000000c00 */
[----:B------:R-:W1:Y:S04]  /*9a80*/  LDS.128 R16, [R0+0x4080] ;  /* 0x0040800000107984 */ /* 0x000e680000000c00 */
[----:B------:R-:W1:Y:S04]  /*9a90*/  LDS.128 R28, [R0+0x4880] ;  /* 0x00488000001c7984 */ /* 0x000e680000000c00 */
[----:B------:R-:W1:Y:S04]  /*9aa0*/  LDS.128 R40, [R0+0x5080] ;  /* 0x0050800000287984 */ /* 0x000e680000000c00 */
[----:B------:R5:W1:Y:S02]  /*9ab0*/  LDS.128 R52, [R0+0x5880] ;  /* 0x0058800000347984 */ /* 0x000a640000000c00 */
[----:B-----5:R-:W-:-:S05]  /*9ac0*/  IADD3 R0, -R5, RZ, RZ ;  /* 0x000000ff05007210 */ /* 0x020fca0007ffe1ff */
[----:B------:R-:W-:-:S04]  /*9ad0*/  IMAD R0, R0, c[0x0][0x4e8], R8 ;  /* 0x00013a0000007a24 */ /* 0x000fc800078e0208 */
[----:B------:R-:W-:Y:S01]  /*9ae0*/  IMAD.WIDE.U32 R2, R0, c[0x0][0x3d8], R2 ;  /* 0x0000f60000027a25 */ /* 0x000fe200078e0002 */
[----:B------:R-:W-:-:S04]  /*9af0*/  SHF.R.S32.HI R5, RZ, 0x1f, R0 ;  /* 0x0000001fff057819 */ /* 0x000fc80000011400 */
[----:B------:R-:W-:Y:S01]  /*9b00*/  LEA R12, P0, R2, c[0x0][0x380], 0x1 ;  /* 0x0000e000020c7a11 */ /* 0x000fe200078008ff */
[----:B------:R-:W-:-:S04]  /*9b10*/  IMAD R5, R5, c[0x0][0x3d8], RZ ;  /* 0x0000f60005057a24 */ /* 0x000fc800078e02ff */
[----:B------:R-:W-:-:S05]  /*9b20*/  IMAD R0, R0, c[0x0][0x3dc], R5 ;  /* 0x0000f70000007a24 */ /* 0x000fca00078e0205 */
[----:B------:R-:W-:-:S04]  /*9b30*/  IADD3 R0, R3, R0, RZ ;  /* 0x0000000003007210 */ /* 0x000fc80007ffe0ff */
[----:B------:R-:W-:Y:S01]  /*9b40*/  LEA.HI.X R10, R2, c[0x0][0x384], R0, 0x1, P0 ;  /* 0x0000e100020a7a11 */ /* 0x000fe200000f0c00 */
[----:B------:R-:W-:Y:S05]  /*9b50*/  BRA.DIV ~URZ, `(.L_x_85) ;  /* 0x000046c27f007947 */ /* 0x000fea000b800000 */
[----:B-1234-:R1:W2:Y:S02]  /*9b60*/  SHFL.IDX PT, R5, R10, RZ, 0x1c1f ;  /* 0x001c1fff0a057589 */ /* 0x01e2a400000e0000 */
.L_x_168:
[----:B------:R-:W-:Y:S05]  /*9b70*/  BRA.DIV ~URZ, `(.L_x_86) ;  /* 0x000047127f007947 */ /* 0x000fea000b800000 */
[----:B------:R3:W4:Y:S02]  /*9b80*/  SHFL.IDX PT, R0, R12, RZ, 0x1c1f ;  /* 0x001c1fff0c007589 */ /* 0x00072400000e0000 */
.L_x_169:
[----:B------:R-:W-:Y:S01]  /*9b90*/  LEA R11, R245, R230, 0x7 ;  /* 0x000000e6f50b7211 */ /* 0x000fe200078e38ff */
[----:B------:R-:W-:Y:S03]  /*9ba0*/  BSSY B0, `(.L_x_87) ;  /* 0x0000012000007945 */ /* 0x000fe60003800000 */
[----:B------:R-:W-:-:S13]  /*9bb0*/  ISETP.GE.AND P0, PT, R11, R4, PT ;  /* 0x000000040b00720c */ /* 0x000fda0003f06270 */
[----:B------:R-:W-:Y:S05]  /*9bc0*/  @P0 BRA `(.L_x_88) ;  /* 0x000000f000000947 */ /* 0x000fea0003800000 */
[----:B------:R-:W-:Y:S02]  /*9bd0*/  ISETP.GE.AND P5, PT, R196, c[0x0][0x3c8], PT ;  /* 0x0000f200c4007a0c */ /* 0x000fe40003fa6270 */
[----:B------:R-:W-:Y:S02]  /*9be0*/  ISETP.GE.AND P4, PT, R228, c[0x0][0x3c8], PT ;  /* 0x0000f200e4007a0c */ /* 0x000fe40003f86270 */
[----:B------:R-:W-:Y:S02]  /*9bf0*/  ISETP.GE.AND P3, PT, R229, c[0x0][0x3c8], PT ;  /* 0x0000f200e5007a0c */ /* 0x000fe40003f66270 */
[----:B------:R-:W-:Y:S02]  /*9c00*/  SHF.R.S32.HI R15, RZ, 0x1f, R196 ;  /* 0x0000001fff0f7819 */ /* 0x000fe400000114c4 */
[----:B------:R-:W-:Y:S02]  /*9c10*/  SHF.R.S32.HI R14, RZ, 0x1f, R228 ;  /* 0x0000001fff0e7819 */ /* 0x000fe400000114e4 */
[----:B------:R-:W-:-:S03]  /*9c20*/  SHF.R.S32.HI R13, RZ, 0x1f, R229 ;  /* 0x0000001fff0d7819 */ /* 0x000fc600000114e5 */
[-C--:B----4-:R-:W-:Y:S02]  /*9c30*/  @!P5 LEA R8, P2, R196, R0.reuse, 0x1 ;  /* 0x00000000c408d211 */ /* 0x090fe400078408ff */
[-C--:B------:R-:W-:Y:S02]  /*9c40*/  @!P4 LEA R6, P1, R228, R0.reuse, 0x1 ;  /* 0x00000000e406c211 */ /* 0x080fe400078208ff */
[C---:B------:R-:W-:Y:S02]  /*9c50*/  @!P3 LEA R2, P0, R229.reuse, R0, 0x1 ;  /* 0x00000000e502b211 */ /* 0x040fe400078008ff */
[-C--:B--2---:R-:W-:Y:S02]  /*9c60*/  @!P5 LEA.HI.X R9, R196, R5.reuse, R15, 0x1, P2 ;  /* 0x00000005c409d211 */ /* 0x084fe400010f0c0f */
[-C--:B------:R-:W-:Y:S02]  /*9c70*/  @!P4 LEA.HI.X R7, R228, R5.reuse, R14, 0x1, P1 ;  /* 0x00000005e407c211 */ /* 0x080fe400008f0c0e */
[----:B------:R-:W-:Y:S01]  /*9c80*/  @!P3 LEA.HI.X R3, R229, R5, R13, 0x1, P0 ;  /* 0x00000005e503b211 */ /* 0x000fe200000f0c0d */
[----:B------:R2:W-:Y:S04]  /*9c90*/  @!P5 ST.E.128 [R8.64], R24 ;  /* 0x000000180800d985 */ /* 0x0005e8000c101d06 */
[----:B------:R2:W-:Y:S04]  /*9ca0*/  @!P4 ST.E.128 [R6.64], R20 ;  /* 0x000000140600c985 */ /* 0x0005e8000c101d06 */
[----:B------:R2:W-:Y:S02]  /*9cb0*/  @!P3 ST.E.128 [R2.64], R16 ;  /* 0x000000100200b985 */ /* 0x0005e4000c101d06 */
.L_x_88:
[----:B------:R-:W-:Y:S05]  /*9cc0*/  BSYNC B0 ;  /* 0x0000000000007941 */ /* 0x000fea0003800000 */
.L_x_87:
[----:B------:R-:W-:Y:S05]  /*9cd0*/  BRA.DIV ~URZ, `(.L_x_89) ;  /* 0x000046227f007947 */ /* 0x000fea000b800000 */
[----:B--2---:R2:W1:Y:S04]  /*9ce0*/  SHFL.IDX PT, R5, R10, 0x1, 0x1c1f ;  /* 0x003c1f000a057f89 */ /* 0x00446800000e0000 */
[----:B----4-:R2:W4:Y:S02]  /*9cf0*/  SHFL.IDX PT, R0, R12, 0x1, 0x1c1f ;  /* 0x003c1f000c007f89 */ /* 0x01052400000e0000 */
.L_x_170:
[----:B------:R-:W-:Y:S01]  /*9d00*/  IADD3 R2, R11, 0x20, RZ ;  /* 0x000000200b027810 */ /* 0x000fe20007ffe0ff */
        /* <DEDUP_REMOVED lines=12> */
[-C--:B-1----:R-:W-:Y:S02]  /*9dd0*/  @!P2 LEA.HI.X R9, R196, R5.reuse, R15, 0x1, P5 ;  /* 0x00000005c409a211 */ /* 0x082fe400028f0c0f */
[-C--:B------:R-:W-:Y:S02]  /*9de0*/  @!P1 LEA.HI.X R7, R228, R5.reuse, R14, 0x1, P4 ;  /* 0x00000005e4079211 */ /* 0x080fe400020f0c0e */
[----:B------:R-:W-:Y:S01]  /*9df0*/  @!P0 LEA.HI.X R3, R229, R5, R13, 0x1, P3 ;  /* 0x00000005e5038211 */ /* 0x000fe200018f0c0d */
[----:B------:R1:W-:Y:S04]  /*9e00*/  @!P2 ST.E.128 [R8.64], R36 ;  /* 0x000000240800a985 */ /* 0x0003e8000c101d06 */
[----:B------:R1:W-:Y:S04]  /*9e10*/  @!P1 ST.E.128 [R6.64], R32 ;  /* 0x0000002006009985 */ /* 0x0003e8000c101d06 */
[----:B------:R1:W-:Y:S02]  /*9e20*/  @!P0 ST.E.128 [R2.64], R28 ;  /* 0x0000001c02008985 */ /* 0x0003e4000c101d06 */
.L_x_91:
[----:B------:R-:W-:Y:S05]  /*9e30*/  BSYNC B0 ;  /* 0x0000000000007941 */ /* 0x000fea0003800000 */
.L_x_90:
[----:B------:R-:W-:Y:S05]  /*9e40*/  BRA.DIV ~URZ, `(.L_x_92) ;  /* 0x000045827f007947 */ /* 0x000fea000b800000 */
[----:B-1----:R1:W2:Y:S02]  /*9e50*/  SHFL.IDX PT, R5, R10, 0x2, 0x1c1f ;  /* 0x005c1f000a057f89 */ /* 0x0022a400000e0000 */
.L_x_171:
[----:B------:R-:W-:Y:S05]  /*9e60*/  BRA.DIV ~URZ, `(.L_x_93) ;  /* 0x000045d27f007947 */ /* 0x000fea000b800000 */
[----:B----4-:R4:W1:Y:S02]  /*9e70*/  SHFL.IDX PT, R0, R12, 0x2, 0x1c1f ;  /* 0x005c1f000c007f89 */ /* 0x01086400000e0000 */
.L_x_172:
        /* <DEDUP_REMOVED lines=10> */
[-C--:B-1----:R-:W-:Y:S02]  /*9f20*/  @!P2 LEA R8, P5, R196, R0.reuse, 0x1 ;  /* 0x00000000c408a211 */ /* 0x082fe400078a08ff */
        /* <DEDUP_REMOVED lines=8> */
.L_x_95:
[----:B------:R-:W-:Y:S05]  /*9fb0*/  BSYNC B0 ;  /* 0x0000000000007941 */ /* 0x000fea0003800000 */
.L_x_94:
[----:B------:R-:W-:Y:S05]  /*9fc0*/  BRA.DIV ~URZ, `(.L_x_96) ;  /* 0x000044e27f007947 */ /* 0x000fea000b800000 */
[----:B-1----:R1:W3:Y:S04]  /*9fd0*/  SHFL.IDX PT, R6, R10, 0x3, 0x1c1f ;  /* 0x007c1f000a067f89 */ /* 0x0022e800000e0000 */
[----:B------:R1:W4:Y:S02]  /*9fe0*/  SHFL.IDX PT, R0, R12, 0x3, 0x1c1f ;  /* 0x007c1f000c007f89 */ /* 0x00032400000e0000 */
.L_x_173:
[----:B------:R-:W-:-:S04]  /*9ff0*/  IADD3 R2, R11, 0x60, RZ ;  /* 0x000000600b027810 */ /* 0x000fc80007ffe0ff */
[----:B------:R-:W-:-:S13]  /*a000*/  ISETP.GE.AND P0, PT, R2, R4, PT ;  /* 0x000000040200720c */ /* 0x000fda0003f06270 */
[----:B------:R-:W-:Y:S05]  /*a010*/  @P0 BRA `(.L_x_97) ;  /* 0x0000228000000947 */ /* 0x000fea0003800000 */
[----:B------:R-:W-:Y:S02]  /*a020*/  ISETP.GE.AND P1, PT, R196, c[0x0][0x3c8], PT ;  /* 0x0000f200c4007a0c */ /* 0x000fe40003f26270 */
[----:B------:R-:W-:Y:S02]  /*a030*/  ISETP.GE.AND P0, PT, R228, c[0x0][0x3c8], PT ;  /* 0x0000f200e4007a0c */ /* 0x000fe40003f06270 */
[----:B------:R-:W-:Y:S02]  /*a040*/  SHF.R.S32.HI R8, RZ, 0x1f, R196 ;  /* 0x0000001fff087819 */ /* 0x000fe400000114c4 */
[----:B------:R-:W-:-:S07]  /*a050*/  SHF.R.S32.HI R7, RZ, 0x1f, R228 ;  /* 0x0000001fff077819 */ /* 0x000fce00000114e4 */
[-C--:B----4-:R-:W-:Y:S02]  /*a060*/  @!P1 LEA R4, P3, R196, R0.reuse, 0x1 ;  /* 0x00000000c4049211 */ /* 0x090fe400078608ff */
[----:B------:R-:W-:Y:S02]  /*a070*/  @!P0 LEA R2, P2, R228, R0, 0x1 ;  /* 0x00000000e4028211 */ /* 0x000fe400078408ff */
[-C--:B--23--:R-:W-:Y:S02]  /*a080*/  @!P1 LEA.HI.X R5, R196, R6.reuse, R8, 0x1, P3 ;  /* 0x00000006c4059211 */ /* 0x08cfe400018f0c08 */
[----:B------:R-:W-:-:S03]  /*a090*/  @!P0 LEA.HI.X R3, R228, R6, R7, 0x1, P2 ;  /* 0x00000006e4038211 */ /* 0x000fc600010f0c07 */
[----:B------:R2:W-:Y:S04]  /*a0a0*/  @!P1 ST.E.128 [R4.64], R60 ;  /* 0x0000003c04009985 */ /* 0x0005e8000c101d06 */
[----:B------:R2:W-:Y:S01]  /*a0b0*/  @!P0 ST.E.128 [R2.64], R56 ;  /* 0x0000003802008985 */ /* 0x0005e2000c101d06 */
[----:B------:R-:W-:-:S13]  /*a0c0*/  ISETP.GE.AND P0, PT, R229, c[0x0][0x3c8], PT ;  /* 0x0000f200e5007a0c */ /* 0x000fda0003f06270 */
[----:B------:R-:W-:Y:S05]  /*a0d0*/  @P0 BRA `(.L_x_97) ;  /* 0x000021c000000947 */ /* 0x000fea0003800000 */
[----:B------:R-:W-:Y:S02]  /*a0e0*/  SHF.R.S32.HI R7, RZ, 0x1f, R229 ;  /* 0x0000001fff077819 */ /* 0x000fe400000114e5 */
[----:B--2---:R-:W-:-:S04]  /*a0f0*/  LEA R2, P0, R229, R0, 0x1 ;  /* 0x00000000e5027211 */ /* 0x004fc800078008ff */
[----:B------:R-:W-:-:S05]  /*a100*/  LEA.HI.X R3, R229, R6, R7, 0x1, P0 ;  /* 0x00000006e5037211 */ /* 0x000fca00000f0c07 */
[----:B------:R2:W-:Y:S01]  /*a110*/  ST.E.128 [R2.64], R52 ;  /* 0x0000003402007985 */ /* 0x0005e2000c101d06 */
[----:B------:R-:W-:Y:S05]  /*a120*/  BRA `(.L_x_97) ;  /* 0x0000217000007947 */ /* 0x000fea0003800000 */
.L_x_84:
[----:B-1----:R-:W2:Y:S01]  /*a130*/  LDL.LU R8, [R1+0x38] ;  /* 0x0000380001087983 */ /* 0x002ea20000300800 */
[----:B------:R-:W-:Y:S02]  /*a140*/  IMAD R6, R18, c[0x0][0x408], RZ ;  /* 0x0001020012067a24 */ /* 0x000fe400078e02ff */
[----:B------:R-:W-:-:S04]  /*a150*/  IMAD.WIDE.U32 R4, R0, c[0x0][0x408], RZ ;  /* 0x0001020000047a25 */ /* 0x000fc800078e00ff */
[----:B------:R-:W-:Y:S02]  /*a160*/  IMAD R0, R0, c[0x0][0x40c], R6 ;  /* 0x0001030000007a24 */ /* 0x000fe400078e0206 */
[----:B------:R-:W-:-:S03]  /*a170*/  @P2 IMAD.HI.U32 R7, R10, c[0x0][0x4ec], RZ ;  /* 0x00013b000a072a27 */ /* 0x000fc600078e00ff */
[----:B------:R-:W-:Y:S02]  /*a180*/  IADD3 R5, R5, R0, RZ ;  /* 0x0000000005057210 */ /* 0x000fe40007ffe0ff */
[----:B------:R-:W-:-:S03]  /*a190*/  SHF.R.S32.HI R0, RZ, 0x1f, R2 ;  /* 0x0000001fff007819 */ /* 0x000fc60000011402 */
[----:B------:R-:W-:-:S04]  /*a1a0*/  IMAD.WIDE.U32 R4, R3, c[0x0][0x438], R4 ;  /* 0x00010e0003047a25 */ /* 0x000fc800078e0004 */
[----:B------:R-:W-:Y:S02]  /*a1b0*/  IMAD R0, R0, c[0x0][0x440], RZ ;  /* 0x0001100000007a24 */ /* 0x000fe400078e02ff */
[----:B------:R-:W-:Y:S02]  /*a1c0*/  IMAD R5, R3, c[0x0][0x43c], R5 ;  /* 0x00010f0003057a24 */ /* 0x000fe400078e0205 */
[C---:B------:R-:W-:Y:S01]  /*a1d0*/  IMAD R6, R2.reuse, c[0x0][0x444], R0 ;  /* 0x0001110002067a24 */ /* 0x040fe200078e0200 */
[----:B------:R-:W-:Y:S01]  /*a1e0*/  MOV R0, R10 ;  /* 0x0000000a00007202 */ /* 0x000fe20000000f00 */
[----:B------:R-:W-:Y:S01]  /*a1f0*/  IMAD.WIDE.U32 R2, R2, c[0x0][0x440], R4 ;  /* 0x0001100002027a25 */ /* 0x000fe200078e0004 */
[----:B------:R-:W-:-:S04]  /*a200*/  @P2 SHF.R.U32.HI R0, RZ, c[0x0][0x4f0], R7 ;  /* 0x00013c00ff002a19 */ /* 0x000fc80000011607 */
[----:B------:R-:W-:Y:S02]  /*a210*/  IADD3 R3, R3, R6, RZ ;  /* 0x0000000603037210 */ /* 0x000fe40007ffe0ff */
[----:B------:R-:W-:Y:S02]  /*a220*/  SHF.R.S32.HI R5, RZ, 0x1f, R0 ;  /* 0x0000001fff057819 */ /* 0x000fe40000011400 */
[----:B------:R-:W-:-:S03]  /*a230*/  IADD3 R4, -R0, RZ, RZ ;  /* 0x000000ff00047210 */ /* 0x000fc60007ffe1ff */
[----:B------:R-:W-:Y:S02]  /*a240*/  IMAD R5, R5, c[0x0][0x430], RZ ;  /* 0x00010c0005057a24 */ /* 0x000fe400078e02ff */
[----:B------:R-:W-:Y:S02]  /*a250*/  IMAD R4, R4, c[0x0][0x4e8], R10 ;  /* 0x00013a0004047a24 */ /* 0x000fe400078e020a */
[----:B------:R-:W-:Y:S02]  /*a260*/  IMAD R5, R0, c[0x0][0x434], R5 ;  /* 0x00010d0000057a24 */ /* 0x000fe400078e0205 */
[----:B--2---:R-:W-:-:S04]  /*a270*/  IMAD.WIDE.U32 R2, R8, c[0x0][0x448], R2 ;  /* 0x0001120008027a25 */ /* 0x004fc800078e0002 */
[----:B------:R-:W-:-:S04]  /*a280*/  IMAD R3, R8, c[0x0][0x44c], R3 ;  /* 0x0001130008037a24 */ /* 0x000fc800078e0203 */
[----:B------:R-:W-:Y:S01]  /*a290*/  IMAD.WIDE.U32 R2, R0, c[0x0][0x430], R2 ;  /* 0x00010c0000027a25 */ /* 0x000fe200078e0002 */
[----:B------:R-:W-:-:S04]  /*a2a0*/  SHF.R.S32.HI R0, RZ, 0x1f, R4 ;  /* 0x0000001fff007819 */ /* 0x000fc80000011404 */
[----:B------:R-:W-:Y:S01]  /*a2b0*/  IADD3 R3, R3, R5, RZ ;  /* 0x0000000503037210 */ /* 0x000fe20007ffe0ff */
[----:B------:R-:W-:-:S04]  /*a2c0*/  IMAD R0, R0, c[0x0][0x428], RZ ;  /* 0x00010a0000007a24 */ /* 0x000fc800078e02ff */
[----:B------:R-:W-:-:S04]  /*a2d0*/  IMAD.WIDE.U32 R2, R4, c[0x0][0x428], R2 ;  /* 0x00010a0004027a25 */ /* 0x000fc800078e0002 */
[----:B------:R-:W-:Y:S01]  /*a2e0*/  IMAD R4, R4, c[0x0][0x42c], R0 ;  /* 0x00010b0004047a24 */ /* 0x000fe200078e0200 */
[----:B------:R-:W-:-:S04]  /*a2f0*/  LEA R12, P2, R2, c[0x0][0x400], 0x2 ;  /* 0x00010000020c7a11 */ /* 0x000fc800078410ff */
[----:B------:R-:W-:-:S04]  /*a300*/  IADD3 R4, R3, R4, RZ ;  /* 0x0000000403047210 */ /* 0x000fc80007ffe0ff */
[----:B------:R-:W-:Y:S01]  /*a310*/  LEA.HI.X R5, R2, c[0x0][0x404], R4, 0x2, P2 ;  /* 0x0001010002057a11 */ /* 0x000fe200010f1404 */
[----:B------:R-:W-:Y:S05]  /*a320*/  BRA.DIV ~URZ, `(.L_x_98) ;  /* 0x000042527f007947 */ /* 0x000fea000b800000 */
[----:B------:R1:W2:Y:S02]  /*a330*/  SHFL.IDX PT, R4, R5, RZ, 0x1c1f ;  /* 0x001c1fff05047589 */ /* 0x0002a400000e0000 */
.L_x_174:
[----:B------:R-:W-:Y:S05]  /*a340*/  BRA.DIV ~URZ, `(.L_x_99) ;  /* 0x000042a27f007947 */ /* 0x000fea000b800000 */
[----:B------:R3:W4:Y:S02]  /*a350*/  SHFL.IDX PT, R0, R12, RZ, 0x1c1f ;  /* 0x001c1fff0c007589 */ /* 0x00072400000e0000 */
.L_x_175:
[----:B------:R-:W-:Y:S01]  /*a360*/  BSSY B0, `(.L_x_100) ;  /* 0x0000046000007945 */ /* 0x000fe20003800000 */
[----:B------:R-:W-:Y:S05]  /*a370*/  @P1 BRA `(.L_x_101) ;  /* 0x0000044000001947 */ /* 0x000fea0003800000 */
[----:B------:R-:W5:Y:S04]  /*a380*/  LDL R6, [R1+0x2c] ;  /* 0x00002c0001067983 */ /* 0x000f680000100800 */
[----:B---3--:R-:W3:Y:S04]  /*a390*/  LDL R21, [R1+0x18] ;  /* 0x0000180001157983 */ /* 0x008ee80000100800 */
[----:B----4-:R-:W4:Y:S04]  /*a3a0*/  LDL R19, [R1+0x14] ;  /* 0x0000140001137983 */ /* 0x010f280000100800 */
[----:B--2---:R-:W2:Y:S04]  /*a3b0*/  LDL R22, [R1+0x58] ;  /* 0x0000580001167983 */ /* 0x004ea80000100800 */
[----:B------:R-:W2:Y:S04]  /*a3c0*/  LDL R17, [R1+0x10] ;  /* 0x0000100001117983 */ /* 0x000ea80000100800 */
[----:B------:R-:W2:Y:S04]  /*a3d0*/  LDL R15, [R1+0xc] ;  /* 0x00000c00010f7983 */ /* 0x000ea80000100800 */
[----:B------:R-:W2:Y:S04]  /*a3e0*/  LDL R20, [R1+0x54] ;  /* 0x0000540001147983 */ /* 0x000ea80000100800 */
[----:B------:R-:W2:Y:S04]  /*a3f0*/  LDL R8, [R1+0x8] ;  /* 0x0000080001087983 */ /* 0x000ea80000100800 */
[----:B------:R-:W2:Y:S04]  /*a400*/  LDL R18, [R1+0x50] ;  /* 0x0000500001127983 */ /* 0x000ea80000100800 */
[----:B------:R-:W2:Y:S04]  /*a410*/  LDL R16, [R1+0x4c] ;  /* 0x00004c0001107983 */ /* 0x000ea80000100800 */
[----:B------:R-:W2:Y:S04]  /*a420*/  LDL R13, [R1+0x4] ;  /* 0x00000400010d7983 */ /* 0x000ea80000100800 */
[----:B------:R-:W2:Y:S04]  /*a430*/  LDL R10, [R1] ;  /* 0x00000000010a7983 */ /* 0x000ea80000100800 */
[----:B------:R-:W2:Y:S04]  /*a440*/  LDL R9, [R1+0x48] ;  /* 0x0000480001097983 */ /* 0x000ea80000100800 */
[----:B------:R-:W2:Y:S04]  /*a450*/  LDL R14, [R1+0x44] ;  /* 0x00004400010e7983 */ /* 0x000ea80000100800 */
[----:B------:R-:W2:Y:S01]  /*a460*/  LDL R11, [R1+0x40] ;  /* 0x00004000010b7983 */ /* 0x000ea20000100800 */
[----:B-----5:R-:W-:-:S02]  /*a470*/  ISETP.GE.AND P6, PT, R6, c[0x0][0x3c8], PT ;  /* 0x0000f20006007a0c */ /* 0x020fc40003fc6270 */
[----:B---3--:R-:W-:Y:S02]  /*a480*/  ISETP.GE.AND P3, PT, R21, c[0x0][0x3c8], PT ;  /* 0x0000f20015007a0c */ /* 0x008fe40003f66270 */
[----:B----4-:R-:W-:-:S09]  /*a490*/  ISETP.GE.AND P1, PT, R19, c[0x0][0x3c8], PT ;  /* 0x0000f20013007a0c */ /* 0x010fd20003f26270 */
[----:B------:R-:W-:Y:S02]  /*a4a0*/  @!P6 IMAD.MOV.U32 R2, RZ, RZ, R0 ;  /* 0x000000ffff02e224 */ /* 0x000fe400078e0000 */
[----:B------:R-:W-:-:S04]  /*a4b0*/  @!P6 IMAD.MOV.U32 R3, RZ, RZ, R4 ;  /* 0x000000ffff03e224 */ /* 0x000fc800078e0004 */
[----:B------:R-:W-:Y:S01]  /*a4c0*/  @!P6 IMAD.WIDE R6, R6, 0x4, R2 ;  /* 0x000000040606e825 */ /* 0x000fe200078e0202 */
[----:B------:R-:W-:-:S04]  /*a4d0*/  @!P3 LEA R2, P2, R21, R0, 0x2 ;  /* 0x000000001502b211 */ /* 0x000fc800078410ff */
[----:B------:R3:W-:Y:S01]  /*a4e0*/  @!P6 ST.E.64 [R6.64], R116 ;  /* 0x000000740600e985 */ /* 0x0007e2000c101b06 */
[----:B--2---:R-:W-:Y:S02]  /*a4f0*/  @!P3 LEA.HI.X R3, R21, R4, R22, 0x2, P2 ;  /* 0x000000041503b211 */ /* 0x004fe400010f1416 */
[----:B------:R-:W-:-:S03]  /*a500*/  ISETP.GE.AND P6, PT, R17, c[0x0][0x3c8], PT ;  /* 0x0000f20011007a0c */ /* 0x000fc60003fc6270 */
[----:B------:R2:W-:Y:S01]  /*a510*/  @!P3 ST.E.64 [R2.64], R132 ;  /* 0x000000840200b985 */ /* 0x0005e2000c101b06 */
[----:B------:R-:W-:Y:S02]  /*a520*/  ISETP.GE.AND P3, PT, R15, c[0x0][0x3c8], PT ;  /* 0x0000f2000f007a0c */ /* 0x000fe40003f66270 */
[----:B---3--:R-:W-:-:S04]  /*a530*/  @!P1 LEA R6, P2, R19, R0, 0x2 ;  /* 0x0000000013069211 */ /* 0x008fc800078410ff */
[----:B------:R-:W-:-:S03]  /*a540*/  @!P1 LEA.HI.X R7, R19, R4, R20, 0x2, P2 ;  /* 0x0000000413079211 */ /* 0x000fc600010f1414 */
[C---:B--2---:R-:W-:Y:S02]  /*a550*/  @!P6 LEA R2, P2, R17.reuse, R0, 0x2 ;  /* 0x000000001102e211 */ /* 0x044fe400078410ff */
[----:B------:R2:W-:Y:S01]  /*a560*/  @!P1 ST.E.64 [R6.64], R128 ;  /* 0x0000008006009985 */ /* 0x0005e2000c101b06 */
[----:B------:R-:W-:Y:S02]  /*a570*/  ISETP.GE.AND P1, PT, R8, c[0x0][0x3c8], PT ;  /* 0x0000f20008007a0c */ /* 0x000fe40003f26270 */
[----:B------:R-:W-:-:S05]  /*a580*/  @!P6 LEA.HI.X R3, R17, R4, R18, 0x2, P2 ;  /* 0x000000041103e211 */ /* 0x000fca00010f1412 */
[----:B------:R3:W-:Y:S01]  /*a590*/  @!P6 ST.E.64 [R2.64], R124 ;  /* 0x0000007c0200e985 */ /* 0x0007e2000c101b06 */
[----:B------:R-:W-:Y:S02]  /*a5a0*/  ISETP.GE.AND P6, PT, R13, c[0x0][0x3c8], PT ;  /* 0x0000f2000d007a0c */ /* 0x000fe40003fc6270 */
[----:B--2---:R-:W-:-:S04]  /*a5b0*/  @!P3 LEA R6, P2, R15, R0, 0x2 ;  /* 0x000000000f06b211 */ /* 0x004fc800078410ff */
[----:B------:R-:W-:Y:S02]  /*a5c0*/  @!P3 LEA.HI.X R7, R15, R4, R16, 0x2, P2 ;  /* 0x000000040f07b211 */ /* 0x000fe400010f1410 */
[----:B---3--:R-:W-:-:S03]  /*a5d0*/  @!P1 LEA R2, P2, R8, R0, 0x2 ;  /* 0x0000000008029211 */ /* 0x008fc600078410ff */
[----:B------:R2:W-:Y:S01]  /*a5e0*/  @!P3 ST.E.64 [R6.64], R136 ;  /* 0x000000880600b985 */ /* 0x0005e2000c101b06 */
[----:B------:R-:W-:Y:S02]  /*a5f0*/  ISETP.GE.AND P3, PT, R10, c[0x0][0x3c8], PT ;  /* 0x0000f2000a007a0c */ /* 0x000fe40003f66270 */
[----:B------:R-:W-:Y:S02]  /*a600*/  @!P1 LEA.HI.X R3, R8, R4, R9, 0x2, P2 ;  /* 0x0000000408039211 */ /* 0x000fe400010f1409 */
[----:B------:R-:W-:-:S03]  /*a610*/  @!P6 LEA R8, P2, R13, R0, 0x2 ;  /* 0x000000000d08e211 */ /* 0x000fc600078410ff */
[----:B------:R3:W-:Y:S01]  /*a620*/  @!P1 ST.E.64 [R2.64], R156 ;  /* 0x0000009c02009985 */ /* 0x0007e2000c101b06 */
[----:B------:R-:W-:Y:S02]  /*a630*/  ISETP.GE.AND P1, PT, R252, c[0x0][0x3c8], PT ;  /* 0x0000f200fc007a0c */ /* 0x000fe40003f26270 */
[----:B------:R-:W-:-:S05]  /*a640*/  @!P6 LEA.HI.X R9, R13, R4, R14, 0x2, P2 ;  /* 0x000000040d09e211 */ /* 0x000fca00010f140e */
[----:B------:R4:W-:Y:S01]  /*a650*/  @!P6 ST.E.64 [R8.64], R158 ;  /* 0x0000009e0800e985 */ /* 0x0009e2000c101b06 */
[----:B------:R-:W-:Y:S02]  /*a660*/  ISETP.GE.AND P6, PT, R251, c[0x0][0x3c8], PT ;  /* 0x0000f200fb007a0c */ /* 0x000fe40003fc6270 */
[----:B--2---:R-:W-:-:S04]  /*a670*/  @!P3 LEA R6, P2, R10, R0, 0x2 ;  /* 0x000000000a06b211 */ /* 0x004fc800078410ff */
[----:B------:R-:W-:Y:S02]  /*a680*/  @!P3 LEA.HI.X R7, R10, R4, R11, 0x2, P2 ;  /* 0x000000040a07b211 */ /* 0x000fe400010f140b */
[----:B------:R-:W-:Y:S02]  /*a690*/  SHF.R.S32.HI R10, RZ, 0x1f, R252 ;  /* 0x0000001fff0a7819 */ /* 0x000fe400000114fc */
[----:B---3--:R-:W-:Y:S01]  /*a6a0*/  @!P1 LEA R2, P2, R252, R0, 0x2 ;  /* 0x00000000fc029211 */ /* 0x008fe200078410ff */
[----:B------:R2:W-:Y:S01]  /*a6b0*/  @!P3 ST.E.64 [R6.64], R160 ;  /* 0x000000a00600b985 */ /* 0x0005e2000c101b06 */
[----:B------:R-:W-:Y:S02]  /*a6c0*/  ISETP.GE.AND P3, PT, R250, c[0x0][0x3c8], PT ;  /* 0x0000f200fa007a0c */ /* 0x000fe40003f66270 */
[----:B------:R-:W-:Y:S02]  /*a6d0*/  @!P1 LEA.HI.X R3, R252, R4, R10, 0x2, P2 ;  /* 0x00000004fc039211 */ /* 0x000fe400010f140a */
[----:B------:R-:W-:-:S02]  /*a6e0*/  ISETP.GE.AND P2, PT, R249, c[0x0][0x3c8], PT ;  /* 0x0000f200f9007a0c */ /* 0x000fc40003f46270 */
[----:B------:R-:W-:Y:S01]  /*a6f0*/  SHF.R.S32.HI R10, RZ, 0x1f, R251 ;  /* 0x0000001fff0a7819 */ /* 0x000fe200000114fb */
[----:B------:R3:W-:Y:S01]  /*a700*/  @!P1 ST.E.64 [R2.64], R84 ;  /* 0x0000005402009985 */ /* 0x0007e2000c101b06 */
[C---:B----4-:R-:W-:Y:S02]  /*a710*/  @!P6 LEA R8, P1, R251.reuse, R0, 0x2 ;  /* 0x00000000fb08e211 */ /* 0x050fe400078210ff */
[----:B------:R-:W-:Y:S02]  /*a720*/  SHF.R.S32.HI R11, RZ, 0x1f, R250 ;  /* 0x0000001fff0b7819 */ /* 0x000fe400000114fa */
[----:B------:R-:W-:Y:S02]  /*a730*/  @!P6 LEA.HI.X R9, R251, R4, R10, 0x2, P1 ;  /* 0x00000004fb09e211 */ /* 0x000fe400008f140a */
[----:B------:R-:W-:Y:S02]  /*a740*/  SHF.R.S32.HI R10, RZ, 0x1f, R249 ;  /* 0x0000001fff0a7819 */ /* 0x000fe400000114f9 */
[----:B--2---:R-:W-:-:S04]  /*a750*/  @!P3 LEA R6, P1, R250, R0, 0x2 ;  /* 0x00000000fa06b211 */ /* 0x004fc800078210ff */
[----:B------:R-:W-:Y:S02]  /*a760*/  @!P3 LEA.HI.X R7, R250, R4, R11, 0x2, P1 ;  /* 0x00000004fa07b211 */ /* 0x000fe400008f140b */
[C---:B---3--:R-:W-:Y:S01]  /*a770*/  @!P2 LEA R2, P1, R249.reuse, R0, 0x2 ;  /* 0x00000000f902a211 */ /* 0x048fe200078210ff */
[----:B------:R2:W-:Y:S03]  /*a780*/  @!P6 ST.E.64 [R8.64], R166 ;  /* 0x000000a60800e985 */ /* 0x0005e6000c101b06 */
[----:B------:R-:W-:Y:S01]  /*a790*/  @!P2 LEA.HI.X R3, R249, R4, R10, 0x2, P1 ;  /* 0x00000004f903a211 */ /* 0x000fe200008f140a */
[----:B------:R2:W-:Y:S04]  /*a7a0*/  @!P3 ST.E.64 [R6.64], R96 ;  /* 0x000000600600b985 */ /* 0x0005e8000c101b06 */
[----:B------:R2:W-:Y:S04]  /*a7b0*/  @!P2 ST.E.64 [R2.64], R80 ;  /* 0x000000500200a985 */ /* 0x0005e8000c101b06 */
.L_x_101:
[----:B------:R-:W-:Y:S05]  /*a7c0*/  BSYNC B0 ;  /* 0x0000000000007941 */ /* 0x000fea0003800000 */
.L_x_100:
[----:B------:R-:W-:Y:S05]  /*a7d0*/  BRA.DIV ~URZ, `(.L_x_102) ;  /* 0x00003e827f007947 */ /* 0x000fea000b800000 */
[----:B--2---:R2:W1:Y:S04]  /*a7e0*/  SHFL.IDX PT, R4, R5, 0x1, 0x1c1f ;  /* 0x003c1f0005047f89 */ /* 0x00446800000e0000 */
[----:B----4-:R2:W4:Y:S02]  /*a7f0*/  SHFL.IDX PT, R0, R12, 0x1, 0x1c1f ;  /* 0x003c1f000c007f89 */ /* 0x01052400000e0000 */
.L_x_176:
[----:B------:R-:W-:Y:S01]  /*a800*/  BSSY B0, `(.L_x_103) ;  /* 0x0000046000007945 */ /* 0x000fe20003800000 */
[----:B------:R-:W-:Y:S05]  /*a810*/  @P0 BRA `(.L_x_104) ;  /* 0x0000044000000947 */ /* 0x000fea0003800000 */
[----:B------:R-:W5:Y:S04]  /*a820*/  LDL R23, [R1+0x2c] ;  /* 0x00002c0001177983 */ /* 0x000f680000100800 */
[----:B--2---:R-:W2:Y:S04]  /*a830*/  LDL R21, [R1+0x18] ;  /* 0x0000180001157983 */ /* 0x004ea80000100800 */
[----:B---3--:R-:W3:Y:S04]  /*a840*/  LDL R19, [R1+0x14] ;  /* 0x0000140001137983 */ /* 0x008ee80000100800 */
[----:B----4-:R-:W4:Y:S04]  /*a850*/  LDL R17, [R1+0x10] ;  /* 0x0000100001117983 */ /* 0x010f280000100800 */
[----:B------:R-:W4:Y:S04]  /*a860*/  LDL R22, [R1+0x58] ;  /* 0x0000580001167983 */ /* 0x000f280000100800 */
[----:B------:R-:W4:Y:S04]  /*a870*/  LDL R15, [R1+0xc] ;  /* 0x00000c00010f7983 */ /* 0x000f280000100800 */
[----:B------:R-:W4:Y:S04]  /*a880*/  LDL R20, [R1+0x54] ;  /* 0x0000540001147983 */ /* 0x000f280000100800 */
[----:B------:R-:W4:Y:S04]  /*a890*/  LDL R13, [R1+0x8] ;  /* 0x00000800010d7983 */ /* 0x000f280000100800 */
[----:B------:R-:W4:Y:S04]  /*a8a0*/  LDL R18, [R1+0x50] ;  /* 0x0000500001127983 */ /* 0x000f280000100800 */
[----:B------:R-:W4:Y:S04]  /*a8b0*/  LDL R10, [R1+0x4] ;  /* 0x00000400010a7983 */ /* 0x000f280000100800 */
[----:B------:R-:W4:Y:S04]  /*a8c0*/  LDL R8, [R1] ;  /* 0x0000000001087983 */ /* 0x000f280000100800 */
[----:B------:R-:W4:Y:S04]  /*a8d0*/  LDL R16, [R1+0x4c] ;  /* 0x00004c0001107983 */ /* 0x000f280000100800 */
[----:B------:R-:W4:Y:S04]  /*a8e0*/  LDL R14, [R1+0x48] ;  /* 0x00004800010e7983 */ /* 0x000f280000100800 */
[----:B------:R-:W4:Y:S04]  /*a8f0*/  LDL R11, [R1+0x44] ;  /* 0x00004400010b7983 */ /* 0x000f280000100800 */
[----:B------:R-:W4:Y:S01]  /*a900*/  LDL R9, [R1+0x40] ;  /* 0x0000400001097983 */ /* 0x000f220000100800 */
[----:B-----5:R-:W-:-:S02]  /*a910*/  ISETP.GE.AND P2, PT, R23, c[0x0][0x3c8], PT ;  /* 0x0000f20017007a0c */ /* 0x020fc40003f46270 */
[----:B--2---:R-:W-:Y:S02]  /*a920*/  ISETP.GE.AND P6, PT, R21, c[0x0][0x3c8], PT ;  /* 0x0000f20015007a0c */ /* 0x004fe40003fc6270 */
[----:B---3--:R-:W-:-:S09]  /*a930*/  ISETP.GE.AND P1, PT, R19, c[0x0][0x3c8], PT ;  /* 0x0000f20013007a0c */ /* 0x008fd20003f26270 */
[----:B------:R-:W-:Y:S02]  /*a940*/  @!P2 IMAD.MOV.U32 R6, RZ, RZ, R0 ;  /* 0x000000ffff06a224 */ /* 0x000fe400078e0000 */
[----:B-1----:R-:W-:Y:S01]  /*a950*/  @!P2 IMAD.MOV.U32 R7, RZ, RZ, R4 ;  /* 0x000000ffff07a224 */ /* 0x002fe200078e0004 */
[----:B----4-:R-:W-:Y:S02]  /*a960*/  ISETP.GE.AND P0, PT, R17, c[0x0][0x3c8], PT ;  /* 0x0000f20011007a0c */ /* 0x010fe40003f06270 */
[----:B------:R-:W-:Y:S01]  /*a970*/  @!P6 LEA R2, P3, R21, R0, 0x2 ;  /* 0x000000001502e211 */ /* 0x000fe200078610ff */
[----:B------:R-:W-:-:S03]  /*a980*/  @!P2 IMAD.WIDE R6, R23, 0x4, R6 ;  /* 0x000000041706a825 */ /* 0x000fc600078e0206 */
[----:B------:R-:W-:Y:S02]  /*a990*/  @!P6 LEA.HI.X R3, R21, R4, R22, 0x2, P3 ;  /* 0x000000041503e211 */ /* 0x000fe400018f1416 */
[----:B------:R1:W-:Y:S01]  /*a9a0*/  @!P2 ST.E.64 [R6.64], R138 ;  /* 0x0000008a0600a985 */ /* 0x0003e2000c101b06 */
[----:B------:R-:W-:-:S03]  /*a9b0*/  ISETP.GE.AND P2, PT, R15, c[0x0][0x3c8], PT ;  /* 0x0000f2000f007a0c */ /* 0x000fc60003f46270 */
[----:B------:R2:W-:Y:S01]  /*a9c0*/  @!P6 ST.E.64 [R2.64], R162 ;  /* 0x000000a20200e985 */ /* 0x0005e2000c101b06 */
[----:B------:R-:W-:Y:S02]  /*a9d0*/  ISETP.GE.AND P6, PT, R13, c[0x0][0x3c8], PT ;  /* 0x0000f2000d007a0c */ /* 0x000fe40003fc6270 */
[----:B-1----:R-:W-:-:S04]  /*a9e0*/  @!P1 LEA R6, P3, R19, R0, 0x2 ;  /* 0x0000000013069211 */ /* 0x002fc800078610ff */
[----:B------:R-:W-:Y:S02]  /*a9f0*/  @!P1 LEA.HI.X R7, R19, R4, R20, 0x2, P3 ;  /* 0x0000000413079211 */ /* 0x000fe400018f1414 */
[----:B--2---:R-:W-:-:S03]  /*aa00*/  @!P0 LEA R2, P3, R17, R0, 0x2 ;  /* 0x0000000011028211 */ /* 0x004fc600078610ff */
[----:B------:R1:W-:Y:S01]  /*aa10*/  @!P1 ST.E.64 [R6.64], R164 ;  /* 0x000000a406009985 */ /* 0x0003e2000c101b06 */
[----:B------:R-:W-:Y:S02]  /*aa20*/  @!P0 LEA.HI.X R3, R17, R4, R18, 0x2, P3 ;  /* 0x0000000411038211 */ /* 0x000fe400018f1412 */
        /* <DEDUP_REMOVED lines=10> */
[----:B------:R-:W-:Y:S02]  /*aad0*/  SHF.R.S32.HI R13, RZ, 0x1f, R251 ;  /* 0x0000001fff0d7819 */ /* 0x000fe400000114fb */
[----:B-1----:R-:W-:-:S04]  /*aae0*/  @!P1 LEA R6, P2, R10, R0, 0x2 ;  /* 0x000000000a069211 */ /* 0x002fc800078410ff */
[----:B------:R-:W-:Y:S02]  /*aaf0*/  @!P1 LEA.HI.X R7, R10, R4, R11, 0x2, P2 ;  /* 0x000000040a079211 */ /* 0x000fe400010f140b */
[C---:B--2---:R-:W-:Y:S02]  /*ab00*/  @!P0 LEA R2, P6, R8.reuse, R0, 0x2 ;  /* 0x0000000008028211 */ /* 0x044fe400078c10ff */
[----:B------:R-:W-:Y:S01]  /*ab10*/  ISETP.GE.AND P2, PT, R251, c[0x0][0x3c8], PT ;  /* 0x0000f200fb007a0c */ /* 0x000fe20003f46270 */
[----:B------:R1:W-:Y:S01]  /*ab20*/  @!P1 ST.E.64 [R6.64], R130 ;  /* 0x0000008206009985 */ /* 0x0003e2000c101b06 */
[----:B------:R-:W-:Y:S02]  /*ab30*/  @!P0 LEA.HI.X R3, R8, R4, R9, 0x2, P6 ;  /* 0x0000000408038211 */ /* 0x000fe400030f1409 */
[----:B------:R-:W-:Y:S02]  /*ab40*/  ISETP.GE.AND P1, PT, R250, c[0x0][0x3c8], PT ;  /* 0x0000f200fa007a0c */ /* 0x000fe40003f26270 */
[----:B------:R-:W-:Y:S01]  /*ab50*/  @!P3 LEA R10, P6, R252, R0, 0x2 ;  /* 0x00000000fc0ab211 */ /* 0x000fe200078c10ff */
[----:B------:R2:W-:Y:S01]  /*ab60*/  @!P0 ST.E.64 [R2.64], R134 ;  /* 0x0000008602008985 */ /* 0x0005e2000c101b06 */
[----:B------:R-:W-:-:S02]  /*ab70*/  SHF.R.S32.HI R8, RZ, 0x1f, R252 ;  /* 0x0000001fff087819 */ /* 0x000fc400000114fc */
[----:B------:R-:W-:Y:S02]  /*ab80*/  ISETP.GE.AND P0, PT, R249, c[0x0][0x3c8], PT ;  /* 0x0000f200f9007a0c */ /* 0x000fe40003f06270 */
[----:B------:R-:W-:Y:S02]  /*ab90*/  @!P3 LEA.HI.X R11, R252, R4, R8, 0x2, P6 ;  /* 0x00000004fc0bb211 */ /* 0x000fe400030f1408 */
[C---:B------:R-:W-:Y:S02]  /*aba0*/  @!P2 LEA R8, P6, R251.reuse, R0, 0x2 ;  /* 0x00000000fb08a211 */ /* 0x040fe400078c10ff */
[----:B------:R-:W-:Y:S02]  /*abb0*/  SHF.R.S32.HI R14, RZ, 0x1f, R250 ;  /* 0x0000001fff0e7819 */ /* 0x000fe400000114fa */
[----:B------:R-:W-:Y:S02]  /*abc0*/  @!P2 LEA.HI.X R9, R251, R4, R13, 0x2, P6 ;  /* 0x00000004fb09a211 */ /* 0x000fe400030f140d */
[----:B------:R-:W-:-:S02]  /*abd0*/  SHF.R.S32.HI R13, RZ, 0x1f, R249 ;  /* 0x0000001fff0d7819 */ /* 0x000fc400000114f9 */
[----:B-1----:R-:W-:-:S04]  /*abe0*/  @!P1 LEA R6, P6, R250, R0, 0x2 ;  /* 0x00000000fa069211 */ /* 0x002fc800078c10ff */
[----:B------:R-:W-:Y:S02]  /*abf0*/  @!P1 LEA.HI.X R7, R250, R4, R14, 0x2, P6 ;  /* 0x00000004fa079211 */ /* 0x000fe400030f140e */
[C---:B--2---:R-:W-:Y:S01]  /*ac00*/  @!P0 LEA R2, P6, R249.reuse, R0, 0x2 ;  /* 0x00000000f9028211 */ /* 0x044fe200078c10ff */
[----:B------:R1:W-:Y:S03]  /*ac10*/  @!P3 ST.E.64 [R10.64], R168 ;  /* 0x000000a80a00b985 */ /* 0x0003e6000c101b06 */
[----:B------:R-:W-:Y:S01]  /*ac20*/  @!P0 LEA.HI.X R3, R249, R4, R13, 0x2, P6 ;  /* 0x00000004f9038211 */ /* 0x000fe200030f140d */
[----:B------:R1:W-:Y:S04]  /*ac30*/  @!P2 ST.E.64 [R8.64], R98 ;  /* 0x000000620800a985 */ /* 0x0003e8000c101b06 */
[----:B------:R1:W-:Y:S04]  /*ac40*/  @!P1 ST.E.64 [R6.64], R86 ;  /* 0x0000005606009985 */ /* 0x0003e8000c101b06 */
[----:B------:R1:W-:Y:S02]  /*ac50*/  @!P0 ST.E.64 [R2.64], R82 ;  /* 0x0000005202008985 */ /* 0x0003e4000c101b06 */
.L_x_104:
[----:B------:R-:W-:Y:S05]  /*ac60*/  BSYNC B0 ;  /* 0x0000000000007941 */ /* 0x000fea0003800000 */
.L_x_103:
[----:B------:R-:W-:Y:S05]  /*ac70*/  BRA.DIV ~URZ, `(.L_x_105) ;  /* 0x00003ab27f007947 */ /* 0x000fea000b800000 */
[----:B-1----:R1:W2:Y:S02]  /*ac80*/  SHFL.IDX PT, R4, R5, 0x2, 0x1c1f ;  /* 0x005c1f0005047f89 */ /* 0x0022a400000e0000 */
.L_x_177:
[----:B------:R-:W-:Y:S05]  /*ac90*/  BRA.DIV ~URZ, `(.L_x_106) ;  /* 0x00003b027f007947 */ /* 0x000fea000b800000 */
[----:B----4-:R4:W1:Y:S02]  /*aca0*/  SHFL.IDX PT, R0, R12, 0x2, 0x1c1f ;  /* 0x005c1f000c007f89 */ /* 0x01086400000e0000 */
.L_x_178:
        /* <DEDUP_REMOVED lines=15> */
[----:B------:R-:W2:Y:S04]  /*ada0*/  LDL R14, [R1+0x44] ;  /* 0x00004400010e7983 */ /* 0x000ea80000100800 */
[----:B------:R-:W2:Y:S01]  /*adb0*/  LDL R11, [R1+0x40] ;  /* 0x00004000010b7983 */ /* 0x000ea20000100800 */
[----:B-----5:R-:W-:-:S02]  /*adc0*/  ISETP.GE.AND P0, PT, R23, c[0x0][0x3c8], PT ;  /* 0x0000f20017007a0c */ /* 0x020fc40003f06270 */
[----:B---3--:R-:W-:Y:S02]  /*add0*/  ISETP.GE.AND P1, PT, R21, c[0x0][0x3c8], PT ;  /* 0x0000f20015007a0c */ /* 0x008fe40003f26270 */
[----:B----4-:R-:W-:Y:S02]  /*ade0*/  ISETP.GE.AND P2, PT, R19, c[0x0][0x3c8], PT ;  /* 0x0000f20013007a0c */ /* 0x010fe40003f46270 */
[----:B--2---:R-:W-:-:S07]  /*adf0*/  ISETP.GE.AND P4, PT, R8, c[0x0][0x3c8], PT ;  /* 0x0000f20008007a0c */ /* 0x004fce0003f86270 */
[----:B-1----:R-:W-:Y:S02]  /*ae00*/  @!P0 IMAD.MOV.U32 R6, RZ, RZ, R0 ;  /* 0x000000ffff068224 */ /* 0x002fe400078e0000 */
[----:B------:R-:W-:Y:S01]  /*ae10*/  @!P0 IMAD.MOV.U32 R7, RZ, RZ, R4 ;  /* 0x000000ffff078224 */ /* 0x000fe200078e0004 */
[----:B------:R-:W-:-:S03]  /*ae20*/  @!P1 LEA R2, P3, R21, R0, 0x2 ;  /* 0x0000000015029211 */ /* 0x000fc600078610ff */
[----:B------:R-:W-:Y:S01]  /*ae30*/  @!P0 IMAD.WIDE R6, R23, 0x4, R6 ;  /* 0x0000000417068825 */ /* 0x000fe200078e0206 */
[----:B------:R-:W-:Y:S02]  /*ae40*/  @!P1 LEA.HI.X R3, R21, R4, R22, 0x2, P3 ;  /* 0x0000000415039211 */ /* 0x000fe400018f1416 */
[----:B------:R-:W-:Y:S02]  /*ae50*/  ISETP.GE.AND P3, PT, R17, c[0x0][0x3c8], PT ;  /* 0x0000f20011007a0c */ /* 0x000fe40003f66270 */
[----:B------:R1:W-:Y:S04]  /*ae60*/  @!P0 ST.E.64 [R6.64], R30 ;  /* 0x0000001e06008985 */ /* 0x0003e8000c101b06 */
[----:B------:R2:W-:Y:S01]  /*ae70*/  @!P1 ST.E.64 [R2.64], R32 ;  /* 0x0000002002009985 */ /* 0x0005e2000c101b06 */
[----:B------:R-:W-:-:S02]  /*ae80*/  ISETP.GE.AND P1, PT, R15, c[0x0][0x3c8], PT ;  /* 0x0000f2000f007a0c */ /* 0x000fc40003f26270 */
[CC--:B-1----:R-:W-:Y:S02]  /*ae90*/  @!P2 LEA R6, P0, R19.reuse, R0.reuse, 0x2 ;  /* 0x000000001306a211 */ /* 0x0c2fe400078010ff */
[C---:B--2---:R-:W-:Y:S02]  /*aea0*/  @!P4 LEA R2, P6, R8.reuse, R0, 0x2 ;  /* 0x000000000802c211 */ /* 0x044fe400078c10ff */
[-C--:B------:R-:W-:Y:S02]  /*aeb0*/  @!P2 LEA.HI.X R7, R19, R4.reuse, R20, 0x2, P0 ;  /* 0x000000041307a211 */ /* 0x080fe400000f1414 */
[----:B------:R-:W-:Y:S02]  /*aec0*/  ISETP.GE.AND P0, PT, R13, c[0x0][0x3c8], PT ;  /* 0x0000f2000d007a0c */ /* 0x000fe40003f06270 */
[----:B------:R-:W-:Y:S01]  /*aed0*/  @!P4 LEA.HI.X R3, R8, R4, R9, 0x2, P6 ;  /* 0x000000040803c211 */ /* 0x000fe200030f1409 */
[----:B------:R1:W-:Y:S01]  /*aee0*/  @!P2 ST.E.64 [R6.64], R34 ;  /* 0x000000220600a985 */ /* 0x0003e2000c101b06 */
[----:B------:R-:W-:-:S03]  /*aef0*/  @!P3 LEA R8, P2, R17, R0, 0x2 ;  /* 0x000000001108b211 */ /* 0x000fc600078410ff */
[----:B------:R2:W-:Y:S01]  /*af00*/  @!P4 ST.E.64 [R2.64], R36 ;  /* 0x000000240200c985 */ /* 0x0005e2000c101b06 */
[----:B------:R-:W-:Y:S02]  /*af10*/  ISETP.GE.AND P4, PT, R10, c[0x0][0x3c8], PT ;  /* 0x0000f2000a007a0c */ /* 0x000fe40003f86270 */
[----:B------:R-:W-:-:S05]  /*af20*/  @!P3 LEA.HI.X R9, R17, R4, R18, 0x2, P2 ;  /* 0x000000041109b211 */ /* 0x000fca00010f1412 */
[----:B------:R-:W-:Y:S01]  /*af30*/  @!P3 ST.E.64 [R8.64], R52 ;  /* 0x000000340800b985 */ /* 0x000fe2000c101b06 */
[----:B------:R-:W-:Y:S02]  /*af40*/  ISETP.GE.AND P3, PT, R252, c[0x0][0x3c8], PT ;  /* 0x0000f200fc007a0c */ /* 0x000fe40003f66270 */
[-C--:B-1----:R-:W-:Y:S02]  /*af50*/  @!P0 LEA R6, P2, R13, R0.reuse, 0x2 ;  /* 0x000000000d068211 */ /* 0x082fe400078410ff */
[----:B--2---:R-:W-:Y:S02]  /*af60*/  @!P1 LEA R2, P6, R15, R0, 0x2 ;  /* 0x000000000f029211 */ /* 0x004fe400078c10ff */
[-C--:B------:R-:W-:Y:S02]  /*af70*/  @!P0 LEA.HI.X R7, R13, R4.reuse, R14, 0x2, P2 ;  /* 0x000000040d078211 */ /* 0x080fe400010f140e */
[----:B------:R-:W-:Y:S02]  /*af80*/  @!P1 LEA.HI.X R3, R15, R4, R16, 0x2, P6 ;  /* 0x000000040f039211 */ /* 0x000fe400030f1410 */
[----:B------:R-:W-:-:S03]  /*af90*/  ISETP.GE.AND P2, PT, R251, c[0x0][0x3c8], PT ;  /* 0x0000f200fb007a0c */ /* 0x000fc60003f46270 */
[----:B------:R1:W-:Y:S01]  /*afa0*/  @!P1 ST.E.64 [R2.64], R40 ;  /* 0x0000002802009985 */ /* 0x0003e2000c101b06 */
[----:B------:R-:W-:-:S03]  /*afb0*/  ISETP.GE.AND P1, PT, R250, c[0x0][0x3c8], PT ;  /* 0x0000f200fa007a0c */ /* 0x000fc60003f26270 */
[----:B------:R2:W-:Y:S01]  /*afc0*/  @!P0 ST.E.64 [R6.64], R42 ;  /* 0x0000002a06008985 */ /* 0x0005e2000c101b06 */
[----:B------:R-:W-:Y:S02]  /*afd0*/  ISETP.GE.AND P0, PT, R249, c[0x0][0x3c8], PT ;  /* 0x0000f200f9007a0c */ /* 0x000fe40003f06270 */
[----:B------:R-:W-:Y:S02]  /*afe0*/  SHF.R.S32.HI R13, RZ, 0x1f, R252 ;  /* 0x0000001fff0d7819 */ /* 0x000fe400000114fc */
[----:B------:R-:W-:Y:S02]  /*aff0*/  SHF.R.S32.HI R15, RZ, 0x1f, R251 ;  /* 0x0000001fff0f7819 */ /* 0x000fe400000114fb */
[----:B------:R-:W-:Y:S02]  /*b000*/  SHF.R.S32.HI R14, RZ, 0x1f, R250 ;  /* 0x0000001fff0e7819 */ /* 0x000fe400000114fa */
[----:B-1----:R-:W-:-:S04]  /*b010*/  @!P4 LEA R2, P6, R10, R0, 0x2 ;  /* 0x000000000a02c211 */ /* 0x002fc800078c10ff */
[----:B------:R-:W-:Y:S02]  /*b020*/  @!P4 LEA.HI.X R3, R10, R4, R11, 0x2, P6 ;  /* 0x000000040a03c211 */ /* 0x000fe400030f140b */
[----:B------:R-:W-:-:S03]  /*b030*/  @!P3 LEA R10, P6, R252, R0, 0x2 ;  /* 0x00000000fc0ab211 */ /* 0x000fc600078c10ff */
[----:B------:R1:W-:Y:S01]  /*b040*/  @!P4 ST.E.64 [R2.64], R44 ;  /* 0x0000002c0200c985 */ /* 0x0003e2000c101b06 */
[C---:B------:R-:W-:Y:S02]  /*b050*/  @!P2 LEA R8, P4, R251.reuse, R0, 0x2 ;  /* 0x00000000fb08a211 */ /* 0x040fe400078810ff */
[----:B------:R-:W-:Y:S02]  /*b060*/  @!P3 LEA.HI.X R11, R252, R4, R13, 0x2, P6 ;  /* 0x00000004fc0bb211 */ /* 0x000fe400030f140d */
[C---:B--2---:R-:W-:Y:S02]  /*b070*/  @!P1 LEA R6, P6, R250.reuse, R0, 0x2 ;  /* 0x00000000fa069211 */ /* 0x044fe400078c10ff */
[-C--:B------:R-:W-:Y:S02]  /*b080*/  @!P2 LEA.HI.X R9, R251, R4.reuse, R15, 0x2, P4 ;  /* 0x00000004fb09a211 */ /* 0x080fe400020f140f */
[----:B------:R-:W-:Y:S02]  /*b090*/  SHF.R.S32.HI R13, RZ, 0x1f, R249 ;  /* 0x0000001fff0d7819 */ /* 0x000fe400000114f9 */
[----:B------:R-:W-:Y:S01]  /*b0a0*/  @!P1 LEA.HI.X R7, R250, R4, R14, 0x2, P6 ;  /* 0x00000004fa079211 */ /* 0x000fe200030f140e */
[----:B------:R2:W-:Y:S04]  /*b0b0*/  @!P3 ST.E.64 [R10.64], R68 ;  /* 0x000000440a00b985 */ /* 0x0005e8000c101b06 */
[----:B------:R2:W-:Y:S04]  /*b0c0*/  @!P2 ST.E.64 [R8.64], R60 ;  /* 0x0000003c0800a985 */ /* 0x0005e8000c101b06 */
[----:B------:R2:W-:Y:S01]  /*b0d0*/  @!P1 ST.E.64 [R6.64], R46 ;  /* 0x0000002e06009985 */ /* 0x0005e2000c101b06 */
[----:B-1----:R-:W-:-:S04]  /*b0e0*/  @!P0 LEA R2, P4, R249, R0, 0x2 ;  /* 0x00000000f9028211 */ /* 0x002fc800078810ff */
[----:B------:R-:W-:-:S05]  /*b0f0*/  @!P0 LEA.HI.X R3, R249, R4, R13, 0x2, P4 ;  /* 0x00000004f9038211 */ /* 0x000fca00020f140d */
[----:B------:R2:W-:Y:S04]  /*b100*/  @!P0 ST.E.64 [R2.64], R26 ;  /* 0x0000001a02008985 */ /* 0x0005e8000c101b06 */
.L_x_108:
[----:B------:R-:W-:Y:S05]  /*b110*/  BSYNC B0 ;  /* 0x0000000000007941 */ /* 0x000fea0003800000 */
.L_x_107:
[----:B------:R-:W-:Y:S05]  /*b120*/  BRA.DIV ~URZ, `(.L_x_109) ;  /* 0x000036e27f007947 */ /* 0x000fea000b800000 */
[----:B--2---:R2:W3:Y:S04]  /*b130*/  SHFL.IDX PT, R4, R5, 0x3, 0x1c1f ;  /* 0x007c1f0005047f89 */ /* 0x0044e800000e0000 */
[----:B-1----:R2:W1:Y:S02]  /*b140*/  SHFL.IDX PT, R0, R12, 0x3, 0x1c1f ;  /* 0x007c1f000c007f89 */ /* 0x00246400000e0000 */
.L_x_179:
[----:B------:R-:W-:Y:S05]  /*b150*/  @P5 BRA `(.L_x_97) ;  /* 0x0000114000005947 */ /* 0x000fea0003800000 */
[----:B------:R-:W5:Y:S04]  /*b160*/  LDL R21, [R1+0x2c] ;  /* 0x00002c0001157983 */ /* 0x000f680000100800 */
[----:B--2---:R-:W2:Y:S04]  /*b170*/  LDL R8, [R1+0x18] ;  /* 0x0000180001087983 */ /* 0x004ea80000100800 */
[----:B----4-:R-:W4:Y:S04]  /*b180*/  LDL R19, [R1+0x14] ;  /* 0x0000140001137983 */ /* 0x010f280000100800 */
[----:B---3--:R-:W3:Y:S04]  /*b190*/  LDL R17, [R1+0x10] ;  /* 0x0000100001117983 */ /* 0x008ee80000100800 */
[----:B------:R-:W3:Y:S04]  /*b1a0*/  LDL R15, [R1+0xc] ;  /* 0x00000c00010f7983 */ /* 0x000ee80000100800 */
[----:B------:R-:W3:Y:S04]  /*b1b0*/  LDL R9, [R1+0x58] ;  /* 0x0000580001097983 */ /* 0x000ee80000100800 */
[----:B------:R-:W3:Y:S04]  /*b1c0*/  LDL R13, [R1+0x8] ;  /* 0x00000800010d7983 */ /* 0x000ee80000100800 */
[----:B------:R-:W3:Y:S04]  /*b1d0*/  LDL R20, [R1+0x54] ;  /* 0x0000540001147983 */ /* 0x000ee80000100800 */
[----:B------:R-:W3:Y:S04]  /*b1e0*/  LDL R18, [R1+0x50] ;  /* 0x0000500001127983 */ /* 0x000ee80000100800 */
[----:B------:R-:W3:Y:S04]  /*b1f0*/  LDL R16, [R1+0x4c] ;  /* 0x00004c0001107983 */ /* 0x000ee80000100800 */
[----:B------:R-:W3:Y:S04]  /*b200*/  LDL R10, [R1+0x4] ;  /* 0x00000400010a7983 */ /* 0x000ee80000100800 */
[----:B------:R-:W3:Y:S04]  /*b210*/  LDL R5, [R1] ;  /* 0x0000000001057983 */ /* 0x000ee80000100800 */
[----:B------:R-:W3:Y:S04]  /*b220*/  LDL R14, [R1+0x48] ;  /* 0x00004800010e7983 */ /* 0x000ee80000100800 */
[----:B------:R-:W3:Y:S04]  /*b230*/  LDL R11, [R1+0x44] ;  /* 0x00004400010b7983 */ /* 0x000ee80000100800 */
[----:B------:R-:W3:Y:S01]  /*b240*/  LDL R12, [R1+0x40] ;  /* 0x00004000010c7983 */ /* 0x000ee20000100800 */
[----:B-----5:R-:W-:-:S02]  /*b250*/  ISETP.GE.AND P4, PT, R21, c[0x0][0x3c8], PT ;  /* 0x0000f20015007a0c */ /* 0x020fc40003f86270 */
[----:B--2---:R-:W-:Y:S02]  /*b260*/  ISETP.GE.AND P3, PT, R8, c[0x0][0x3c8], PT ;  /* 0x0000f20008007a0c */ /* 0x004fe40003f66270 */
[----:B----4-:R-:W-:Y:S02]  /*b270*/  ISETP.GE.AND P2, PT, R19, c[0x0][0x3c8], PT ;  /* 0x0000f20013007a0c */ /* 0x010fe40003f46270 */
[----:B---3--:R-:W-:-:S07]  /*b280*/  ISETP.GE.AND P1, PT, R17, c[0x0][0x3c8], PT ;  /* 0x0000f20011007a0c */ /* 0x008fce0003f26270 */
[----:B-1----:R-:W-:Y:S02]  /*b290*/  @!P4 IMAD.MOV.U32 R6, RZ, RZ, R0 ;  /* 0x000000ffff06c224 */ /* 0x002fe400078e0000 */
[----:B------:R-:W-:Y:S01]  /*b2a0*/  @!P4 IMAD.MOV.U32 R7, RZ, RZ, R4 ;  /* 0x000000ffff07c224 */ /* 0x000fe200078e0004 */
[----:B------:R-:W-:Y:S02]  /*b2b0*/  ISETP.GE.AND P0, PT, R15, c[0x0][0x3c8], PT ;  /* 0x0000f2000f007a0c */ /* 0x000fe40003f06270 */
[----:B------:R-:W-:Y:S01]  /*b2c0*/  @!P3 LEA R2, P5, R8, R0, 0x2 ;  /* 0x000000000802b211 */ /* 0x000fe200078a10ff */
[----:B------:R-:W-:-:S03]  /*b2d0*/  @!P4 IMAD.WIDE R6, R21, 0x4, R6 ;  /* 0x000000041506c825 */ /* 0x000fc600078e0206 */
[----:B------:R-:W-:Y:S02]  /*b2e0*/  @!P3 LEA.HI.X R3, R8, R4, R9, 0x2, P5 ;  /* 0x000000040803b211 */ /* 0x000fe400028f1409 */
[----:B------:R1:W-:Y:S01]  /*b2f0*/  @!P4 ST.E.64 [R6.64], R64 ;  /* 0x000000400600c985 */ /* 0x0003e2000c101b06 */
[----:B------:R-:W-:Y:S02]  /*b300*/  ISETP.GE.AND P4, PT, R13, c[0x0][0x3c8], PT ;  /* 0x0000f2000d007a0c */ /* 0x000fe40003f86270 */
[C---:B------:R-:W-:Y:S01]  /*b310*/  @!P2 LEA R8, P5, R19.reuse, R0, 0x2 ;  /* 0x000000001308a211 */ /* 0x040fe200078a10ff */
[----:B------:R2:W-:Y:S03]  /*b320*/  @!P3 ST.E.64 [R2.64], R50 ;  /* 0x000000320200b985 */ /* 0x0005e6000c101b06 */
[----:B------:R-:W-:-:S05]  /*b330*/  @!P2 LEA.HI.X R9, R19, R4, R20, 0x2, P5 ;  /* 0x000000041309a211 */ /* 0x000fca00028f1414 */
[----:B------:R-:W-:Y:S01]  /*b340*/  @!P2 ST.E.64 [R8.64], R70 ;  /* 0x000000460800a985 */ /* 0x000fe2000c101b06 */
[----:B------:R-:W-:Y:S02]  /*b350*/  ISETP.GE.AND P5, PT, R10, c[0x0][0x3c8], PT ;  /* 0x0000f2000a007a0c */ /* 0x000fe40003fa6270 */
[-C--:B-1----:R-:W-:Y:S02]  /*b360*/  @!P1 LEA R6, P6, R17, R0.reuse, 0x2 ;  /* 0x0000000011069211 */ /* 0x082fe400078c10ff */
[----:B--2---:R-:W-:Y:S02]  /*b370*/  @!P0 LEA R2, P3, R15, R0, 0x2 ;  /* 0x000000000f028211 */ /* 0x004fe400078610ff */
[-C--:B------:R-:W-:Y:S02]  /*b380*/  @!P1 LEA.HI.X R7, R17, R4.reuse, R18, 0x2, P6 ;  /* 0x0000000411079211 */ /* 0x080fe400030f1412 */
[----:B------:R-:W-:Y:S02]  /*b390*/  @!P0 LEA.HI.X R3, R15, R4, R16, 0x2, P3 ;  /* 0x000000040f038211 */ /* 0x000fe400018f1410 */
[----:B------:R-:W-:Y:S01]  /*b3a0*/  ISETP.GE.AND P3, PT, R5, c[0x0][0x3c8], PT ;  /* 0x0000f20005007a0c */ /* 0x000fe20003f66270 */
[----:B------:R1:W-:Y:S04]  /*b3b0*/  @!P1 ST.E.64 [R6.64], R66 ;  /* 0x0000004206009985 */ /* 0x0003e8000c101b06 */
[----:B------:R2:W-:Y:S01]  /*b3c0*/  @!P0 ST.E.64 [R2.64], R38 ;  /* 0x0000002602008985 */ /* 0x0005e2000c101b06 */
[----:B------:R-:W-:-:S02]  /*b3d0*/  ISETP.GE.AND P2, PT, R252, c[0x0][0x3c8], PT ;  /* 0x0000f200fc007a0c */ /* 0x000fc40003f46270 */
[----:B------:R-:W-:Y:S02]  /*b3e0*/  ISETP.GE.AND P1, PT, R251, c[0x0][0x3c8], PT ;  /* 0x0000f200fb007a0c */ /* 0x000fe40003f26270 */
[----:B-1----:R-:W-:-:S04]  /*b3f0*/  @!P4 LEA R6, P0, R13, R0, 0x2 ;  /* 0x000000000d06c211 */ /* 0x002fc800078010ff */
[----:B------:R-:W-:Y:S02]  /*b400*/  @!P4 LEA.HI.X R7, R13, R4, R14, 0x2, P0 ;  /* 0x000000040d07c211 */ /* 0x000fe400000f140e */
[----:B------:R-:W-:Y:S02]  /*b410*/  ISETP.GE.AND P0, PT, R250, c[0x0][0x3c8], PT ;  /* 0x0000f200fa007a0c */ /* 0x000fe40003f06270 */
[C---:B--2---:R-:W-:Y:S01]  /*b420*/  @!P5 LEA R2, P6, R10.reuse, R0, 0x2 ;  /* 0x000000000a02d211 */ /* 0x044fe200078c10ff */
[----:B------:R1:W-:Y:S03]  /*b430*/  @!P4 ST.E.64 [R6.64], R54 ;  /* 0x000000360600c985 */ /* 0x0003e6000c101b06 */
[----:B------:R-:W-:Y:S02]  /*b440*/  @!P5 LEA.HI.X R3, R10, R4, R11, 0x2, P6 ;  /* 0x000000040a03d211 */ /* 0x000fe400030f140b */
[----:B------:R-:W-:-:S02]  /*b450*/  @!P3 LEA R10, P4, R5, R0, 0x2 ;  /* 0x00000000050ab211 */ /* 0x000fc400078810ff */
[C---:B------:R-:W-:Y:S01]  /*b460*/  @!P2 LEA R8, P6, R252.reuse, R0, 0x2 ;  /* 0x00000000fc08a211 */ /* 0x040fe200078c10ff */
[----:B------:R2:W-:Y:S01]  /*b470*/  @!P5 ST.E.64 [R2.64], R56 ;  /* 0x000000380200d985 */ /* 0x0005e2000c101b06 */
[-C--:B------:R-:W-:Y:S02]  /*b480*/  @!P3 LEA.HI.X R11, R5, R4.reuse, R12, 0x2, P4 ;  /* 0x00000004050bb211 */ /* 0x080fe400020f140c */
[----:B------:R-:W-:Y:S02]  /*b490*/  SHF.R.S32.HI R13, RZ, 0x1f, R252 ;  /* 0x0000001fff0d7819 */ /* 0x000fe400000114fc */
[----:B------:R-:W-:Y:S02]  /*b4a0*/  SHF.R.S32.HI R12, RZ, 0x1f, R251 ;  /* 0x0000001fff0c7819 */ /* 0x000fe400000114fb */
[----:B------:R-:W-:Y:S02]  /*b4b0*/  SHF.R.S32.HI R5, RZ, 0x1f, R250 ;  /* 0x0000001fff057819 */ /* 0x000fe400000114fa */
[----:B------:R-:W-:Y:S01]  /*b4c0*/  @!P2 LEA.HI.X R9, R252, R4, R13, 0x2, P6 ;  /* 0x00000004fc09a211 */ /* 0x000fe200030f140d */
[----:B------:R3:W-:Y:S01]  /*b4d0*/  @!P3 ST.E.64 [R10.64], R72 ;  /* 0x000000480a00b985 */ /* 0x0007e2000c101b06 */
[----:B-1----:R-:W-:-:S04]  /*b4e0*/  @!P1 LEA R6, P5, R251, R0, 0x2 ;  /* 0x00000000fb069211 */ /* 0x002fc800078a10ff */
[----:B------:R-:W-:Y:S02]  /*b4f0*/  @!P1 LEA.HI.X R7, R251, R4, R12, 0x2, P5 ;  /* 0x00000004fb079211 */ /* 0x000fe400028f140c */
[C---:B--2---:R-:W-:Y:S01]  /*b500*/  @!P0 LEA R2, P4, R250.reuse, R0, 0x2 ;  /* 0x00000000fa028211 */ /* 0x044fe200078810ff */
[----:B------:R3:W-:Y:S03]  /*b510*/  @!P2 ST.E.64 [R8.64], R62 ;  /* 0x0000003e0800a985 */ /* 0x0007e6000c101b06 */
[----:B------:R-:W-:Y:S01]  /*b520*/  @!P0 LEA.HI.X R3, R250, R4, R5, 0x2, P4 ;  /* 0x00000004fa038211 */ /* 0x000fe200020f1405 */
[----:B------:R3:W-:Y:S04]  /*b530*/  @!P1 ST.E.64 [R6.64], R58 ;  /* 0x0000003a06009985 */ /* 0x0007e8000c101b06 */
[----:B------:R3:W-:Y:S01]  /*b540*/  @!P0 ST.E.64 [R2.64], R48 ;  /* 0x0000003002008985 */ /* 0x0007e2000c101b06 */
[----:B------:R-:W-:-:S13]  /*b550*/  ISETP.GE.AND P0, PT, R249, c[0x0][0x3c8], PT ;  /* 0x0000f200f9007a0c */ /* 0x000fda0003f06270 */
[----:B------:R-:W-:Y:S05]  /*b560*/  @P0 BRA `(.L_x_97) ;  /* 0x00000d3000000947 */ /* 0x000fea0003800000 */
[----:B------:R-:W-:Y:S02]  /*b570*/  SHF.R.S32.HI R5, RZ, 0x1f, R249 ;  /* 0x0000001fff057819 */ /* 0x000fe400000114f9 */
[----:B---3--:R-:W-:-:S04]  /*b580*/  LEA R2, P0, R249, R0, 0x2 ;  /* 0x00000000f9027211 */ /* 0x008fc800078010ff */
[----:B------:R-:W-:-:S05]  /*b590*/  LEA.HI.X R3, R249, R4, R5, 0x2, P0 ;  /* 0x00000004f9037211 */ /* 0x000fca00000f1405 */
[----:B------:R1:W-:Y:S01]  /*b5a0*/  ST.E.64 [R2.64], R28 ;  /* 0x0000001c02007985 */ /* 0x0003e2000c101b06 */
[----:B------:R-:W-:Y:S05]  /*b5b0*/  BRA `(.L_x_97) ;  /* 0x00000ce000007947 */ /* 0x000fea0003800000 */
.L_x_82:
[----:B------:R-:W2:Y:S04]  /*b5c0*/  LDL.LU R4, [R1+0x24] ;  /* 0x0000240001047983 */ /* 0x000ea80000300800 */
[----:B------:R-:W3:Y:S01]  /*b5d0*/  LDL.LU R7, [R1+0x28] ;  /* 0x0000280001077983 */ /* 0x000ee20000300800 */
[----:B------:R-:W-:Y:S02]  /*b5e0*/  ISETP.NE.U32.AND P1, PT, RZ, c[0x0][0x508], PT ;  /* 0x00014200ff007a0c */ /* 0x000fe40003f25070 */
[----:B------:R-:W-:Y:S01]  /*b5f0*/  ISETP.NE.U32.AND P3, PT, RZ, c[0x0][0x500], PT ;  /* 0x00014000ff007a0c */ /* 0x000fe20003f65070 */
[----:B------:R-:W4:Y:S01]  /*b600*/  LDL.LU R0, [R1+0x30] ;  /* 0x0000300001007983 */ /* 0x000f220000300800 */
[----:B------:R-:W-:Y:S01]  /*b610*/  ISETP.NE.AND.EX P1, PT, RZ, c[0x0][0x50c], PT, P1 ;  /* 0x00014300ff007a0c */ /* 0x000fe20003f25310 */
[----:B------:R-:W-:Y:S01]  /*b620*/  IMAD.MOV.U32 R6, RZ, RZ, RZ ;  /* 0x000000ffff067224 */ /* 0x000fe200078e00ff */
[----:B------:R-:W-:Y:S01]  /*b630*/  ISETP.NE.AND.EX P3, PT, RZ, c[0x0][0x504], PT, P3 ;  /* 0x00014100ff007a0c */ /* 0x000fe20003f65330 */
[----:B------:R-:W-:Y:S01]  /*b640*/  IMAD.MOV.U32 R20, RZ, RZ, c[0x0][0x388] ;  /* 0x0000e200ff147624 */ /* 0x000fe200078e00ff */
[----:B--2---:R-:W-:-:S09]  /*b650*/  IADD3 R2, P2, R4, c[0x0][0x500], RZ ;  /* 0x0001400004027a10 */ /* 0x004fd20007f5e0ff */
[----:B------:R-:W-:Y:S02]  /*b660*/  @P1 IADD3 R4, P0, R4, c[0x0][0x508], RZ ;  /* 0x0001420004041a10 */ /* 0x000fe40007f1e0ff */
[C---:B---3--:R-:W-:Y:S02]  /*b670*/  IADD3.X R3, R7.reuse, c[0x0][0x504], RZ, P2, !PT ;  /* 0x0001410007037a10 */ /* 0x048fe400017fe4ff */
[----:B-1----:R-:W-:-:S03]  /*b680*/  @P1 IADD3.X R5, R7, c[0x0][0x50c], RZ, P0, !PT ;  /* 0x0001430007051a10 */ /* 0x002fc600007fe4ff */
[----:B------:R1:W5:Y:S04]  /*b690*/  @P3 LDG.E R6, [R2.64] ;  /* 0x0000000602063981 */ /* 0x000368000c1e1900 */
[----:B------:R1:W5:Y:S01]  /*b6a0*/  @P1 LDG.E R20, [R4.64] ;  /* 0x0000000604141981 */ /* 0x000362000c1e1900 */
[----:B----4-:R-:W-:-:S04]  /*b6b0*/  ISETP.NE.AND P0, PT, R0, RZ, PT ;  /* 0x000000ff0000720c */ /* 0x010fc80003f05270 */
[----:B------:R-:W-:Y:S01]  /*b6c0*/  SEL R19, R0, c[0x0][0x3d4], P0 ;  /* 0x0000f50000137a07 */ /* 0x000fe20000000000 */
[----:B------:R-:W-:Y:S05]  /*b6d0*/  @P1 BRA `(.L_x_110) ;  /* 0x0000004000001947 */ /* 0x000fea0003800000 */
[----:B------:R-:W-:Y:S05]  /*b6e0*/  @!P3 BRA `(.L_x_110) ;  /* 0x000000300000b947 */ /* 0x000fea0003800000 */
[----:B------:R2:W3:Y:S04]  /*b6f0*/  LDG.E R0, [R2.64] ;  /* 0x0000000602007981 */ /* 0x0004e8000c1e1900 */
[----:B-12---:R-:W3:Y:S02]  /*b700*/  LDG.E R2, [R2.64+0x4] ;  /* 0x0000040602027981 */ /* 0x006ee4000c1e1900 */
[----:B---3-5:R-:W-:Y:S02]  /*b710*/  IADD3 R20, -R0, R2, RZ ;  /* 0x0000000200147210 */ /* 0x028fe40007ffe1ff */
.L_x_110:
[----:B------:R-:W2:Y:S01]  /*b720*/  LDL.LU R0, [R1+0x34] ;  /* 0x0000340001007983 */ /* 0x000ea20000300800 */
[----:B------:R-:W-:Y:S01]  /*b730*/  BSSY B0, `(.L_x_111) ;  /* 0x0000038000007945 */ /* 0x000fe20003800000 */
[----:B------:R-:W-:Y:S02]  /*b740*/  LOP3.LUT R12, R246, 0xffff, RZ, 0xc0, !PT ;  /* 0x0000fffff60c7812 */ /* 0x000fe400078ec0ff */
[----:B-1----:R-:W1:Y:S01]  /*b750*/  S2R R2, SR_TID.X ;  /* 0x0000000000027919 */ /* 0x002e620000002100 */
[----:B------:R-:W-:-:S02]  /*b760*/  SEL R13, R242, RZ, !P3 ;  /* 0x000000fff20d7207 */ /* 0x000fc40005800000 */
[----:B-----5:R-:W-:Y:S02]  /*b770*/  SHF.R.S32.HI R18, RZ, 0x1f, R6 ;  /* 0x0000001fff127819 */ /* 0x020fe40000011406 */
[----:B-1----:R-:W-:Y:S02]  /*b780*/  ISETP.GT.AND P0, PT, R2, 0x7f, PT ;  /* 0x0000007f0200780c */ /* 0x002fe40003f04270 */
[----:B--2---:R-:W-:-:S11]  /*b790*/  SEL R21, R0, RZ, !P3 ;  /* 0x000000ff00157207 */ /* 0x004fd60005800000 */
[----:B------:R-:W-:Y:S05]  /*b7a0*/  @P0 BRA `(.L_x_112) ;  /* 0x0000030000000947 */ /* 0x000fea0003800000 */
[----:B------:R-:W-:Y:S01]  /*b7b0*/  IMAD R0, R20, c[0x0][0x4e8], RZ ;  /* 0x00013a0014007a24 */ /* 0x000fe200078e02ff */
[----:B------:R-:W-:-:S04]  /*b7c0*/  LEA R16, R245, R2, 0x7 ;  /* 0x00000002f5107211 */ /* 0x000fc800078e38ff */
[----:B------:R-:W-:-:S13]  /*b7d0*/  ISETP.GE.AND P0, PT, R16, R0, PT ;  /* 0x000000001000720c */ /* 0x000fda0003f06270 */
[----:B------:R-:W-:Y:S05]  /*b7e0*/  @P0 BRA `(.L_x_112) ;  /* 0x000002c000000947 */ /* 0x000fea0003800000 */
[----:B------:R-:W2:Y:S01]  /*b7f0*/  LDL.LU R22, [R1+0x38] ;  /* 0x0000380001167983 */ /* 0x000ea20000300800 */
[----:B------:R-:W-:Y:S01]  /*b800*/  IMAD.MOV.U32 R0, RZ, RZ, 0x368 ;  /* 0x00000368ff007424 */ /* 0x000fe200078e00ff */
[----:B------:R-:W-:-:S04]  /*b810*/  ISETP.GT.AND P2, PT, R19, 0x1, PT ;  /* 0x000000011300780c */ /* 0x000fc80003f44270 */
[----:B------:R-:W-:-:S04]  /*b820*/  SEL R0, R0, 0x328, P2 ;  /* 0x0000032800007807 */ /* 0x000fc80001000000 */
[----:B------:R1:W3:Y:S08]  /*b830*/  LDC.64 R8, c[0x0][R0+0x170] ;  /* 0x00005c0000087b82 */ /* 0x0002f00000000a00 */
[----:B------:R1:W4:Y:S08]  /*b840*/  LDC.64 R4, c[0x0][R0+0x168] ;  /* 0x00005a0000047b82 */ /* 0x0003300000000a00 */
[----:B------:R1:W5:Y:S08]  /*b850*/  LDC.64 R14, c[0x0][R0+0x178] ;  /* 0x00005e00000e7b82 */ /* 0x0003700000000a00 */
[----:B------:R1:W2:Y:S02]  /*b860*/  LDC.64 R10, c[0x0][R0+0x160] ;  /* 0x00005800000a7b82 */ /* 0x0002a40000000a00 */
[----:B-1----:R-:W-:-:S02]  /*b870*/  IMAD.MOV.U32 R0, RZ, RZ, c[0x0][0x4e8] ;  /* 0x00013a00ff007624 */ /* 0x002fc400078e00ff */
[-C--:B---3--:R-:W-:Y:S02]  /*b880*/  IMAD R7, R9, R13.reuse, RZ ;  /* 0x0000000d09077224 */ /* 0x088fe400078e02ff */
[----:B------:R-:W-:Y:S01]  /*b890*/  IMAD.WIDE.U32 R2, R8, R13, RZ ;  /* 0x0000000d08027225 */ /* 0x000fe200078e00ff */
[----:B------:R-:W-:Y:S02]  /*b8a0*/  ISETP.NE.AND P0, PT, R0, 0x1, PT ;  /* 0x000000010000780c */ /* 0x000fe40003f05270 */
[----:B------:R-:W-:Y:S01]  /*b8b0*/  MOV R0, R16 ;  /* 0x0000001000007202 */ /* 0x000fe20000000f00 */
[----:B------:R-:W-:Y:S02]  /*b8c0*/  IMAD R8, R8, R21, R7 ;  /* 0x0000001508087224 */ /* 0x000fe400078e0207 */
[-C--:B----4-:R-:W-:Y:S02]  /*b8d0*/  IMAD R9, R5, R12.reuse, RZ ;  /* 0x0000000c05097224 */ /* 0x090fe400078e02ff */
[----:B------:R-:W-:Y:S01]  /*b8e0*/  IMAD.WIDE.U32 R4, R4, R12, RZ ;  /* 0x0000000c04047225 */ /* 0x000fe200078e00ff */
[----:B------:R-:W-:-:S03]  /*b8f0*/  IADD3 R3, R3, R8, RZ ;  /* 0x0000000803037210 */ /* 0x000fc60007ffe0ff */
[----:B------:R-:W-:Y:S02]  /*b900*/  IMAD.IADD R9, R5, 0x1, R9 ;  /* 0x0000000105097824 */ /* 0x000fe400078e0209 */
[----:B------:R-:W-:-:S05]  /*b910*/  @P0 IMAD.HI.U32 R17, R16, c[0x0][0x4ec], RZ ;  /* 0x00013b0010110a27 */ /* 0x000fca00078e00ff */
[----:B------:R-:W-:Y:S02]  /*b920*/  @P0 SHF.R.U32.HI R0, RZ, c[0x0][0x4f0], R17 ;  /* 0x00013c00ff000a19 */ /* 0x000fe40000011611 */
[----:B------:R-:W-:-:S03]  /*b930*/  IADD3 R17, P1, P0, R2, R4, R6 ;  /* 0x0000000402117210 */ /* 0x000fc6000783e006 */
[----:B------:R-:W-:Y:S01]  /*b940*/  IMAD.MOV R2, RZ, RZ, -R0 ;  /* 0x000000ffff027224 */ /* 0x000fe200078e0a00 */
[----:B------:R-:W-:Y:S02]  /*b950*/  IADD3.X R9, R3, R9, R18, P1, P0 ;  /* 0x0000000903097210 */ /* 0x000fe40000fe0412 */
[----:B------:R-:W-:Y:S01]  /*b960*/  SHF.R.S32.HI R3, RZ, 0x1f, R0 ;  /* 0x0000001fff037819 */ /* 0x000fe20000011400 */
[----:B------:R-:W-:Y:S01]  /*b970*/  IMAD R2, R2, c[0x0][0x4e8], R16 ;  /* 0x00013a0002027a24 */ /* 0x000fe200078e0210 */
[----:B--2---:R-:W-:-:S05]  /*b980*/  SEL R7, R22, RZ, P2 ;  /* 0x000000ff16077207 */ /* 0x004fca0001000000 */
[-C--:B-----5:R-:W-:Y:S02]  /*b990*/  IMAD R8, R15, R7.reuse, RZ ;  /* 0x000000070f087224 */ /* 0x0a0fe400078e02ff */
[----:B------:R-:W-:Y:S01]  /*b9a0*/  IMAD.WIDE.U32 R4, R14, R7, RZ ;  /* 0x000000070e047225 */ /* 0x000fe200078e00ff */
[----:B------:R-:W-:-:S04]  /*b9b0*/  SHF.R.S32.HI R7, RZ, 0x1f, R2 ;  /* 0x0000001fff077819 */ /* 0x000fc80000011402 */
[----:B------:R-:W-:Y:S01]  /*b9c0*/  IADD3 R5, R5, R8, RZ ;  /* 0x0000000805057210 */ /* 0x000fe20007ffe0ff */
[----:B------:R-:W-:Y:S01]  /*b9d0*/  IMAD.MOV.U32 R8, RZ, RZ, c[0x0][0x4a8] ;  /* 0x00012a00ff087624 */ /* 0x000fe200078e00ff */
[----:B------:R-:W-:Y:S01]  /*b9e0*/  IADD3 R4, P1, P0, R0, R17, R4 ;  /* 0x0000001100047210 */ /* 0x000fe2000783e004 */
[----:B------:R-:W-:-:S03]  /*b9f0*/  IMAD R0, R11, R2, RZ ;  /* 0x000000020b007224 */ /* 0x000fc600078e02ff */
[----:B------:R-:W-:Y:S01]  /*ba00*/  IADD3.X R5, R3, R9, R5, P1, P0 ;  /* 0x0000000903057210 */ /* 0x000fe20000fe0405 */
[----:B------:R-:W-:-:S04]  /*ba10*/  IMAD R0, R10, R7, R0 ;  /* 0x000000070a007224 */ /* 0x000fc800078e0200 */
[----:B------:R-:W-:Y:S01]  /*ba20*/  IMAD.WIDE.U32 R2, R10, R2, R4 ;  /* 0x000000020a027225 */ /* 0x000fe200078e0004 */
[----:B------:R-:W-:Y:S02]  /*ba30*/  MOV R5, c[0x0][0x4ac] ;  /* 0x00012b0000057a02 */ /* 0x000fe40000000f00 */
[----:B------:R-:W-:Y:S01]  /*ba40*/  SEL R4, R8, c[0x0][0x450], P2 ;  /* 0x0001140008047a07 */ /* 0x000fe20001000000 */
[----:B------:R-:W-:Y:S01]  /*ba50*/  IMAD.IADD R0, R3, 0x1, R0 ;  /* 0x0000000103007824 */ /* 0x000fe200078e0200 */
[----:B------:R-:W-:Y:S02]  /*ba60*/  SEL R5, R5, c[0x0][0x454], P2 ;  /* 0x0001150005057a07 */ /* 0x000fe40001000000 */
[----:B------:R-:W-:-:S04]  /*ba70*/  LEA R4, P0, R2, R4, 0x2 ;  /* 0x0000000402047211 */ /* 0x000fc800078010ff */
[----:B------:R-:W-:Y:S02]  /*ba80*/  LEA.HI.X R5, R2, R5, R0, 0x2, P0 ;  /* 0x0000000502057211 */ /* 0x000fe400000f1400 */
[----:B------:R-:W-:-:S05]  /*ba90*/  MOV R0, 0xff800000 ;  /* 0xff80000000007802 */ /* 0x000fca0000000f00 */
[----:B------:R1:W-:Y:S02]  /*baa0*/  STG.E [R4.64], R0 ;  /* 0x0000000004007986 */ /* 0x0003e4000c101906 */
.L_x_112:
[----:B------:R-:W-:Y:S05]  /*bab0*/  BSYNC B0 ;  /* 0x0000000000007941 */ /* 0x000fea0003800000 */
.L_x_111:
[----:B------:R-:W-:-:S13]  /*bac0*/  ISETP.GT.AND P0, PT, R19, 0x1, PT ;  /* 0x000000011300780c */ /* 0x000fda0003f04270 */
[----:B------:R-:W-:Y:S05]  /*bad0*/  @P0 BRA `(.L_x_97) ;  /* 0x000007c000000947 */ /* 0x000fea0003800000 */
[----:B------:R-:W-:Y:S01]  /*bae0*/  MOV R2, c[0x0][0x4e8] ;  /* 0x00013a0000027a02 */ /* 0x000fe20000000f00 */
[----:B-1----:R-:W-:Y:S01]  /*baf0*/  IMAD R0, R18, c[0x0][0x3a0], RZ ;  /* 0x0000e80012007a24 */ /* 0x002fe200078e02ff */
[----:B------:R-:W-:Y:S01]  /*bb00*/  LEA R4, R227, R230, 0x5 ;  /* 0x000000e6e3047211 */ /* 0x000fe200078e28ff */
[----:B------:R-:W-:Y:S01]  /*bb10*/  IMAD R5, R21, c[0x0][0x3f0], RZ ;  /* 0x0000fc0015057a24 */ /* 0x000fe200078e02ff */
[----:B------:R-:W-:Y:S01]  /*bb20*/  ISETP.NE.AND P0, PT, R2, 0x1, PT ;  /* 0x000000010200780c */ /* 0x000fe20003f05270 */
[----:B------:R-:W-:Y:S01]  /*bb30*/  IMAD.WIDE.U32 R2, R6, c[0x0][0x3a0], RZ ;  /* 0x0000e80006027a25 */ /* 0x000fe200078e00ff */
[----:B------:R-:W-:-:S03]  /*bb40*/  LEA R4, R245, R4, 0x7 ;  /* 0x00000004f5047211 */ /* 0x000fc600078e38ff */
[----:B------:R-:W-:Y:S01]  /*bb50*/  IMAD R6, R6, c[0x0][0x3a4], R0 ;  /* 0x0000e90006067a24 */ /* 0x000fe200078e0200 */
[----:B------:R-:W-:Y:S01]  /*bb60*/  MOV R0, R4 ;  /* 0x0000000400007202 */ /* 0x000fe20000000f00 */
[----:B------:R-:W-:-:S03]  /*bb70*/  IMAD R7, R13, c[0x0][0x3f4], R5 ;  /* 0x0000fd000d077a24 */ /* 0x000fc600078e0205 */
[----:B------:R-:W-:-:S03]  /*bb80*/  IADD3 R3, R3, R6, RZ ;  /* 0x0000000603037210 */ /* 0x000fc60007ffe0ff */
[----:B------:R-:W-:-:S04]  /*bb90*/  @P0 IMAD.HI.U32 R6, R4, c[0x0][0x4ec], RZ ;  /* 0x00013b0004060a27 */ /* 0x000fc800078e00ff */
[----:B------:R-:W-:Y:S01]  /*bba0*/  IMAD.WIDE.U32 R2, R12, c[0x0][0x3e8], R2 ;  /* 0x0000fa000c027a25 */ /* 0x000fe200078e0002 */
[----:B------:R-:W-:-:S03]  /*bbb0*/  @P0 SHF.R.U32.HI R0, RZ, c[0x0][0x4f0], R6 ;  /* 0x00013c00ff000a19 */ /* 0x000fc60000011606 */
[----:B------:R-:W-:Y:S01]  /*bbc0*/  IMAD R3, R12, c[0x0][0x3ec], R3 ;  /* 0x0000fb000c037a24 */ /* 0x000fe200078e0203 */
[----:B------:R-:W-:Y:S02]  /*bbd0*/  SHF.R.S32.HI R6, RZ, 0x1f, R0 ;  /* 0x0000001fff067819 */ /* 0x000fe40000011400 */
[----:B------:R-:W-:Y:S01]  /*bbe0*/  IADD3 R5, -R0, RZ, RZ ;  /* 0x000000ff00057210 */ /* 0x000fe20007ffe1ff */
[----:B------:R-:W-:-:S04]  /*bbf0*/  IMAD.WIDE.U32 R2, R13, c[0x0][0x3f0], R2 ;  /* 0x0000fc000d027a25 */ /* 0x000fc800078e0002 */
[----:B------:R-:W-:Y:S01]  /*bc00*/  IMAD R6, R6, c[0x0][0x3e0], RZ ;  /* 0x0000f80006067a24 */ /* 0x000fe200078e02ff */
[----:B------:R-:W-:Y:S01]  /*bc10*/  IADD3 R3, R3, R7, RZ ;  /* 0x0000000703037210 */ /* 0x000fe20007ffe0ff */
[----:B------:R-:W-:Y:S02]  /*bc20*/  IMAD R4, R5, c[0x0][0x4e8], R4 ;  /* 0x00013a0005047a24 */ /* 0x000fe400078e0204 */
[C---:B------:R-:W-:Y:S02]  /*bc30*/  IMAD R6, R0.reuse, c[0x0][0x3e4], R6 ;  /* 0x0000f90000067a24 */ /* 0x040fe400078e0206 */
        /* <DEDUP_REMOVED lines=11> */
.L_x_180:
[----:B------:R-:W-:Y:S05]  /*bcf0*/  BRA.DIV ~URZ, `(.L_x_114) ;  /* 0x00002c527f007947 */ /* 0x000fea000b800000 */
[----:B------:R3:W4:Y:S02]  /*bd00*/  SHFL.IDX PT, R0, R12, RZ, 0x1c1f ;  /* 0x001c1fff0c007589 */ /* 0x00072400000e0000 */
.L_x_181:
[----:B------:R-:W-:Y:S01]  /*bd10*/  IMAD R11, R20, c[0x0][0x4e8], RZ ;  /* 0x00013a00140b7a24 */ /* 0x000fe200078e02ff */
        /* <DEDUP_REMOVED lines=16> */
[----:B------:R2:W-:Y:S04]  /*be20*/  @!P2 ST.E.128 [R8.64], RZ ;  /* 0x000000ff0800a985 */ /* 0x0005e8000c101d06 */
[----:B------:R2:W-:Y:S04]  /*be30*/  @!P1 ST.E.128 [R6.64], RZ ;  /* 0x000000ff06009985 */ /* 0x0005e8000c101d06 */
[----:B------:R2:W-:Y:S02]  /*be40*/  @!P0 ST.E.128 [R2.64], RZ ;  /* 0x000000ff02008985 */ /* 0x0005e4000c101d06 */
.L_x_116:
[----:B------:R-:W-:Y:S05]  /*be50*/  BSYNC B0 ;  /* 0x0000000000007941 */ /* 0x000fea0003800000 */
.L_x_115:
[----:B------:R-:W-:Y:S05]  /*be60*/  BRA.DIV ~URZ, `(.L_x_117) ;  /* 0x00002b527f007947 */ /* 0x000fea000b800000 */
[----:B--2---:R2:W1:Y:S04]  /*be70*/  SHFL.IDX PT, R4, R5, 0x1, 0x1c1f ;  /* 0x003c1f0005047f89 */ /* 0x00446800000e0000 */
[----:B----4-:R2:W4:Y:S02]  /*be80*/  SHFL.IDX PT, R0, R12, 0x1, 0x1c1f ;  /* 0x003c1f000c007f89 */ /* 0x01052400000e0000 */
.L_x_182:
        /* <DEDUP_REMOVED lines=16> */
[----:B------:R1:W-:Y:S04]  /*bf90*/  @!P2 ST.E.128 [R8.64], RZ ;  /* 0x000000ff0800a985 */ /* 0x0003e8000c101d06 */
[----:B------:R1:W-:Y:S04]  /*bfa0*/  @!P1 ST.E.128 [R6.64], RZ ;  /* 0x000000ff06009985 */ /* 0x0003e8000c101d06 */
[----:B------:R1:W-:Y:S02]  /*bfb0*/  @!P0 ST.E.128 [R2.64], RZ ;  /* 0x000000ff02008985 */ /* 0x0003e4000c101d06 */
.L_x_119:
[----:B------:R-:W-:Y:S05]  /*bfc0*/  BSYNC B0 ;  /* 0x0000000000007941 */ /* 0x000fea0003800000 */
.L_x_118:
[----:B------:R-:W-:Y:S05]  /*bfd0*/  BRA.DIV ~URZ, `(.L_x_120) ;  /* 0x00002ab27f007947 */ /* 0x000fea000b800000 */
[----:B-1----:R1:W2:Y:S02]  /*bfe0*/  SHFL.IDX PT, R4, R5, 0x2, 0x1c1f ;  /* 0x005c1f0005047f89 */ /* 0x0022a400000e0000 */
.L_x_183:
[----:B------:R-:W-:Y:S05]  /*bff0*/  BRA.DIV ~URZ, `(.L_x_121) ;  /* 0x00002b027f007947 */ /* 0x000fea000b800000 */
[----:B----4-:R4:W1:Y:S02]  /*c000*/  SHFL.IDX PT, R0, R12, 0x2, 0x1c1f ;  /* 0x005c1f000c007f89 */ /* 0x01086400000e0000 */
.L_x_184:
        /* <DEDUP_REMOVED lines=19> */
.L_x_123:
[----:B------:R-:W-:Y:S05]  /*c140*/  BSYNC B0 ;  /* 0x0000000000007941 */ /* 0x000fea0003800000 */
.L_x_122:
[----:B------:R-:W-:Y:S05]  /*c150*/  BRA.DIV ~URZ, `(.L_x_124) ;  /* 0x00002a127f007947 */ /* 0x000fea000b800000 */
[----:B--2---:R2:W3:Y:S04]  /*c160*/  SHFL.IDX PT, R4, R5, 0x3, 0x1c1f ;  /* 0x007c1f0005047f89 */ /* 0x0044e800000e0000 */
[----:B-1----:R2:W1:Y:S02]  /*c170*/  SHFL.IDX PT, R0, R12, 0x3, 0x1c1f ;  /* 0x007c1f000c007f89 */ /* 0x00246400000e0000 */
.L_x_185:
[----:B------:R-:W-:-:S04]  /*c180*/  IADD3 R2, R10, 0x60, RZ ;  /* 0x000000600a027810 */ /* 0x000fc80007ffe0ff */
[----:B------:R-:W-:-:S13]  /*c190*/  ISETP.GE.AND P0, PT, R2, R11, PT ;  /* 0x0000000b0200720c */ /* 0x000fda0003f06270 */
[----:B------:R-:W-:Y:S05]  /*c1a0*/  @P0 BRA `(.L_x_97) ;  /* 0x000000f000000947 */ /* 0x000fea0003800000 */
[----:B------:R-:W-:Y:S02]  /*c1b0*/  ISETP.GE.AND P2, PT, R196, c[0x0][0x3c8], PT ;  /* 0x0000f200c4007a0c */ /* 0x000fe40003f46270 */
[----:B------:R-:W-:Y:S02]  /*c1c0*/  ISETP.GE.AND P1, PT, R228, c[0x0][0x3c8], PT ;  /* 0x0000f200e4007a0c */ /* 0x000fe40003f26270 */
[----:B------:R-:W-:Y:S02]  /*c1d0*/  ISETP.GE.AND P0, PT, R229, c[0x0][0x3c8], PT ;  /* 0x0000f200e5007a0c */ /* 0x000fe40003f06270 */
[----:B------:R-:W-:Y:S02]  /*c1e0*/  SHF.R.S32.HI R13, RZ, 0x1f, R196 ;  /* 0x0000001fff0d7819 */ /* 0x000fe400000114c4 */
[----:B--234-:R-:W-:Y:S02]  /*c1f0*/  SHF.R.S32.HI R12, RZ, 0x1f, R228 ;  /* 0x0000001fff0c7819 */ /* 0x01cfe400000114e4 */
[----:B------:R-:W-:-:S03]  /*c200*/  SHF.R.S32.HI R5, RZ, 0x1f, R229 ;  /* 0x0000001fff057819 */ /* 0x000fc600000114e5 */
[-C--:B-1----:R-:W-:Y:S02]  /*c210*/  @!P2 LEA R8, P5, R196, R0.reuse, 0x1 ;  /* 0x00000000c408a211 */ /* 0x082fe400078a08ff */
[-C--:B------:R-:W-:Y:S02]  /*c220*/  @!P1 LEA R6, P4, R228, R0.reuse, 0x1 ;  /* 0x00000000e4069211 */ /* 0x080fe400078808ff */
[C---:B------:R-:W-:Y:S02]  /*c230*/  @!P0 LEA R2, P3, R229.reuse, R0, 0x1 ;  /* 0x00000000e5028211 */ /* 0x040fe400078608ff */
[-C--:B------:R-:W-:Y:S02]  /*c240*/  @!P2 LEA.HI.X R9, R196, R4.reuse, R13, 0x1, P5 ;  /* 0x00000004c409a211 */ /* 0x080fe400028f0c0d */
[-C--:B------:R-:W-:Y:S02]  /*c250*/  @!P1 LEA.HI.X R7, R228, R4.reuse, R12, 0x1, P4 ;  /* 0x00000004e4079211 */ /* 0x080fe400020f0c0c */
[----:B------:R-:W-:Y:S01]  /*c260*/  @!P0 LEA.HI.X R3, R229, R4, R5, 0x1, P3 ;  /* 0x00000004e5038211 */ /* 0x000fe200018f0c05 */
[----:B------:R1:W-:Y:S04]  /*c270*/  @!P2 ST.E.128 [R8.64], RZ ;  /* 0x000000ff0800a985 */ /* 0x0003e8000c101d06 */
[----:B------:R1:W-:Y:S04]  /*c280*/  @!P1 ST.E.128 [R6.64], RZ ;  /* 0x000000ff06009985 */ /* 0x0003e8000c101d06 */
[----:B------:R1:W-:Y:S02]  /*c290*/  @!P0 ST.E.128 [R2.64], RZ ;  /* 0x000000ff02008985 */ /* 0x0003e4000c101d06 */
.L_x_97:
[----:B------:R-:W-:Y:S05]  /*c2a0*/  BSYNC B1 ;  /* 0x0000000000017941 */ /* 0x000fea0003800000 */
.L_x_81:
[----:B-1--4-:R-:W4:Y:S02]  /*c2b0*/  LDL R0, [R1+0x5c] ;  /* 0x00005c0001007983 */ /* 0x012f240000100800 */
[----:B----4-:R-:W-:-:S13]  /*c2c0*/  ISETP.NE.AND P0, PT, R0, RZ, PT ;  /* 0x000000ff0000720c */ /* 0x010fda0003f05270 */
[----:B------:R-:W-:Y:S01]  /*c2d0*/  @P0 WARPSYNC 0xffffffff ;  /* 0xffffffff00000948 */ /* 0x000fe20003800000 */
[----:B------:R-:W-:Y:S06]  /*c2e0*/  @P0 BAR.SYNC.DEFER_BLOCKING 0x5, 0x80 ;  /* 0x0142000000000b1d */ /* 0x000fec0000010000 */
[----:B------:R-:W1:Y:S04]  /*c2f0*/  @P0 LDS.128 R244, [0xc080] ;  /* 0x00c08000fff40984 */ /* 0x000e680000000c00 */
[----:B------:R-:W-:Y:S06]  /*c300*/  @P0 BAR.ARV 0x4, 0x80 ;  /* 0x0102000000000b1d */ /* 0x000fec0000002000 */
[----:B------:R-:W-:Y:S05]  /*c310*/  @P0 BRA `(.L_x_125) ;  /* 0x00000ad000000947 */ /* 0x000fea0003800000 */
[----:B------:R-:W4:Y:S01]  /*c320*/  S2R R0, SR_TID.X ;  /* 0x0000000000007919 */ /* 0x000f220000002100 */
[----:B---3--:R-:W-:Y:S01]  /*c330*/  IMAD.MOV.U32 R7, RZ, RZ, RZ ;  /* 0x000000ffff077224 */ /* 0x008fe200078e00ff */
[----:B----4-:R-:W-:-:S04]  /*c340*/  LOP3.LUT R13, R0, 0x1f, RZ, 0xc0, !PT ;  /* 0x0000001f000d7812 */ /* 0x010fc800078ec0ff */
[----:B------:R-:W-:Y:S01]  /*c350*/  ISETP.NE.AND P5, PT, R13, 0x1f, PT ;  /* 0x0000001f0d00780c */ /* 0x000fe20003fa5270 */
[----:B------:R-:W-:Y:S10]  /*c360*/  BRA.DIV ~URZ, `(.L_x_126) ;  /* 0x000028d27f007947 */ /* 0x000ff4000b800000 */
[----:B------:R3:W4:Y:S02]  /*c370*/  SHFL.IDX PT, R9, R74, RZ, 0x1f ;  /* 0x00001fff4a097589 */ /* 0x00072400000e0000 */
.L_x_186:
[----:B------:R-:W-:Y:S05]  /*c380*/  BRA.DIV ~URZ, `(.L_x_127) ;  /* 0x000029227f007947 */ /* 0x000fea000b800000 */
[----:B------:R3:W4:Y:S02]  /*c390*/  SHFL.IDX PT, R8, R74, 0x1, 0x1f ;  /* 0x00201f004a087f89 */ /* 0x00072400000e0000 */
.L_x_187:
[----:B-1----:R-:W-:Y:S02]  /*c3a0*/  IMAD.IADD R0, R247, 0x1, R13 ;  /* 0x00000001f7007824 */ /* 0x002fe400078e020d */
[----:B------:R-:W-:-:S03]  /*c3b0*/  IMAD.MOV.U32 R6, RZ, RZ, RZ ;  /* 0x000000ffff067224 */ /* 0x000fc600078e00ff */
[----:B------:R-:W-:-:S13]  /*c3c0*/  ISETP.GE.OR P0, PT, R0, c[0x0][0x53c], !P5 ;  /* 0x00014f0000007a0c */ /* 0x000fda0006f06670 */
[----:B--2---:R-:W-:Y:S01]  /*c3d0*/  @!P0 IMAD.MOV.U32 R2, RZ, RZ, 0x4 ;  /* 0x00000004ff028424 */ /* 0x004fe200078e00ff */
[----:B------:R-:W-:-:S03]  /*c3e0*/  @!P0 MOV R3, 0x4 ;  /* 0x0000000400038802 */ /* 0x000fc60000000f00 */
[----:B------:R-:W-:-:S04]  /*c3f0*/  @!P0 IMAD.WIDE R4, R0, R2, c[0x0][0x580] ;  /* 0x0001600000048625 */ /* 0x000fc800078e0202 */
[----:B------:R-:W-:Y:S01]  /*c400*/  @!P0 IMAD.WIDE R2, R0, R3, c[0x0][0x578] ;  /* 0x00015e0000028625 */ /* 0x000fe200078e0203 */
[----:B------:R-:W2:Y:S04]  /*c410*/  @!P0 LDG.E R6, [R4.64] ;  /* 0x0000000604068981 */ /* 0x000ea8000c1e1900 */
[----:B------:R-:W2:Y:S01]  /*c420*/  @!P0 LDG.E R7, [R2.64] ;  /* 0x0000000602078981 */ /* 0x000ea2000c1e1900 */
[C---:B------:R-:W-:Y:S02]  /*c430*/  ISETP.GE.U32.AND P4, PT, R13.reuse, 0x10, PT ;  /* 0x000000100d00780c */ /* 0x040fe40003f86070 */
[C---:B------:R-:W-:Y:S02]  /*c440*/  ISETP.GE.U32.AND P3, PT, R13.reuse, 0x8, PT ;  /* 0x000000080d00780c */ /* 0x040fe40003f66070 */
[----:B------:R-:W-:-:S02]  /*c450*/  ISETP.GE.U32.AND P2, PT, R13, 0x4, PT ;  /* 0x000000040d00780c */ /* 0x000fc40003f46070 */
[C---:B------:R-:W-:Y:S02]  /*c460*/  ISETP.GE.U32.AND P1, PT, R13.reuse, 0x2, PT ;  /* 0x000000020d00780c */ /* 0x040fe40003f26070 */
[----:B------:R-:W-:Y:S02]  /*c470*/  ISETP.NE.AND P0, PT, R13, RZ, PT ;  /* 0x000000ff0d00720c */ /* 0x000fe40003f05270 */
[----:B------:R-:W-:Y:S01]  /*c480*/  MOV R12, RZ ;  /* 0x000000ff000c7202 */ /* 0x000fe20000000f00 */
[----:B--2---:R-:W-:Y:S01]  /*c490*/  IMAD R0, R7, R6, RZ ;  /* 0x0000000607007224 */ /* 0x004fe200078e02ff */
[----:B------:R-:W-:Y:S07]  /*c4a0*/  BRA.DIV ~URZ, `(.L_x_128) ;  /* 0x000028727f007947 */ /* 0x000fee000b800000 */
[----:B------:R1:W2:Y:S02]  /*c4b0*/  SHFL.UP PT, R4, R0, 0x1, RZ ;  /* 0x0420000000047989 */ /* 0x0002a400000e00ff */
.L_x_188:
[----:B--2---:R-:W-:-:S04]  /*c4c0*/  SEL R4, R4, RZ, P0 ;  /* 0x000000ff04047207 */ /* 0x004fc80000000000 */
        /* <DEDUP_REMOVED lines=14> */
[----:B------:R1:W2:Y:S02]  /*c5b0*/  SHFL.IDX PT, R0, R4, 0x1f, 0x1f ;  /* 0x03e01f0004007f89 */ /* 0x0002a400000e0000 */
.L_x_189:
[----:B--2---:R-:W-:Y:S01]  /*c5c0*/  IMAD R0, R0, c[0x0][0x538], RZ ;  /* 0x00014e0000007a24 */ /* 0x004fe200078e02ff */
[----:B------:R-:W-:Y:S04]  /*c5d0*/  BSSY B1, `(.L_x_130) ;  /* 0x000007c000017945 */ /* 0x000fe80003800000 */
[----:B----4-:R-:W-:-:S04]  /*c5e0*/  IADD3 R8, R0, R8, RZ ;  /* 0x0000000800087210 */ /* 0x010fc80007ffe0ff */
[----:B------:R-:W-:-:S13]  /*c5f0*/  ISETP.GT.AND P6, PT, R8, R9, PT ;  /* 0x000000090800720c */ /* 0x000fda0003fc4270 */
[----:B------:R-:W-:Y:S05]  /*c600*/  @P6 BRA `(.L_x_131) ;  /* 0x0000024000006947 */ /* 0x000fea0003800000 */
.L_x_135:
[----:B------:R-:W-:-:S04]  /*c610*/  IADD3 R0, R247, 0x1f, RZ ;  /* 0x0000001ff7007810 */ /* 0x000fc80007ffe0ff */
[----:B------:R-:W-:-:S13]  /*c620*/  ISETP.GE.AND P6, PT, R0, c[0x0][0x53c], PT ;  /* 0x00014f0000007a0c */ /* 0x000fda0003fc6270 */
[----:B------:R-:W-:Y:S05]  /*c630*/  @P6 BRA `(.L_x_132) ;  /* 0x0000071000006947 */ /* 0x000fea0003800000 */
[----:B------:R-:W-:Y:S01]  /*c640*/  MOV R247, R0 ;  /* 0x0000000000f77202 */ /* 0x000fe20000000f00 */
[----:B------:R-:W-:-:S03]  /*c650*/  CS2R R6, SRZ ;  /* 0x0000000000067805 */ /* 0x000fc6000001ff00 */
[----:B------:R-:W-:-:S04]  /*c660*/  IADD3 R0, R247, R13, RZ ;  /* 0x0000000df7007210 */ /* 0x000fc80007ffe0ff */
[----:B------:R-:W-:-:S13]  /*c670*/  ISETP.GE.OR P6, PT, R0, c[0x0][0x53c], !P5 ;  /* 0x00014f0000007a0c */ /* 0x000fda0006fc6670 */
[----:B------:R-:W-:Y:S02]  /*c680*/  @!P6 MOV R2, 0x4 ;  /* 0x000000040002e802 */ /* 0x000fe40000000f00 */
[----:B------:R-:W-:-:S03]  /*c690*/  @!P6 MOV R3, 0x4 ;  /* 0x000000040003e802 */ /* 0x000fc60000000f00 */
[----:B-1----:R-:W-:-:S04]  /*c6a0*/  @!P6 IMAD.WIDE R4, R0, R2, c[0x0][0x580] ;  /* 0x000160000004e625 */ /* 0x002fc800078e0202 */
[----:B------:R-:W-:Y:S01]  /*c6b0*/  @!P6 IMAD.WIDE R2, R0, R3, c[0x0][0x578] ;  /* 0x00015e000002e625 */ /* 0x000fe200078e0203 */
[----:B------:R-:W2:Y:S04]  /*c6c0*/  @!P6 LDG.E R6, [R4.64] ;  /* 0x000000060406e981 */ /* 0x000ea8000c1e1900 */
[----:B------:R-:W2:Y:S02]  /*c6d0*/  @!P6 LDG.E R7, [R2.64] ;  /* 0x000000060207e981 */ /* 0x000ea4000c1e1900 */
[----:B--2---:R-:W-:Y:S01]  /*c6e0*/  IMAD R0, R7, R6, RZ ;  /* 0x0000000607007224 */ /* 0x004fe200078e02ff */
[----:B------:R-:W-:Y:S05]  /*c6f0*/  BRA.DIV ~URZ, `(.L_x_133) ;  /* 0x000028127f007947 */ /* 0x000fea000b800000 */
[----:B------:R1:W2:Y:S02]  /*c700*/  SHFL.UP PT, R2, R0, 0x1, RZ ;  /* 0x0420000000027989 */ /* 0x0002a400000e00ff */
.L_x_190:
        /* <DEDUP_REMOVED lines=16> */
.L_x_191:
[----:B--2---:R-:W-:-:S05]  /*c810*/  IMAD R0, R0, c[0x0][0x538], RZ ;  /* 0x00014e0000007a24 */ /* 0x004fca00078e02ff */
[----:B------:R-:W-:-:S04]  /*c820*/  IADD3 R8, R0, R8, RZ ;  /* 0x0000000800087210 */ /* 0x000fc80007ffe0ff */
[----:B------:R-:W-:-:S13]  /*c830*/  ISETP.GT.AND P6, PT, R8, R9, PT ;  /* 0x000000090800720c */ /* 0x000fda0003fc4270 */
[----:B-1-3--:R-:W-:Y:S05]  /*c840*/  @!P6 BRA `(.L_x_135) ;  /* 0xfffffdc00000e947 */ /* 0x00afea000383ffff */
.L_x_131:
[----:B------:R-:W-:-:S05]  /*c850*/  IADD3 R10, -R0, R8, RZ ;  /* 0x00000008000a7210 */ /* 0x000fca0007ffe1ff */
[----:B------:R-:W-:-:S05]  /*c860*/  IMAD R0, R4, c[0x0][0x538], R10 ;  /* 0x00014e0004007a24 */ /* 0x000fca00078e020a */
[----:B------:R-:W-:Y:S01]  /*c870*/  ISETP.GT.AND P0, PT, R0, R9, PT ;  /* 0x000000090000720c */ /* 0x000fe20003f04270 */
[----:B------:R-:W-:-:S12]  /*c880*/  BRA.DIV ~URZ, `(.L_x_136) ;  /* 0x000028827f007947 */ /* 0x000fd8000b800000 */
[----:B------:R-:W-:-:S04]  /*c890*/  VOTE.ANY R0, PT, !P0 ;  /* 0x0000000000007806 */ /* 0x000fc800040e0100 */
.L_x_192:
[----:B------:R2:W4:Y:S01]  /*c8a0*/  POPC R11, R0 ;  /* 0x00000000000b7309 */ /* 0x0005220000000000 */
[----:B------:R-:W-:Y:S05]  /*c8b0*/  BRA.DIV ~URZ, `(.L_x_137) ;  /* 0x000028927f007947 */ /* 0x000fea000b800000 */
[----:B----4-:R4:W1:Y:S04]  /*c8c0*/  SHFL.IDX PT, R8, R6, R11, 0x1f ;  /* 0x00001f0b06087589 */ /* 0x01086800000e0000 */
[----:B------:R4:W2:Y:S02]  /*c8d0*/  SHFL.IDX PT, R7, R7, R11, 0x1f ;  /* 0x00001f0b07077589 */ /* 0x0008a400000e0000 */
.L_x_193:
[----:B------:R-:W-:Y:S01]  /*c8e0*/  ISETP.NE.AND P0, PT, R0, RZ, PT ;  /* 0x000000ff0000720c */ /* 0x000fe20003f05270 */
[----:B------:R-:W-:-:S12]  /*c8f0*/  BSSY B0, `(.L_x_138) ;  /* 0x0000005000007945 */ /* 0x000fd80003800000 */
[----:B------:R-:W-:Y:S05]  /*c900*/  @!P0 BRA `(.L_x_139) ;  /* 0x0000003000008947 */ /* 0x000fea0003800000 */
[----:B--2---:R-:W-:Y:S01]  /*c910*/  IADD3 R0, R11, -0x1, RZ ;  /* 0xffffffff0b007810 */ /* 0x004fe20007ffe0ff */
[----:B------:R-:W-:Y:S05]  /*c920*/  BRA.DIV ~URZ, `(.L_x_140) ;  /* 0x000028f27f007947 */ /* 0x000fea000b800000 */
[----:B------:R2:W3:Y:S02]  /*c930*/  SHFL.IDX PT, R12, R4, R0, 0x1f ;  /* 0x00001f00040c7589 */ /* 0x0004e400000e0000 */
.L_x_139:
[----:B------:R-:W-:Y:S05]  /*c940*/  BSYNC B0 ;  /* 0x0000000000007941 */ /* 0x000fea0003800000 */
.L_x_138:
[-C--:B-1----:R-:W-:Y:S01]  /*c950*/  IABS R2, R8.reuse ;  /* 0x0000000800027213 */ /* 0x082fe20000000000 */
[----:B---3--:R-:W-:Y:S01]  /*c960*/  IMAD R244, R12, c[0x0][0x538], R10 ;  /* 0x00014e000cf47a24 */ /* 0x008fe200078e020a */
[----:B--2---:R-:W-:Y:S01]  /*c970*/  IABS R0, R7 ;  /* 0x0000000700007213 */ /* 0x004fe20000000000 */
[----:B------:R-:W-:Y:S01]  /*c980*/  IMAD.IADD R247, R11, 0x1, R247 ;  /* 0x000000010bf77824 */ /* 0x000fe200078e02f7 */
[----:B------:R-:W1:Y:S01]  /*c990*/  I2F.RP R4, R2 ;  /* 0x0000000200047306 */ /* 0x000e620000209400 */
[----:B------:R-:W-:Y:S02]  /*c9a0*/  IMAD.IADD R10, R9, 0x1, -R244 ;  /* 0x00000001090a7824 */ /* 0x000fe400078e0af4 */
[----:B----4-:R-:W-:Y:S01]  /*c9b0*/  IMAD.MOV.U32 R6, RZ, RZ, R0 ;  /* 0x000000ffff067224 */ /* 0x010fe200078e0000 */
[----:B------:R-:W-:Y:S02]  /*c9c0*/  IABS R0, R8 ;  /* 0x0000000800007213 */ /* 0x000fe40000000000 */
[----:B------:R-:W-:-:S02]  /*c9d0*/  IABS R9, R10 ;  /* 0x0000000a00097213 */ /* 0x000fc40000000000 */
[----:B------:R-:W-:Y:S01]  /*c9e0*/  I2F.RP R12, R6 ;  /* 0x00000006000c7306 */ /* 0x000fe20000209400 */
[----:B------:R-:W-:-:S07]  /*c9f0*/  IMAD.MOV R0, RZ, RZ, -R0 ;  /* 0x000000ffff007224 */ /* 0x000fce00078e0a00 */
[----:B-1----:R-:W1:Y:S02]  /*ca00*/  MUFU.RCP R4, R4 ;  /* 0x0000000400047308 */ /* 0x002e640000001000 */
[----:B-1----:R-:W-:-:S06]  /*ca10*/  IADD3 R4, R4, 0xffffffe, RZ ;  /* 0x0ffffffe04047810 */ /* 0x002fcc0007ffe0ff */
[----:B------:R-:W1:Y:S02]  /*ca20*/  F2I.FTZ.U32.TRUNC.NTZ R5, R4 ;  /* 0x0000000400057305 */ /* 0x000e64000021f000 */
[----:B-1----:R-:W-:Y:S01]  /*ca30*/  IMAD.MOV R3, RZ, RZ, -R5 ;  /* 0x000000ffff037224 */ /* 0x002fe200078e0a05 */
[----:B------:R-:W-:-:S03]  /*ca40*/  MOV R4, RZ ;  /* 0x000000ff00047202 */ /* 0x000fc60000000f00 */
[----:B------:R-:W-:-:S04]  /*ca50*/  IMAD R3, R3, R2, RZ ;  /* 0x0000000203037224 */ /* 0x000fc800078e02ff */
[----:B------:R-:W-:-:S04]  /*ca60*/  IMAD.HI.U32 R5, R5, R3, R4 ;  /* 0x0000000305057227 */ /* 0x000fc800078e0004 */
[----:B------:R-:W-:Y:S02]  /*ca70*/  IMAD.MOV.U32 R3, RZ, RZ, R9 ;  /* 0x000000ffff037224 */ /* 0x000fe400078e0009 */
[----:B------:R-:W-:Y:S02]  /*ca80*/  IMAD.MOV.U32 R4, RZ, RZ, R0 ;  /* 0x000000ffff047224 */ /* 0x000fe400078e0000 */
[----:B------:R-:W-:-:S04]  /*ca90*/  IMAD.HI.U32 R0, R5, R3, RZ ;  /* 0x0000000305007227 */ /* 0x000fc800078e00ff */
[----:B------:R-:W-:Y:S02]  /*caa0*/  IMAD R3, R0, R4, R3 ;  /* 0x0000000400037224 */ /* 0x000fe400078e0203 */
[----:B------:R-:W1:Y:S03]  /*cab0*/  MUFU.RCP R4, R12 ;  /* 0x0000000c00047308 */ /* 0x000e660000001000 */
[----:B------:R-:W-:-:S13]  /*cac0*/  ISETP.GT.U32.AND P1, PT, R2, R3, PT ;  /* 0x000000030200720c */ /* 0x000fda0003f24070 */
[-C--:B------:R-:W-:Y:S02]  /*cad0*/  @!P1 IADD3 R3, R3, -R2.reuse, RZ ;  /* 0x8000000203039210 */ /* 0x080fe40007ffe0ff */
[----:B-1----:R-:W-:Y:S02]  /*cae0*/  IADD3 R4, R4, 0xffffffe, RZ ;  /* 0x0ffffffe04047810 */ /* 0x002fe40007ffe0ff */
[----:B------:R-:W-:Y:S02]  /*caf0*/  ISETP.GE.U32.AND P2, PT, R3, R2, PT ;  /* 0x000000020300720c */ /* 0x000fe40003f46070 */
[----:B------:R-:W1:Y:S01]  /*cb00*/  F2I.FTZ.U32.TRUNC.NTZ R3, R4 ;  /* 0x0000000400037305 */ /* 0x000e62000021f000 */
[----:B------:R-:W-:Y:S02]  /*cb10*/  LOP3.LUT R2, R10, R8, RZ, 0x3c, !PT ;  /* 0x000000080a027212 */ /* 0x000fe400078e3cff */
[----:B------:R-:W-:Y:S02]  /*cb20*/  @!P1 IADD3 R0, R0, 0x1, RZ ;  /* 0x0000000100009810 */ /* 0x000fe40007ffe0ff */
[----:B------:R-:W-:-:S02]  /*cb30*/  ISETP.GE.AND P0, PT, R2, RZ, PT ;  /* 0x000000ff0200720c */ /* 0x000fc40003f06270 */
[----:B------:R-:W-:-:S04]  /*cb40*/  ISETP.NE.AND P1, PT, R8, RZ, PT ;  /* 0x000000ff0800720c */ /* 0x000fc80003f25270 */
[----:B------:R-:W-:Y:S01]  /*cb50*/  @P2 IADD3 R0, R0, 0x1, RZ ;  /* 0x0000000100002810 */ /* 0x000fe20007ffe0ff */
[----:B-1----:R-:W-:-:S06]  /*cb60*/  IMAD.MOV R2, RZ, RZ, -R3 ;  /* 0x000000ffff027224 */ /* 0x002fcc00078e0a03 */
[----:B------:R-:W-:Y:S02]  /*cb70*/  @!P0 IMAD.MOV R0, RZ, RZ, -R0 ;  /* 0x000000ffff008224 */ /* 0x000fe400078e0a00 */
[----:B------:R-:W-:Y:S01]  /*cb80*/  IMAD.MOV.U32 R4, RZ, RZ, R2 ;  /* 0x000000ffff047224 */ /* 0x000fe200078e0002 */
[----:B------:R-:W-:Y:S02]  /*cb90*/  IABS R2, R7 ;  /* 0x0000000700027213 */ /* 0x000fe40000000000 */
[----:B------:R-:W-:Y:S01]  /*cba0*/  @!P1 LOP3.LUT R0, RZ, R8, RZ, 0x33, !PT ;  /* 0x00000008ff009212 */ /* 0x000fe200078e33ff */
[----:B------:R-:W-:Y:S01]  /*cbb0*/  IMAD R4, R4, R6, RZ ;  /* 0x0000000604047224 */ /* 0x000fe200078e02ff */
[----:B------:R-:W-:Y:S01]  /*cbc0*/  IADD3 R5, RZ, -R2, RZ ;  /* 0x80000002ff057210 */ /* 0x000fe20007ffe0ff */
[----:B------:R-:W-:Y:S01]  /*cbd0*/  IMAD.MOV.U32 R2, RZ, RZ, RZ ;  /* 0x000000ffff027224 */ /* 0x000fe200078e00ff */
[----:B------:R-:W-:-:S03]  /*cbe0*/  IABS R9, R0 ;  /* 0x0000000000097213 */ /* 0x000fc60000000000 */
[----:B------:R-:W-:Y:S01]  /*cbf0*/  IMAD.HI.U32 R2, R3, R4, R2 ;  /* 0x0000000403027227 */ /* 0x000fe200078e0002 */
[----:B------:R-:W-:-:S03]  /*cc00*/  MOV R4, R5 ;  /* 0x0000000500047202 */ /* 0x000fc60000000f00 */
[----:B------:R-:W-:-:S04]  /*cc10*/  IMAD.MOV.U32 R3, RZ, RZ, R9 ;  /* 0x000000ffff037224 */ /* 0x000fc800078e0009 */
        /* <DEDUP_REMOVED lines=13> */
[----:B------:R-:W-:-:S04]  /*ccf0*/  @!P1 LOP3.LUT R2, RZ, R7, RZ, 0x33, !PT ;  /* 0x00000007ff029212 */ /* 0x000fc800078e33ff */
[----:B------:R-:W-:Y:S01]  /*cd00*/  IADD3 R3, -R2, RZ, RZ ;  /* 0x000000ff02037210 */ /* 0x000fe20007ffe1ff */
[----:B------:R-:W-:-:S04]  /*cd10*/  IMAD R2, R7, 0x1000000, R2 ;  /* 0x0100000007027824 */ /* 0x000fc800078e0202 */
[----:B------:R-:W-:-:S04]  /*cd20*/  IMAD R0, R7, R3, R0 ;  /* 0x0000000307007224 */ /* 0x000fc800078e0200 */
[----:B------:R-:W-:Y:S01]  /*cd30*/  IMAD R246, R0, 0x10000, R2 ;  /* 0x0001000000f67824 */ /* 0x000fe200078e0202 */
[----:B------:R-:W-:Y:S05]  /*cd40*/  BRA `(.L_x_141) ;  /* 0x0000004000007947 */ /* 0x000fea0003800000 */
.L_x_132:
[----:B------:R-:W-:Y:S01]  /*cd50*/  IMAD.MOV.U32 R244, RZ, RZ, R9 ;  /* 0x000000fffff47224 */ /* 0x000fe200078e0009 */
[----:B------:R-:W-:Y:S01]  /*cd60*/  MOV R246, RZ ;  /* 0x000000ff00f67202 */ /* 0x000fe20000000f00 */
[----:B------:R-:W-:Y:S01]  /*cd70*/  IMAD.MOV.U32 R245, RZ, RZ, RZ ;  /* 0x000000fffff57224 */ /* 0x000fe200078e00ff */
[----:B------:R-:W-:Y:S02]  /*cd80*/  MOV R247, c[0x0][0x53c] ;  /* 0x00014f0000f77a02 */ /* 0x000fe40000000f00 */
.L_x_141:
[----:B------:R-:W-:Y:S05]  /*cd90*/  BSYNC B1 ;  /* 0x0000000000017941 */ /* 0x000fea0003800000 */
.L_x_130:
[----:B------:R-:W-:Y:S01]  /*cda0*/  WARPSYNC 0xffffffff ;  /* 0xffffffff00007948 */ /* 0x000fe20003800000 */
[----:B------:R-:W-:Y:S01]  /*cdb0*/  BAR.SYNC.DEFER_BLOCKING 0x4, 0x80 ;  /* 0x0102000000007b1d */ /* 0x000fe20000010000 */
[----:B------:R-:W-:-:S13]  /*cdc0*/  ISETP.NE.AND P0, PT, R13, RZ, PT ;  /* 0x000000ff0d00720c */ /* 0x000fda0003f05270 */
[----:B------:R2:W-:Y:S04]  /*cdd0*/  @!P0 STS.128 [0xc080], R244 ;  /* 0x00c080f4ff008388 */ /* 0x0005e80000000c00 */
[----:B------:R-:W-:Y:S06]  /*cde0*/  BAR.ARV 0x5, 0x80 ;  /* 0x0142000000007b1d */ /* 0x000fec0000002000 */
.L_x_125:
[----:B-1----:R-:W-:-:S13]  /*cdf0*/  ISETP.GE.AND P0, PT, R247, c[0x0][0x53c], PT ;  /* 0x00014f00f7007a0c */ /* 0x002fda0003f06270 */
[----:B--23--:R-:W-:Y:S01]  /*ce00*/  @P0 CALL.REL.NOINC `(.L_x_142) ;  /* 0x0000001000000944 */ /* 0x00cfe20003c00000 */
[----:B------:R-:W-:Y:S05]  /*ce10*/  BRA `(.L_x_143) ;  /* 0xffff485000007947 */ /* 0x000fea000383ffff */
.L_x_142:
[----:B------:R-:W-:Y:S05]  /*ce20*/  EXIT ;  /* 0x000000000000794d */ /* 0x000fea0003800000 */
.L_x_26:
[----:B------:R-:W-:Y:S01]  /*ce30*/  IMAD.MOV.U32 R0, RZ, RZ, R5 ;  /* 0x000000ffff007224 */ /* 0x000fe200078e0005 */
[----:B------:R-:W-:Y:S02]  /*ce40*/  MOV R2, 0x1 ;  /* 0x0000000100027802 */ /* 0x000fe40000000f00 */
[----:B------:R-:W-:Y:S02]  /*ce50*/  MOV R3, 0xce70 ;  /* 0x0000ce7000037802 */ /* 0x000fe40000000f00 */
[----:B--2---:R-:W-:Y:S05]  /*ce60*/  CALL.REL.NOINC `($__internal_2_$__cuda_sm70_shflsync_up_p) ;  /* 0x000024d000007944 */ /* 0x004fea0003c00000 */
[----:B------:R-:W-:Y:S01]  /*ce70*/  MOV R0, R4 ;  /* 0x0000000400007202 */ /* 0x000fe20000000f00 */
[----:B------:R-:W-:Y:S05]  /*ce80*/  BRA `(.L_x_144) ;  /* 0xffff35c000007947 */ /* 0x000fea000383ffff */
.L_x_27:
[----:B------:R-:W-:Y:S01]  /*ce90*/  IMAD.MOV.U32 R0, RZ, RZ, R5 ;  /* 0x000000ffff007224 */ /* 0x000fe200078e0005 */
[----:B------:R-:W-:Y:S02]  /*cea0*/  MOV R2, 0x2 ;  /* 0x0000000200027802 */ /* 0x000fe40000000f00 */
[----:B------:R-:W-:Y:S02]  /*ceb0*/  MOV R3, 0xced0 ;  /* 0x0000ced000037802 */ /* 0x000fe40000000f00 */
[----:B--2---:R-:W-:Y:S05]  /*cec0*/  CALL.REL.NOINC `($__internal_2_$__cuda_sm70_shflsync_up_p) ;  /* 0x0000247000007944 */ /* 0x004fea0003c00000 */
[----:B------:R-:W-:Y:S01]  /*ced0*/  SEL R0, R4, RZ, P4 ;  /* 0x000000ff04007207 */ /* 0x000fe20002000000 */
[----:B------:R-:W-:Y:S01]  /*cee0*/  IMAD.MOV.U32 R2, RZ, RZ, 0x4 ;  /* 0x00000004ff027424 */ /* 0x000fe200078e00ff */
[----:B------:R-:W-:-:S03]  /*cef0*/  MOV R3, 0xcf20 ;  /* 0x0000cf2000037802 */ /* 0x000fc60000000f00 */
[----:B------:R-:W-:Y:S02]  /*cf00*/  IMAD.IADD R0, R5, 0x1, R0 ;  /* 0x0000000105007824 */ /* 0x000fe400078e0200 */
[----:B------:R-:W-:Y:S05]  /*cf10*/  CALL.REL.NOINC `($__internal_2_$__cuda_sm70_shflsync_up_p) ;  /* 0x0000242000007944 */ /* 0x000fea0003c00000 */
        /* <DEDUP_REMOVED lines=12> */
[----:B------:R-:W-:Y:S02]  /*cfe0*/  MOV R3, 0x1f ;  /* 0x0000001f00037802 */ /* 0x000fe40000000f00 */
[----:B------:R-:W-:Y:S01]  /*cff0*/  MOV R2, 0xd030 ;  /* 0x0000d03000027802 */ /* 0x000fe20000000f00 */
[----:B------:R-:W-:-:S04]  /*d000*/  IMAD.IADD R4, R0, 0x1, R4 ;  /* 0x0000000100047824 */ /* 0x000fc800078e0204 */
[----:B------:R-:W-:Y:S02]  /*d010*/  IMAD.MOV.U32 R199, RZ, RZ, R4 ;  /* 0x000000ffffc77224 */ /* 0x000fe400078e0004 */
[----:B------:R-:W-:Y:S05]  /*d020*/  CALL.REL.NOINC `($__internal_1_$__cuda_sm70_shflsync_idx_p) ;  /* 0x000022c000007944 */ /* 0x000fea0003c00000 */
[----:B------:R-:W-:Y:S01]  /*d030*/  MOV R0, R198 ;  /* 0x000000c600007202 */ /* 0x000fe20000000f00 */
[----:B------:R-:W-:Y:S05]  /*d040*/  BRA `(.L_x_145) ;  /* 0xffff350000007947 */ /* 0x000fea000383ffff */
.L_x_29:
[----:B------:R-:W-:Y:S02]  /*d050*/  SEL R0, RZ, 0x1, P0 ;  /* 0x00000001ff007807 */ /* 0x000fe40000000000 */
[----:B------:R-:W-:Y:S02]  /*d060*/  MOV R2, 0xd080 ;  /* 0x0000d08000027802 */ /* 0x000fe40000000f00 */
[----:B------:R-:W-:Y:S05]  /*d070*/  CALL.REL.NOINC `($__internal_3_$__cuda_sm70_votesync_ballot) ;  /* 0x0000233000007944 */ /* 0x000fea0003c00000 */
[----:B------:R-:W-:Y:S05]  /*d080*/  BRA `(.L_x_146) ;  /* 0xffff355000007947 */ /* 0x000fea000383ffff */
.L_x_30:
[----:B------:R-:W-:Y:S01]  /*d090*/  IMAD.MOV.U32 R199, RZ, RZ, R8 ;  /* 0x000000ffffc77224 */ /* 0x000fe200078e0008 */
[----:B--2---:R-:W-:Y:S01]  /*d0a0*/  MOV R198, R247 ;  /* 0x000000f700c67202 */ /* 0x004fe20000000f00 */
[----:B------:R-:W-:Y:S01]  /*d0b0*/  IMAD.MOV.U32 R3, RZ, RZ, 0x1f ;  /* 0x0000001fff037424 */ /* 0x000fe200078e00ff */
[----:B------:R-:W-:Y:S02]  /*d0c0*/  MOV R2, 0xd0e0 ;  /* 0x0000d0e000027802 */ /* 0x000fe40000000f00 */
[----:B-1----:R-:W-:Y:S05]  /*d0d0*/  CALL.REL.NOINC `($__internal_1_$__cuda_sm70_shflsync_idx_p) ;  /* 0x0000221000007944 */ /* 0x002fea0003c00000 */
[----:B------:R-:W-:Y:S01]  /*d0e0*/  IMAD.MOV.U32 R11, RZ, RZ, R198 ;  /* 0x000000ffff0b7224 */ /* 0x000fe200078e00c6 */
[----:B------:R-:W-:Y:S01]  /*d0f0*/  MOV R199, R7 ;  /* 0x0000000700c77202 */ /* 0x000fe20000000f00 */
[----:B------:R-:W-:Y:S01]  /*d100*/  IMAD.MOV.U32 R6, RZ, RZ, RZ ;  /* 0x000000ffff067224 */ /* 0x000fe200078e00ff */
[----:B------:R-:W-:Y:S01]  /*d110*/  MOV R198, R247 ;  /* 0x000000f700c67202 */ /* 0x000fe20000000f00 */
[----:B------:R-:W-:Y:S01]  /*d120*/  IMAD.MOV.U32 R3, RZ, RZ, 0x1f ;  /* 0x0000001fff037424 */ /* 0x000fe200078e00ff */
[----:B------:R-:W-:-:S02]  /*d130*/  MOV R2, 0xd150 ;  /* 0x0000d15000027802 */ /* 0x000fc40000000f00 */
[----:B------:R-:W-:Y:S05]  /*d140*/  CALL.REL.NOINC `($__internal_1_$__cuda_sm70_shflsync_idx_p) ;  /* 0x000021a000007944 */ /* 0x000fea0003c00000 */
[----:B------:R-:W-:Y:S01]  /*d150*/  MOV R10, R198 ;  /* 0x000000c6000a7202 */ /* 0x000fe20000000f00 */
[----:B------:R-:W-:Y:S05]  /*d160*/  BRA `(.L_x_147) ;  /* 0xffff34c000007947 */ /* 0x000fea000383ffff */
.L_x_33:
[----:B------:R-:W-:Y:S01]  /*d170*/  IMAD.MOV.U32 R199, RZ, RZ, R4 ;  /* 0x000000ffffc77224 */ /* 0x000fe200078e0004 */
[----:B------:R-:W-:-:S02]  /*d180*/  MOV R3, 0x1f ;  /* 0x0000001f00037802 */ /* 0x000fc40000000f00 */
[----:B------:R-:W-:Y:S02]  /*d190*/  MOV R2, 0xd1b0 ;  /* 0x0000d1b000027802 */ /* 0x000fe40000000f00 */
[----:B-1234-:R-:W-:Y:S05]  /*d1a0*/  CALL.REL.NOINC `($__internal_1_$__cuda_sm70_shflsync_idx_p) ;  /* 0x0000214000007944 */ /* 0x01efea0003c00000 */
[----:B------:R-:W-:Y:S01]  /*d1b0*/  MOV R6, R198 ;  /* 0x000000c600067202 */ /* 0x000fe20000000f00 */
[----:B------:R-:W-:Y:S05]  /*d1c0*/  BRA `(.L_x_32) ;  /* 0xffff34c000007947 */ /* 0x000fea000383ffff */
.L_x_41:
[----:B------:R-:W-:Y:S01]  /*d1d0*/  IMAD.MOV.U32 R199, RZ, RZ, R5 ;  /* 0x000000ffffc77224 */ /* 0x000fe200078e0005 */
[----:B------:R-:W-:Y:S01]  /*d1e0*/  MOV R198, RZ ;  /* 0x000000ff00c67202 */ /* 0x000fe20000000f00 */
[----:B------:R-:W-:Y:S01]  /*d1f0*/  IMAD.MOV.U32 R3, RZ, RZ, 0x1c1f ;  /* 0x00001c1fff037424 */ /* 0x000fe200078e00ff */
[----:B------:R-:W-:Y:S02]  /*d200*/  MOV R2, 0xd220 ;  /* 0x0000d22000027802 */ /* 0x000fe40000000f00 */
[----:B-----5:R-:W-:Y:S05]  /*d210*/  CALL.REL.NOINC `($__internal_1_$__cuda_sm70_shflsync_idx_p) ;  /* 0x000020d000007944 */ /* 0x020fea0003c00000 */
[----:B------:R-:W-:Y:S01]  /*d220*/  MOV R4, R198 ;  /* 0x000000c600047202 */ /* 0x000fe20000000f00 */
[----:B------:R-:W-:Y:S05]  /*d230*/  BRA `(.L_x_148) ;  /* 0xffff50b000007947 */ /* 0x000fea000383ffff */
.L_x_42:
[----:B------:R-:W-:Y:S01]  /*d240*/  IMAD.MOV.U32 R199, RZ, RZ, R12 ;  /* 0x000000ffffc77224 */ /* 0x000fe200078e000c */
[----:B------:R-:W-:Y:S01]  /*d250*/  MOV R198, RZ ;  /* 0x000000ff00c67202 */ /* 0x000fe20000000f00 */
[----:B------:R-:W-:Y:S01]  /*d260*/  IMAD.MOV.U32 R3, RZ, RZ, 0x1c1f ;  /* 0x00001c1fff037424 */ /* 0x000fe200078e00ff */
[----:B------:R-:W-:Y:S02]  /*d270*/  MOV R2, 0xd290 ;  /* 0x0000d29000027802 */ /* 0x000fe40000000f00 */
[----:B-12--5:R-:W-:Y:S05]  /*d280*/  CALL.REL.NOINC `($__internal_1_$__cuda_sm70_shflsync_idx_p) ;  /* 0x0000206000007944 */ /* 0x026fea0003c00000 */
[----:B------:R-:W-:Y:S01]  /*d290*/  MOV R0, R198 ;  /* 0x000000c600007202 */ /* 0x000fe20000000f00 */
[----:B------:R-:W-:Y:S05]  /*d2a0*/  BRA `(.L_x_149) ;  /* 0xffff506000007947 */ /* 0x000fea000383ffff */
.L_x_45:
[----:B------:R-:W-:Y:S01]  /*d2b0*/  IMAD.MOV.U32 R199, RZ, RZ, R5 ;  /* 0x000000ffffc77224 */ /* 0x000fe200078e0005 */
[----:B------:R-:W-:Y:S01]  /*d2c0*/  MOV R198, 0x1 ;  /* 0x0000000100c67802 */ /* 0x000fe20000000f00 */
[----:B--2---:R-:W-:Y:S01]  /*d2d0*/  IMAD.MOV.U32 R3, RZ, RZ, 0x1c1f ;  /* 0x00001c1fff037424 */ /* 0x004fe200078e00ff */
[----:B------:R-:W-:-:S02]  /*d2e0*/  MOV R2, 0xd300 ;  /* 0x0000d30000027802 */ /* 0x000fc40000000f00 */
[----:B-1-345:R-:W-:Y:S05]  /*d2f0*/  CALL.REL.NOINC `($__internal_1_$__cuda_sm70_shflsync_idx_p) ;  /* 0x00001ff000007944 */ /* 0x03afea0003c00000 */
[----:B------:R-:W-:Y:S01]  /*d300*/  IMAD.MOV.U32 R4, RZ, RZ, R198 ;  /* 0x000000ffff047224 */ /* 0x000fe200078e00c6 */
[----:B------:R-:W-:Y:S01]  /*d310*/  MOV R198, 0x1 ;  /* 0x0000000100c67802 */ /* 0x000fe20000000f00 */
[----:B------:R-:W-:Y:S01]  /*d320*/  IMAD.MOV.U32 R199, RZ, RZ, R12 ;  /* 0x000000ffffc77224 */ /* 0x000fe200078e000c */
[----:B------:R-:W-:-:S02]  /*d330*/  MOV R3, 0x1c1f ;  /* 0x00001c1f00037802 */ /* 0x000fc40000000f00 */
[----:B------:R-:W-:Y:S02]  /*d340*/  MOV R2, 0xd360 ;  /* 0x0000d36000027802 */ /* 0x000fe40000000f00 */
[----:B------:R-:W-:Y:S05]  /*d350*/  CALL.REL.NOINC `($__internal_1_$__cuda_sm70_shflsync_idx_p) ;  /* 0x00001f9000007944 */ /* 0x000fea0003c00000 */
[----:B------:R-:W-:Y:S01]  /*d360*/  MOV R0, R198 ;  /* 0x000000c600007202 */ /* 0x000fe20000000f00 */
[----:B------:R-:W-:Y:S05]  /*d370*/  BRA `(.L_x_150) ;  /* 0xffff513000007947 */ /* 0x000fea000383ffff */
.L_x_48:
[----:B------:R-:W-:Y:S01]  /*d380*/  IMAD.MOV.U32 R199, RZ, RZ, R5 ;  /* 0x000000ffffc77224 */ /* 0x000fe200078e0005 */
[----:B------:R-:W-:Y:S01]  /*d390*/  MOV R198, 0x2 ;  /* 0x0000000200c67802 */ /* 0x000fe20000000f00 */
[----:B-1----:R-:W-:Y:S01]  /*d3a0*/  IMAD.MOV.U32 R3, RZ, RZ, 0x1c1f ;  /* 0x00001c1fff037424 */ /* 0x002fe200078e00ff */
[----:B------:R-:W-:Y:S02]  /*d3b0*/  MOV R2, 0xd3d0 ;  /* 0x0000d3d000027802 */ /* 0x000fe40000000f00 */
[----:B--2345:R-:W-:Y:S05]  /*d3c0*/  CALL.REL.NOINC `($__internal_1_$__cuda_sm70_shflsync_idx_p) ;  /* 0x00001f2000007944 */ /* 0x03cfea0003c00000 */
[----:B------:R-:W-:Y:S01]  /*d3d0*/  MOV R4, R198 ;  /* 0x000000c600047202 */ /* 0x000fe20000000f00 */
[----:B------:R-:W-:Y:S05]  /*d3e0*/  BRA `(.L_x_151) ;  /* 0xffff524000007947 */ /* 0x000fea000383ffff */
.L_x_49:
[----:B------:R-:W-:Y:S01]  /*d3f0*/  IMAD.MOV.U32 R199, RZ, RZ, R12 ;  /* 0x000000ffffc77224 */ /* 0x000fe200078e000c */
[----:B------:R-:W-:Y:S01]  /*d400*/  MOV R198, 0x2 ;  /* 0x0000000200c67802 */ /* 0x000fe20000000f00 */
[----:B------:R-:W-:Y:S01]  /*d410*/  IMAD.MOV.U32 R3, RZ, RZ, 0x1c1f ;  /* 0x00001c1fff037424 */ /* 0x000fe200078e00ff */
[----:B------:R-:W-:Y:S02]  /*d420*/  MOV R2, 0xd440 ;  /* 0x0000d44000027802 */ /* 0x000fe40000000f00 */
[----:B-12345:R-:W-:Y:S05]  /*d430*/  CALL.REL.NOINC `($__internal_1_$__cuda_sm70_shflsync_idx_p) ;  /* 0x00001eb000007944 */ /* 0x03efea0003c00000 */
[----:B------:R-:W-:Y:S01]  /*d440*/  MOV R0, R198 ;  /* 0x000000c600007202 */ /* 0x000fe20000000f00 */
[----:B------:R-:W-:Y:S05]  /*d450*/  BRA `(.L_x_152) ;  /* 0xffff51f000007947 */ /* 0x000fea000383ffff */
.L_x_52:
[----:B------:R-:W-:Y:S01]  /*d460*/  IMAD.MOV.U32 R199, RZ, RZ, R5 ;  /* 0x000000ffffc77224 */ /* 0x000fe200078e0005 */
[----:B------:R-:W-:Y:S01]  /*d470*/  MOV R198, 0x3 ;  /* 0x0000000300c67802 */ /* 0x000fe20000000f00 */
[----:B-1----:R-:W-:Y:S01]  /*d480*/  IMAD.MOV.U32 R3, RZ, RZ, 0x1c1f ;  /* 0x00001c1fff037424 */ /* 0x002fe200078e00ff */
[----:B------:R-:W-:-:S02]  /*d490*/  MOV R2, 0xd4b0 ;  /* 0x0000d4b000027802 */ /* 0x000fc40000000f00 */
[----:B--2345:R-:W-:Y:S05]  /*d4a0*/  CALL.REL.NOINC `($__internal_1_$__cuda_sm70_shflsync_idx_p) ;  /* 0x00001e4000007944 */ /* 0x03cfea0003c00000 */
        /* <DEDUP_REMOVED lines=8> */
.L_x_55:
[----:B------:R-:W-:Y:S01]  /*d530*/  IMAD.MOV.U32 R199, RZ, RZ, R24 ;  /* 0x000000ffffc77224 */ /* 0x000fe200078e0018 */
[----:B------:R-:W-:Y:S01]  /*d540*/  MOV R198, 0x1 ;  /* 0x0000000100c67802 */ /* 0x000fe20000000f00 */
[----:B---3--:R-:W-:Y:S01]  /*d550*/  IMAD.MOV.U32 R3, RZ, RZ, 0x1c1f ;  /* 0x00001c1fff037424 */ /* 0x008fe200078e00ff */
[----:B------:R-:W-:Y:S02]  /*d560*/  MOV R2, 0xd580 ;  /* 0x0000d58000027802 */ /* 0x000fe40000000f00 */
[----:B------:R-:W-:Y:S05]  /*d570*/  CALL.REL.NOINC `($__internal_1_$__cuda_sm70_shflsync_idx_p) ;  /* 0x00001d7000007944 */ /* 0x000fea0003c00000 */
[----:B------:R-:W-:Y:S01]  /*d580*/  IMAD.MOV.U32 R20, RZ, RZ, R198 ;  /* 0x000000ffff147224 */ /* 0x000fe200078e00c6 */
[----:B------:R-:W-:Y:S01]  /*d590*/  MOV R198, 0x1 ;  /* 0x0000000100c67802 */ /* 0x000fe20000000f00 */
[----:B------:R-:W-:Y:S01]  /*d5a0*/  IMAD.MOV.U32 R199, RZ, RZ, R25 ;  /* 0x000000ffffc77224 */ /* 0x000fe200078e0019 */
[----:B------:R-:W-:Y:S02]  /*d5b0*/  MOV R3, 0x1c1f ;  /* 0x00001c1f00037802 */ /* 0x000fe40000000f00 */
[----:B------:R-:W-:Y:S02]  /*d5c0*/  MOV R2, 0xd5e0 ;  /* 0x0000d5e000027802 */ /* 0x000fe40000000f00 */
[----:B------:R-:W-:Y:S05]  /*d5d0*/  CALL.REL.NOINC `($__internal_1_$__cuda_sm70_shflsync_idx_p) ;  /* 0x00001d1000007944 */ /* 0x000fea0003c00000 */
[----:B------:R-:W-:Y:S01]  /*d5e0*/  MOV R2, R198 ;  /* 0x000000c600027202 */ /* 0x000fe20000000f00 */
[----:B------:R-:W-:Y:S05]  /*d5f0*/  BRA `(.L_x_154) ;  /* 0xffff5b2000007947 */ /* 0x000fea000383ffff */
.L_x_58:
[----:B------:R-:W-:Y:S01]  /*d600*/  IMAD.MOV.U32 R199, RZ, RZ, R5 ;  /* 0x000000ffffc77224 */ /* 0x000fe200078e0005 */
[----:B------:R-:W-:Y:S01]  /*d610*/  MOV R198, RZ ;  /* 0x000000ff00c67202 */ /* 0x000fe20000000f00 */
[----:B------:R-:W-:Y:S01]  /*d620*/  IMAD.MOV.U32 R3, RZ, RZ, 0x1c1f ;  /* 0x00001c1fff037424 */ /* 0x000fe200078e00ff */
[----:B------:R-:W-:-:S02]  /*d630*/  MOV R2, 0xd650 ;  /* 0x0000d65000027802 */ /* 0x000fc40000000f00 */
[----:B------:R-:W-:Y:S05]  /*d640*/  CALL.REL.NOINC `($__internal_1_$__cuda_sm70_shflsync_idx_p) ;  /* 0x00001ca000007944 */ /* 0x000fea0003c00000 */
[----:B------:R-:W-:Y:S01]  /*d650*/  MOV R4, R198 ;  /* 0x000000c600047202 */ /* 0x000fe20000000f00 */
[----:B------:R-:W-:Y:S05]  /*d660*/  BRA `(.L_x_155) ;  /* 0xffff644000007947 */ /* 0x000fea000383ffff */
.L_x_59:
[----:B------:R-:W-:Y:S01]  /*d670*/  IMAD.MOV.U32 R199, RZ, RZ, R10 ;  /* 0x000000ffffc77224 */ /* 0x000fe200078e000a */
[----:B------:R-:W-:Y:S01]  /*d680*/  MOV R198, RZ ;  /* 0x000000ff00c67202 */ /* 0x000fe20000000f00 */
[----:B------:R-:W-:Y:S01]  /*d690*/  IMAD.MOV.U32 R3, RZ, RZ, 0x1c1f ;  /* 0x00001c1fff037424 */ /* 0x000fe200078e00ff */
[----:B------:R-:W-:-:S02]  /*d6a0*/  MOV R2, 0xd6c0 ;  /* 0x0000d6c000027802 */ /* 0x000fc40000000f00 */
[----:B-12---:R-:W-:Y:S05]  /*d6b0*/  CALL.REL.NOINC `($__internal_1_$__cuda_sm70_shflsync_idx_p) ;  /* 0x00001c3000007944 */ /* 0x006fea0003c00000 */
[----:B------:R-:W-:Y:S01]  /*d6c0*/  MOV R0, R198 ;  /* 0x000000c600007202 */ /* 0x000fe20000000f00 */
[----:B------:R-:W-:Y:S05]  /*d6d0*/  BRA `(.L_x_156) ;  /* 0xffff63f000007947 */ /* 0x000fea000383ffff */
.L_x_62:
[----:B------:R-:W-:Y:S01]  /*d6e0*/  IMAD.MOV.U32 R199, RZ, RZ, R5 ;  /* 0x000000ffffc77224 */ /* 0x000fe200078e0005 */
[----:B------:R-:W-:Y:S01]  /*d6f0*/  MOV R198, 0x1 ;  /* 0x0000000100c67802 */ /* 0x000fe20000000f00 */
[----:B--2---:R-:W-:Y:S01]  /*d700*/  IMAD.MOV.U32 R3, RZ, RZ, 0x1c1f ;  /* 0x00001c1fff037424 */ /* 0x004fe200078e00ff */
[----:B------:R-:W-:-:S03]  /*d710*/  MOV R2, 0xd730 ;  /* 0x0000d73000027802 */ /* 0x000fc60000000f00 */
[----:B-1-34-:R-:W-:Y:S05]  /*d720*/  CALL.REL.NOINC `($__internal_1_$__cuda_sm70_shflsync_idx_p) ;  /* 0x00001bc000007944 */ /* 0x01afea0003c00000 */
        /* <DEDUP_REMOVED lines=8> */
.L_x_63:
[----:B------:R-:W-:Y:S01]  /*d7b0*/  IMAD.MOV.U32 R116, RZ, RZ, R0 ;  /* 0x000000ffff747224 */ /* 0x000fe200078e0000 */
[----:B------:R-:W-:Y:S02]  /*d7c0*/  MOV R3, 0x2 ;  /* 0x0000000200037802 */ /* 0x000fe40000000f00 */
[----:B------:R-:W-:Y:S02]  /*d7d0*/  MOV R2, 0xd7f0 ;  /* 0x0000d7f000027802 */ /* 0x000fe40000000f00 */
[----:B------:R-:W-:Y:S05]  /*d7e0*/  CALL.REL.NOINC `($__internal_0_$__cuda_sm70_shflsync_bfly_p) ;  /* 0x00001aa000007944 */ /* 0x000fea0003c00000 */
[----:B------:R-:W-:Y:S01]  /*d7f0*/  MOV R2, R158 ;  /* 0x0000009e00027202 */ /* 0x000fe20000000f00 */
[----:B------:R-:W-:Y:S05]  /*d800*/  BRA `(.L_x_158) ;  /* 0xffff6c0000007947 */ /* 0x000fea000383ffff */
.L_x_64:
[----:B------:R-:W-:Y:S01]  /*d810*/  IMAD.MOV.U32 R116, RZ, RZ, R4 ;  /* 0x000000ffff747224 */ /* 0x000fe200078e0004 */
[----:B------:R-:W-:Y:S02]  /*d820*/  MOV R3, 0x1 ;  /* 0x0000000100037802 */ /* 0x000fe40000000f00 */
[----:B------:R-:W-:Y:S02]  /*d830*/  MOV R2, 0xd850 ;  /* 0x0000d85000027802 */ /* 0x000fe40000000f00 */
[----:B-1----:R-:W-:Y:S05]  /*d840*/  CALL.REL.NOINC `($__internal_0_$__cuda_sm70_shflsync_bfly_p) ;  /* 0x00001a4000007944 */ /* 0x002fea0003c00000 */
[----:B------:R-:W-:Y:S01]  /*d850*/  FMNMX.FTZ R122, R4, R158, !PT ;  /* 0x0000009e047a7209 */ /* 0x000fe20007810000 */
[----:B------:R-:W-:Y:S01]  /*d860*/  IMAD.MOV.U32 R116, RZ, RZ, R5 ;  /* 0x000000ffff747224 */ /* 0x000fe200078e0005 */
[----:B------:R-:W-:Y:S01]  /*d870*/  MOV R2, 0xd8a0 ;  /* 0x0000d8a000027802 */ /* 0x000fe20000000f00 */
[----:B------:R-:W-:-:S02]  /*d880*/  IMAD.MOV.U32 R3, RZ, RZ, 0x2 ;  /* 0x00000002ff037424 */ /* 0x000fc400078e00ff */
[----:B------:R-:W-:Y:S05]  /*d890*/  CALL.REL.NOINC `($__internal_0_$__cuda_sm70_shflsync_bfly_p) ;  /* 0x000019f000007944 */ /* 0x000fea0003c00000 */
[----:B------:R-:W-:Y:S01]  /*d8a0*/  FMNMX.FTZ R5, R5, R158, !PT ;  /* 0x0000009e05057209 */ /* 0x000fe20007810000 */
[----:B------:R-:W-:Y:S01]  /*d8b0*/  IMAD.MOV.U32 R3, RZ, RZ, 0x1 ;  /* 0x00000001ff037424 */ /* 0x000fe200078e00ff */
[----:B------:R-:W-:-:S03]  /*d8c0*/  MOV R2, 0xd8f0 ;  /* 0x0000d8f000027802 */ /* 0x000fc60000000f00 */
[----:B------:R-:W-:Y:S02]  /*d8d0*/  IMAD.MOV.U32 R116, RZ, RZ, R5 ;  /* 0x000000ffff747224 */ /* 0x000fe400078e0005 */
[----:B------:R-:W-:Y:S05]  /*d8e0*/  CALL.REL.NOINC `($__internal_0_$__cuda_sm70_shflsync_bfly_p) ;  /* 0x000019a000007944 */ /* 0x000fea0003c00000 */
[----:B------:R-:W-:Y:S01]  /*d8f0*/  FMNMX.FTZ R121, R5, R158, !PT ;  /* 0x0000009e05797209 */ /* 0x000fe20007810000 */
[----:B------:R-:W-:Y:S01]  /*d900*/  IMAD.MOV.U32 R116, RZ, RZ, R6 ;  /* 0x000000ffff747224 */ /* 0x000fe200078e0006 */
[----:B------:R-:W-:Y:S01]  /*d910*/  MOV R2, 0xd940 ;  /* 0x0000d94000027802 */ /* 0x000fe20000000f00 */
[----:B------:R-:W-:Y:S02]  /*d920*/  IMAD.MOV.U32 R3, RZ, RZ, 0x2 ;  /* 0x00000002ff037424 */ /* 0x000fe400078e00ff */
        /* <DEDUP_REMOVED lines=16> */
[----:B------:R-:W-:Y:S01]  /*da30*/  MOV R8, R158 ;  /* 0x0000009e00087202 */ /* 0x000fe20000000f00 */
[----:B------:R-:W-:Y:S05]  /*da40*/  BRA `(.L_x_159) ;  /* 0xffff6ab000007947 */ /* 0x000fea000383ffff */
.L_x_66:
[----:B------:R-:W-:Y:S01]  /*da50*/  MOV R198, RZ ;  /* 0x000000ff00c67202 */ /* 0x000fe20000000f00 */
[----:B------:R-:W-:Y:S01]  /*da60*/  IMAD.MOV.U32 R199, RZ, RZ, R10 ;  /* 0x000000ffffc77224 */ /* 0x000fe200078e000a */
[----:B------:R-:W-:Y:S01]  /*da70*/  MOV R2, 0xdaa0 ;  /* 0x0000daa000027802 */ /* 0x000fe20000000f00 */
[----:B------:R-:W-:Y:S02]  /*da80*/  IMAD.MOV.U32 R3, RZ, RZ, 0x1c1f ;  /* 0x00001c1fff037424 */ /* 0x000fe400078e00ff */
[----:B-1234-:R-:W-:Y:S05]  /*da90*/  CALL.REL.NOINC `($__internal_1_$__cuda_sm70_shflsync_idx_p) ;  /* 0x0000185000007944 */ /* 0x01efea0003c00000 */
[----:B------:R-:W-:Y:S01]  /*daa0*/  MOV R2, R198 ;  /* 0x000000c600027202 */ /* 0x000fe20000000f00 */
[----:B------:R-:W-:-:S05]  /*dab0*/  BRA `(.L_x_160) ;  /* 0xffff7d5000007947 */ /* 0x000fca000383ffff */
.L_x_69:
[----:B------:R-:W-:Y:S01]  /*dac0*/  MOV R198, 0x1 ;  /* 0x0000000100c67802 */ /* 0x000fe20000000f00 */
[----:B------:R-:W-:Y:S01]  /*dad0*/  IMAD.MOV.U32 R199, RZ, RZ, R10 ;  /* 0x000000ffffc77224 */ /* 0x000fe200078e000a */
[----:B------:R-:W-:Y:S01]  /*dae0*/  MOV R2, 0xdb10 ;  /* 0x0000db1000027802 */ /* 0x000fe20000000f00 */
[----:B------:R-:W-:Y:S02]  /*daf0*/  IMAD.MOV.U32 R3, RZ, RZ, 0x1c1f ;  /* 0x00001c1fff037424 */ /* 0x000fe400078e00ff */
[----:B-12-4-:R-:W-:Y:S05]  /*db00*/  CALL.REL.NOINC `($__internal_1_$__cuda_sm70_shflsync_idx_p) ;  /* 0x000017e000007944 */ /* 0x016fea0003c00000 */
[----:B------:R-:W-:Y:S01]  /*db10*/  MOV R3, 0x1c1f ;  /* 0x00001c1f00037802 */ /* 0x000fe20000000f00 */
[----:B------:R-:W-:Y:S01]  /*db20*/  IMAD.MOV.U32 R4, RZ, RZ, R198 ;  /* 0x000000ffff047224 */ /* 0x000fe200078e00c6 */
[----:B------:R-:W-:Y:S01]  /*db30*/  MOV R198, 0x1 ;  /* 0x0000000100c67802 */ /* 0x000fe20000000f00 */
[----:B------:R-:W-:Y:S01]  /*db40*/  IMAD.MOV.U32 R199, RZ, RZ, R11 ;  /* 0x000000ffffc77224 */ /* 0x000fe200078e000b */
[----:B------:R-:W-:Y:S02]  /*db50*/  MOV R2, 0xdb70 ;  /* 0x0000db7000027802 */ /* 0x000fe40000000f00 */
[----:B------:R-:W-:Y:S05]  /*db60*/  CALL.REL.NOINC `($__internal_1_$__cuda_sm70_shflsync_idx_p) ;  /* 0x0000178000007944 */ /* 0x000fea0003c00000 */
[----:B------:R-:W-:Y:S01]  /*db70*/  MOV R2, R198 ;  /* 0x000000c600027202 */ /* 0x000fe20000000f00 */
[----:B------:R-:W-:-:S05]  /*db80*/  BRA `(.L_x_161) ;  /* 0xffff7df000007947 */ /* 0x000fca000383ffff */
.L_x_72:
[----:B------:R-:W-:Y:S01]  /*db90*/  MOV R198, RZ ;  /* 0x000000ff00c67202 */ /* 0x000fe20000000f00 */
[----:B------:R-:W-:Y:S01]  /*dba0*/  IMAD.MOV.U32 R199, RZ, RZ, R157 ;  /* 0x000000ffffc77224 */ /* 0x000fe200078e009d */
[----:B------:R-:W-:Y:S01]  /*dbb0*/  MOV R2, 0xdbe0 ;  /* 0x0000dbe000027802 */ /* 0x000fe20000000f00 */
[----:B------:R-:W-:Y:S02]  /*dbc0*/  IMAD.MOV.U32 R3, RZ, RZ, 0x1c1f ;  /* 0x00001c1fff037424 */ /* 0x000fe400078e00ff */
[----:B------:R-:W-:Y:S05]  /*dbd0*/  CALL.REL.NOINC `($__internal_1_$__cuda_sm70_shflsync_idx_p) ;  /* 0x0000171000007944 */ /* 0x000fea0003c00000 */
[----:B------:R-:W-:Y:S01]  /*dbe0*/  MOV R116, R198 ;  /* 0x000000c600747202 */ /* 0x000fe20000000f00 */
[----:B------:R-:W-:-:S05]  /*dbf0*/  BRA `(.L_x_162) ;  /* 0xffff86d000007947 */ /* 0x000fca000383ffff */
.L_x_73:
[----:B------:R-:W-:Y:S01]  /*dc00*/  MOV R198, RZ ;  /* 0x000000ff00c67202 */ /* 0x000fe20000000f00 */
[----:B------:R-:W-:Y:S01]  /*dc10*/  IMAD.MOV.U32 R199, RZ, RZ, R162 ;  /* 0x000000ffffc77224 */ /* 0x000fe200078e00a2 */
[----:B------:R-:W-:Y:S01]  /*dc20*/  MOV R2, 0xdc50 ;  /* 0x0000dc5000027802 */ /* 0x000fe20000000f00 */
[----:B------:R-:W-:Y:S02]  /*dc30*/  IMAD.MOV.U32 R3, RZ, RZ, 0x1c1f ;  /* 0x00001c1fff037424 */ /* 0x000fe400078e00ff */
[----:B-12---:R-:W-:Y:S05]  /*dc40*/  CALL.REL.NOINC `($__internal_1_$__cuda_sm70_shflsync_idx_p) ;  /* 0x000016a000007944 */ /* 0x006fea0003c00000 */
[----:B------:R-:W-:Y:S01]  /*dc50*/  MOV R2, R198 ;  /* 0x000000c600027202 */ /* 0x000fe20000000f00 */
[----:B------:R-:W-:-:S05]  /*dc60*/  BRA `(.L_x_163) ;  /* 0xffff868000007947 */ /* 0x000fca000383ffff */
.L_x_74:
[----:B------:R-:W-:Y:S01]  /*dc70*/  MOV R198, 0x1 ;  /* 0x0000000100c67802 */ /* 0x000fe20000000f00 */
[----:B------:R-:W-:Y:S01]  /*dc80*/  IMAD.MOV.U32 R199, RZ, RZ, R157 ;  /* 0x000000ffffc77224 */ /* 0x000fe200078e009d */
[----:B--2---:R-:W-:Y:S01]  /*dc90*/  MOV R2, 0xdcc0 ;  /* 0x0000dcc000027802 */ /* 0x004fe20000000f00 */
[----:B------:R-:W-:Y:S02]  /*dca0*/  IMAD.MOV.U32 R3, RZ, RZ, 0x1c1f ;  /* 0x00001c1fff037424 */ /* 0x000fe400078e00ff */
[----:B-1-3--:R-:W-:Y:S05]  /*dcb0*/  CALL.REL.NOINC `($__internal_1_$__cuda_sm70_shflsync_idx_p) ;  /* 0x0000163000007944 */ /* 0x00afea0003c00000 */
        /* <DEDUP_REMOVED lines=8> */
.L_x_75:
[----:B------:R-:W-:Y:S02]  /*dd40*/  MOV R3, 0x2 ;  /* 0x0000000200037802 */ /* 0x000fe40000000f00 */
[----:B------:R-:W-:Y:S02]  /*dd50*/  MOV R2, 0xdd70 ;  /* 0x0000dd7000027802 */ /* 0x000fe40000000f00 */
[----:B---3--:R-:W-:Y:S05]  /*dd60*/  CALL.REL.NOINC `($__internal_0_$__cuda_sm70_shflsync_bfly_p) ;  /* 0x0000152000007944 */ /* 0x008fea0003c00000 */
[----:B------:R-:W-:Y:S01]  /*dd70*/  MOV R2, R158 ;  /* 0x0000009e00027202 */ /* 0x000fe20000000f00 */
[----:B------:R-:W-:-:S05]  /*dd80*/  BRA `(.L_x_165) ;  /* 0xffff8ac000007947 */ /* 0x000fca000383ffff */
.L_x_76:
[----:B------:R-:W-:Y:S01]  /*dd90*/  MOV R3, 0x1 ;  /* 0x0000000100037802 */ /* 0x000fe20000000f00 */
[----:B-1----:R-:W-:Y:S01]  /*dda0*/  IMAD.MOV.U32 R116, RZ, RZ, R122 ;  /* 0x000000ffff747224 */ /* 0x002fe200078e007a */
[----:B------:R-:W-:Y:S02]  /*ddb0*/  MOV R2, 0xddd0 ;  /* 0x0000ddd000027802 */ /* 0x000fe40000000f00 */
[----:B---3--:R-:W-:Y:S05]  /*ddc0*/  CALL.REL.NOINC `($__internal_0_$__cuda_sm70_shflsync_bfly_p) ;  /* 0x000014c000007944 */ /* 0x008fea0003c00000 */
[----:B------:R-:W-:Y:S01]  /*ddd0*/  IMAD.MOV.U32 R116, RZ, RZ, R120 ;  /* 0x000000ffff747224 */ /* 0x000fe200078e0078 */
[----:B------:R-:W-:Y:S01]  /*dde0*/  FMNMX.FTZ R122, R122, R158, !PT ;  /* 0x0000009e7a7a7209 */ /* 0x000fe20007810000 */
[----:B------:R-:W-:Y:S01]  /*ddf0*/  IMAD.MOV.U32 R3, RZ, RZ, 0x2 ;  /* 0x00000002ff037424 */ /* 0x000fe200078e00ff */
[----:B------:R-:W-:Y:S02]  /*de00*/  MOV R2, 0xde20 ;  /* 0x0000de2000027802 */ /* 0x000fe40000000f00 */
[----:B------:R-:W-:Y:S05]  /*de10*/  CALL.REL.NOINC `($__internal_0_$__cuda_sm70_shflsync_bfly_p) ;  /* 0x0000147000007944 */ /* 0x000fea0003c00000 */
[----:B------:R-:W-:Y:S01]  /*de20*/  FMNMX.FTZ R116, R120, R158, !PT ;  /* 0x0000009e78747209 */ /* 0x000fe20007810000 */
[----:B------:R-:W-:Y:S01]  /*de30*/  IMAD.MOV.U32 R3, RZ, RZ, 0x1 ;  /* 0x00000001ff037424 */ /* 0x000fe200078e00ff */
[----:B------:R-:W-:Y:S02]  /*de40*/  MOV R2, 0xde60 ;  /* 0x0000de6000027802 */ /* 0x000fe40000000f00 */
[----:B------:R-:W-:Y:S05]  /*de50*/  CALL.REL.NOINC `($__internal_0_$__cuda_sm70_shflsync_bfly_p) ;  /* 0x0000143000007944 */ /* 0x000fea0003c00000 */
[----:B------:R-:W-:Y:S01]  /*de60*/  IMAD.MOV.U32 R3, RZ, RZ, 0x2 ;  /* 0x00000002ff037424 */ /* 0x000fe200078e00ff */
[----:B------:R-:W-:Y:S01]  /*de70*/  FMNMX.FTZ R121, R116, R158, !PT ;  /* 0x0000009e74797209 */ /* 0x000fe20007810000 */
[----:B------:R-:W-:Y:S01]  /*de80*/  IMAD.MOV.U32 R116, RZ, RZ, R156 ;  /* 0x000000ffff747224 */ /* 0x000fe200078e009c */
        /* <DEDUP_REMOVED lines=15> */
[----:B------:R-:W-:Y:S01]  /*df80*/  MOV R2, R158 ;  /* 0x0000009e00027202 */ /* 0x000fe20000000f00 */
[----:B------:R-:W-:-:S05]  /*df90*/  BRA `(.L_x_166) ;  /* 0xffff89a000007947 */ /* 0x000fca000383ffff */
.L_x_78:
[----:B------:R-:W-:Y:S01]  /*dfa0*/  IMAD.MOV.U32 R116, RZ, RZ, R200 ;  /* 0x000000ffff747224 */ /* 0x000fe200078e00c8 */
[----:B------:R-:W-:-:S02]  /*dfb0*/  MOV R3, 0x2 ;  /* 0x0000000200037802 */ /* 0x000fc40000000f00 */
[----:B------:R-:W-:Y:S02]  /*dfc0*/  MOV R2, 0xdfe0 ;  /* 0x0000dfe000027802 */ /* 0x000fe40000000f00 */
[----:B------:R-:W-:Y:S05]  /*dfd0*/  CALL.REL.NOINC `($__internal_0_$__cuda_sm70_shflsync_bfly_p) ;  /* 0x000012b000007944 */ /* 0x000fea0003c00000 */
[----:B------:R-:W-:Y:S01]  /*dfe0*/  FADD.FTZ R116, R200, R158 ;  /* 0x0000009ec8747221 */ /* 0x000fe20000010000 */
[----:B------:R-:W-:Y:S02]  /*dff0*/  MOV R3, 0x1 ;  /* 0x0000000100037802 */ /* 0x000fe40000000f00 */
[----:B------:R-:W-:Y:S02]  /*e000*/  MOV R2, 0xe020 ;  /* 0x0000e02000027802 */ /* 0x000fe40000000f00 */
[----:B------:R-:W-:Y:S05]  /*e010*/  CALL.REL.NOINC `($__internal_0_$__cuda_sm70_shflsync_bfly_p) ;  /* 0x0000127000007944 */ /* 0x000fea0003c00000 */
[----:B------:R-:W-:Y:S01]  /*e020*/  FADD.FTZ R7, R116, R158 ;  /* 0x0000009e74077221 */ /* 0x000fe20000010000 */
[----:B------:R-:W-:Y:S02]  /*e030*/  MOV R116, R201 ;  /* 0x000000c900747202 */ /* 0x000fe40000000f00 */
[----:B------:R-:W-:Y:S02]  /*e040*/  MOV R3, 0x2 ;  /* 0x0000000200037802 */ /* 0x000fe40000000f00 */
[----:B------:R-:W-:Y:S02]  /*e050*/  MOV R2, 0xe070 ;  /* 0x0000e07000027802 */ /* 0x000fe40000000f00 */
[----:B------:R-:W-:Y:S05]  /*e060*/  CALL.REL.NOINC `($__internal_0_$__cuda_sm70_shflsync_bfly_p) ;  /* 0x0000122000007944 */ /* 0x000fea0003c00000 */
[----:B------:R-:W-:Y:S01]  /*e070*/  FADD.FTZ R6, R201, R158 ;  /* 0x0000009ec9067221 */ /* 0x000fe20000010000 */
[----:B------:R-:W-:Y:S02]  /*e080*/  MOV R3, 0x1 ;  /* 0x0000000100037802 */ /* 0x000fe40000000f00 */
[----:B------:R-:W-:-:S02]  /*e090*/  MOV R2, 0xe0c0 ;  /* 0x0000e0c000027802 */ /* 0x000fc40000000f00 */
[----:B------:R-:W-:Y:S02]  /*e0a0*/  MOV R116, R6 ;  /* 0x0000000600747202 */ /* 0x000fe40000000f00 */
        /* <DEDUP_REMOVED lines=8> */
[----:B------:R-:W-:Y:S02]  /*e130*/  MOV R2, 0xe160 ;  /* 0x0000e16000027802 */ /* 0x000fe40000000f00 */
[----:B------:R-:W-:-:S02]  /*e140*/  MOV R116, R5 ;  /* 0x0000000500747202 */ /* 0x000fc40000000f00 */
[----:B------:R-:W-:Y:S05]  /*e150*/  CALL.REL.NOINC `($__internal_0_$__cuda_sm70_shflsync_bfly_p) ;  /* 0x0000113000007944 */ /* 0x000fea0003c00000 */
[----:B------:R-:W-:Y:S01]  /*e160*/  FADD.FTZ R5, R5, R158 ;  /* 0x0000009e05057221 */ /* 0x000fe20000010000 */
[----:B------:R-:W-:-:S02]  /*e170*/  MOV R116, R221 ;  /* 0x000000dd00747202 */ /* 0x000fc40000000f00 */
[----:B------:R-:W-:Y:S02]  /*e180*/  MOV R3, 0x2 ;  /* 0x0000000200037802 */ /* 0x000fe40000000f00 */
[----:B------:R-:W-:Y:S02]  /*e190*/  MOV R2, 0xe1b0 ;  /* 0x0000e1b000027802 */ /* 0x000fe40000000f00 */
[----:B------:R-:W-:Y:S05]  /*e1a0*/  CALL.REL.NOINC `($__internal_0_$__cuda_sm70_shflsync_bfly_p) ;  /* 0x000010e000007944 */ /* 0x000fea0003c00000 */
[----:B------:R-:W-:Y:S01]  /*e1b0*/  FADD.FTZ R4, R221, R158 ;  /* 0x0000009edd047221 */ /* 0x000fe20000010000 */
[----:B------:R-:W-:Y:S02]  /*e1c0*/  MOV R3, 0x1 ;  /* 0x0000000100037802 */ /* 0x000fe40000000f00 */
[----:B------:R-:W-:Y:S02]  /*e1d0*/  MOV R2, 0xe200 ;  /* 0x0000e20000027802 */ /* 0x000fe40000000f00 */
[----:B------:R-:W-:Y:S02]  /*e1e0*/  MOV R116, R4 ;  /* 0x0000000400747202 */ /* 0x000fe40000000f00 */
[----:B------:R-:W-:Y:S05]  /*e1f0*/  CALL.REL.NOINC `($__internal_0_$__cuda_sm70_shflsync_bfly_p) ;  /* 0x0000109000007944 */ /* 0x000fea0003c00000 */
[----:B------:R-:W-:Y:S01]  /*e200*/  MOV R8, R158 ;  /* 0x0000009e00087202 */ /* 0x000fe20000000f00 */
[----:B------:R-:W-:Y:S05]  /*e210*/  BRA `(.L_x_167) ;  /* 0xffff9fb000007947 */ /* 0x000fea000383ffff */
.L_x_85:
[----:B-1234-:R-:W-:Y:S01]  /*e220*/  IMAD.MOV.U32 R199, RZ, RZ, R10 ;  /* 0x000000ffffc77224 */ /* 0x01efe200078e000a */
[----:B------:R-:W-:Y:S01]  /*e230*/  MOV R198, RZ ;  /* 0x000000ff00c67202 */ /* 0x000fe20000000f00 */
[----:B------:R-:W-:Y:S01]  /*e240*/  IMAD.MOV.U32 R3, RZ, RZ, 0x1c1f ;  /* 0x00001c1fff037424 */ /* 0x000fe200078e00ff */
[----:B------:R-:W-:-:S02]  /*e250*/  MOV R2, 0xe270 ;  /* 0x0000e27000027802 */ /* 0x000fc40000000f00 */
[----:B------:R-:W-:Y:S05]  /*e260*/  CALL.REL.NOINC `($__internal_1_$__cuda_sm70_shflsync_idx_p) ;  /* 0x0000108000007944 */ /* 0x000fea0003c00000 */
[----:B------:R-:W-:Y:S01]  /*e270*/  MOV R5, R198 ;  /* 0x000000c600057202 */ /* 0x000fe20000000f00 */
[----:B------:R-:W-:Y:S05]  /*e280*/  BRA `(.L_x_168) ;  /* 0xffffb8e000007947 */ /* 0x000fea000383ffff */
.L_x_86:
[----:B------:R-:W-:Y:S01]  /*e290*/  IMAD.MOV.U32 R199, RZ, RZ, R12 ;  /* 0x000000ffffc77224 */ /* 0x000fe200078e000c */
[----:B------:R-:W-:Y:S01]  /*e2a0*/  MOV R198, RZ ;  /* 0x000000ff00c67202 */ /* 0x000fe20000000f00 */
[----:B------:R-:W-:Y:S01]  /*e2b0*/  IMAD.MOV.U32 R3, RZ, RZ, 0x1c1f ;  /* 0x00001c1fff037424 */ /* 0x000fe200078e00ff */
[----:B------:R-:W-:-:S02]  /*e2c0*/  MOV R2, 0xe2e0 ;  /* 0x0000e2e000027802 */ /* 0x000fc40000000f00 */
[----:B-12---:R-:W-:Y:S05]  /*e2d0*/  CALL.REL.NOINC `($__internal_1_$__cuda_sm70_shflsync_idx_p) ;  /* 0x0000101000007944 */ /* 0x006fea0003c00000 */
[----:B------:R-:W-:Y:S01]  /*e2e0*/  MOV R0, R198 ;  /* 0x000000c600007202 */ /* 0x000fe20000000f00 */
[----:B------:R-:W-:Y:S05]  /*e2f0*/  BRA `(.L_x_169) ;  /* 0xffffb89000007947 */ /* 0x000fea000383ffff */
.L_x_89:
[----:B------:R-:W-:Y:S01]  /*e300*/  IMAD.MOV.U32 R199, RZ, RZ, R10 ;  /* 0x000000ffffc77224 */ /* 0x000fe200078e000a */
[----:B------:R-:W-:Y:S01]  /*e310*/  MOV R198, 0x1 ;  /* 0x0000000100c67802 */ /* 0x000fe20000000f00 */
[----:B--2---:R-:W-:Y:S01]  /*e320*/  IMAD.MOV.U32 R3, RZ, RZ, 0x1c1f ;  /* 0x00001c1fff037424 */ /* 0x004fe200078e00ff */
[----:B------:R-:W-:-:S02]  /*e330*/  MOV R2, 0xe350 ;  /* 0x0000e35000027802 */ /* 0x000fc40000000f00 */
        /* <DEDUP_REMOVED lines=9> */
.L_x_92:
[----:B------:R-:W-:Y:S01]  /*e3d0*/  IMAD.MOV.U32 R199, RZ, RZ, R10 ;  /* 0x000000ffffc77224 */ /* 0x000fe200078e000a */
[----:B------:R-:W-:Y:S01]  /*e3e0*/  MOV R198, 0x2 ;  /* 0x0000000200c67802 */ /* 0x000fe20000000f00 */
[----:B-1----:R-:W-:Y:S01]  /*e3f0*/  IMAD.MOV.U32 R3, RZ, RZ, 0x1c1f ;  /* 0x00001c1fff037424 */ /* 0x002fe200078e00ff */
[----:B------:R-:W-:Y:S02]  /*e400*/  MOV R2, 0xe420 ;  /* 0x0000e42000027802 */ /* 0x000fe40000000f00 */
[----:B--234-:R-:W-:Y:S05]  /*e410*/  CALL.REL.NOINC `($__internal_1_$__cuda_sm70_shflsync_idx_p) ;  /* 0x00000ed000007944 */ /* 0x01cfea0003c00000 */
[----:B------:R-:W-:Y:S01]  /*e420*/  MOV R5, R198 ;  /* 0x000000c600057202 */ /* 0x000fe20000000f00 */
[----:B------:R-:W-:Y:S05]  /*e430*/  BRA `(.L_x_171) ;  /* 0xffffba2000007947 */ /* 0x000fea000383ffff */
.L_x_93:
[----:B------:R-:W-:Y:S01]  /*e440*/  IMAD.MOV.U32 R199, RZ, RZ, R12 ;  /* 0x000000ffffc77224 */ /* 0x000fe200078e000c */
[----:B------:R-:W-:Y:S01]  /*e450*/  MOV R198, 0x2 ;  /* 0x0000000200c67802 */ /* 0x000fe20000000f00 */
[----:B------:R-:W-:Y:S01]  /*e460*/  IMAD.MOV.U32 R3, RZ, RZ, 0x1c1f ;  /* 0x00001c1fff037424 */ /* 0x000fe200078e00ff */
[----:B------:R-:W-:Y:S02]  /*e470*/  MOV R2, 0xe490 ;  /* 0x0000e49000027802 */ /* 0x000fe40000000f00 */
[----:B-1234-:R-:W-:Y:S05]  /*e480*/  CALL.REL.NOINC `($__internal_1_$__cuda_sm70_shflsync_idx_p) ;  /* 0x00000e6000007944 */ /* 0x01efea0003c00000 */
[----:B------:R-:W-:Y:S01]  /*e490*/  MOV R0, R198 ;  /* 0x000000c600007202 */ /* 0x000fe20000000f00 */
[----:B------:R-:W-:Y:S05]  /*e4a0*/  BRA `(.L_x_172) ;  /* 0xffffb9d000007947 */ /* 0x000fea000383ffff */
.L_x_96:
[----:B------:R-:W-:Y:S01]  /*e4b0*/  IMAD.MOV.U32 R199, RZ, RZ, R10 ;  /* 0x000000ffffc77224 */ /* 0x000fe200078e000a */
[----:B------:R-:W-:Y:S01]  /*e4c0*/  MOV R198, 0x3 ;  /* 0x0000000300c67802 */ /* 0x000fe20000000f00 */
[----:B-1----:R-:W-:Y:S01]  /*e4d0*/  IMAD.MOV.U32 R3, RZ, RZ, 0x1c1f ;  /* 0x00001c1fff037424 */ /* 0x002fe200078e00ff */
[----:B------:R-:W-:-:S02]  /*e4e0*/  MOV R2, 0xe500 ;  /* 0x0000e50000027802 */ /* 0x000fc40000000f00 */
[----:B--234-:R-:W-:Y:S05]  /*e4f0*/  CALL.REL.NOINC `($__internal_1_$__cuda_sm70_shflsync_idx_p) ;  /* 0x00000df000007944 */ /* 0x01cfea0003c00000 */
        /* <DEDUP_REMOVED lines=8> */
.L_x_98:
[----:B------:R-:W-:Y:S01]  /*e580*/  IMAD.MOV.U32 R199, RZ, RZ, R5 ;  /* 0x000000ffffc77224 */ /* 0x000fe200078e0005 */
[----:B------:R-:W-:Y:S01]  /*e590*/  MOV R198, RZ ;  /* 0x000000ff00c67202 */ /* 0x000fe20000000f00 */
[----:B------:R-:W-:Y:S01]  /*e5a0*/  IMAD.MOV.U32 R3, RZ, RZ, 0x1c1f ;  /* 0x00001c1fff037424 */ /* 0x000fe200078e00ff */
[----:B------:R-:W-:Y:S02]  /*e5b0*/  MOV R2, 0xe5d0 ;  /* 0x0000e5d000027802 */ /* 0x000fe40000000f00 */
[----:B------:R-:W-:Y:S05]  /*e5c0*/  CALL.REL.NOINC `($__internal_1_$__cuda_sm70_shflsync_idx_p) ;  /* 0x00000d2000007944 */ /* 0x000fea0003c00000 */
[----:B------:R-:W-:Y:S01]  /*e5d0*/  MOV R4, R198 ;  /* 0x000000c600047202 */ /* 0x000fe20000000f00 */
[----:B------:R-:W-:Y:S05]  /*e5e0*/  BRA `(.L_x_174) ;  /* 0xffffbd5000007947 */ /* 0x000fea000383ffff */
.L_x_99:
[----:B------:R-:W-:Y:S01]  /*e5f0*/  IMAD.MOV.U32 R199, RZ, RZ, R12 ;  /* 0x000000ffffc77224 */ /* 0x000fe200078e000c */
[----:B------:R-:W-:Y:S01]  /*e600*/  MOV R198, RZ ;  /* 0x000000ff00c67202 */ /* 0x000fe20000000f00 */
[----:B------:R-:W-:Y:S01]  /*e610*/  IMAD.MOV.U32 R3, RZ, RZ, 0x1c1f ;  /* 0x00001c1fff037424 */ /* 0x000fe200078e00ff */
[----:B------:R-:W-:Y:S02]  /*e620*/  MOV R2, 0xe640 ;  /* 0x0000e64000027802 */ /* 0x000fe40000000f00 */
[----:B-12---:R-:W-:Y:S05]  /*e630*/  CALL.REL.NOINC `($__internal_1_$__cuda_sm70_shflsync_idx_p) ;  /* 0x00000cb000007944 */ /* 0x006fea0003c00000 */
[----:B------:R-:W-:Y:S01]  /*e640*/  MOV R0, R198 ;  /* 0x000000c600007202 */ /* 0x000fe20000000f00 */
[----:B------:R-:W-:Y:S05]  /*e650*/  BRA `(.L_x_175) ;  /* 0xffffbd0000007947 */ /* 0x000fea000383ffff */
.L_x_102:
        /* <DEDUP_REMOVED lines=13> */
.L_x_105:
[----:B------:R-:W-:Y:S01]  /*e730*/  IMAD.MOV.U32 R199, RZ, RZ, R5 ;  /* 0x000000ffffc77224 */ /* 0x000fe200078e0005 */
[----:B------:R-:W-:Y:S01]  /*e740*/  MOV R198, 0x2 ;  /* 0x0000000200c67802 */ /* 0x000fe20000000f00 */
[----:B-1----:R-:W-:Y:S01]  /*e750*/  IMAD.MOV.U32 R3, RZ, RZ, 0x1c1f ;  /* 0x00001c1fff037424 */ /* 0x002fe200078e00ff */
[----:B------:R-:W-:Y:S02]  /*e760*/  MOV R2, 0xe780 ;  /* 0x0000e78000027802 */ /* 0x000fe40000000f00 */
[----:B--234-:R-:W-:Y:S05]  /*e770*/  CALL.REL.NOINC `($__internal_1_$__cuda_sm70_shflsync_idx_p) ;  /* 0x00000b7000007944 */ /* 0x01cfea0003c00000 */
[----:B------:R-:W-:Y:S01]  /*e780*/  MOV R4, R198 ;  /* 0x000000c600047202 */ /* 0x000fe20000000f00 */
[----:B------:R-:W-:Y:S05]  /*e790*/  BRA `(.L_x_177) ;  /* 0xffffc4f000007947 */ /* 0x000fea000383ffff */
.L_x_106:
[----:B------:R-:W-:Y:S01]  /*e7a0*/  IMAD.MOV.U32 R199, RZ, RZ, R12 ;  /* 0x000000ffffc77224 */ /* 0x000fe200078e000c */
[----:B------:R-:W-:Y:S01]  /*e7b0*/  MOV R198, 0x2 ;  /* 0x0000000200c67802 */ /* 0x000fe20000000f00 */
[----:B------:R-:W-:Y:S01]  /*e7c0*/  IMAD.MOV.U32 R3, RZ, RZ, 0x1c1f ;  /* 0x00001c1fff037424 */ /* 0x000fe200078e00ff */
[----:B------:R-:W-:Y:S02]  /*e7d0*/  MOV R2, 0xe7f0 ;  /* 0x0000e7f000027802 */ /* 0x000fe40000000f00 */
[----:B-1234-:R-:W-:Y:S05]  /*e7e0*/  CALL.REL.NOINC `($__internal_1_$__cuda_sm70_shflsync_idx_p) ;  /* 0x00000b0000007944 */ /* 0x01efea0003c00000 */
[----:B------:R-:W-:Y:S01]  /*e7f0*/  MOV R0, R198 ;  /* 0x000000c600007202 */ /* 0x000fe20000000f00 */
[----:B------:R-:W-:Y:S05]  /*e800*/  BRA `(.L_x_178) ;  /* 0xffffc4a000007947 */ /* 0x000fea000383ffff */
.L_x_109:
        /* <DEDUP_REMOVED lines=13> */
.L_x_113:
[----:B------:R-:W-:Y:S01]  /*e8e0*/  IMAD.MOV.U32 R199, RZ, RZ, R5 ;  /* 0x000000ffffc77224 */ /* 0x000fe200078e0005 */
[----:B------:R-:W-:Y:S01]  /*e8f0*/  MOV R198, RZ ;  /* 0x000000ff00c67202 */ /* 0x000fe20000000f00 */
[----:B------:R-:W-:Y:S01]  /*e900*/  IMAD.MOV.U32 R3, RZ, RZ, 0x1c1f ;  /* 0x00001c1fff037424 */ /* 0x000fe200078e00ff */
[----:B------:R-:W-:Y:S02]  /*e910*/  MOV R2, 0xe930 ;  /* 0x0000e93000027802 */ /* 0x000fe40000000f00 */
[----:B------:R-:W-:Y:S05]  /*e920*/  CALL.REL.NOINC `($__internal_1_$__cuda_sm70_shflsync_idx_p) ;  /* 0x000009c000007944 */ /* 0x000fea0003c00000 */
[----:B------:R-:W-:Y:S01]  /*e930*/  MOV R4, R198 ;  /* 0x000000c600047202 */ /* 0x000fe20000000f00 */
[----:B------:R-:W-:Y:S05]  /*e940*/  BRA `(.L_x_180) ;  /* 0xffffd3a000007947 */ /* 0x000fea000383ffff */
.L_x_114:
[----:B------:R-:W-:Y:S01]  /*e950*/  IMAD.MOV.U32 R199, RZ, RZ, R12 ;  /* 0x000000ffffc77224 */ /* 0x000fe200078e000c */
[----:B------:R-:W-:Y:S01]  /*e960*/  MOV R198, RZ ;  /* 0x000000ff00c67202 */ /* 0x000fe20000000f00 */
[----:B------:R-:W-:Y:S01]  /*e970*/  IMAD.MOV.U32 R3, RZ, RZ, 0x1c1f ;  /* 0x00001c1fff037424 */ /* 0x000fe200078e00ff */
[----:B------:R-:W-:Y:S02]  /*e980*/  MOV R2, 0xe9a0 ;  /* 0x0000e9a000027802 */ /* 0x000fe40000000f00 */
[----:B-12---:R-:W-:Y:S05]  /*e990*/  CALL.REL.NOINC `($__internal_1_$__cuda_sm70_shflsync_idx_p) ;  /* 0x0000095000007944 */ /* 0x006fea0003c00000 */
[----:B------:R-:W-:Y:S01]  /*e9a0*/  MOV R0, R198 ;  /* 0x000000c600007202 */ /* 0x000fe20000000f00 */
[----:B------:R-:W-:Y:S05]  /*e9b0*/  BRA `(.L_x_181) ;  /* 0xffffd35000007947 */ /* 0x000fea000383ffff */
.L_x_117:
        /* <DEDUP_REMOVED lines=13> */
.L_x_120:
[----:B------:R-:W-:Y:S01]  /*ea90*/  IMAD.MOV.U32 R199, RZ, RZ, R5 ;  /* 0x000000ffffc77224 */ /* 0x000fe200078e0005 */
[----:B------:R-:W-:Y:S01]  /*eaa0*/  MOV R198, 0x2 ;  /* 0x0000000200c67802 */ /* 0x000fe20000000f00 */
[----:B-1----:R-:W-:Y:S01]  /*eab0*/  IMAD.MOV.U32 R3, RZ, RZ, 0x1c1f ;  /* 0x00001c1fff037424 */ /* 0x002fe200078e00ff */
[----:B------:R-:W-:Y:S02]  /*eac0*/  MOV R2, 0xeae0 ;  /* 0x0000eae000027802 */ /* 0x000fe40000000f00 */
[----:B--234-:R-:W-:Y:S05]  /*ead0*/  CALL.REL.NOINC `($__internal_1_$__cuda_sm70_shflsync_idx_p) ;  /* 0x0000081000007944 */ /* 0x01cfea0003c00000 */
[----:B------:R-:W-:Y:S01]  /*eae0*/  MOV R4, R198 ;  /* 0x000000c600047202 */ /* 0x000fe20000000f00 */
[----:B------:R-:W-:Y:S05]  /*eaf0*/  BRA `(.L_x_183) ;  /* 0xffffd4f000007947 */ /* 0x000fea000383ffff */
.L_x_121:
[----:B------:R-:W-:Y:S01]  /*eb00*/  IMAD.MOV.U32 R199, RZ, RZ, R12 ;  /* 0x000000ffffc77224 */ /* 0x000fe200078e000c */
[----:B------:R-:W-:Y:S01]  /*eb10*/  MOV R198, 0x2 ;  /* 0x0000000200c67802 */ /* 0x000fe20000000f00 */
[----:B------:R-:W-:Y:S01]  /*eb20*/  IMAD.MOV.U32 R3, RZ, RZ, 0x1c1f ;  /* 0x00001c1fff037424 */ /* 0x000fe200078e00ff */
[----:B------:R-:W-:Y:S02]  /*eb30*/  MOV R2, 0xeb50 ;  /* 0x0000eb5000027802 */ /* 0x000fe40000000f00 */
[----:B-1234-:R-:W-:Y:S05]  /*eb40*/  CALL.REL.NOINC `($__internal_1_$__cuda_sm70_shflsync_idx_p) ;  /* 0x000007a000007944 */ /* 0x01efea0003c00000 */
[----:B------:R-:W-:Y:S01]  /*eb50*/  MOV R0, R198 ;  /* 0x000000c600007202 */ /* 0x000fe20000000f00 */
[----:B------:R-:W-:Y:S05]  /*eb60*/  BRA `(.L_x_184) ;  /* 0xffffd4a000007947 */ /* 0x000fea000383ffff */
.L_x_124:
        /* <DEDUP_REMOVED lines=13> */
.L_x_126:
[----:B------:R-:W-:Y:S01]  /*ec40*/  IMAD.MOV.U32 R199, RZ, RZ, R74 ;  /* 0x000000ffffc77224 */ /* 0x000fe200078e004a */
[----:B------:R-:W-:Y:S01]  /*ec50*/  MOV R198, RZ ;  /* 0x000000ff00c67202 */ /* 0x000fe20000000f00 */
[----:B--2---:R-:W-:Y:S01]  /*ec60*/  IMAD.MOV.U32 R3, RZ, RZ, 0x1f ;  /* 0x0000001fff037424 */ /* 0x004fe200078e00ff */
[----:B------:R-:W-:Y:S02]  /*ec70*/  MOV R2, 0xec90 ;  /* 0x0000ec9000027802 */ /* 0x000fe40000000f00 */
[----:B-1----:R-:W-:Y:S05]  /*ec80*/  CALL.REL.NOINC `($__internal_1_$__cuda_sm70_shflsync_idx_p) ;  /* 0x0000066000007944 */ /* 0x002fea0003c00000 */
[----:B------:R-:W-:Y:S01]  /*ec90*/  MOV R9, R198 ;  /* 0x000000c600097202 */ /* 0x000fe20000000f00 */
[----:B------:R-:W-:Y:S05]  /*eca0*/  BRA `(.L_x_186) ;  /* 0xffffd6d000007947 */ /* 0x000fea000383ffff */
.L_x_127:
[----:B------:R-:W-:Y:S01]  /*ecb0*/  IMAD.MOV.U32 R199, RZ, RZ, R74 ;  /* 0x000000ffffc77224 */ /* 0x000fe200078e004a */
[----:B------:R-:W-:Y:S01]  /*ecc0*/  MOV R198, 0x1 ;  /* 0x0000000100c67802 */ /* 0x000fe20000000f00 */
[----:B--2---:R-:W-:Y:S01]  /*ecd0*/  IMAD.MOV.U32 R3, RZ, RZ, 0x1f ;  /* 0x0000001fff037424 */ /* 0x004fe200078e00ff */
[----:B------:R-:W-:Y:S02]  /*ece0*/  MOV R2, 0xed00 ;  /* 0x0000ed0000027802 */ /* 0x000fe40000000f00 */
[----:B-1-34-:R-:W-:Y:S05]  /*ecf0*/  CALL.REL.NOINC `($__internal_1_$__cuda_sm70_shflsync_idx_p) ;  /* 0x000005f000007944 */ /* 0x01afea0003c00000 */
[----:B------:R-:W-:Y:S01]  /*ed00*/  MOV R8, R198 ;  /* 0x000000c600087202 */ /* 0x000fe20000000f00 */
[----:B------:R-:W-:Y:S05]  /*ed10*/  BRA `(.L_x_187) ;  /* 0xffffd68000007947 */ /* 0x000fea000383ffff */
.L_x_128:
[----:B------:R-:W-:Y:S02]  /*ed20*/  MOV R2, 0x1 ;  /* 0x0000000100027802 */ /* 0x000fe40000000f00 */
[----:B------:R-:W-:-:S02]  /*ed30*/  MOV R3, 0xed50 ;  /* 0x0000ed5000037802 */ /* 0x000fc40000000f00 */
[----:B---34-:R-:W-:Y:S05]  /*ed40*/  CALL.REL.NOINC `($__internal_2_$__cuda_sm70_shflsync_up_p) ;  /* 0x000005f000007944 */ /* 0x018fea0003c00000 */
[----:B------:R-:W-:Y:S05]  /*ed50*/  BRA `(.L_x_188) ;  /* 0xffffd76000007947 */ /* 0x000fea000383ffff */
.L_x_129:
[----:B------:R-:W-:Y:S02]  /*ed60*/  MOV R2, 0x2 ;  /* 0x0000000200027802 */ /* 0x000fe40000000f00 */
[----:B------:R-:W-:-:S02]  /*ed70*/  MOV R3, 0xed90 ;  /* 0x0000ed9000037802 */ /* 0x000fc40000000f00 */
[----:B---34-:R-:W-:Y:S05]  /*ed80*/  CALL.REL.NOINC `($__internal_2_$__cuda_sm70_shflsync_up_p) ;  /* 0x000005b000007944 */ /* 0x018fea0003c00000 */
        /* <DEDUP_REMOVED lines=24> */
.L_x_133:
[----:B------:R-:W-:Y:S02]  /*ef10*/  MOV R2, 0x1 ;  /* 0x0000000100027802 */ /* 0x000fe40000000f00 */
[----:B------:R-:W-:Y:S02]  /*ef20*/  MOV R3, 0xef40 ;  /* 0x0000ef4000037802 */ /* 0x000fe40000000f00 */
[----:B---3--:R-:W-:Y:S05]  /*ef30*/  CALL.REL.NOINC `($__internal_2_$__cuda_sm70_shflsync_up_p) ;  /* 0x0000040000007944 */ /* 0x008fea0003c00000 */
[----:B------:R-:W-:Y:S01]  /*ef40*/  MOV R2, R4 ;  /* 0x0000000400027202 */ /* 0x000fe20000000f00 */
[----:B------:R-:W-:Y:S05]  /*ef50*/  BRA `(.L_x_190) ;  /* 0xffffd7b000007947 */ /* 0x000fea000383ffff */
.L_x_134:
[----:B------:R-:W-:Y:S02]  /*ef60*/  MOV R2, 0x2 ;  /* 0x0000000200027802 */ /* 0x000fe40000000f00 */
[----:B------:R-:W-:Y:S02]  /*ef70*/  MOV R3, 0xef90 ;  /* 0x0000ef9000037802 */ /* 0x000fe40000000f00 */
[----:B---3--:R-:W-:Y:S05]  /*ef80*/  CALL.REL.NOINC `($__internal_2_$__cuda_sm70_shflsync_up_p) ;  /* 0x000003b000007944 */ /* 0x008fea0003c00000 */
        /* <DEDUP_REMOVED lines=24> */
.L_x_136:
[----:B------:R-:W-:Y:S02]  /*f110*/  SEL R0, RZ, 0x1, P0 ;  /* 0x00000001ff007807 */ /* 0x000fe40000000000 */
[----:B------:R-:W-:Y:S02]  /*f120*/  MOV R2, 0xf140 ;  /* 0x0000f14000027802 */ /* 0x000fe40000000f00 */
[----:B-1-3--:R-:W-:Y:S05]  /*f130*/  CALL.REL.NOINC `($__internal_3_$__cuda_sm70_votesync_ballot) ;  /* 0x0000027000007944 */ /* 0x00afea0003c00000 */
[----:B------:R-:W-:Y:S05]  /*f140*/  BRA `(.L_x_192) ;  /* 0xffffd75000007947 */ /* 0x000fea000383ffff */
.L_x_137:
[----:B------:R-:W-:Y:S01]  /*f150*/  IMAD.MOV.U32 R199, RZ, RZ, R6 ;  /* 0x000000ffffc77224 */ /* 0x000fe200078e0006 */
[----:B----4-:R-:W-:Y:S01]  /*f160*/  MOV R198, R11 ;  /* 0x0000000b00c67202 */ /* 0x010fe20000000f00 */
[----:B------:R-:W-:Y:S01]  /*f170*/  IMAD.MOV.U32 R3, RZ, RZ, 0x1f ;  /* 0x0000001fff037424 */ /* 0x000fe200078e00ff */
[----:B------:R-:W-:Y:S02]  /*f180*/  MOV R2, 0xf1a0 ;  /* 0x0000f1a000027802 */ /* 0x000fe40000000f00 */
[----:B-123--:R-:W-:Y:S05]  /*f190*/  CALL.REL.NOINC `($__internal_1_$__cuda_sm70_shflsync_idx_p) ;  /* 0x0000015000007944 */ /* 0x00efea0003c00000 */
[----:B------:R-:W-:Y:S01]  /*f1a0*/  IMAD.MOV.U32 R8, RZ, RZ, R198 ;  /* 0x000000ffff087224 */ /* 0x000fe200078e00c6 */
[----:B------:R-:W-:Y:S01]  /*f1b0*/  MOV R198, R11 ;  /* 0x0000000b00c67202 */ /* 0x000fe20000000f00 */
[----:B------:R-:W-:Y:S01]  /*f1c0*/  IMAD.MOV.U32 R199, RZ, RZ, R7 ;  /* 0x000000ffffc77224 */ /* 0x000fe200078e0007 */
[----:B------:R-:W-:Y:S02]  /*f1d0*/  MOV R3, 0x1f ;  /* 0x0000001f00037802 */ /* 0x000fe40000000f00 */
[----:B------:R-:W-:-:S02]  /*f1e0*/  MOV R2, 0xf200 ;  /* 0x0000f20000027802 */ /* 0x000fc40000000f00 */
[----:B------:R-:W-:Y:S05]  /*f1f0*/  CALL.REL.NOINC `($__internal_1_$__cuda_sm70_shflsync_idx_p) ;  /* 0x000000f000007944 */ /* 0x000fea0003c00000 */
[----:B------:R-:W-:Y:S01]  /*f200*/  MOV R7, R198 ;  /* 0x000000c600077202 */ /* 0x000fe20000000f00 */
[----:B------:R-:W-:Y:S05]  /*f210*/  BRA `(.L_x_193) ;  /* 0xffffd6c000007947 */ /* 0x000fea000383ffff */
.L_x_140:
[----:B------:R-:W-:Y:S01]  /*f220*/  IMAD.MOV.U32 R199, RZ, RZ, R4 ;  /* 0x000000ffffc77224 */ /* 0x000fe200078e0004 */
[----:B------:R-:W-:Y:S01]  /*f230*/  MOV R198, R0 ;  /* 0x0000000000c67202 */ /* 0x000fe20000000f00 */
[----:B------:R-:W-:Y:S01]  /*f240*/  IMAD.MOV.U32 R3, RZ, RZ, 0x1f ;  /* 0x0000001fff037424 */ /* 0x000fe200078e00ff */
[----:B------:R-:W-:-:S02]  /*f250*/  MOV R2, 0xf270 ;  /* 0x0000f27000027802 */ /* 0x000fc40000000f00 */
[----:B-1-34-:R-:W-:Y:S05]  /*f260*/  CALL.REL.NOINC `($__internal_1_$__cuda_sm70_shflsync_idx_p) ;  /* 0x0000008000007944 */ /* 0x01afea0003c00000 */
[----:B------:R-:W-:Y:S01]  /*f270*/  MOV R12, R198 ;  /* 0x000000c6000c7202 */ /* 0x000fe20000000f00 */
[----:B------:R-:W-:Y:S05]  /*f280*/  BRA `(.L_x_139) ;  /* 0xffffd6b000007947 */ /* 0x000fea000383ffff */
        .weak           $__internal_0_$__cuda_sm70_shflsync_bfly_p
        .type           $__internal_0_$__cuda_sm70_shflsync_bfly_p,@function
        .size           $__internal_0_$__cuda_sm70_shflsync_bfly_p,($__internal_1_$__cuda_sm70_shflsync_idx_p - $__internal_0_$__cuda_sm70_shflsync_bfly_p)
$__internal_0_$__cuda_sm70_shflsync_bfly_p:
[----:B------:R-:W-:Y:S02]  /*f290*/  MOV R158, 0x1f ;  /* 0x0000001f009e7802 */ /* 0x000fe40000000f00 */
[----:B------:R-:W-:-:S04]  /*f2a0*/  MOV R159, 0xffffffff ;  /* 0xffffffff009f7802 */ /* 0x000fc80000000f00 */
[----:B------:R-:W-:Y:S04]  /*f2b0*/  WARPSYNC R159 ;  /* 0x0000009f00007348 */ /* 0x000fe80003800000 */
[----:B------:R1:W2:Y:S02]  /*f2c0*/  SHFL.BFLY PT, R158, R116, R3, R158 ;  /* 0x0c000003749e7389 */ /* 0x0002a400000e009e */
[----:B-1----:R-:W-:-:S04]  /*f2d0*/  MOV R3, 0x0 ;  /* 0x0000000000037802 */ /* 0x002fc80000000f00 */
[----:B--2---:R-:W-:Y:S05]  /*f2e0*/  RET.REL.NODEC R2 `(_ZN7cutlass13device_kernelIN5flash19enable_sm80_to_sm89INS1_16FlashAttnFwdSm80INS1_25CollectiveMainloopFwdSm80ILi4ELi1ELb0EN4cute5tupleIJNS5_1CILi128EEENS7_ILi48EEENS7_ILi96EEEEEELi96ENS_10bfloat16_tEfNS_4arch4Sm80ELb0ELb0ELb0ELb1ELb1ELb0ELb1ELb1EEENS1_21CollectiveEpilogueFwdINS6_IJS8_SA_S9_EEENS6_IJNS7_ILi1EEESI_SI_EEESC_SE_Li128ELb1ELb1ELb1ELb0EEENS1_36VarlenDynamicPersistentTileSchedulerILi128ELi48ELi128ELi128ELb1ELb1ELb0ELb0ELb1ELb1EEEEEEEEEvNT_6ParamsE) ;  /* 0xffff0d1002007950 */ /* 0x004fea0003c3ffff */
        .weak           $__internal_1_$__cuda_sm70_shflsync_idx_p
        .type           $__internal_1_$__cuda_sm70_shflsync_idx_p,@function
        .size           $__internal_1_$__cuda_sm70_shflsync_idx_p,($__internal_2_$__cuda_sm70_shflsync_up_p - $__internal_1_$__cuda_sm70_shflsync_idx_p)
$__internal_1_$__cuda_sm70_shflsync_idx_p:
[----:B------:R-:W-:-:S04]  /*f2f0*/  MOV R202, 0xffffffff ;  /* 0xffffffff00ca7802 */ /* 0x000fc80000000f00 */
[----:B------:R-:W-:Y:S04]  /*f300*/  WARPSYNC R202 ;  /* 0x000000ca00007348 */ /* 0x000fe80003800000 */
[----:B------:R1:W2:Y:S02]  /*f310*/  SHFL.IDX PT, R198, R199, R198, R3 ;  /* 0x000000c6c7c67389 */ /* 0x0002a400000e0003 */
[----:B-1----:R-:W-:-:S04]  /*f320*/  MOV R3, 0x0 ;  /* 0x0000000000037802 */ /* 0x002fc80000000f00 */
[----:B--2---:R-:W-:Y:S05]  /*f330*/  RET.REL.NODEC R2 `(_ZN7cutlass13device_kernelIN5flash19enable_sm80_to_sm89INS1_16FlashAttnFwdSm80INS1_25CollectiveMainloopFwdSm80ILi4ELi1ELb0EN4cute5tupleIJNS5_1CILi128EEENS7_ILi48EEENS7_ILi96EEEEEELi96ENS_10bfloat16_tEfNS_4arch4Sm80ELb0ELb0ELb0ELb1ELb1ELb0ELb1ELb1EEENS1_21CollectiveEpilogueFwdINS6_IJS8_SA_S9_EEENS6_IJNS7_ILi1EEESI_SI_EEESC_SE_Li128ELb1ELb1ELb1ELb0EEENS1_36VarlenDynamicPersistentTileSchedulerILi128ELi48ELi128ELi128ELb1ELb1ELb0ELb0ELb1ELb1EEEEEEEEEvNT_6ParamsE) ;  /* 0xffff0cc002007950 */ /* 0x004fea0003c3ffff */
        .weak           $__internal_2_$__cuda_sm70_shflsync_up_p
        .type           $__internal_2_$__cuda_sm70_shflsync_up_p,@function
        .size           $__internal_2_$__cuda_sm70_shflsync_up_p,($__internal_3_$__cuda_sm70_votesync_ballot - $__internal_2_$__cuda_sm70_shflsync_up_p)
$__internal_2_$__cuda_sm70_shflsync_up_p:
[----:B------:R-:W-:Y:S02]  /*f340*/  IMAD.MOV.U32 R4, RZ, RZ, RZ ;  /* 0x000000ffff047224 */ /* 0x000fe400078e00ff */
[----:B------:R-:W-:-:S04]  /*f350*/  IMAD.MOV.U32 R10, RZ, RZ, -0x1 ;  /* 0xffffffffff0a7424 */ /* 0x000fc800078e00ff */
[----:B------:R-:W-:Y:S04]  /*f360*/  WARPSYNC R10 ;  /* 0x0000000a00007348 */ /* 0x000fe80003800000 */
[----:B------:R1:W2:Y:S02]  /*f370*/  SHFL.UP PT, R4, R0, R2, R4 ;  /* 0x0400000200047389 */ /* 0x0002a400000e0004 */
[----:B-1----:R-:W-:Y:S02]  /*f380*/  MOV R2, R3 ;  /* 0x0000000300027202 */ /* 0x002fe40000000f00 */
[----:B------:R-:W-:-:S04]  /*f390*/  MOV R3, 0x0 ;  /* 0x0000000000037802 */ /* 0x000fc80000000f00 */
[----:B--2---:R-:W-:Y:S05]  /*f3a0*/  RET.REL.NODEC R2 `(_ZN7cutlass13device_kernelIN5flash19enable_sm80_to_sm89INS1_16FlashAttnFwdSm80INS1_25CollectiveMainloopFwdSm80ILi4ELi1ELb0EN4cute5tupleIJNS5_1CILi128EEENS7_ILi48EEENS7_ILi96EEEEEELi96ENS_10bfloat16_tEfNS_4arch4Sm80ELb0ELb0ELb0ELb1ELb1ELb0ELb1ELb1EEENS1_21CollectiveEpilogueFwdINS6_IJS8_SA_S9_EEENS6_IJNS7_ILi1EEESI_SI_EEESC_SE_Li128ELb1ELb1ELb1ELb0EEENS1_36VarlenDynamicPersistentTileSchedulerILi128ELi48ELi128ELi128ELb1ELb1ELb0ELb0ELb1ELb1EEEEEEEEEvNT_6ParamsE) ;  /* 0xffff0c5002007950 */ /* 0x004fea0003c3ffff */
        .weak           $__internal_3_$__cuda_sm70_votesync_ballot
        .type           $__internal_3_$__cuda_sm70_votesync_ballot,@function
        .size           $__internal_3_$__cuda_sm70_votesync_ballot,(.L_x_1815 - $__internal_3_$__cuda_sm70_votesync_ballot)
$__internal_3_$__cuda_sm70_votesync_ballot:
[----:B------:R-:W-:Y:S01]  /*f3b0*/  ISETP.NE.U32.AND P0, PT, R0, 0x1, PT ;  /* 0x000000010000780c */ /* 0x000fe20003f05070 */
[----:B------:R-:W-:-:S04]  /*f3c0*/  IMAD.MOV.U32 R3, RZ, RZ, -0x1 ;  /* 0xffffffffff037424 */ /* 0x000fc800078e00ff */
[----:B------:R-:W-:Y:S08]  /*f3d0*/  WARPSYNC R3 ;  /* 0x0000000300007348 */ /* 0x000ff00003800000 */
[----:B------:R-:W-:-:S04]  /*f3e0*/  VOTE.ANY R0, PT, !P0 ;  /* 0x0000000000007806 */ /* 0x000fc800040e0100 */
[----:B------:R-:W-:Y:S01]  /*f3f0*/  LOP3.LUT R0, R0, R3, RZ, 0xc0, !PT ;  /* 0x0000000300007212 */ /* 0x000fe200078ec0ff */
[----:B------:R-:W-:-:S04]  /*f400*/  IMAD.MOV.U32 R3, RZ, RZ, 0x0 ;  /* 0x00000000ff037424 */ /* 0x000fc800078e00ff */
[----:B------:R-:W-:Y:S05]  /*f410*/  RET.REL.NODEC R2 `(_ZN7cutlass13device_kernelIN5flash19enable_sm80_to_sm89INS1_16FlashAttnFwdSm80INS1_25CollectiveMainloopFwdSm80ILi4ELi1ELb0EN4cute5tupleIJNS5_1CILi128EEENS7_ILi48EEENS7_ILi96EEEEEELi96ENS_10bfloat16_tEfNS_4arch4Sm80ELb0ELb0ELb0ELb1ELb1ELb0ELb1ELb1EEENS1_21CollectiveEpilogueFwdINS6_IJS8_SA_S9_EEENS6_IJNS7_ILi1EEESI_SI_EEESC_SE_Li128ELb1ELb1ELb1ELb0EEENS1_36VarlenDynamicPersistentTileSchedulerILi128ELi48ELi128ELi128ELb1ELb1ELb0ELb0ELb1ELb1EEEEEEEEEvNT_6ParamsE) ;  /* 0xffff0be002007950 */ /* 0x000fea0003c3ffff */
.L_x_194:
        /* <DEDUP_REMOVED lines=14> */
.L_x_1815:


//--------------------- .text._ZN7cutlass13device_kernelIN5flash19enable_sm80_to_sm89INS1_16FlashAttnFwdSm80INS1_25CollectiveMainloopFwdSm80ILi4ELi1ELb0EN4cute5tupleIJNS5_1CILi128EEENS7_ILi48EEENS7_ILi96EEEEEELi96ENS_10bfloat16_tEfNS_4arch4Sm80ELb0ELb0ELb0ELb1ELb1ELb1ELb1ELb1EEENS1_21CollectiveEpilogueFwdINS6_IJS8_SA_S9_EEENS6_IJNS7_ILi1EEESI_SI_EEESC_SE_Li128ELb1ELb1ELb1ELb0EEENS1_36VarlenDynamicPersistentTileSchedulerILi128ELi48ELi128ELi128ELb1ELb1ELb0ELb0ELb1ELb1EEEEEEEEEvNT_6ParamsE --------------------------
	.section	.text._ZN7cutlass13device_kernelIN5flash19enable_sm80_to_sm89INS1_16FlashAttnFwdSm80INS1_25CollectiveMainloopFwdSm80ILi4ELi1ELb0EN4cute5tupleIJNS5_1CILi128EEENS7_ILi48EEENS7_ILi96EEEEEELi96ENS_10bfloat16_tEfNS_4arch4Sm80ELb0ELb0ELb0ELb1ELb1ELb1ELb1ELb1EEENS1_21CollectiveEpilogueFwdINS6_IJS8_SA_S9_EEENS6_IJNS7_ILi1EEESI_SI_EEESC_SE_Li128ELb1ELb1ELb1ELb0EEENS1_36VarlenDynamicPersistentTileSchedulerILi128ELi48ELi128ELi128ELb1ELb1ELb0ELb0ELb1ELb1EEEEEEEEEvNT_6ParamsE,"ax",@progbits
	.sectioninfo	@"SHI_REGISTERS=255"
	.align	128
.text._ZN7cutlass13device_kernelIN5flash19enable_sm80_to_sm89INS1_16FlashAttnFwdSm80INS1_25CollectiveMainloopFwdSm80ILi4ELi1ELb0EN4cute5tupleIJNS5_1CILi128EEENS7_ILi48EEENS7_ILi96EEEEEELi96ENS_10bfloat16_tEfNS_4arch4Sm80ELb0ELb0ELb0ELb1ELb1ELb1ELb1ELb1EEENS1_21CollectiveEpilogueFwdINS6_IJS8_SA_S9_EEENS6_IJNS7_ILi1EEESI_SI_EEESC_SE_Li128ELb1ELb1ELb1ELb0EEENS1_36VarlenDynamicPersistentTileSchedulerILi128ELi48ELi128ELi128ELb1ELb1ELb0ELb0ELb1ELb1EEEEEEEEEvNT_6ParamsE:
        .type           _ZN7cutlass13device_kernelIN5flash19enable_sm80_to_sm89INS1_16FlashAttnFwdSm80INS1_25CollectiveMainloopFwdSm80ILi4ELi1ELb0EN4cute5tupleIJNS5_1CILi128EEENS7_ILi48EEENS7_ILi96EEEEEELi96ENS_10bfloat16_tEfNS_4arch4Sm80ELb0ELb0ELb0ELb1ELb1ELb1ELb1ELb1EEENS1_21CollectiveEpilogueFwdINS6_IJS8_SA_S9_EEENS6_IJNS7_ILi1EEESI_SI_EEESC_SE_Li128ELb1ELb1ELb1ELb0EEENS1_36VarlenDynamicPersistentTileSchedulerILi128ELi48ELi128ELi128ELb1ELb1ELb0ELb0ELb1ELb1EEEEEEEEEvNT_6ParamsE,@function
        .size           _ZN7cutlass13device_kernelIN5flash19enable_sm80_to_sm89INS1_16FlashAttnFwdSm80INS1_25CollectiveMainloopFwdSm80ILi4ELi1ELb0EN4cute5tupleIJNS5_1CILi128EEENS7_ILi48EEENS7_ILi96EEEEEELi96ENS_10bfloat16_tEfNS_4arch4Sm80ELb0ELb0ELb0ELb1ELb1ELb1ELb1ELb1EEENS1_21CollectiveEpilogueFwdINS6_IJS8_SA_S9_EEENS6_IJNS7_ILi1EEESI_SI_EEESC_SE_Li128ELb1ELb1ELb1ELb0EEENS1_36VarlenDynamicPersistentTileSchedulerILi128ELi48ELi128ELi128ELb1ELb1ELb0ELb0ELb1ELb1EEEEEEEEEvNT_6ParamsE,(.L_x_1820 - _ZN7cutlass13device_kernelIN5flash19enable_sm80_to_sm89INS1_16FlashAttnFwdSm80INS1_25CollectiveMainloopFwdSm80ILi4ELi1ELb0EN4cute5tupleIJNS5_1CILi128EEENS7_ILi48EEENS7_ILi96EEEEEELi96ENS_10bfloat16_tEfNS_4arch4Sm80ELb0ELb0ELb0ELb1ELb1ELb1ELb1ELb1EEENS1_21CollectiveEpilogueFwdINS6_IJS8_SA_S9_EEENS6_IJNS7_ILi1EEESI_SI_EEESC_SE_Li128ELb1ELb1ELb1ELb0EEENS1_36VarlenDynamicPersistentTileSchedulerILi128ELi48ELi128ELi128ELb1ELb1ELb0ELb0ELb1ELb1EEEEEEEEEvNT_6ParamsE)
        .other          _ZN7cutlass13device_kernelIN5flash19enable_sm80_to_sm89INS1_16FlashAttnFwdSm80INS1_25CollectiveMainloopFwdSm80ILi4ELi1ELb0EN4cute5tupleIJNS5_1CILi128EEENS7_ILi48EEENS7_ILi96EEEEEELi96ENS_10bfloat16_tEfNS_4arch4Sm80ELb0ELb0ELb0ELb1ELb1ELb1ELb1ELb1EEENS1_21CollectiveEpilogueFwdINS6_IJS8_SA_S9_EEENS6_IJNS7_ILi1EEESI_SI_EEESC_SE_Li128ELb1ELb1ELb1ELb0EEENS1_36VarlenDynamicPersistentTileSchedulerILi128ELi48ELi128ELi128ELb1ELb1ELb0ELb0ELb1ELb1EEEEEEEEEvNT_6ParamsE,@"STO_CUDA_ENTRY STV_DEFAULT"
_ZN7cutlass13device_kernelIN5flash19enable_sm80_to_sm89INS1_16FlashAttnFwdSm80INS1_25CollectiveMainloopFwdSm80ILi4ELi1ELb0EN4cute5tupleIJNS5_1CILi128EEENS7_ILi48EEENS7_ILi96EEEEEELi96ENS_10bfloat16_tEfNS_4arch4Sm80ELb0ELb0ELb0ELb1ELb1ELb1ELb1ELb1EEENS1_21CollectiveEpilogueFwdINS6_IJS8_SA_S9_EEENS6_IJNS7_ILi1EEESI_SI_EEESC_SE_Li128ELb1ELb1ELb1ELb0EEENS1_36VarlenDynamicPersistentTileSchedulerILi128ELi48ELi128ELi128ELb1ELb1ELb0ELb0ELb1ELb1EEEEEEEEEvNT_6ParamsE:
[----:B------:R-:W-:-:S03]  /*0000*/  MOV R1, c[0x0][0x28] ;  /* 0x00000a0000017a02 */ /* 0x000fc60000000f00 */
[----:B------:R-:W1:Y:S01]  /*0010*/  S2R R2, SR_TID.X ;  /* 0x0000000000027919 */ /* 0x000e620000002100 */
[----:B------:R-:W-:Y:S01]  /*0020*/  IADD3 R1, R1, -0x138, RZ ;  /* 0xfffffec801017810 */ /* 0x000fe20007ffe0ff */
[----:B------:R-:W-:Y:S01]  /*0030*/  ULDC.64 UR8, c[0x0][0x118] ;  /* 0x0000460000087ab9 */ /* 0x000fe20000000a00 */
[----:B-1----:R-:W-:-:S05]  /*0040*/  SHF.R.U32.HI R0, RZ, 0x5, R2 ;  /* 0x00000005ff007819 */ /* 0x002fca0000011602 */
[----:B------:R-:W1:Y:S02]  /*0050*/  SHFL.IDX PT, R3, R0, RZ, 0x1f ;  /* 0x00001fff00037589 */ /* 0x000e6400000e0000 */
[----:B-1----:R-:W-:Y:S02]  /*0060*/  ISETP.NE.AND P0, PT, R3, RZ, PT ;  /* 0x000000ff0300720c */ /* 0x002fe40003f05270 */
[----:B------:R-:W-:Y:S11]  /*0070*/  STL [R1+0x12c], R3 ;  /* 0x00012c0301007387 */ /* 0x000ff60000100800 */
[----:B------:R-:W-:Y:S06]  /*0080*/  @P0 BAR.SYNC.DEFER_BLOCKING 0x5, 0x80 ;  /* 0x0142000000000b1d */ /* 0x000fec0000010000 */
[----:B------:R-:W1:Y:S04]  /*0090*/  @P0 LDS.128 R4, [0xc080] ;  /* 0x00c08000ff040984 */ /* 0x000e680000000c00 */
[----:B-1----:R1:W-:Y:S04]  /*00a0*/  @P0 STL.64 [R1+0x50], R4 ;  /* 0x0000500401000387 */ /* 0x0023e80000100a00 */
[----:B------:R1:W-:Y:S04]  /*00b0*/  @P0 STL.64 [R1+0x58], R6 ;  /* 0x0000580601000387 */ /* 0x0003e80000100a00 */
[----:B------:R-:W-:Y:S06]  /*00c0*/  @P0 BAR.ARV 0x4, 0x80 ;  /* 0x0102000000000b1d */ /* 0x000fec0000002000 */
[----:B------:R-:W-:Y:S05]  /*00d0*/  @P0 BRA `(.L_x_195) ;  /* 0x00000b1000000947 */ /* 0x000fea0003800000 */
[----:B------:R-:W-:Y:S01]  /*00e0*/  LOP3.LUT R14, R2, 0x1f, RZ, 0xc0, !PT ;  /* 0x0000001f020e7812 */ /* 0x000fe200078ec0ff */
[----:B------:R-:W-:Y:S01]  /*00f0*/  CS2R R8, SRZ ;  /* 0x0000000000087805 */ /* 0x000fe2000001ff00 */
[----:B-1----:R-:W-:-:S02]  /*0100*/  IMAD.MOV.U32 R7, RZ, RZ, RZ ;  /* 0x000000ffff077224 */ /* 0x002fc400078e00ff */
[----:B------:R-:W-:-:S04]  /*0110*/  ISETP.NE.AND P6, PT, R14, 0x1f, PT ;  /* 0x0000001f0e00780c */ /* 0x000fc80003fc5270 */
[----:B------:R-:W-:-:S13]  /*0120*/  ISETP.GE.OR P0, PT, R14, c[0x0][0x53c], !P6 ;  /* 0x00014f000e007a0c */ /* 0x000fda0007706670 */
[----:B------:R-:W-:Y:S02]  /*0130*/  @!P0 IMAD.MOV.U32 R4, RZ, RZ, 0x4 ;  /* 0x00000004ff048424 */ /* 0x000fe400078e00ff */
[----:B------:R-:W-:Y:S02]  /*0140*/  @!P0 IMAD.MOV.U32 R2, RZ, RZ, 0x4 ;  /* 0x00000004ff028424 */ /* 0x000fe400078e00ff */
[----:B------:R-:W-:-:S04]  /*0150*/  @!P0 IMAD.WIDE.U32 R4, R14, R4, c[0x0][0x580] ;  /* 0x000160000e048625 */ /* 0x000fc800078e0004 */
[C---:B------:R-:W-:Y:S01]  /*0160*/  @!P0 IMAD.WIDE.U32 R2, R14.reuse, R2, c[0x0][0x578] ;  /* 0x00015e000e028625 */ /* 0x040fe200078e0002 */
[----:B------:R-:W2:Y:S04]  /*0170*/  @!P0 LDG.E R8, [R4.64] ;  /* 0x0000000804088981 */ /* 0x000ea8000c1e1900 */
[----:B------:R-:W2:Y:S01]  /*0180*/  @!P0 LDG.E R7, [R2.64] ;  /* 0x0000000802078981 */ /* 0x000ea2000c1e1900 */
[C---:B------:R-:W-:Y:S01]  /*0190*/  ISETP.NE.AND P5, PT, R14.reuse, RZ, PT ;  /* 0x000000ff0e00720c */ /* 0x040fe20003fa5270 */
[----:B------:R-:W1:Y:S01]  /*01a0*/  S2UR UR4, SR_CTAID.X ;  /* 0x00000000000479c3 */ /* 0x000e620000002500 */
[C---:B------:R-:W-:Y:S02]  /*01b0*/  ISETP.GE.U32.AND P4, PT, R14.reuse, 0x2, PT ;  /* 0x000000020e00780c */ /* 0x040fe40003f86070 */
[----:B------:R-:W-:-:S02]  /*01c0*/  ISETP.GE.U32.AND P3, PT, R14, 0x4, PT ;  /* 0x000000040e00780c */ /* 0x000fc40003f66070 */
[C---:B------:R-:W-:Y:S02]  /*01d0*/  ISETP.GE.U32.AND P2, PT, R14.reuse, 0x8, PT ;  /* 0x000000080e00780c */ /* 0x040fe40003f46070 */
[----:B------:R-:W-:Y:S01]  /*01e0*/  ISETP.GE.U32.AND P1, PT, R14, 0x10, PT ;  /* 0x000000100e00780c */ /* 0x000fe20003f26070 */
[----:B--2---:R-:W-:-:S05]  /*01f0*/  IMAD R4, R8, R7, RZ ;  /* 0x0000000708047224 */ /* 0x004fca00078e02ff */
[----:B------:R-:W2:Y:S02]  /*0200*/  SHFL.UP PT, R0, R4, 0x1, RZ ;  /* 0x0420000004007989 */ /* 0x000ea400000e00ff */
[----:B--2---:R-:W-:-:S05]  /*0210*/  SEL R0, R0, RZ, P5 ;  /* 0x000000ff00007207 */ /* 0x004fca0002800000 */
[----:B------:R-:W-:-:S05]  /*0220*/  IMAD.IADD R4, R4, 0x1, R0 ;  /* 0x0000000104047824 */ /* 0x000fca00078e0200 */
        /* <DEDUP_REMOVED lines=12> */
[----:B------:R-:W2:Y:S02]  /*02f0*/  SHFL.IDX PT, R6, R4, 0x1f, 0x1f ;  /* 0x03e01f0004067f89 */ /* 0x000ea400000e0000 */
[----:B--2---:R-:W-:-:S04]  /*0300*/  IMAD R6, R6, c[0x0][0x538], RZ ;  /* 0x00014e0006067a24 */ /* 0x004fc800078e02ff */
[----:B------:R-:W-:Y:S01]  /*0310*/  IMAD.MOV.U32 R0, RZ, RZ, R6 ;  /* 0x000000ffff007224 */ /* 0x000fe200078e0006 */
[----:B-1----:R-:W-:-:S13]  /*0320*/  ISETP.GT.AND P0, PT, R6, UR4, PT ;  /* 0x0000000406007c0c */ /* 0x002fda000bf04270 */
[----:B------:R-:W-:Y:S05]  /*0330*/  @P0 BRA `(.L_x_196) ;  /* 0x0000027000000947 */ /* 0x000fea0003800000 */
[----:B------:R-:W-:Y:S02]  /*0340*/  MOV R6, R0 ;  /* 0x0000000000067202 */ /* 0x000fe40000000f00 */
[----:B------:R-:W-:-:S04]  /*0350*/  MOV R9, RZ ;  /* 0x000000ff00097202 */ /* 0x000fc80000000f00 */
.L_x_200:
        /* <DEDUP_REMOVED lines=12> */
[----:B------:R-:W2:Y:S04]  /*0420*/  @!P0 LDG.E R8, [R4.64] ;  /* 0x0000000804088981 */ /* 0x000ea8000c1e1900 */
[----:B------:R-:W2:Y:S02]  /*0430*/  @!P0 LDG.E R7, [R2.64] ;  /* 0x0000000802078981 */ /* 0x000ea4000c1e1900 */
[----:B--2---:R-:W-:Y:S01]  /*0440*/  IMAD R5, R8, R7, RZ ;  /* 0x0000000708057224 */ /* 0x004fe200078e02ff */
[----:B------:R-:W-:Y:S05]  /*0450*/  BRA.DIV ~URZ, `(.L_x_198) ;  /* 0x000186527f007947 */ /* 0x000fea000b800000 */
[----:B------:R1:W2:Y:S02]  /*0460*/  SHFL.UP PT, R0, R5, 0x1, RZ ;  /* 0x0420000005007989 */ /* 0x0002a400000e00ff */
.L_x_386:
        /* <DEDUP_REMOVED lines=16> */
.L_x_387:
[----:B--2---:R-:W-:-:S05]  /*0570*/  IMAD R0, R0, c[0x0][0x538], RZ ;  /* 0x00014e0000007a24 */ /* 0x004fca00078e02ff */
[----:B------:R-:W-:-:S04]  /*0580*/  IADD3 R6, R0, R6, RZ ;  /* 0x0000000600067210 */ /* 0x000fc80007ffe0ff */
[----:B------:R-:W-:-:S13]  /*0590*/  ISETP.GT.AND P0, PT, R6, UR4, PT ;  /* 0x0000000406007c0c */ /* 0x000fda000bf04270 */
[----:B-1----:R-:W-:Y:S05]  /*05a0*/  @!P0 BRA `(.L_x_200) ;  /* 0xfffffdb000008947 */ /* 0x002fea000383ffff */
.L_x_196:
[----:B------:R-:W-:-:S05]  /*05b0*/  IADD3 R12, -R0, R6, RZ ;  /* 0x00000006000c7210 */ /* 0x000fca0007ffe1ff */
[----:B------:R-:W-:-:S05]  /*05c0*/  IMAD R0, R4, c[0x0][0x538], R12 ;  /* 0x00014e0004007a24 */ /* 0x000fca00078e020c */
[----:B------:R-:W-:Y:S01]  /*05d0*/  ISETP.GT.AND P0, PT, R0, UR4, PT ;  /* 0x0000000400007c0c */ /* 0x000fe2000bf04270 */
[----:B------:R-:W-:-:S12]  /*05e0*/  BRA.DIV ~URZ, `(.L_x_201) ;  /* 0x000186e27f007947 */ /* 0x000fd8000b800000 */
[----:B------:R-:W-:-:S04]  /*05f0*/  VOTE.ANY R0, PT, !P0 ;  /* 0x0000000000007806 */ /* 0x000fc800040e0100 */
.L_x_388:
[----:B------:R1:W2:Y:S01]  /*0600*/  POPC R13, R0 ;  /* 0x00000000000d7309 */ /* 0x0002a20000000000 */
[----:B------:R-:W-:Y:S05]  /*0610*/  BRA.DIV ~URZ, `(.L_x_202) ;  /* 0x000186f27f007947 */ /* 0x000fea000b800000 */
[----:B--2---:R2:W3:Y:S01]  /*0620*/  SHFL.IDX PT, R11, R8, R13, 0x1f ;  /* 0x00001f0d080b7589 */ /* 0x0044e200000e0000 */
[----:B------:R-:W-:-:S03]  /*0630*/  MOV R6, RZ ;  /* 0x000000ff00067202 */ /* 0x000fc60000000f00 */
[----:B------:R2:W4:Y:S04]  /*0640*/  SHFL.IDX PT, R10, R7, R13, 0x1f ;  /* 0x00001f0d070a7589 */ /* 0x00052800000e0000 */
.L_x_389:
[----:B------:R-:W-:Y:S01]  /*0650*/  ISETP.NE.AND P0, PT, R0, RZ, PT ;  /* 0x000000ff0000720c */ /* 0x000fe20003f05270 */
[----:B------:R-:W-:-:S12]  /*0660*/  BSSY B0, `(.L_x_203) ;  /* 0x0000005000007945 */ /* 0x000fd80003800000 */
[----:B------:R-:W-:Y:S05]  /*0670*/  @!P0 BRA `(.L_x_204) ;  /* 0x0000003000008947 */ /* 0x000fea0003800000 */
[----:B------:R-:W-:Y:S01]  /*0680*/  IADD3 R211, R13, -0x1, RZ ;  /* 0xffffffff0dd37810 */ /* 0x000fe20007ffe0ff */
[----:B------:R-:W-:Y:S05]  /*0690*/  BRA.DIV ~URZ, `(.L_x_205) ;  /* 0x000187527f007947 */ /* 0x000fea000b800000 */
[----:B------:R1:W2:Y:S02]  /*06a0*/  SHFL.IDX PT, R6, R4, R211, 0x1f ;  /* 0x00001fd304067589 */ /* 0x0002a400000e0000 */
.L_x_204:
[----:B------:R-:W-:Y:S05]  /*06b0*/  BSYNC B0 ;  /* 0x0000000000007941 */ /* 0x000fea0003800000 */
.L_x_203:
[----:B-1-3--:R-:W-:Y:S01]  /*06c0*/  IABS R0, R11 ;  /* 0x0000000b00007213 */ /* 0x00afe20000000000 */
[----:B--2---:R-:W-:-:S04]  /*06d0*/  IMAD R4, R6, c[0x0][0x538], R12 ;  /* 0x00014e0006047a24 */ /* 0x004fc800078e020c */
[----:B------:R-:W-:Y:S01]  /*06e0*/  IMAD.MOV.U32 R5, RZ, RZ, R0 ;  /* 0x000000ffff057224 */ /* 0x000fe200078e0000 */
[----:B----4-:R-:W-:Y:S01]  /*06f0*/  IABS R0, R10 ;  /* 0x0000000a00007213 */ /* 0x010fe20000000000 */
[----:B------:R1:W-:Y:S01]  /*0700*/  STL [R1+0x50], R4 ;  /* 0x0000500401007387 */ /* 0x0003e20000100800 */
[----:B------:R-:W-:Y:S01]  /*0710*/  IADD3 R12, -R4, UR4, RZ ;  /* 0x00000004040c7c10 */ /* 0x000fe2000fffe1ff */
[----:B------:R-:W2:Y:S02]  /*0720*/  I2F.RP R2, R5 ;  /* 0x0000000500027306 */ /* 0x000ea40000209400 */
[----:B------:R-:W-:Y:S01]  /*0730*/  IMAD.MOV.U32 R7, RZ, RZ, R0 ;  /* 0x000000ffff077224 */ /* 0x000fe200078e0000 */
[----:B------:R-:W-:Y:S02]  /*0740*/  IABS R6, R12 ;  /* 0x0000000c00067213 */ /* 0x000fe40000000000 */
[----:B------:R-:W-:-:S03]  /*0750*/  IABS R0, R11 ;  /* 0x0000000b00007213 */ /* 0x000fc60000000000 */
[----:B------:R-:W-:Y:S01]  /*0760*/  I2F.RP R8, R7 ;  /* 0x0000000700087306 */ /* 0x000fe20000209400 */
[----:B------:R-:W-:-:S07]  /*0770*/  IADD3 R0, RZ, -R0, RZ ;  /* 0x80000000ff007210 */ /* 0x000fce0007ffe0ff */
[----:B--2---:R-:W2:Y:S02]  /*0780*/  MUFU.RCP R2, R2 ;  /* 0x0000000200027308 */ /* 0x004ea40000001000 */
[----:B--2---:R-:W-:-:S06]  /*0790*/  IADD3 R2, R2, 0xffffffe, RZ ;  /* 0x0ffffffe02027810 */ /* 0x004fcc0007ffe0ff */
[----:B------:R-:W2:Y:S02]  /*07a0*/  F2I.FTZ.U32.TRUNC.NTZ R3, R2 ;  /* 0x0000000200037305 */ /* 0x000ea4000021f000 */
[----:B--2---:R-:W-:-:S04]  /*07b0*/  IMAD.MOV R2, RZ, RZ, -R3 ;  /* 0x000000ffff027224 */ /* 0x004fc800078e0a03 */
[----:B-1----:R-:W-:Y:S02]  /*07c0*/  IMAD R4, R2, R5, RZ ;  /* 0x0000000502047224 */ /* 0x002fe400078e02ff */
[----:B------:R-:W-:-:S04]  /*07d0*/  IMAD.MOV.U32 R2, RZ, RZ, RZ ;  /* 0x000000ffff027224 */ /* 0x000fc800078e00ff */
[----:B------:R-:W-:-:S04]  /*07e0*/  IMAD.HI.U32 R2, R3, R4, R2 ;  /* 0x0000000403027227 */ /* 0x000fc800078e0002 */
[----:B------:R-:W-:-:S04]  /*07f0*/  IMAD.MOV.U32 R3, RZ, RZ, R6 ;  /* 0x000000ffff037224 */ /* 0x000fc800078e0006 */
[----:B------:R-:W-:-:S04]  /*0800*/  IMAD.HI.U32 R2, R2, R3, RZ ;  /* 0x0000000302027227 */ /* 0x000fc800078e00ff */
[----:B------:R-:W-:Y:S02]  /*0810*/  IMAD R0, R2, R0, R3 ;  /* 0x0000000002007224 */ /* 0x000fe400078e0203 */
[----:B------:R-:W1:Y:S03]  /*0820*/  MUFU.RCP R3, R8 ;  /* 0x0000000800037308 */ /* 0x000e660000001000 */
[----:B------:R-:W-:Y:S02]  /*0830*/  ISETP.GT.U32.AND P0, PT, R5, R0, PT ;  /* 0x000000000500720c */ /* 0x000fe40003f04070 */
[----:B-1----:R-:W-:-:S11]  /*0840*/  IADD3 R3, R3, 0xffffffe, RZ ;  /* 0x0ffffffe03037810 */ /* 0x002fd60007ffe0ff */
[----:B------:R-:W-:Y:S01]  /*0850*/  @!P0 IMAD.IADD R0, R0, 0x1, -R5 ;  /* 0x0000000100008824 */ /* 0x000fe200078e0a05 */
[----:B------:R-:W-:Y:S02]  /*0860*/  @!P0 IADD3 R2, R2, 0x1, RZ ;  /* 0x0000000102028810 */ /* 0x000fe40007ffe0ff */
[----:B------:R-:W-:Y:S01]  /*0870*/  ISETP.NE.AND P0, PT, R11, RZ, PT ;  /* 0x000000ff0b00720c */ /* 0x000fe20003f05270 */
[----:B------:R-:W1:Y:S01]  /*0880*/  F2I.FTZ.U32.TRUNC.NTZ R3, R3 ;  /* 0x0000000300037305 */ /* 0x000e62000021f000 */
[----:B------:R-:W-:Y:S02]  /*0890*/  ISETP.GE.U32.AND P2, PT, R0, R5, PT ;  /* 0x000000050000720c */ /* 0x000fe40003f46070 */
[----:B------:R-:W-:-:S04]  /*08a0*/  LOP3.LUT R0, R12, R11, RZ, 0x3c, !PT ;  /* 0x0000000b0c007212 */ /* 0x000fc800078e3cff */
[----:B------:R-:W-:-:S07]  /*08b0*/  ISETP.GE.AND P1, PT, R0, RZ, PT ;  /* 0x000000ff0000720c */ /* 0x000fce0003f26270 */
[----:B------:R-:W-:Y:S02]  /*08c0*/  @P2 IADD3 R2, R2, 0x1, RZ ;  /* 0x0000000102022810 */ /* 0x000fe40007ffe0ff */
[----:B-1----:R-:W-:-:S03]  /*08d0*/  IADD3 R0, RZ, -R3, RZ ;  /* 0x80000003ff007210 */ /* 0x002fc60007ffe0ff */
[----:B------:R-:W-:Y:S02]  /*08e0*/  IMAD.MOV.U32 R4, RZ, RZ, R2 ;  /* 0x000000ffff047224 */ /* 0x000fe400078e0002 */
[----:B------:R-:W-:Y:S01]  /*08f0*/  IMAD.MOV.U32 R2, RZ, RZ, R0 ;  /* 0x000000ffff027224 */ /* 0x000fe200078e0000 */
[----:B------:R-:W-:Y:S01]  /*0900*/  IABS R0, R10 ;  /* 0x0000000a00007213 */ /* 0x000fe20000000000 */
[----:B------:R-:W-:Y:S01]  /*0910*/  @!P1 IMAD.MOV R4, RZ, RZ, -R4 ;  /* 0x000000ffff049224 */ /* 0x000fe200078e0a04 */
[----:B------:R-:W-:Y:S01]  /*0920*/  @!P0 LOP3.LUT R4, RZ, R11, RZ, 0x33, !PT ;  /* 0x0000000bff048212 */ /* 0x000fe200078e33ff */
[----:B------:R-:W-:Y:S01]  /*0930*/  IMAD R5, R2, R7, RZ ;  /* 0x0000000702057224 */ /* 0x000fe200078e02ff */
[----:B------:R-:W-:Y:S01]  /*0940*/  MOV R2, RZ ;  /* 0x000000ff00027202 */ /* 0x000fe20000000f00 */
[----:B------:R-:W-:Y:S01]  /*0950*/  IMAD.MOV R6, RZ, RZ, -R0 ;  /* 0x000000ffff067224 */ /* 0x000fe200078e0a00 */
[----:B------:R-:W-:-:S03]  /*0960*/  IABS R8, R4 ;  /* 0x0000000400087213 */ /* 0x000fc60000000000 */
        /* <DEDUP_REMOVED lines=19> */
[----:B------:R-:W-:Y:S02]  /*0aa0*/  IMAD R2, R10, R2, R4 ;  /* 0x000000020a027224 */ /* 0x000fe400078e0204 */
[----:B------:R-:W-:Y:S02]  /*0ab0*/  IMAD.IADD R4, R13, 0x1, R9 ;  /* 0x000000010d047824 */ /* 0x000fe400078e0209 */
[----:B------:R-:W-:-:S03]  /*0ac0*/  IMAD R0, R2, 0x10000, R0 ;  /* 0x0001000002007824 */ /* 0x000fc600078e0200 */
[----:B------:R1:W-:Y:S04]  /*0ad0*/  STL [R1+0x5c], R4 ;  /* 0x00005c0401007387 */ /* 0x0003e80000100800 */
[----:B------:R1:W-:Y:S04]  /*0ae0*/  STL [R1+0x58], R0 ;  /* 0x0000580001007387 */ /* 0x0003e80000100800 */
[----:B------:R1:W-:Y:S01]  /*0af0*/  STL [R1+0x54], R3 ;  /* 0x0000540301007387 */ /* 0x0003e20000100800 */
[----:B------:R-:W-:Y:S05]  /*0b00*/  BRA `(.L_x_206) ;  /* 0x0000006000007947 */ /* 0x000fea0003800000 */
.L_x_197:
[----:B------:R-:W-:Y:S01]  /*0b10*/  MOV R0, UR4 ;  /* 0x0000000400007c02 */ /* 0x000fe20008000f00 */
[----:B------:R-:W-:Y:S04]  /*0b20*/  STL [R1+0x54], RZ ;  /* 0x000054ff01007387 */ /* 0x000fe80000100800 */
[----:B------:R-:W-:Y:S04]  /*0b30*/  STL [R1+0x58], RZ ;  /* 0x000058ff01007387 */ /* 0x000fe80000100800 */
[----:B------:R1:W-:Y:S02]  /*0b40*/  STL [R1+0x50], R0 ;  /* 0x0000500001007387 */ /* 0x0003e40000100800 */
[----:B-1----:R-:W-:-:S05]  /*0b50*/  MOV R0, c[0x0][0x53c] ;  /* 0x00014f0000007a02 */ /* 0x002fca0000000f00 */
[----:B------:R1:W-:Y:S02]  /*0b60*/  STL [R1+0x5c], R0 ;  /* 0x00005c0001007387 */ /* 0x0003e40000100800 */
.L_x_206:
[----:B-1----:R-:W2:Y:S04]  /*0b70*/  LDL R4, [R1+0x50] ;  /* 0x0000500001047983 */ /* 0x002ea80000100800 */
[----:B------:R-:W2:Y:S04]  /*0b80*/  LDL R5, [R1+0x54] ;  /* 0x0000540001057983 */ /* 0x000ea80000100800 */
[----:B------:R-:W2:Y:S04]  /*0b90*/  LDL R6, [R1+0x58] ;  /* 0x0000580001067983 */ /* 0x000ea80000100800 */
[----:B------:R-:W2:Y:S01]  /*0ba0*/  LDL R7, [R1+0x5c] ;  /* 0x00005c0001077983 */ /* 0x000ea20000100800 */
[----:B------:R-:W-:Y:S01]  /*0bb0*/  ISETP.NE.AND P0, PT, R14, RZ, PT ;  /* 0x000000ff0e00720c */ /* 0x000fe20003f05270 */
[----:B------:R-:W-:-:S12]  /*0bc0*/  WARPSYNC 0xffffffff ;  /* 0xffffffff00007948 */ /* 0x000fd80003800000 */
[----:B--2---:R1:W-:Y:S04]  /*0bd0*/  @!P0 STS.128 [0xc080], R4 ;  /* 0x00c08004ff008388 */ /* 0x0043e80000000c00 */
[----:B------:R-:W-:Y:S06]  /*0be0*/  BAR.ARV 0x5, 0x80 ;  /* 0x0142000000007b1d */ /* 0x000fec0000002000 */
.L_x_195:
[----:B------:R-:W2:Y:S02]  /*0bf0*/  LDL R0, [R1+0x5c] ;  /* 0x00005c0001007983 */ /* 0x000ea40000100800 */
[----:B--2---:R-:W-:-:S13]  /*0c00*/  ISETP.GE.AND P0, PT, R0, c[0x0][0x53c], PT ;  /* 0x00014f0000007a0c */ /* 0x004fda0003f06270 */
[----:B------:R-:W-:Y:S05]  /*0c10*/  @P0 EXIT ;  /* 0x000000000000094d */ /* 0x000fea0003800000 */
[----:B------:R-:W2:Y:S01]  /*0c20*/  S2R R12, SR_TID.X ;  /* 0x00000000000c7919 */ /* 0x000ea20000002100 */
[----:B------:R-:W-:Y:S02]  /*0c30*/  ULDC UR4, c[0x0][0x2ac] ;  /* 0x0000ab0000047ab9 */ /* 0x000fe40000000800 */
[----:B------:R-:W-:Y:S02]  /*0c40*/  ULDC UR6, c[0x0][0x1d0] ;  /* 0x0000740000067ab9 */ /* 0x000fe40000000800 */
[----:B------:R-:W-:Y:S01]  /*0c50*/  UIMAD UR6, UR4, UR6, URZ ;  /* 0x00000006040672a4 */ /* 0x000fe2000f8e023f */
[----:B--2---:R-:W-:Y:S02]  /*0c60*/  SHF.R.S32.HI R8, RZ, 0x1f, R12 ;  /* 0x0000001fff087819 */ /* 0x004fe4000001140c */
[-C--:B------:R-:W-:Y:S02]  /*0c70*/  LEA.HI R11, R12, R12.reuse, RZ, 0x1 ;  /* 0x0000000c0c0b7211 */ /* 0x080fe400078f08ff */
[----:B------:R-:W-:-:S02]  /*0c80*/  LEA.HI R3, R8, R12, RZ, 0x4 ;  /* 0x0000000c08037211 */ /* 0x000fc400078f20ff */
[----:B------:R-:W-:Y:S02]  /*0c90*/  SHF.R.S32.HI R112, RZ, 0x1, R11 ;  /* 0x00000001ff707819 */ /* 0x000fe4000001140b */
[----:B------:R-:W-:Y:S02]  /*0ca0*/  SHF.R.S32.HI R0, RZ, 0x4, R3 ;  /* 0x00000004ff007819 */ /* 0x000fe40000011403 */
[C---:B------:R-:W-:Y:S02]  /*0cb0*/  LOP3.LUT R2, R3.reuse, 0xfffffff0, RZ, 0xc0, !PT ;  /* 0xfffffff003027812 */ /* 0x040fe400078ec0ff */
[----:B-1----:R-:W-:Y:S02]  /*0cc0*/  LEA.HI R4, R3, R0, RZ, 0x1 ;  /* 0x0000000003047211 */ /* 0x002fe400078f08ff */
[----:B------:R-:W-:Y:S01]  /*0cd0*/  LEA.HI R5, R11, R112, RZ, 0x1 ;  /* 0x000000700b057211 */ /* 0x000fe200078f08ff */
[----:B------:R-:W-:Y:S01]  /*0ce0*/  IMAD.IADD R2, R12, 0x1, -R2 ;  /* 0x000000010c027824 */ /* 0x000fe200078e0a02 */
[----:B------:R-:W-:-:S02]  /*0cf0*/  LOP3.LUT R4, R4, 0xfffffffe, RZ, 0xc0, !PT ;  /* 0xfffffffe04047812 */ /* 0x000fc400078ec0ff */
[----:B------:R-:W-:Y:S02]  /*0d00*/  LOP3.LUT R3, R5, 0x7fffffe, RZ, 0xc0, !PT ;  /* 0x07fffffe05037812 */ /* 0x000fe400078ec0ff */
[----:B------:R-:W-:Y:S01]  /*0d10*/  LEA.HI R9, R2, R2, RZ, 0x1 ;  /* 0x0000000202097211 */ /* 0x000fe200078f08ff */
[----:B------:R-:W-:Y:S01]  /*0d20*/  IMAD.IADD R19, R0, 0x1, -R4 ;  /* 0x0000000100137824 */ /* 0x000fe200078e0a04 */
[----:B------:R-:W-:Y:S01]  /*0d30*/  SHF.R.S32.HI R5, RZ, 0x1f, R2 ;  /* 0x0000001fff057819 */ /* 0x000fe20000011402 */
[----:B------:R-:W-:Y:S01]  /*0d40*/  IMAD.IADD R3, R112, 0x1, -R3 ;  /* 0x0000000170037824 */ /* 0x000fe200078e0a03 */
[----:B------:R-:W-:Y:S02]  /*0d50*/  LOP3.LUT R4, R9, 0x7fffffe, RZ, 0xc0, !PT ;  /* 0x07fffffe09047812 */ /* 0x000fe400078ec0ff */
[-C--:B------:R-:W-:Y:S01]  /*0d60*/  LEA.HI R22, R8, R12.reuse, RZ, 0x3 ;  /* 0x0000000c08167211 */ /* 0x080fe200078f18ff */
[----:B------:R-:W-:Y:S01]  /*0d70*/  IMAD R0, R0, 0x8, R3 ;  /* 0x0000000800007824 */ /* 0x000fe200078e0203 */
[----:B------:R-:W-:Y:S01]  /*0d80*/  LEA.HI R13, R8, R12, RZ, 0x2 ;  /* 0x0000000c080d7211 */ /* 0x000fe200078f10ff */
[----:B------:R-:W-:Y:S01]  /*0d90*/  IMAD.IADD R14, R2, 0x1, -R4 ;  /* 0x00000001020e7824 */ /* 0x000fe200078e0a04 */
[----:B------:R-:W-:-:S02]  /*0da0*/  LEA.HI R17, R5, R2, RZ, 0x3 ;  /* 0x0000000205117211 */ /* 0x000fc400078f18ff */
[----:B------:R-:W-:Y:S02]  /*0db0*/  LOP3.LUT R3, R22, 0xfffffff8, RZ, 0xc0, !PT ;  /* 0xfffffff816037812 */ /* 0x000fe400078ec0ff */
[----:B------:R-:W-:Y:S02]  /*0dc0*/  SHF.R.S32.HI R2, RZ, 0x3, R22 ;  /* 0x00000003ff027819 */ /* 0x000fe40000011416 */
[C---:B------:R-:W-:Y:S01]  /*0dd0*/  LOP3.LUT R4, R13.reuse, 0xfffffffc, RZ, 0xc0, !PT ;  /* 0xfffffffc0d047812 */ /* 0x040fe200078ec0ff */
[----:B------:R-:W-:Y:S01]  /*0de0*/  IMAD.IADD R3, R12, 0x1, -R3 ;  /* 0x000000010c037824 */ /* 0x000fe200078e0a03 */
[----:B------:R-:W-:Y:S01]  /*0df0*/  SHF.R.S32.HI R249, RZ, 0x2, R13 ;  /* 0x00000002fff97819 */ /* 0x000fe2000001140d */
[----:B------:R-:W-:Y:S01]  /*0e00*/  IMAD.SHL.U32 R2, R2, 0x40, RZ ;  /* 0x0000004002027824 */ /* 0x000fe200078e00ff */
[----:B------:R-:W-:Y:S01]  /*0e10*/  LEA.HI R8, R8, R12, RZ, 0x5 ;  /* 0x0000000c08087211 */ /* 0x000fe200078f28ff */
[----:B------:R-:W-:Y:S01]  /*0e20*/  IMAD.IADD R24, R12, 0x1, -R4 ;  /* 0x000000010c187824 */ /* 0x000fe200078e0a04 */
[----:B------:R-:W-:-:S02]  /*0e30*/  LEA.HI R4, R13, R249, RZ, 0x1 ;  /* 0x000000f90d047211 */ /* 0x000fc400078f08ff */
[----:B------:R-:W-:Y:S01]  /*0e40*/  LEA.HI R10, R3, R3, RZ, 0x1 ;  /* 0x00000003030a7211 */ /* 0x000fe200078f08ff */
[----:B------:R-:W-:Y:S01]  /*0e50*/  IMAD.SHL.U32 R228, R24, 0x8, RZ ;  /* 0x0000000818e47824 */ /* 0x000fe200078e00ff */
[----:B------:R-:W-:Y:S02]  /*0e60*/  LOP3.LUT R2, R2, 0xc0, RZ, 0xc0, !PT ;  /* 0x000000c002027812 */ /* 0x000fe400078ec0ff */
[----:B------:R-:W-:Y:S02]  /*0e70*/  LOP3.LUT R4, R4, 0x7fffffe, RZ, 0xc0, !PT ;  /* 0x07fffffe04047812 */ /* 0x000fe400078ec0ff */
[----:B------:R-:W-:Y:S02]  /*0e80*/  LOP3.LUT R6, R10, 0x3fffffe, RZ, 0xc0, !PT ;  /* 0x03fffffe0a067812 */ /* 0x000fe400078ec0ff */
[----:B------:R-:W-:Y:S01]  /*0e90*/  SHF.R.U32.HI R5, RZ, 0x3, R2 ;  /* 0x00000003ff057819 */ /* 0x000fe20000011602 */
[----:B------:R-:W-:Y:S01]  /*0ea0*/  IMAD.IADD R4, R249, 0x1, -R4 ;  /* 0x00000001f9047824 */ /* 0x000fe200078e0a04 */
[----:B------:R-:W-:Y:S01]  /*0eb0*/  LOP3.LUT R2, R2, 0x18, R228, 0xf8, !PT ;  /* 0x0000001802027812 */ /* 0x000fe200078ef8e4 */
[----:B------:R-:W-:Y:S01]  /*0ec0*/  IMAD.IADD R21, R3, 0x1, -R6 ;  /* 0x0000000103157824 */ /* 0x000fe200078e0a06 */
[----:B------:R-:W-:-:S02]  /*0ed0*/  SHF.R.S32.HI R7, RZ, 0x5, R8 ;  /* 0x00000005ff077819 */ /* 0x000fc40000011408 */
[----:B------:R-:W-:Y:S02]  /*0ee0*/  LOP3.LUT R6, R2, R5, RZ, 0x3c, !PT ;  /* 0x0000000502067212 */ /* 0x000fe400078e3cff */
[----:B------:R-:W-:Y:S01]  /*0ef0*/  LOP3.LUT R2, R11, 0xfffffffe, RZ, 0xc0, !PT ;  /* 0xfffffffe0b027812 */ /* 0x000fe200078ec0ff */
[----:B------:R-:W-:Y:S01]  /*0f00*/  IMAD R3, R7, 0x8, R4 ;  /* 0x0000000807037824 */ /* 0x000fe200078e0204 */
[----:B------:R-:W-:Y:S02]  /*0f10*/  SHF.R.S32.HI R5, RZ, 0x1f, R8 ;  /* 0x0000001fff057819 */ /* 0x000fe40000011408 */
[----:B------:R-:W-:Y:S01]  /*0f20*/  LOP3.LUT R4, R8, 0xffffffe0, RZ, 0xc0, !PT ;  /* 0xffffffe008047812 */ /* 0x000fe200078ec0ff */
[----:B------:R-:W-:Y:S01]  /*0f30*/  IMAD.IADD R168, R12, 0x1, -R2 ;  /* 0x000000010ca87824 */ /* 0x000fe200078e0a02 */
[----:B------:R-:W-:Y:S01]  /*0f40*/  LEA.HI R2, R24, R24, RZ, 0x1 ;  /* 0x0000001818027211 */ /* 0x000fe200078f08ff */
[----:B------:R-:W-:Y:S01]  /*0f50*/  IMAD.U32 R250, R3, 0x20, R6 ;  /* 0x0000002003fa7824 */ /* 0x000fe200078e0006 */
[----:B------:R-:W-:Y:S01]  /*0f60*/  LEA.HI R3, R5, R7, RZ, 0x2 ;  /* 0x0000000705037211 */ /* 0x000fe200078f10ff */
[----:B------:R-:W-:Y:S01]  /*0f70*/  IMAD.SHL.U32 R114, R168, 0x4, RZ ;  /* 0x00000004a8727824 */ /* 0x000fe200078e00ff */
[----:B------:R-:W-:Y:S01]  /*0f80*/  IADD3 R8, R112, 0x40, RZ ;  /* 0x0000004070087810 */ /* 0x000fe20007ffe0ff */
[----:B------:R-:W-:Y:S01]  /*0f90*/  IMAD.IADD R31, R12, 0x1, -R4 ;  /* 0x000000010c1f7824 */ /* 0x000fe200078e0a04 */
[----:B------:R-:W-:Y:S01]  /*0fa0*/  LOP3.LUT R4, R3, 0xffffffc, RZ, 0xc0, !PT ;  /* 0x0ffffffc03047812 */ /* 0x000fe200078ec0ff */
[----:B------:R-:W-:Y:S01]  /*0fb0*/  IMAD.SHL.U32 R104, R168, 0x8, RZ ;  /* 0x00000008a8687824 */ /* 0x000fe200078e00ff */
[C---:B------:R-:W-:Y:S01]  /*0fc0*/  LOP3.LUT R3, R2.reuse, 0x1ffffffe, RZ, 0xc0, !PT ;  /* 0x1ffffffe02037812 */ /* 0x040fe200078ec0ff */
[----:B------:R-:W-:Y:S01]  /*0fd0*/  IMAD.SHL.U32 R2, R2, 0x20, RZ ;  /* 0x0000002002027824 */ /* 0x000fe200078e00ff */
[----:B------:R-:W-:Y:S01]  /*0fe0*/  IADD3 R164, R114, 0x10, RZ ;  /* 0x0000001072a47810 */ /* 0x000fe20007ffe0ff */
[----:B------:R-:W-:Y:S01]  /*0ff0*/  IMAD.IADD R6, R7, 0x1, -R4 ;  /* 0x0000000107067824 */ /* 0x000fe200078e0a04 */
[----:B------:R-:W-:Y:S01]  /*1000*/  SHF.R.S32.HI R5, RZ, 0x1f, R31 ;  /* 0x0000001fff057819 */ /* 0x000fe2000001141f */
[----:B------:R-:W-:Y:S01]  /*1010*/  IMAD.IADD R4, R24, 0x1, -R3 ;  /* 0x0000000118047824 */ /* 0x000fe200078e0a03 */
[----:B------:R-:W-:Y:S01]  /*1020*/  LOP3.LUT R3, R2, 0xffffffc0, RZ, 0xc0, !PT ;  /* 0xffffffc002037812 */ /* 0x000fe200078ec0ff */
[----:B------:R-:W-:Y:S01]  /*1030*/  IMAD.IADD R2, R114, 0x1, R164 ;  /* 0x0000000172027824 */ /* 0x000fe200078e02a4 */
[----:B------:R-:W-:-:S02]  /*1040*/  LEA.HI R20, R5, R31, RZ, 0x2 ;  /* 0x0000001f05147211 */ /* 0x000fc400078f10ff */
[----:B------:R-:W-:Y:S01]  /*1050*/  IADD3 R113, R114, 0x20, RZ ;  /* 0x0000002072717810 */ /* 0x000fe20007ffe0ff */
[----:B------:R-:W-:Y:S01]  /*1060*/  IMAD R23, R4, 0x8, R3 ;  /* 0x0000000804177824 */ /* 0x000fe200078e0203 */
[----:B------:R-:W-:Y:S02]  /*1070*/  SHF.R.S32.HI R4, RZ, 0x1f, R8 ;  /* 0x0000001fff047819 */ /* 0x000fe40000011408 */
[----:B------:R-:W-:Y:S02]  /*1080*/  SHF.R.S32.HI R3, RZ, 0x1f, R2 ;  /* 0x0000001fff037819 */ /* 0x000fe40000011402 */
[----:B------:R-:W-:Y:S02]  /*1090*/  SHF.R.S32.HI R5, RZ, 0x2, R20 ;  /* 0x00000002ff057819 */ /* 0x000fe40000011414 */
[----:B------:R-:W-:Y:S02]  /*10a0*/  LEA.HI R4, R4, R8, RZ, 0x3 ;  /* 0x0000000804047211 */ /* 0x000fe400078f18ff */
[CC--:B------:R-:W-:Y:S01]  /*10b0*/  LEA.HI R15, R3.reuse, R2.reuse, RZ, 0x3 ;  /* 0x00000002030f7211 */ /* 0x0c0fe200078f18ff */
[----:B------:R-:W-:Y:S01]  /*10c0*/  IMAD R29, R6, 0x10, R5 ;  /* 0x00000010061d7824 */ /* 0x000fe200078e0205 */
[----:B------:R-:W-:Y:S01]  /*10d0*/  LEA.HI R16, R3, R2, RZ, 0x5 ;  /* 0x0000000203107211 */ /* 0x000fe200078f28ff */
[----:B------:R-:W-:Y:S01]  /*10e0*/  IMAD.IADD R2, R114, 0x1, R113 ;  /* 0x0000000172027824 */ /* 0x000fe200078e0271 */
[----:B------:R-:W-:Y:S01]  /*10f0*/  LEA.HI R12, R8, R8, RZ, 0x1 ;  /* 0x00000008080c7211 */ /* 0x000fe200078f08ff */
[----:B------:R-:W-:Y:S01]  /*1100*/  IMAD.SHL.U32 R4, R4, 0x20, RZ ;  /* 0x0000002004047824 */ /* 0x000fe200078e00ff */
[----:B------:R-:W-:Y:S01]  /*1110*/  SHF.R.S32.HI R5, RZ, 0x1f, R13 ;  /* 0x0000001fff057819 */ /* 0x000fe2000001140d */
[----:B------:R-:W-:Y:S01]  /*1120*/  STL [R1+0x130], R29 ;  /* 0x0001301d01007387 */ /* 0x000fe20000100800 */
[----:B------:R-:W-:-:S02]  /*1130*/  LOP3.LUT R6, R12, 0x7fffffe, RZ, 0xc0, !PT ;  /* 0x07fffffe0c067812 */ /* 0x000fc400078ec0ff */
[----:B------:R-:W-:Y:S02]  /*1140*/  SHF.R.S32.HI R3, RZ, 0x1f, R2 ;  /* 0x0000001fff037819 */ /* 0x000fe40000011402 */
[----:B------:R-:W-:Y:S01]  /*1150*/  LEA.HI R11, R5, R249, RZ, 0x3 ;  /* 0x000000f9050b7211 */ /* 0x000fe200078f18ff */
[----:B------:R-:W-:Y:S01]  /*1160*/  IMAD.IADD R6, R8, 0x1, -R6 ;  /* 0x0000000108067824 */ /* 0x000fe200078e0a06 */
[----:B------:R-:W-:Y:S01]  /*1170*/  LOP3.LUT R4, R4, 0xffffff00, RZ, 0xc0, !PT ;  /* 0xffffff0004047812 */ /* 0x000fe200078ec0ff */
[----:B------:R-:W-:Y:S01]  /*1180*/  IMAD.SHL.U32 R8, R7, 0x200, RZ ;  /* 0x0000020007087824 */ /* 0x000fe200078e00ff */
[CC--:B------:R-:W-:Y:S02]  /*1190*/  LEA.HI R13, R3.reuse, R2.reuse, RZ, 0x3 ;  /* 0x00000002030d7211 */ /* 0x0c0fe400078f18ff */
[----:B------:R-:W-:Y:S01]  /*11a0*/  LEA.HI R18, R3, R2, RZ, 0x5 ;  /* 0x0000000203127211 */ /* 0x000fe200078f28ff */
[----:B------:R-:W-:Y:S01]  /*11b0*/  IMAD R25, R6, 0x20, R4 ;  /* 0x0000002006197824 */ /* 0x000fe200078e0204 */
[----:B------:R-:W-:-:S02]  /*11c0*/  LOP3.LUT R3, R11, 0xfffffff8, RZ, 0xc0, !PT ;  /* 0xfffffff80b037812 */ /* 0x000fc400078ec0ff */
[----:B------:R-:W-:Y:S02]  /*11d0*/  SHF.R.S32.HI R2, RZ, 0x1, R10 ;  /* 0x00000001ff027819 */ /* 0x000fe4000001140a */
[----:B------:R-:W-:Y:S01]  /*11e0*/  SHF.R.S32.HI R7, RZ, 0x1, R9 ;  /* 0x00000001ff077819 */ /* 0x000fe20000011409 */
[----:B------:R-:W-:Y:S01]  /*11f0*/  IMAD.IADD R6, R249, 0x1, -R3 ;  /* 0x00000001f9067824 */ /* 0x000fe200078e0a03 */
[----:B------:R-:W-:Y:S01]  /*1200*/  SHF.R.S32.HI R4, RZ, 0x1f, R9 ;  /* 0x0000001fff047819 */ /* 0x000fe20000011409 */
[C---:B------:R-:W-:Y:S01]  /*1210*/  IMAD.SHL.U32 R3, R2.reuse, 0x40, RZ ;  /* 0x0000004002037824 */ /* 0x040fe200078e00ff */
[----:B------:R-:W-:Y:S01]  /*1220*/  LOP3.LUT P3, RZ, R2, 0x2, RZ, 0xc0, !PT ;  /* 0x0000000202ff7812 */ /* 0x000fe2000786c0ff */
[----:B------:R-:W-:Y:S01]  /*1230*/  STL [R1+0xe8], R25 ;  /* 0x0000e81901007387 */ /* 0x000fe20000100800 */
[----:B------:R-:W-:Y:S01]  /*1240*/  LEA.HI R9, R4, R7, RZ, 0x2 ;  /* 0x0000000704097211 */ /* 0x000fe200078f10ff */
[----:B------:R-:W-:Y:S01]  /*1250*/  IMAD.SHL.U32 R4, R17, 0x20, RZ ;  /* 0x0000002011047824 */ /* 0x000fe200078e00ff */
[----:B------:R-:W-:-:S02]  /*1260*/  LOP3.LUT R3, R3, 0xc0, RZ, 0xc0, !PT ;  /* 0x000000c003037812 */ /* 0x000fc400078ec0ff */
[----:B------:R-:W-:Y:S02]  /*1270*/  LEA.HI R2, R6, R6, RZ, 0x1 ;  /* 0x0000000606027211 */ /* 0x000fe400078f08ff */
[----:B------:R-:W-:Y:S02]  /*1280*/  LOP3.LUT R10, R3, 0x8, R22, 0xf8, !PT ;  /* 0x00000008030a7812 */ /* 0x000fe400078ef816 */
[----:B------:R-:W-:Y:S02]  /*1290*/  SHF.R.U32.HI R3, RZ, 0x3, R3 ;  /* 0x00000003ff037819 */ /* 0x000fe40000011603 */
[----:B------:R-:W-:Y:S02]  /*12a0*/  LOP3.LUT R11, R9, 0xfffffffc, RZ, 0xc0, !PT ;  /* 0xfffffffc090b7812 */ /* 0x000fe400078ec0ff */
[----:B------:R-:W-:Y:S02]  /*12b0*/  LOP3.LUT R10, R10, R3, RZ, 0x3c, !PT ;  /* 0x000000030a0a7212 */ /* 0x000fe400078e3cff */
[----:B------:R-:W-:Y:S01]  /*12c0*/  LEA.HI R3, R5, R249, RZ, 0x2 ;  /* 0x000000f905037211 */ /* 0x000fe200078f10ff */
[----:B------:R-:W-:Y:S01]  /*12d0*/  IMAD R5, R24, 0x2, R8 ;  /* 0x0000000218057824 */ /* 0x000fe200078e0208 */
[----:B------:R-:W-:Y:S01]  /*12e0*/  LOP3.LUT R9, R2, 0x3fffffe, RZ, 0xc0, !PT ;  /* 0x03fffffe02097812 */ /* 0x000fe200078ec0ff */
[----:B------:R-:W-:Y:S01]  /*12f0*/  IMAD.IADD R11, R7, 0x1, -R11 ;  /* 0x00000001070b7824 */ /* 0x000fe200078e0a0b */
[----:B------:R-:W-:Y:S01]  /*1300*/  LOP3.LUT R3, R3, 0xfffffffc, RZ, 0xc0, !PT ;  /* 0xfffffffc03037812 */ /* 0x000fe200078ec0ff */
[----:B------:R-:W-:Y:S01]  /*1310*/  IMAD.SHL.U32 R7, R0, 0x20, RZ ;  /* 0x0000002000077824 */ /* 0x000fe200078e00ff */
[----:B------:R-:W-:Y:S01]  /*1320*/  LOP3.LUT R4, R4, 0xffffff00, RZ, 0xc0, !PT ;  /* 0xffffff0004047812 */ /* 0x000fe200078ec0ff */
[----:B------:R-:W-:Y:S01]  /*1330*/  IMAD.IADD R9, R6, 0x1, -R9 ;  /* 0x0000000106097824 */ /* 0x000fe200078e0a09 */
[----:B------:R-:W-:Y:S01]  /*1340*/  SHF.R.S32.HI R2, RZ, 0x1, R2 ;  /* 0x00000001ff027819 */ /* 0x000fe20000011402 */
[----:B------:R-:W-:Y:S01]  /*1350*/  IMAD.IADD R3, R249, 0x1, -R3 ;  /* 0x00000001f9037824 */ /* 0x000fe200078e0a03 */
[----:B------:R-:W-:Y:S01]  /*1360*/  LOP3.LUT P4, RZ, R11, 0x2, RZ, 0xc0, !PT ;  /* 0x000000020bff7812 */ /* 0x000fe2000788c0ff */
[----:B------:R-:W-:Y:S01]  /*1370*/  IMAD.IADD R6, R4, 0x1, R8 ;  /* 0x0000000104067824 */ /* 0x000fe200078e0208 */
[----:B------:R-:W-:Y:S01]  /*1380*/  LOP3.LUT P1, RZ, R2, 0x2, RZ, 0xc0, !PT ;  /* 0x0000000202ff7812 */ /* 0x000fe2000782c0ff */
[C---:B------:R-:W-:Y:S01]  /*1390*/  IMAD R17, R14.reuse, 0x20, R4 ;  /* 0x000000200e117824 */ /* 0x040fe200078e0204 */
[----:B------:R-:W-:Y:S01]  /*13a0*/  SHF.R.S32.HI R4, RZ, 0x1, R12 ;  /* 0x00000001ff047819 */ /* 0x000fe2000001140c */
[----:B------:R-:W-:Y:S01]  /*13b0*/  IMAD R14, R14, 0x20, R6 ;  /* 0x000000200e0e7824 */ /* 0x000fe200078e0206 */
[C---:B------:R-:W-:Y:S01]  /*13c0*/  LOP3.LUT P0, RZ, R3.reuse, 0x2, RZ, 0xc0, !PT ;  /* 0x0000000203ff7812 */ /* 0x040fe2000780c0ff */
[----:B------:R-:W-:Y:S01]  /*13d0*/  IMAD.SHL.U32 R3, R3, 0x40, RZ ;  /* 0x0000004003037824 */ /* 0x000fe200078e00ff */
[----:B------:R-:W-:Y:S01]  /*13e0*/  LOP3.LUT R6, R2, 0x1, RZ, 0xc0, !PT ;  /* 0x0000000102067812 */ /* 0x000fe200078ec0ff */
[----:B------:R-:W-:Y:S01]  /*13f0*/  IMAD.SHL.U32 R4, R4, 0x40, RZ ;  /* 0x0000004004047824 */ /* 0x000fe200078e00ff */
[----:B------:R-:W-:Y:S01]  /*1400*/  IADD3 R248, R104, 0x30, RZ ;  /* 0x0000003068f87810 */ /* 0x000fe20007ffe0ff */
[----:B------:R-:W-:Y:S01]  /*1410*/  IMAD.SHL.U32 R0, R2, 0x40, RZ ;  /* 0x0000004002007824 */ /* 0x000fe200078e00ff */
[----:B------:R-:W-:Y:S01]  /*1420*/  LOP3.LUT R28, R3, 0xc0, RZ, 0xc0, !PT ;  /* 0x000000c0031c7812 */ /* 0x000fe200078ec0ff */
[----:B------:R-:W-:Y:S01]  /*1430*/  IMAD R9, R9, 0x20, R5 ;  /* 0x0000002009097824 */ /* 0x000fe200078e0205 */
[----:B------:R-:W-:Y:S01]  /*1440*/  LOP3.LUT R30, R4, 0xc0, RZ, 0xc0, !PT ;  /* 0x000000c0041e7812 */ /* 0x000fe200078ec0ff */
[----:B------:R-:W-:Y:S01]  /*1450*/  IMAD.SHL.U32 R2, R16, 0x80, RZ ;  /* 0x0000008010027824 */ /* 0x000fe200078e00ff */
[----:B------:R-:W-:Y:S01]  /*1460*/  SHF.R.U32.HI R26, RZ, 0x3, R28 ;  /* 0x00000003ff1a7819 */ /* 0x000fe2000001161c */
[----:B------:R-:W-:Y:S01]  /*1470*/  IMAD R8, R19, 0x8, R21 ;  /* 0x0000000813087824 */ /* 0x000fe200078e0215 */
[----:B------:R-:W-:Y:S01]  /*1480*/  LOP3.LUT R3, R28, 0x18, R15, 0xf8, !PT ;  /* 0x000000181c037812 */ /* 0x000fe200078ef80f */
[----:B------:R-:W-:Y:S01]  /*1490*/  STL [R1+0xe0], R30 ;  /* 0x0000e01e01007387 */ /* 0x000fe20000100800 */
[----:B------:R-:W-:-:S02]  /*14a0*/  SHF.R.U32.HI R27, RZ, 0x3, R30 ;  /* 0x00000003ff1b7819 */ /* 0x000fc4000001161e */
[----:B------:R-:W-:Y:S01]  /*14b0*/  LOP3.LUT R5, R30, 0x18, R15, 0xf8, !PT ;  /* 0x000000181e057812 */ /* 0x000fe200078ef80f */
[----:B------:R-:W-:Y:S01]  /*14c0*/  STL [R1+0xc], R28 ;  /* 0x00000c1c01007387 */ /* 0x000fe20000100800 */
[----:B------:R-:W-:Y:S02]  /*14d0*/  LOP3.LUT R4, R3, R26, RZ, 0x3c, !PT ;  /* 0x0000001a03047212 */ /* 0x000fe400078e3cff */
[----:B------:R-:W-:Y:S01]  /*14e0*/  LOP3.LUT R2, R2, 0xfffff000, RZ, 0xc0, !PT ;  /* 0xfffff00002027812 */ /* 0x000fe200078ec0ff */
[----:B------:R-:W-:Y:S01]  /*14f0*/  STL [R1+0xe4], R27 ;  /* 0x0000e41b01007387 */ /* 0x000fe20000100800 */
[----:B------:R-:W-:Y:S02]  /*1500*/  LOP3.LUT R3, R5, R27, RZ, 0x3c, !PT ;  /* 0x0000001b05037212 */ /* 0x000fe400078e3cff */
[----:B------:R-:W-:Y:S01]  /*1510*/  ISETP.NE.U32.AND P2, PT, R6, 0x1, PT ;  /* 0x000000010600780c */ /* 0x000fe20003f45070 */
[----:B------:R-:W-:Y:S01]  /*1520*/  STL [R1+0x10], R26 ;  /* 0x0000101a01007387 */ /* 0x000fe20000100800 */
[----:B------:R-:W-:Y:S01]  /*1530*/  LOP3.LUT R6, R0, 0xc0, RZ, 0xc0, !PT ;  /* 0x000000c000067812 */ /* 0x000fe200078ec0ff */
[----:B------:R-:W-:Y:S01]  /*1540*/  IMAD.U32 R0, R8, 0x20, R10 ;  /* 0x0000002008007824 */ /* 0x000fe200078e000a */
[----:B------:R-:W-:Y:S01]  /*1550*/  IADD3 R16, R3, R25, R2 ;  /* 0x0000001903107210 */ /* 0x000fe20007ffe002 */
[----:B------:R-:W-:Y:S01]  /*1560*/  IMAD.SHL.U32 R3, R11, 0x40, RZ ;  /* 0x000000400b037824 */ /* 0x000fe200078e00ff */
[----:B------:R-:W-:-:S02]  /*1570*/  LEA.HI R5, R6, R6, RZ, 0x1d ;  /* 0x0000000606057211 */ /* 0x000fc400078fe8ff */
[----:B------:R-:W-:Y:S01]  /*1580*/  IADD3 R21, R4, R2, R7 ;  /* 0x0000000204157210 */ /* 0x000fe20007ffe007 */
[----:B------:R-:W-:Y:S01]  /*1590*/  IMAD.SHL.U32 R4, R19, 0x8, RZ ;  /* 0x0000000813047824 */ /* 0x000fe200078e00ff */
[----:B------:R-:W-:Y:S01]  /*15a0*/  LOP3.LUT R3, R3, 0xc0, RZ, 0xc0, !PT ;  /* 0x000000c003037812 */ /* 0x000fe200078ec0ff */
[----:B------:R-:W-:Y:S01]  /*15b0*/  IMAD.SHL.U32 R2, R18, 0x80, RZ ;  /* 0x0000008012027824 */ /* 0x000fe200078e00ff */
[----:B------:R-:W-:Y:S01]  /*15c0*/  LOP3.LUT R8, R30, 0x18, R13, 0xf8, !PT ;  /* 0x000000181e087812 */ /* 0x000fe200078ef80d */
[----:B------:R-:W-:Y:S01]  /*15d0*/  IMAD.IADD R9, R5, 0x1, R9 ;  /* 0x0000000105097824 */ /* 0x000fe200078e0209 */
[----:B------:R-:W-:Y:S02]  /*15e0*/  LOP3.LUT R6, R3, 0x8, R4, 0xf8, !PT ;  /* 0x0000000803067812 */ /* 0x000fe400078ef804 */
[----:B------:R-:W-:Y:S01]  /*15f0*/  LOP3.LUT R5, R28, 0x18, R13, 0xf8, !PT ;  /* 0x000000181c057812 */ /* 0x000fe200078ef80d */
[----:B------:R-:W-:Y:S01]  /*1600*/  IMAD.SHL.U32 R24, R9, 0x2, RZ ;  /* 0x0000000209187824 */ /* 0x000fe200078e00ff */
[----:B------:R-:W-:-:S02]  /*1610*/  SHF.R.U32.HI R3, RZ, 0x3, R3 ;  /* 0x00000003ff037819 */ /* 0x000fc40000011603 */
[----:B------:R-:W-:Y:S02]  /*1620*/  LOP3.LUT R2, R2, 0xfffff000, RZ, 0xc0, !PT ;  /* 0xfffff00002027812 */ /* 0x000fe400078ec0ff */
[----:B------:R-:W-:Y:S01]  /*1630*/  LOP3.LUT R4, R8, R27, RZ, 0x3c, !PT ;  /* 0x0000001b08047212 */ /* 0x000fe200078e3cff */
[----:B------:R-:W-:Y:S01]  /*1640*/  STL [R1+0x68], R24 ;  /* 0x0000681801007387 */ /* 0x000fe20000100800 */
[----:B------:R-:W-:Y:S02]  /*1650*/  LOP3.LUT R5, R5, R26, RZ, 0x3c, !PT ;  /* 0x0000001a05057212 */ /* 0x000fe400078e3cff */
[----:B------:R-:W-:Y:S02]  /*1660*/  LOP3.LUT R3, R6, R3, RZ, 0x3c, !PT ;  /* 0x0000000306037212 */ /* 0x000fe400078e3cff */
[----:B------:R-:W-:Y:S02]  /*1670*/  IADD3 R11, R4, R25, R2 ;  /* 0x00000019040b7210 */ /* 0x000fe40007ffe002 */
[----:B------:R-:W-:-:S02]  /*1680*/  IADD3 R4, R24, 0x80, RZ ;  /* 0x0000008018047810 */ /* 0x000fc40007ffe0ff */
[----:B------:R-:W-:Y:S01]  /*1690*/  IADD3 R12, R5, R2, R7 ;  /* 0x00000002050c7210 */ /* 0x000fe20007ffe007 */
[C---:B------:R-:W-:Y:S01]  /*16a0*/  IMAD.IADD R2, R3.reuse, 0x1, R14 ;  /* 0x0000000103027824 */ /* 0x040fe200078e020e */
[----:B------:R-:W-:Y:S01]  /*16b0*/  IADD3 R22, R24, 0x70, RZ ;  /* 0x0000007018167810 */ /* 0x000fe20007ffe0ff */
[----:B------:R-:W-:Y:S01]  /*16c0*/  IMAD.IADD R3, R3, 0x1, R17 ;  /* 0x0000000103037824 */ /* 0x000fe200078e0211 */
[----:B------:R-:W-:Y:S01]  /*16d0*/  @P2 IADD3 R22, R4, 0x10, RZ ;  /* 0x0000001004162810 */ /* 0x000fe20007ffe0ff */
[----:B------:R-:W-:Y:S01]  /*16e0*/  IMAD.MOV.U32 R14, RZ, RZ, 0x20 ;  /* 0x00000020ff0e7424 */ /* 0x000fe200078e00ff */
[----:B------:R-:W-:Y:S02]  /*16f0*/  IADD3 R247, R104, 0x40, RZ ;  /* 0x0000004068f77810 */ /* 0x000fe40007ffe0ff */
[----:B------:R-:W-:Y:S01]  /*1700*/  SHF.R.S32.HI R17, RZ, 0x1f, R248 ;  /* 0x0000001fff117819 */ /* 0x000fe200000114f8 */
[----:B------:R-:W-:Y:S01]  /*1710*/  STL [R1+0x6c], R22 ;  /* 0x00006c1601007387 */ /* 0x000fe20000100800 */
[----:B------:R-:W-:-:S02]  /*1720*/  IADD3 R167, R114, 0x8, RZ ;  /* 0x0000000872a77810 */ /* 0x000fc40007ffe0ff */
[----:B------:R-:W-:Y:S01]  /*1730*/  IADD3 R246, R104, 0x50, RZ ;  /* 0x0000005068f67810 */ /* 0x000fe20007ffe0ff */
[----:B------:R1:W-:Y:S01]  /*1740*/  STL [R1+0x24], R17 ;  /* 0x0000241101007387 */ /* 0x0003e20000100800 */
[----:B------:R-:W-:Y:S02]  /*1750*/  SHF.R.S32.HI R18, RZ, 0x1f, R247 ;  /* 0x0000001fff127819 */ /* 0x000fe400000114f7 */
[----:B------:R-:W-:Y:S02]  /*1760*/  SHF.R.S32.HI R10, RZ, 0x1f, R246 ;  /* 0x0000001fff0a7819 */ /* 0x000fe400000114f6 */
[C---:B------:R-:W-:Y:S01]  /*1770*/  IADD3 R166, R114.reuse, 0x18, RZ ;  /* 0x0000001872a67810 */ /* 0x040fe20007ffe0ff */
[----:B------:R2:W-:Y:S01]  /*1780*/  STL [R1+0x20], R18 ;  /* 0x0000201201007387 */ /* 0x0005e20000100800 */
[----:B------:R-:W-:Y:S02]  /*1790*/  IADD3 R165, R114, 0x28, RZ ;  /* 0x0000002872a57810 */ /* 0x000fe40007ffe0ff */
[----:B------:R-:W-:Y:S01]  /*17a0*/  SHF.R.S32.HI R9, RZ, 0x1f, R167 ;  /* 0x0000001fff097819 */ /* 0x000fe200000114a7 */
[----:B------:R3:W-:Y:S01]  /*17b0*/  STL [R1+0x14], R10 ;  /* 0x0000140a01007387 */ /* 0x0007e20000100800 */
[----:B------:R-:W-:-:S02]  /*17c0*/  SHF.R.S32.HI R8, RZ, 0x1f, R164 ;  /* 0x0000001fff087819 */ /* 0x000fc400000114a4 */
[----:B------:R-:W-:Y:S02]  /*17d0*/  SHF.R.S32.HI R6, RZ, 0x1f, R166 ;  /* 0x0000001fff067819 */ /* 0x000fe400000114a6 */
[----:B------:R-:W-:Y:S02]  /*17e0*/  SHF.R.S32.HI R5, RZ, 0x1f, R113 ;  /* 0x0000001fff057819 */ /* 0x000fe40000011471 */
[----:B------:R-:W-:Y:S02]  /*17f0*/  SHF.R.S32.HI R4, RZ, 0x1f, R165 ;  /* 0x0000001fff047819 */ /* 0x000fe400000114a5 */
[----:B------:R-:W-:Y:S02]  /*1800*/  LEA R169, R0, 0x3c80, 0x1 ;  /* 0x00003c8000a97811 */ /* 0x000fe400078e08ff */
[----:B------:R-:W-:Y:S02]  /*1810*/  LEA R0, R21, 0x6080, 0x1 ;  /* 0x0000608015007811 */ /* 0x000fe400078e08ff */
[----:B------:R-:W-:Y:S01]  /*1820*/  IADD3 R198, R169, 0x20, RZ ;  /* 0x00000020a9c67810 */ /* 0x000fe20007ffe0ff */
[----:B-1----:R-:W-:Y:S01]  /*1830*/  IMAD.SHL.U32 R17, R167, 0x2, RZ ;  /* 0x00000002a7117824 */ /* 0x002fe200078e00ff */
[----:B------:R-:W-:-:S02]  /*1840*/  LEA R196, R2, 0x6080, 0x1 ;  /* 0x0000608002c47811 */ /* 0x000fc400078e08ff */
[----:B------:R-:W-:Y:S02]  /*1850*/  LEA R170, R3, 0x1880, 0x1 ;  /* 0x0000188003aa7811 */ /* 0x000fe400078e08ff */
[----:B------:R1:W-:Y:S01]  /*1860*/  STL [R1+0x118], R17 ;  /* 0x0001181101007387 */ /* 0x0003e20000100800 */
[----:B--2---:R-:W-:Y:S01]  /*1870*/  IMAD.SHL.U32 R18, R164, 0x2, RZ ;  /* 0x00000002a4127824 */ /* 0x004fe200078e00ff */
[C---:B------:R-:W-:Y:S02]  /*1880*/  IADD3 R238, R228.reuse, 0x20, RZ ;  /* 0x00000020e4ee7810 */ /* 0x040fe40007ffe0ff */
[----:B------:R-:W-:Y:S01]  /*1890*/  IADD3 R227, R228, 0x40, RZ ;  /* 0x00000040e4e37810 */ /* 0x000fe20007ffe0ff */
[----:B---3--:R-:W-:Y:S01]  /*18a0*/  IMAD.SHL.U32 R10, R166, 0x2, RZ ;  /* 0x00000002a60a7824 */ /* 0x008fe200078e00ff */
[----:B------:R2:W-:Y:S01]  /*18b0*/  STL [R1+0x11c], R18 ;  /* 0x00011c1201007387 */ /* 0x0005e20000100800 */
[----:B------:R-:W-:Y:S02]  /*18c0*/  @P3 IADD3 R198, R169, -0x20, RZ ;  /* 0xffffffe0a9c63810 */ /* 0x000fe40007ffe0ff */
[----:B------:R-:W-:Y:S01]  /*18d0*/  SHF.R.S32.HI R105, RZ, 0x1f, R104 ;  /* 0x0000001fff697819 */ /* 0x000fe20000011468 */
[----:B------:R3:W-:Y:S01]  /*18e0*/  STL [R1+0x120], R10 ;  /* 0x0001200a01007387 */ /* 0x0007e20000100800 */
[----:B------:R-:W-:-:S02]  /*18f0*/  SHF.R.S32.HI R229, RZ, 0x1f, R228 ;  /* 0x0000001fffe57819 */ /* 0x000fc400000114e4 */
[----:B------:R-:W-:Y:S02]  /*1900*/  SHF.R.S32.HI R252, RZ, 0x1f, R238 ;  /* 0x0000001ffffc7819 */ /* 0x000fe400000114ee */
[----:B------:R-:W-:Y:S02]  /*1910*/  SHF.R.S32.HI R251, RZ, 0x1f, R227 ;  /* 0x0000001ffffb7819 */ /* 0x000fe400000114e3 */
[C---:B------:R-:W-:Y:S02]  /*1920*/  IADD3 R206, R198.reuse, 0x400, RZ ;  /* 0x00000400c6ce7810 */ /* 0x040fe40007ffe0ff */
[C---:B------:R-:W-:Y:S02]  /*1930*/  IADD3 R205, R198.reuse, 0x800, RZ ;  /* 0x00000800c6cd7810 */ /* 0x040fe40007ffe0ff */
[C---:B------:R-:W-:Y:S02]  /*1940*/  IADD3 R204, R198.reuse, 0xc00, RZ ;  /* 0x00000c00c6cc7810 */ /* 0x040fe40007ffe0ff */
[C---:B------:R-:W-:Y:S01]  /*1950*/  IADD3 R203, R198.reuse, 0x1000, RZ ;  /* 0x00001000c6cb7810 */ /* 0x040fe20007ffe0ff */
[----:B-1----:R-:W-:Y:S01]  /*1960*/  IMAD.SHL.U32 R17, R113, 0x2, RZ ;  /* 0x0000000271117824 */ /* 0x002fe200078e00ff */
[----:B------:R-:W-:-:S02]  /*1970*/  IADD3 R202, R198, 0x1400, RZ ;  /* 0x00001400c6ca7810 */ /* 0x000fc40007ffe0ff */
[C---:B------:R-:W-:Y:S02]  /*1980*/  IADD3 R201, R198.reuse, 0x1800, RZ ;  /* 0x00001800c6c97810 */ /* 0x040fe40007ffe0ff */
[----:B------:R1:W-:Y:S01]  /*1990*/  STL [R1+0x124], R17 ;  /* 0x0001241101007387 */ /* 0x0003e20000100800 */
[----:B--2---:R-:W-:Y:S01]  /*19a0*/  IMAD.SHL.U32 R18, R165, 0x2, RZ ;  /* 0x00000002a5127824 */ /* 0x004fe200078e00ff */
[C---:B------:R-:W-:Y:S02]  /*19b0*/  IADD3 R200, R198.reuse, 0x1c00, RZ ;  /* 0x00001c00c6c87810 */ /* 0x040fe40007ffe0ff */
[----:B------:R-:W-:Y:S02]  /*19c0*/  IADD3 R199, R198, 0x2000, RZ ;  /* 0x00002000c6c77810 */ /* 0x000fe40007ffe0ff */
[----:B---3--:R-:W-:Y:S01]  /*19d0*/  LOP3.LUT R10, R20, 0x7ffffffc, RZ, 0xc0, !PT ;  /* 0x7ffffffc140a7812 */ /* 0x008fe200078ec0ff */
[----:B------:R2:W-:Y:S01]  /*19e0*/  STL [R1+0x128], R18 ;  /* 0x0001281201007387 */ /* 0x0005e20000100800 */
[----:B-1----:R-:W-:-:S02]  /*19f0*/  SHF.L.U64.HI R17, R167, 0x1, R9 ;  /* 0x00000001a7117819 */ /* 0x002fc40000010209 */
[----:B------:R-:W-:Y:S02]  /*1a00*/  SHF.L.U64.HI R9, R164, 0x1, R8 ;  /* 0x00000001a4097819 */ /* 0x000fe40000010208 */
[----:B------:R-:W-:Y:S01]  /*1a10*/  SHF.L.U64.HI R8, R166, 0x1, R6 ;  /* 0x00000001a6087819 */ /* 0x000fe20000010206 */
[----:B------:R1:W-:Y:S01]  /*1a20*/  STL [R1+0x114], R17 ;  /* 0x0001141101007387 */ /* 0x0003e20000100800 */
[----:B------:R-:W-:Y:S02]  /*1a30*/  SHF.L.U64.HI R6, R113, 0x1, R5 ;  /* 0x0000000171067819 */ /* 0x000fe40000010205 */
[----:B------:R-:W-:Y:S01]  /*1a40*/  SHF.L.U64.HI R5, R165, 0x1, R4 ;  /* 0x00000001a5057819 */ /* 0x000fe20000010204 */
[----:B------:R-:W-:Y:S01]  /*1a50*/  STL [R1+0x110], R9 ;  /* 0x0001100901007387 */ /* 0x000fe20000100800 */
[----:B------:R-:W-:-:S03]  /*1a60*/  IMAD.IADD R4, R31, 0x1, -R10 ;  /* 0x000000011f047824 */ /* 0x000fc600078e0a0a */
[----:B------:R3:W-:Y:S01]  /*1a70*/  STL [R1+0x10c], R8 ;  /* 0x00010c0801007387 */ /* 0x0007e20000100800 */
[----:B------:R-:W-:Y:S01]  /*1a80*/  IMAD.SHL.U32 R10, R4, 0x2, RZ ;  /* 0x00000002040a7824 */ /* 0x000fe200078e00ff */
[----:B------:R-:W-:Y:S02]  /*1a90*/  SHF.R.S32.HI R4, RZ, 0x3, R15 ;  /* 0x00000003ff047819 */ /* 0x000fe4000001140f */
[----:B------:R4:W-:Y:S02]  /*1aa0*/  STL [R1+0x108], R6 ;  /* 0x0001080601007387 */ /* 0x0009e40000100800 */
[C---:B------:R-:W-:Y:S02]  /*1ab0*/  IADD3 R20, R10.reuse, 0x28, RZ ;  /* 0x000000280a147810 */ /* 0x040fe40007ffe0ff */
[----:B------:R5:W-:Y:S01]  /*1ac0*/  STL [R1+0x104], R5 ;  /* 0x0001040501007387 */ /* 0x000be20000100800 */
[C---:B------:R-:W-:Y:S02]  /*1ad0*/  IADD3 R19, R10.reuse, 0x30, RZ ;  /* 0x000000300a137810 */ /* 0x040fe40007ffe0ff */
[----:B--2---:R-:W-:-:S02]  /*1ae0*/  IADD3 R18, R10, 0x38, RZ ;  /* 0x000000380a127810 */ /* 0x004fc40007ffe0ff */
[C---:B------:R-:W-:Y:S02]  /*1af0*/  IADD3 R15, R10.reuse, 0x48, RZ ;  /* 0x000000480a0f7810 */ /* 0x040fe40007ffe0ff */
[----:B-1----:R-:W-:Y:S02]  /*1b00*/  IADD3 R17, R10, 0x40, RZ ;  /* 0x000000400a117810 */ /* 0x002fe40007ffe0ff */
[----:B---3--:R-:W-:Y:S01]  /*1b10*/  LOP3.LUT R8, R28, 0x8, R104, 0xf8, !PT ;  /* 0x000000081c087812 */ /* 0x008fe200078ef868 */
[----:B----4-:R-:W-:-:S03]  /*1b20*/  IMAD.IADD R6, R29, 0x1, R23 ;  /* 0x000000011d067824 */ /* 0x010fc600078e0217 */
[----:B------:R-:W-:Y:S02]  /*1b30*/  LOP3.LUT R8, R8, R26, RZ, 0x3c, !PT ;  /* 0x0000001a08087212 */ /* 0x000fe400078e3cff */
[----:B------:R-:W-:Y:S02]  /*1b40*/  IADD3 R23, R10, 0x20, RZ ;  /* 0x000000200a177810 */ /* 0x000fe40007ffe0ff */
[----:B-----5:R-:W-:Y:S01]  /*1b50*/  LOP3.LUT R5, R30, 0x18, R104, 0xf8, !PT ;  /* 0x000000181e057812 */ /* 0x020fe200078ef868 */
[----:B------:R1:W-:Y:S01]  /*1b60*/  STL [R1+0x134], R6 ;  /* 0x0001340601007387 */ /* 0x0003e20000100800 */
[----:B------:R-:W-:-:S03]  /*1b70*/  IMAD.IADD R244, R7, 0x1, R8 ;  /* 0x0000000107f47824 */ /* 0x000fc600078e0208 */
[----:B------:R-:W-:Y:S02]  /*1b80*/  STL [R1+0xa4], R10 ;  /* 0x0000a40a01007387 */ /* 0x000fe40000100800 */
[----:B------:R-:W-:Y:S02]  /*1b90*/  LEA R244, R244, 0x1880, 0x1 ;  /* 0x00001880f4f47811 */ /* 0x000fe400078e08ff */
[----:B------:R2:W-:Y:S02]  /*1ba0*/  STL [R1+0x8], R4 ;  /* 0x0000080401007387 */ /* 0x0005e40000100800 */
[C---:B------:R-:W-:Y:S02]  /*1bb0*/  IADD3 R245, R244.reuse, 0x20, RZ ;  /* 0x00000020f4f57810 */ /* 0x040fe40007ffe0ff */
[----:B------:R-:W-:Y:S02]  /*1bc0*/  @P0 IADD3 R245, R244, -0x20, RZ ;  /* 0xffffffe0f4f50810 */ /* 0x000fe40007ffe0ff */
[----:B-1----:R-:W-:-:S04]  /*1bd0*/  LOP3.LUT R6, R28, 0x18, R104, 0xf8, !PT ;  /* 0x000000181c067812 */ /* 0x002fc800078ef868 */
[----:B------:R-:W-:Y:S02]  /*1be0*/  LOP3.LUT R9, R6, R26, RZ, 0x3c, !PT ;  /* 0x0000001a06097212 */ /* 0x000fe400078e3cff */
[C---:B------:R-:W-:Y:S02]  /*1bf0*/  IADD3 R26, R10.reuse, 0x10, RZ ;  /* 0x000000100a1a7810 */ /* 0x040fe40007ffe0ff */
[----:B--2---:R-:W-:Y:S01]  /*1c00*/  LOP3.LUT R4, R5, R27, RZ, 0x3c, !PT ;  /* 0x0000001b05047212 */ /* 0x004fe200078e3cff */
[----:B------:R-:W-:Y:S01]  /*1c10*/  IMAD.IADD R9, R7, 0x1, R9 ;  /* 0x0000000107097824 */ /* 0x000fe200078e0209 */
[----:B------:R-:W-:Y:S02]  /*1c20*/  SHF.R.S32.HI R5, RZ, 0x3, R13 ;  /* 0x00000003ff057819 */ /* 0x000fe4000001140d */
[C---:B------:R-:W-:Y:S01]  /*1c30*/  IADD3 R27, R10.reuse, 0x8, RZ ;  /* 0x000000080a1b7810 */ /* 0x040fe20007ffe0ff */
[----:B------:R-:W-:Y:S01]  /*1c40*/  IMAD.IADD R6, R25, 0x1, R4 ;  /* 0x0000000119067824 */ /* 0x000fe200078e0204 */
[C---:B------:R-:W-:Y:S01]  /*1c50*/  IADD3 R25, R10.reuse, 0x18, RZ ;  /* 0x000000180a197810 */ /* 0x040fe20007ffe0ff */
[----:B------:R1:W-:Y:S01]  /*1c60*/  STL [R1+0x4], R5 ;  /* 0x0000040501007387 */ /* 0x0003e20000100800 */
[----:B------:R-:W-:-:S02]  /*1c70*/  IADD3 R13, R10, 0x50, RZ ;  /* 0x000000500a0d7810 */ /* 0x000fc40007ffe0ff */
[----:B------:R-:W-:Y:S01]  /*1c80*/  IADD3 R10, R10, 0x58, RZ ;  /* 0x000000580a0a7810 */ /* 0x000fe20007ffe0ff */
[----:B------:R-:W-:Y:S01]  /*1c90*/  STL [R1+0x98], R27 ;  /* 0x0000981b01007387 */ /* 0x000fe20000100800 */
[----:B------:R-:W-:Y:S02]  /*1ca0*/  SEL R4, R14, 0xffffffe0, !P4 ;  /* 0xffffffe00e047807 */ /* 0x000fe40006000000 */
[----:B------:R-:W-:Y:S01]  /*1cb0*/  SHF.R.S32.HI R8, RZ, 0x1f, R27 ;  /* 0x0000001fff087819 */ /* 0x000fe2000001141b */
[----:B------:R-:W-:Y:S02]  /*1cc0*/  STL [R1+0x94], R26 ;  /* 0x0000941a01007387 */ /* 0x000fe40000100800 */
[----:B------:R-:W-:Y:S02]  /*1cd0*/  IMAD.IADD R197, R196, 0x1, R4 ;  /* 0x00000001c4c57824 */ /* 0x000fe400078e0204 */
[----:B------:R-:W-:Y:S01]  /*1ce0*/  STL [R1+0x90], R25 ;  /* 0x0000901901007387 */ /* 0x000fe20000100800 */
[----:B------:R-:W-:-:S03]  /*1cf0*/  IMAD.IADD R171, R4, 0x1, R170 ;  /* 0x0000000104ab7824 */ /* 0x000fc600078e02aa */
[----:B------:R-:W-:Y:S04]  /*1d00*/  STL [R1+0x8c], R23 ;  /* 0x00008c1701007387 */ /* 0x000fe80000100800 */
[----:B------:R-:W-:Y:S04]  /*1d10*/  STL [R1+0x88], R20 ;  /* 0x0000881401007387 */ /* 0x000fe80000100800 */
[----:B------:R-:W-:Y:S01]  /*1d20*/  STL [R1+0x84], R19 ;  /* 0x0000841301007387 */ /* 0x000fe20000100800 */
[----:B-1----:R-:W-:Y:S02]  /*1d30*/  SEL R5, R14, 0xffffffe0, !P1 ;  /* 0xffffffe00e057807 */ /* 0x002fe40004800000 */
[----:B------:R-:W-:Y:S01]  /*1d40*/  LEA R14, R6, 0x6080, 0x1 ;  /* 0x00006080060e7811 */ /* 0x000fe200078e08ff */
[----:B------:R-:W-:Y:S01]  /*1d50*/  STL [R1+0x80], R18 ;  /* 0x0000801201007387 */ /* 0x000fe20000100800 */
[----:B------:R-:W-:-:S03]  /*1d60*/  SHF.R.S32.HI R6, RZ, 0x1f, R26 ;  /* 0x0000001fff067819 */ /* 0x000fc6000001141a */
[----:B------:R-:W-:Y:S04]  /*1d70*/  STL [R1+0x7c], R17 ;  /* 0x00007c1101007387 */ /* 0x000fe80000100800 */
[----:B------:R-:W-:Y:S04]  /*1d80*/  STL [R1+0x78], R15 ;  /* 0x0000780f01007387 */ /* 0x000fe80000100800 */
[----:B------:R-:W-:Y:S04]  /*1d90*/  STL [R1+0x74], R13 ;  /* 0x0000740d01007387 */ /* 0x000fe80000100800 */
[----:B------:R-:W-:Y:S04]  /*1da0*/  STL [R1+0x70], R10 ;  /* 0x0000700a01007387 */ /* 0x000fe80000100800 */
[----:B------:R1:W-:Y:S04]  /*1db0*/  STL [R1+0x100], R14 ;  /* 0x0001000e01007387 */ /* 0x0003e80000100800 */
[----:B------:R2:W-:Y:S04]  /*1dc0*/  STL [R1+0xdc], R8 ;  /* 0x0000dc0801007387 */ /* 0x0005e80000100800 */
[----:B------:R3:W-:Y:S01]  /*1dd0*/  STL [R1+0xd8], R6 ;  /* 0x0000d80601007387 */ /* 0x0007e20000100800 */
[----:B-1----:R-:W-:-:S02]  /*1de0*/  SHF.R.S32.HI R14, RZ, 0x1f, R25 ;  /* 0x0000001fff0e7819 */ /* 0x002fc40000011419 */
[----:B--2---:R-:W-:-:S03]  /*1df0*/  SHF.R.S32.HI R8, RZ, 0x1f, R23 ;  /* 0x0000001fff087819 */ /* 0x004fc60000011417 */
[----:B------:R1:W-:Y:S01]  /*1e00*/  STL [R1+0xd4], R14 ;  /* 0x0000d40e01007387 */ /* 0x0003e20000100800 */
[----:B---3--:R-:W-:-:S03]  /*1e10*/  SHF.R.S32.HI R6, RZ, 0x1f, R20 ;  /* 0x0000001fff067819 */ /* 0x008fc60000011414 */
[----:B------:R2:W-:Y:S04]  /*1e20*/  STL [R1+0xd0], R8 ;  /* 0x0000d00801007387 */ /* 0x0005e80000100800 */
[----:B------:R3:W-:Y:S01]  /*1e30*/  STL [R1+0xcc], R6 ;  /* 0x0000cc0601007387 */ /* 0x0007e20000100800 */
[----:B-1----:R-:W-:Y:S02]  /*1e40*/  SHF.R.S32.HI R14, RZ, 0x1f, R19 ;  /* 0x0000001fff0e7819 */ /* 0x002fe40000011413 */
[----:B--2---:R-:W-:-:S03]  /*1e50*/  SHF.R.S32.HI R8, RZ, 0x1f, R18 ;  /* 0x0000001fff087819 */ /* 0x004fc60000011412 */
[----:B------:R1:W-:Y:S01]  /*1e60*/  STL [R1+0xc8], R14 ;  /* 0x0000c80e01007387 */ /* 0x0003e20000100800 */
[----:B---3--:R-:W-:-:S03]  /*1e70*/  SHF.R.S32.HI R6, RZ, 0x1f, R17 ;  /* 0x0000001fff067819 */ /* 0x008fc60000011411 */
[----:B------:R2:W-:Y:S04]  /*1e80*/  STL [R1+0xc4], R8 ;  /* 0x0000c40801007387 */ /* 0x0005e80000100800 */
[----:B------:R3:W-:Y:S01]  /*1e90*/  STL [R1+0xc0], R6 ;  /* 0x0000c00601007387 */ /* 0x0007e20000100800 */
[----:B-1----:R-:W-:Y:S02]  /*1ea0*/  SHF.R.S32.HI R14, RZ, 0x1f, R15 ;  /* 0x0000001fff0e7819 */ /* 0x002fe4000001140f */
[----:B--2---:R-:W-:-:S03]  /*1eb0*/  SHF.R.S32.HI R8, RZ, 0x1f, R13 ;  /* 0x0000001fff087819 */ /* 0x004fc6000001140d */
[----:B------:R-:W-:Y:S01]  /*1ec0*/  STL [R1+0xbc], R14 ;  /* 0x0000bc0e01007387 */ /* 0x000fe20000100800 */
[----:B---3--:R-:W-:-:S03]  /*1ed0*/  SHF.R.S32.HI R6, RZ, 0x1f, R10 ;  /* 0x0000001fff067819 */ /* 0x008fc6000001140a */
[----:B------:R-:W-:Y:S04]  /*1ee0*/  STL [R1+0xb8], R8 ;  /* 0x0000b80801007387 */ /* 0x000fe80000100800 */
[----:B------:R1:W-:Y:S04]  /*1ef0*/  STL [R1+0xb4], R6 ;  /* 0x0000b40601007387 */ /* 0x0003e80000100800 */
[----:B------:R2:W-:Y:S01]  /*1f00*/  STL [R1+0xfc], R0 ;  /* 0x0000fc0001007387 */ /* 0x0005e20000100800 */
[----:B-1----:R-:W-:Y:S02]  /*1f10*/  LEA R6, R16, 0x6080, 0x1 ;  /* 0x0000608010067811 */ /* 0x002fe400078e08ff */
[----:B--2---:R-:W-:-:S03]  /*1f20*/  LEA R0, R12, 0x6080, 0x1 ;  /* 0x000060800c007811 */ /* 0x004fc600078e08ff */
[----:B------:R1:W-:Y:S04]  /*1f30*/  STL [R1+0xf8], R6 ;  /* 0x0000f80601007387 */ /* 0x0003e80000100800 */
[----:B------:R2:W-:Y:S01]  /*1f40*/  STL [R1+0xf4], R0 ;  /* 0x0000f40001007387 */ /* 0x0005e20000100800 */
[----:B-1----:R-:W-:Y:S02]  /*1f50*/  LEA R6, R11, 0x6080, 0x1 ;  /* 0x000060800b067811 */ /* 0x002fe400078e08ff */
[----:B--2---:R-:W-:-:S03]  /*1f60*/  LEA R0, R9, 0x6080, 0x1 ;  /* 0x0000608009007811 */ /* 0x004fc600078e08ff */
[----:B------:R-:W-:Y:S04]  /*1f70*/  STL [R1+0xf0], R6 ;  /* 0x0000f00601007387 */ /* 0x000fe80000100800 */
[----:B------:R1:W-:Y:S02]  /*1f80*/  STL [R1+0xec], R0 ;  /* 0x0000ec0001007387 */ /* 0x0003e40000100800 */
[----:B-1----:R-:W-:-:S05]  /*1f90*/  IMAD.IADD R0, R24, 0x1, R5 ;  /* 0x0000000118007824 */ /* 0x002fca00078e0205 */
[----:B------:R1:W-:Y:S02]  /*1fa0*/  STL [R1+0xa0], R0 ;  /* 0x0000a00001007387 */ /* 0x0003e40000100800 */
[----:B-1----:R-:W-:-:S05]  /*1fb0*/  IMAD.IADD R0, R5, 0x1, R22 ;  /* 0x0000000105007824 */ /* 0x002fca00078e0216 */
[----:B------:R1:W-:Y:S02]  /*1fc0*/  STL [R1+0x9c], R0 ;  /* 0x00009c0001007387 */ /* 0x0003e40000100800 */
.L_x_385:
[----:B-1----:R-:W2:Y:S01]  /*1fd0*/  LDL R0, [R1+0x5c] ;  /* 0x00005c0001007983 */ /* 0x002ea20000100800 */
[----:B------:R-:W-:Y:S01]  /*1fe0*/  IMAD.MOV.U32 R2, RZ, RZ, 0x4 ;  /* 0x00000004ff027424 */ /* 0x000fe200078e00ff */
[----:B------:R-:W-:-:S04]  /*1ff0*/  ISETP.NE.U32.AND P0, PT, RZ, c[0x0][0x370], PT ;  /* 0x0000dc00ff007a0c */ /* 0x000fc80003f05070 */
[----:B------:R-:W-:Y:S01]  /*2000*/  ISETP.NE.AND.EX P1, PT, RZ, c[0x0][0x374], PT, P0 ;  /* 0x0000dd00ff007a0c */ /* 0x000fe20003f25300 */
[----:B--2---:R-:W-:-:S05]  /*2010*/  IMAD.WIDE R2, R0, R2, c[0x0][0x588] ;  /* 0x0001620000027625 */ /* 0x004fca00078e0202 */
[----:B------:R-:W2:Y:S01]  /*2020*/  LDG.E R17, [R2.64] ;  /* 0x0000000802117981 */ /* 0x000ea2000c1e1900 */
[----:B------:R-:W-:Y:S01]  /*2030*/  ISETP.NE.U32.AND P4, PT, RZ, c[0x0][0x360], PT ;  /* 0x0000d800ff007a0c */ /* 0x000fe20003f85070 */
[----:B------:R-:W-:Y:S01]  /*2040*/  IMAD.MOV.U32 R10, RZ, RZ, RZ ;  /* 0x000000ffff0a7224 */ /* 0x000fe200078e00ff */
[----:B------:R-:W-:Y:S02]  /*2050*/  ISETP.NE.U32.AND P3, PT, RZ, c[0x0][0x348], PT ;  /* 0x0000d200ff007a0c */ /* 0x000fe40003f65070 */
[----:B------:R-:W-:Y:S02]  /*2060*/  ISETP.NE.AND.EX P4, PT, RZ, c[0x0][0x364], PT, P4 ;  /* 0x0000d900ff007a0c */ /* 0x000fe40003f85340 */
[----:B------:R-:W-:Y:S02]  /*2070*/  ISETP.NE.U32.AND P5, PT, RZ, c[0x0][0x350], PT ;  /* 0x0000d400ff007a0c */ /* 0x000fe40003fa5070 */
[----:B------:R-:W-:Y:S02]  /*2080*/  ISETP.NE.U32.AND P6, PT, RZ, c[0x0][0x358], PT ;  /* 0x0000d600ff007a0c */ /* 0x000fe40003fc5070 */
[----:B------:R-:W-:-:S02]  /*2090*/  ISETP.NE.AND.EX P3, PT, RZ, c[0x0][0x34c], PT, P3 ;  /* 0x0000d300ff007a0c */ /* 0x000fc40003f65330 */
[----:B------:R-:W-:Y:S02]  /*20a0*/  ISETP.NE.AND.EX P5, PT, RZ, c[0x0][0x354], PT, P5 ;  /* 0x0000d500ff007a0c */ /* 0x000fe40003fa5350 */
[----:B------:R-:W-:Y:S01]  /*20b0*/  ISETP.NE.AND.EX P6, PT, RZ, c[0x0][0x35c], PT, P6 ;  /* 0x0000d700ff007a0c */ /* 0x000fe20003fc5360 */
[----:B------:R-:W-:Y:S02]  /*20c0*/  IMAD.MOV.U32 R138, RZ, RZ, RZ ;  /* 0x000000ffff8a7224 */ /* 0x000fe400078e00ff */
[----:B------:R-:W-:Y:S02]  /*20d0*/  IMAD.MOV.U32 R15, RZ, RZ, RZ ;  /* 0x000000ffff0f7224 */ /* 0x000fe400078e00ff */
[----:B------:R-:W-:Y:S01]  /*20e0*/  IMAD.MOV.U32 R13, RZ, RZ, RZ ;  /* 0x000000ffff0d7224 */ /* 0x000fe200078e00ff */
[----:B--2---:R-:W-:Y:S01]  /*20f0*/  SHF.R.S32.HI R16, RZ, 0x1f, R17 ;  /* 0x0000001fff107819 */ /* 0x004fe20000011411 */
[C---:B------:R-:W-:Y:S01]  /*2100*/  IMAD.SHL.U32 R19, R17.reuse, 0x4, RZ ;  /* 0x0000000411137824 */ /* 0x040fe200078e00ff */
[C---:B------:R-:W-:Y:S01]  /*2110*/  @P1 LEA R4, P0, R17.reuse, c[0x0][0x370], 0x2 ;  /* 0x0000dc0011041a11 */ /* 0x040fe200078010ff */
[----:B------:R1:W-:Y:S01]  /*2120*/  STL [R1+0x64], R17 ;  /* 0x0000641101007387 */ /* 0x0003e20000100800 */
[----:B------:R-:W-:-:S02]  /*2130*/  SHF.L.U64.HI R18, R17, 0x2, R16 ;  /* 0x0000000211127819 */ /* 0x000fc40000010210 */
[----:B------:R-:W-:Y:S01]  /*2140*/  @P1 LEA.HI.X R5, R17, c[0x0][0x374], R16, 0x2, P0 ;  /* 0x0000dd0011051a11 */ /* 0x000fe200000f1410 */
[----:B------:R1:W-:Y:S01]  /*2150*/  STL [R1+0xa8], R16 ;  /* 0x0000a81001007387 */ /* 0x0003e20000100800 */
[----:B------:R-:W-:-:S03]  /*2160*/  @P4 IADD3 R2, P0, R19, c[0x0][0x360], RZ ;  /* 0x0000d80013024a10 */ /* 0x000fc60007f1e0ff */
[----:B------:R2:W3:Y:S01]  /*2170*/  @P1 LDG.E R10, [R4.64] ;  /* 0x00000008040a1981 */ /* 0x0004e2000c1e1900 */
[C---:B------:R-:W-:Y:S02]  /*2180*/  @P4 IADD3.X R3, R18.reuse, c[0x0][0x364], RZ, P0, !PT ;  /* 0x0000d90012034a10 */ /* 0x040fe400007fe4ff */
[----:B------:R-:W-:Y:S01]  /*2190*/  IADD3 R8, P2, R19, c[0x0][0x348], RZ ;  /* 0x0000d20013087a10 */ /* 0x000fe20007f5e0ff */
[----:B------:R1:W-:Y:S04]  /*21a0*/  STL [R1+0x4c], R19 ;  /* 0x00004c1301007387 */ /* 0x0003e80000100800 */
[----:B------:R4:W5:Y:S01]  /*21b0*/  @P4 LDG.E R139, [R2.64] ;  /* 0x00000008028b4981 */ /* 0x000962000c1e1900 */
[----:B------:R-:W-:-:S03]  /*21c0*/  IADD3.X R9, R18, c[0x0][0x34c], RZ, P2, !PT ;  /* 0x0000d30012097a10 */ /* 0x000fc600017fe4ff */
[----:B------:R1:W-:Y:S04]  /*21d0*/  STL [R1+0x60], R18 ;  /* 0x0000601201007387 */ /* 0x0003e80000100800 */
[----:B------:R1:W5:Y:S01]  /*21e0*/  @P3 LDG.E R138, [R8.64] ;  /* 0x00000008088a3981 */ /* 0x000362000c1e1900 */
[----:B--2---:R-:W-:-:S04]  /*21f0*/  IADD3 R4, P1, R19, c[0x0][0x350], RZ ;  /* 0x0000d40013047a10 */ /* 0x004fc80007f3e0ff */
[----:B------:R-:W-:Y:S02]  /*2200*/  IADD3.X R5, R18, c[0x0][0x354], RZ, P1, !PT ;  /* 0x0000d50012057a10 */ /* 0x000fe40000ffe4ff */
[----:B----4-:R-:W-:-:S03]  /*2210*/  IADD3 R2, P0, R19, c[0x0][0x358], RZ ;  /* 0x0000d60013027a10 */ /* 0x010fc60007f1e0ff */
[----:B------:R1:W5:Y:S01]  /*2220*/  @P5 LDG.E R15, [R4.64] ;  /* 0x00000008040f5981 */ /* 0x000362000c1e1900 */
[----:B------:R-:W-:-:S05]  /*2230*/  IADD3.X R3, R18, c[0x0][0x35c], RZ, P0, !PT ;  /* 0x0000d70012037a10 */ /* 0x000fca00007fe4ff */
[----:B------:R1:W5:Y:S01]  /*2240*/  @P6 LDG.E R13, [R2.64] ;  /* 0x00000008020d6981 */ /* 0x000362000c1e1900 */
[----:B------:R-:W-:Y:S03]  /*2250*/  YIELD ;  /* 0x0000000000007946 */ /* 0x000fe60003800000 */
[----:B---3--:R1:W-:Y:S01]  /*2260*/  STL [R1+0x48], R10 ;  /* 0x0000480a01007387 */ /* 0x0083e20000100800 */
[----:B------:R-:W-:Y:S05]  /*2270*/  @P4 BRA `(.L_x_207) ;  /* 0x0000005000004947 */ /* 0x000fea0003800000 */
[----:B-----5:R-:W-:Y:S01]  /*2280*/  MOV R139, c[0x0][0x168] ;  /* 0x00005a00008b7a02 */ /* 0x020fe20000000f00 */
[----:B------:R-:W-:Y:S05]  /*2290*/  @!P3 BRA `(.L_x_207) ;  /* 0x000000300000b947 */ /* 0x000fea0003800000 */
[----:B------:R-:W2:Y:S04]  /*22a0*/  LDG.E R6, [R8.64] ;  /* 0x0000000808067981 */ /* 0x000ea8000c1e1900 */
[----:B------:R-:W2:Y:S02]  /*22b0*/  LDG.E R0, [R8.64+0x4] ;  /* 0x0000040808007981 */ /* 0x000ea4000c1e1900 */
[----:B--2---:R-:W-:-:S02]  /*22c0*/  IADD3 R139, -R6, R0, RZ ;  /* 0x00000000068b7210 */ /* 0x004fc40007ffe1ff */
.L_x_207:
[----:B------:R-:W-:-:S04]  /*22d0*/  ISETP.NE.U32.AND P0, PT, RZ, c[0x0][0x368], PT ;  /* 0x0000da00ff007a0c */ /* 0x000fc80003f05070 */
[----:B------:R-:W-:-:S13]  /*22e0*/  ISETP.NE.AND.EX P0, PT, RZ, c[0x0][0x36c], PT, P0 ;  /* 0x0000db00ff007a0c */ /* 0x000fda0003f05300 */
[----:B------:R-:W-:Y:S05]  /*22f0*/  @!P0 BRA `(.L_x_208) ;  /* 0x0000004000008947 */ /* 0x000fea0003800000 */
[----:B-1----:R-:W-:-:S04]  /*2300*/  IADD3 R4, P0, R19, c[0x0][0x368], RZ ;  /* 0x0000da0013047a10 */ /* 0x002fc80007f1e0ff */
[----:B------:R-:W-:-:S05]  /*2310*/  IADD3.X R5, R18, c[0x0][0x36c], RZ, P0, !PT ;  /* 0x0000db0012057a10 */ /* 0x000fca00007fe4ff */
[----:B------:R1:W5:Y:S01]  /*2320*/  LDG.E R12, [R4.64] ;  /* 0x00000008040c7981 */ /* 0x000362000c1e1900 */
[----:B------:R-:W-:Y:S05]  /*2330*/  BRA `(.L_x_209) ;  /* 0x0000005000007947 */ /* 0x000fea0003800000 */
.L_x_208:
[----:B------:R-:W-:Y:S01]  /*2340*/  MOV R12, UR6 ;  /* 0x00000006000c7c02 */ /* 0x000fe20008000f00 */
[----:B------:R-:W-:Y:S05]  /*2350*/  @!P5 BRA `(.L_x_209) ;  /* 0x000000300000d947 */ /* 0x000fea0003800000 */
[----:B------:R-:W2:Y:S04]  /*2360*/  LDG.E R6, [R4.64] ;  /* 0x0000000804067981 */ /* 0x000ea8000c1e1900 */
[----:B------:R-:W2:Y:S02]  /*2370*/  LDG.E R0, [R4.64+0x4] ;  /* 0x0000040804007981 */ /* 0x000ea4000c1e1900 */
[----:B--2---:R-:W-:Y:S02]  /*2380*/  IADD3 R12, -R6, R0, RZ ;  /* 0x00000000060c7210 */ /* 0x004fe40007ffe1ff */
.L_x_209:
[----:B------:R-:W2:Y:S04]  /*2390*/  LDL R14, [R1+0x58] ;  /* 0x00005800010e7983 */ /* 0x000ea80000100800 */
[----:B-1----:R1:W3:Y:S04]  /*23a0*/  @P6 LDG.E R4, [R2.64] ;  /* 0x0000000802046981 */ /* 0x0022e8000c1e1900 */
[----:B------:R1:W3:Y:S01]  /*23b0*/  @P6 LDG.E R0, [R2.64+0x4] ;  /* 0x0000040802006981 */ /* 0x0002e2000c1e1900 */
[----:B------:R-:W-:Y:S01]  /*23c0*/  ISETP.NE.U32.AND P0, PT, RZ, c[0x0][0x378], PT ;  /* 0x0000de00ff007a0c */ /* 0x000fe20003f05070 */
[----:B-----5:R-:W-:-:S03]  /*23d0*/  IMAD.MOV.U32 R129, RZ, RZ, R12 ;  /* 0x000000ffff817224 */ /* 0x020fc600078e000c */
[----:B------:R-:W-:-:S13]  /*23e0*/  ISETP.NE.AND.EX P1, PT, RZ, c[0x0][0x37c], PT, P0 ;  /* 0x0000df00ff007a0c */ /* 0x000fda0003f25300 */
[----:B-1----:R-:W-:-:S04]  /*23f0*/  @P1 IADD3 R2, P0, R19, c[0x0][0x378], RZ ;  /* 0x0000de0013021a10 */ /* 0x002fc80007f1e0ff */
[----:B------:R-:W-:-:S05]  /*2400*/  @P1 IADD3.X R3, R18, c[0x0][0x37c], RZ, P0, !PT ;  /* 0x0000df0012031a10 */ /* 0x000fca00007fe4ff */
[----:B------:R1:W5:Y:S01]  /*2410*/  @P1 LDG.E R129, [R2.64] ;  /* 0x0000000802811981 */ /* 0x000362000c1e1900 */
[----:B------:R-:W-:Y:S01]  /*2420*/  IMAD.IADD R6, R12, 0x1, -R10 ;  /* 0x000000010c067824 */ /* 0x000fe200078e0a0a */
[----:B------:R-:W-:Y:S01]  /*2430*/  BSSY B0, `(.L_x_210) ;  /* 0x0000031000007945 */ /* 0x000fe20003800000 */
[----:B-1----:R-:W-:Y:S01]  /*2440*/  IMAD.MOV.U32 R2, RZ, RZ, c[0x0][0x228] ;  /* 0x00008a00ff027624 */ /* 0x002fe200078e00ff */
[----:B--2---:R-:W-:-:S04]  /*2450*/  LOP3.LUT R3, R14, 0xff000000, RZ, 0xc0, !PT ;  /* 0xff0000000e037812 */ /* 0x004fc800078ec0ff */
[----:B------:R-:W-:Y:S01]  /*2460*/  SHF.R.U32.HI R3, RZ, 0x8, R3 ;  /* 0x00000008ff037819 */ /* 0x000fe20000011603 */
[----:B---3--:R-:W-:Y:S01]  /*2470*/  @P6 IMAD.IADD R2, R0, 0x1, -R4 ;  /* 0x0000000100026824 */ /* 0x008fe200078e0a04 */
[----:B------:R-:W-:-:S03]  /*2480*/  LOP3.LUT R4, R14, 0xff0000, RZ, 0xc0, !PT ;  /* 0x00ff00000e047812 */ /* 0x000fc600078ec0ff */
[----:B------:R-:W-:Y:S01]  /*2490*/  IMAD.IADD R136, R6, 0x1, R2 ;  /* 0x0000000106887824 */ /* 0x000fe200078e0202 */
[----:B------:R-:W-:-:S04]  /*24a0*/  LEA.HI R3, R4, R3, RZ, 0x10 ;  /* 0x0000000304037211 */ /* 0x000fc800078f80ff */
[----:B------:R-:W-:Y:S02]  /*24b0*/  SHF.R.U32.HI R5, RZ, 0x10, R3 ;  /* 0x00000010ff057819 */ /* 0x000fe40000011603 */
[----:B------:R-:W-:Y:S02]  /*24c0*/  LOP3.LUT R20, R3, 0xff, RZ, 0xc0, !PT ;  /* 0x000000ff03147812 */ /* 0x000fe400078ec0ff */
[C---:B------:R-:W-:Y:S01]  /*24d0*/  IADD3 R0, R136.reuse, 0x2f, RZ ;  /* 0x0000002f88007810 */ /* 0x040fe20007ffe0ff */
[----:B------:R1:W-:Y:S01]  /*24e0*/  STL [R1+0xac], R5 ;  /* 0x0000ac0501007387 */ /* 0x0003e20000100800 */
[----:B------:R-:W-:Y:S02]  /*24f0*/  ISETP.GE.AND P0, PT, R136, 0x1, PT ;  /* 0x000000018800780c */ /* 0x000fe40003f06270 */
[----:B------:R-:W-:Y:S01]  /*2500*/  ISETP.NE.AND P1, PT, R5, RZ, PT ;  /* 0x000000ff0500720c */ /* 0x000fe20003f25270 */
[----:B------:R1:W-:Y:S01]  /*2510*/  STL [R1+0xb0], R20 ;  /* 0x0000b01401007387 */ /* 0x0003e20000100800 */
[----:B------:R-:W-:-:S02]  /*2520*/  IMAD.HI R0, R0, 0x2aaaaaab, RZ ;  /* 0x2aaaaaab00007827 */ /* 0x000fc400078e02ff */
[----:B------:R-:W-:-:S03]  /*2530*/  SEL R128, R5, c[0x0][0x338], P1 ;  /* 0x0000ce0005807a07 */ /* 0x000fc60000800000 */
[----:B------:R-:W-:-:S04]  /*2540*/  SHF.R.U32.HI R4, RZ, 0x1f, R0 ;  /* 0x0000001fff047819 */ /* 0x000fc80000011600 */
[----:B------:R-:W-:Y:S01]  /*2550*/  LEA.HI.SX32 R137, R0, R4, 0x1d ;  /* 0x0000000400897211 */ /* 0x000fe200078feaff */
[----:B------:R-:W-:Y:S01]  /*2560*/  IMAD.MOV.U32 R0, RZ, RZ, RZ ;  /* 0x000000ffff007224 */ /* 0x000fe200078e00ff */
[----:B------:R-:W-:Y:S05]  /*2570*/  @!P0 BRA `(.L_x_211) ;  /* 0x000001c000008947 */ /* 0x000fea0003800000 */
        /* <DEDUP_REMOVED lines=11> */
[----:B------:R-:W-:Y:S02]  /*2630*/  IMAD.MOV.U32 R4, RZ, RZ, RZ ;  /* 0x000000ffff047224 */ /* 0x000fe400078e00ff */
        /* <DEDUP_REMOVED lines=16> */
.L_x_211:
[----:B------:R-:W-:Y:S05]  /*2740*/  BSYNC B0 ;  /* 0x0000000000007941 */ /* 0x000fea0003800000 */
.L_x_210:
[----:B------:R-:W-:-:S04]  /*2750*/  IMAD R3, R20, R0, RZ ;  /* 0x0000000014037224 */ /* 0x000fc800078e02ff */
[C---:B------:R-:W-:Y:S02]  /*2760*/  IMAD.IADD R0, R3.reuse, 0x1, R0 ;  /* 0x0000000103007824 */ /* 0x040fe400078e0200 */
[----:B------:R-:W-:-:S03]  /*2770*/  IMAD R3, R3, 0x30, -R6 ;  /* 0x0000003003037824 */ /* 0x000fc600078e0a06 */
[----:B------:R-:W-:Y:S02]  /*2780*/  IMNMX R0, R137, R0, PT ;  /* 0x0000000089007217 */ /* 0x000fe40003800200 */
[----:B------:R-:W-:-:S03]  /*2790*/  IMNMX R3, RZ, R3, !PT ;  /* 0x00000003ff037217 */ /* 0x000fc60007800200 */
[----:B------:R-:W-:Y:S02]  /*27a0*/  IMAD R0, R0, 0x30, -R6 ;  /* 0x0000003000007824 */ /* 0x000fe400078e0a06 */
[----:B-1----:R-:W-:-:S03]  /*27b0*/  IMAD.WIDE.U32 R4, R3, -0x55555555, RZ ;  /* 0xaaaaaaab03047825 */ /* 0x002fc600078e00ff */
[----:B------:R-:W-:Y:S02]  /*27c0*/  IMNMX R0, R0, R2, PT ;  /* 0x0000000200007217 */ /* 0x000fe40003800200 */
[----:B------:R-:W-:Y:S02]  /*27d0*/  SHF.R.U32.HI R87, RZ, 0x5, R5 ;  /* 0x00000005ff577819 */ /* 0x000fe40000011605 */
[----:B------:R-:W-:-:S13]  /*27e0*/  ISETP.GT.AND P0, PT, R0, R3, PT ;  /* 0x000000030000720c */ /* 0x000fda0003f04270 */
[----:B------:R-:W-:Y:S01]  /*27f0*/  @P0 IADD3 R3, R0, 0x2f, RZ ;  /* 0x0000002f00030810 */ /* 0x000fe20007ffe0ff */
[----:B------:R-:W-:-:S04]  /*2800*/  IMAD.MOV.U32 R0, RZ, RZ, R87 ;  /* 0x000000ffff007224 */ /* 0x000fc800078e0057 */
[----:B------:R-:W-:-:S05]  /*2810*/  @P0 IMAD.HI R3, R3, 0x2aaaaaab, RZ ;  /* 0x2aaaaaab03030827 */ /* 0x000fca00078e02ff */
[----:B------:R-:W-:-:S04]  /*2820*/  @P0 SHF.R.U32.HI R4, RZ, 0x1f, R3 ;  /* 0x0000001fff040819 */ /* 0x000fc80000011603 */
[----:B------:R-:W-:-:S04]  /*2830*/  @P0 LEA.HI.SX32 R0, R3, R4, 0x1d ;  /* 0x0000000403000211 */ /* 0x000fc800078feaff */
[----:B------:R-:W-:-:S13]  /*2840*/  ISETP.GT.AND P0, PT, R0, R87, PT ;  /* 0x000000570000720c */ /* 0x000fda0003f04270 */
[----:B------:R-:W-:Y:S05]  /*2850*/  @!P0 BRA `(.L_x_212) ;  /* 0x000053d000008947 */ /* 0x000fea0003800000 */
[----:B------:R-:W-:Y:S01]  /*2860*/  SHF.R.S32.HI R3, RZ, 0x1f, R13 ;  /* 0x0000001fff037819 */ /* 0x000fe2000001140d */
[----:B------:R-:W-:Y:S01]  /*2870*/  IMAD.MOV.U32 R130, RZ, RZ, 0x30 ;  /* 0x00000030ff827424 */ /* 0x000fe200078e00ff */
[C---:B------:R-:W-:Y:S01]  /*2880*/  IADD3 R88, P0, R249.reuse, R13, RZ ;  /* 0x0000000df9587210 */ /* 0x040fe20007f1e0ff */
[----:B------:R-:W-:Y:S01]  /*2890*/  IMAD.MOV.U32 R142, RZ, RZ, c[0x0][0x238] ;  /* 0x00008e00ff8e7624 */ /* 0x000fe200078e00ff */
[----:B------:R-:W-:Y:S01]  /*28a0*/  IADD3 R33, R0, -0x1, RZ ;  /* 0xffffffff00217810 */ /* 0x000fe20007ffe0ff */
[----:B------:R-:W-:Y:S01]  /*28b0*/  IMAD R143, R130, c[0x0][0x23c], RZ ;  /* 0x00008f00828f7a24 */ /* 0x000fe200078e02ff */
[----:B------:R-:W-:Y:S01]  /*28c0*/  LEA.HI.X.SX32 R89, R249, R3, 0x1, P0 ;  /* 0x00000003f9597211 */ /* 0x000fe200000f0eff */
[----:B------:R-:W-:Y:S01]  /*28d0*/  IMAD.WIDE.U32 R4, R88, c[0x0][0x238], R228 ;  /* 0x00008e0058047a25 */ /* 0x000fe200078e00e4 */
[----:B------:R-:W-:Y:S02]  /*28e0*/  SEL R13, R16, RZ, !P6 ;  /* 0x000000ff100d7207 */ /* 0x000fe40007000000 */
[----:B------:R-:W-:Y:S01]  /*28f0*/  LOP3.LUT R26, R14, 0xffff, RZ, 0xc0, !PT ;  /* 0x0000ffff0e1a7812 */ /* 0x000fe200078ec0ff */
[----:B------:R-:W-:Y:S01]  /*2900*/  IMAD R3, R89, c[0x0][0x238], RZ ;  /* 0x00008e0059037a24 */ /* 0x000fe200078e02ff */
[----:B------:R-:W-:Y:S01]  /*2910*/  SEL R14, R17, RZ, !P6 ;  /* 0x000000ff110e7207 */ /* 0x000fe20007000000 */
[----:B------:R-:W-:Y:S01]  /*2920*/  IMAD R0, R13, c[0x0][0x248], RZ ;  /* 0x000092000d007a24 */ /* 0x000fe200078e02ff */
[----:B------:R-:W-:Y:S01]  /*2930*/  ISETP.NE.U32.AND P4, PT, RZ, c[0x0][0x340], PT ;  /* 0x0000d000ff007a0c */ /* 0x000fe20003f85070 */
[----:B------:R-:W-:Y:S01]  /*2940*/  IMAD R3, R88, c[0x0][0x23c], R3 ;  /* 0x00008f0058037a24 */ /* 0x000fe200078e0203 */
[----:B------:R-:W-:Y:S01]  /*2950*/  LOP3.LUT R243, R243, 0xfffffffb, RZ, 0xc0, !PT ;  /* 0xfffffffbf3f37812 */ /* 0x000fe200078ec0ff */
[----:B------:R-:W-:Y:S01]  /*2960*/  IMAD R6, R14, c[0x0][0x24c], R0 ;  /* 0x000093000e067a24 */ /* 0x000fe200078e0200 */
[----:B------:R-:W-:Y:S01]  /*2970*/  ISETP.NE.AND.EX P4, PT, RZ, c[0x0][0x344], PT, P4 ;  /* 0x0000d100ff007a0c */ /* 0x000fe20003f85340 */
[----:B------:R-:W-:Y:S01]  /*2980*/  IMAD.IADD R5, R5, 0x1, R3 ;  /* 0x0000000105057824 */ /* 0x000fe200078e0203 */
[----:B------:R-:W-:Y:S01]  /*2990*/  ISETP.GE.AND P6, PT, R238, c[0x0][0x1d4], PT ;  /* 0x00007500ee007a0c */ /* 0x000fe20003fc6270 */
[----:B------:R-:W-:Y:S01]  /*29a0*/  IMAD R3, R33, -0x30, R2 ;  /* 0xffffffd021037824 */ /* 0x000fe200078e0202 */
[----:B------:R-:W-:Y:S01]  /*29b0*/  ISETP.GE.AND P5, PT, R227, c[0x0][0x1d4], PT ;  /* 0x00007500e3007a0c */ /* 0x000fe20003fa6270 */
[----:B------:R-:W-:-:S03]  /*29c0*/  IMAD.WIDE.U32 R4, R26, c[0x0][0x240], R4 ;  /* 0x000090001a047a25 */ /* 0x000fc600078e0004 */
[----:B------:R-:W-:Y:S01]  /*29d0*/  IMNMX R3, R3, 0x30, PT ;  /* 0x0000003003037817 */ /* 0x000fe20003800200 */
[----:B------:R-:W-:-:S04]  /*29e0*/  IMAD.WIDE.U32 R134, R130, c[0x0][0x238], RZ ;  /* 0x00008e0082867a25 */ /* 0x000fc800078e00ff */
[----:B------:R-:W-:Y:S02]  /*29f0*/  IMAD.IADD R0, R3, 0x1, -R249 ;  /* 0x0000000103007824 */ /* 0x000fe400078e0af9 */
[----:B------:R-:W-:Y:S02]  /*2a00*/  IMAD R5, R26, c[0x0][0x244], R5 ;  /* 0x000091001a057a24 */ /* 0x000fe400078e0205 */
[----:B------:R-:W-:Y:S01]  /*2a10*/  IMAD.IADD R143, R135, 0x1, R143 ;  /* 0x00000001878f7824 */ /* 0x000fe200078e028f */
[----:B------:R-:W-:Y:S01]  /*2a20*/  ISETP.GE.AND P1, PT, R0, 0x1, PT ;  /* 0x000000010000780c */ /* 0x000fe20003f26270 */
[----:B------:R-:W-:Y:S01]  /*2a30*/  IMAD.WIDE.U32 R92, R14, c[0x0][0x248], R4 ;  /* 0x000092000e5c7a25 */ /* 0x000fe200078e0004 */
[----:B------:R-:W-:Y:S02]  /*2a40*/  SHF.R.S32.HI R4, RZ, 0x1f, R33 ;  /* 0x0000001fff047819 */ /* 0x000fe40000011421 */
[----:B------:R-:W-:Y:S01]  /*2a50*/  ISETP.GT.AND P0, PT, R0, 0x20, PT ;  /* 0x000000200000780c */ /* 0x000fe20003f04270 */
[----:B------:R-:W-:-:S02]  /*2a60*/  IMAD R3, R143, R33, RZ ;  /* 0x000000218f037224 */ /* 0x000fc400078e02ff */
[----:B------:R-:W-:Y:S02]  /*2a70*/  IMAD.IADD R91, R93, 0x1, R6 ;  /* 0x000000015d5b7824 */ /* 0x000fe400078e0206 */
[----:B------:R-:W-:Y:S02]  /*2a80*/  IMAD.MOV.U32 R90, RZ, RZ, R92 ;  /* 0x000000ffff5a7224 */ /* 0x000fe400078e005c */
[-C--:B------:R-:W-:Y:S02]  /*2a90*/  IMAD R3, R4, R134.reuse, R3 ;  /* 0x0000008604037224 */ /* 0x080fe400078e0203 */
[----:B------:R-:W-:-:S04]  /*2aa0*/  IMAD.WIDE.U32 R4, R33, R134, R90 ;  /* 0x0000008621047225 */ /* 0x000fc800078e005a */
[----:B------:R-:W-:Y:S01]  /*2ab0*/  IMAD.IADD R0, R5, 0x1, R3 ;  /* 0x0000000105007824 */ /* 0x000fe200078e0203 */
[----:B------:R-:W-:Y:S01]  /*2ac0*/  @P1 LEA R8, P2, R4, c[0x0][0x220], 0x1 ;  /* 0x0000880004081a11 */ /* 0x000fe200078408ff */
[----:B------:R-:W-:Y:S02]  /*2ad0*/  IMAD.MOV.U32 R6, RZ, RZ, 0x5 ;  /* 0x00000005ff067424 */ /* 0x000fe400078e00ff */
[----:B------:R-:W-:Y:S01]  /*2ae0*/  IMAD.SHL.U32 R144, R142, 0x20, RZ ;  /* 0x000000208e907824 */ /* 0x000fe200078e00ff */
[----:B------:R-:W-:Y:S02]  /*2af0*/  @P1 LEA.HI.X R9, R4, c[0x0][0x224], R0, 0x1, P2 ;  /* 0x0000890004091a11 */ /* 0x000fe400010f0c00 */
[----:B------:R-:W-:Y:S02]  /*2b00*/  ISETP.GE.AND P2, PT, R228, c[0x0][0x1d4], PT ;  /* 0x00007500e4007a0c */ /* 0x000fe40003f46270 */
[----:B------:R-:W-:Y:S02]  /*2b10*/  SHF.L.U64.HI R142, R142, R6, c[0x0][0x23c] ;  /* 0x00008f008e8e7619 */ /* 0x000fe40000010206 */
[----:B------:R-:W-:-:S05]  /*2b20*/  @P0 IADD3 R3, P3, R144, R4, RZ ;  /* 0x0000000490030210 */ /* 0x000fca0007f7e0ff */
[----:B------:R-:W-:-:S04]  /*2b30*/  @P0 IMAD.X R0, R0, 0x1, R142, P3 ;  /* 0x0000000100000824 */ /* 0x000fc800018e068e */
[----:B------:R-:W-:Y:S02]  /*2b40*/  @P2 LOP3.LUT R243, R243, 0x4, RZ, 0xfc, !PT ;  /* 0x00000004f3f32812 */ /* 0x000fe400078efcff */
[----:B------:R-:W-:Y:S02]  /*2b50*/  @P0 LEA R4, P2, R3, c[0x0][0x220], 0x1 ;  /* 0x0000880003040a11 */ /* 0x000fe400078408ff */
[----:B------:R-:W-:Y:S02]  /*2b60*/  LOP3.LUT P3, RZ, R243, 0x4, RZ, 0xc0, !PT ;  /* 0x00000004f3ff7812 */ /* 0x000fe4000786c0ff */
[----:B------:R-:W-:Y:S01]  /*2b70*/  @P0 LEA.HI.X R5, R3, c[0x0][0x224], R0, 0x1, P2 ;  /* 0x0000890003050a11 */ /* 0x000fe200010f0c00 */
[C---:B------:R-:W-:Y:S01]  /*2b80*/  @P1 IMAD.SHL.U32 R3, R250.reuse, 0x2, RZ ;  /* 0x00000002fa031824 */ /* 0x040fe200078e00ff */
[----:B------:R-:W-:Y:S01]  /*2b90*/  @P4 IADD3 R10, P2, R19, c[0x0][0x340], RZ ;  /* 0x0000d000130a4a10 */ /* 0x000fe20007f5e0ff */
[----:B------:R-:W-:Y:S01]  /*2ba0*/  @P0 IMAD.SHL.U32 R0, R250, 0x2, RZ ;  /* 0x00000002fa000824 */ /* 0x000fe200078e00ff */
[----:B------:R-:W-:-:S02]  /*2bb0*/  LOP3.LUT R243, R243, 0xfffffffd, RZ, 0xc0, !PT ;  /* 0xfffffffdf3f37812 */ /* 0x000fc400078ec0ff */
[----:B------:R-:W-:Y:S02]  /*2bc0*/  @P4 IADD3.X R11, R18, c[0x0][0x344], RZ, P2, !PT ;  /* 0x0000d100120b4a10 */ /* 0x000fe400017fe4ff */
[----:B------:R-:W-:-:S03]  /*2bd0*/  @P6 LOP3.LUT R243, R243, 0x2, RZ, 0xfc, !PT ;  /* 0x00000002f3f36812 */ /* 0x000fc600078efcff */
[----:B------:R-:W2:Y:S01]  /*2be0*/  @P4 LDG.E R6, [R10.64] ;  /* 0x000000080a064981 */ /* 0x000ea2000c1e1900 */
[----:B------:R-:W-:-:S03]  /*2bf0*/  LOP3.LUT R243, R243, 0xfffffffe, RZ, 0xc0, !PT ;  /* 0xfffffffef3f37812 */ /* 0x000fc600078ec0ff */
[----:B------:R-:W-:Y:S01]  /*2c00*/  @!PT LDS RZ, [RZ] ;  /* 0x00000000fffff984 */ /* 0x000fe20000000800 */
[----:B------:R-:W-:Y:S01]  /*2c10*/  @!PT LDS RZ, [RZ] ;  /* 0x00000000fffff984 */ /* 0x000fe20000000800 */
[----:B------:R-:W-:Y:S01]  /*2c20*/  @!PT LDS RZ, [RZ] ;  /* 0x00000000fffff984 */ /* 0x000fe20000000800 */
[----:B------:R1:W-:Y:S01]  /*2c30*/  @P1 LDGSTS.E.BYPASS.LTC128B.128 [R3+0x3c80], [R8.64], !P3 ;  /* 0x03c8000008031fae */ /* 0x0003e2000d901d48 */
[C---:B------:R-:W-:Y:S02]  /*2c40*/  IADD3 R28, R104.reuse, 0x20, RZ ;  /* 0x00000020681c7810 */ /* 0x040fe40007ffe0ff */
[----:B------:R-:W-:Y:S01]  /*2c50*/  IADD3 R29, R104, 0x10, RZ ;  /* 0x00000010681d7810 */ /* 0x000fe20007ffe0ff */
[----:B------:R1:W-:Y:S01]  /*2c60*/  @P1 LDGSTS.E.BYPASS.LTC128B.128 [R3+0x4880], [R8.64+0x40], !P6 ;  /* 0x0488004008031fae */ /* 0x0003e2000f101d48 */
[----:B------:R-:W-:-:S03]  /*2c70*/  @P5 LOP3.LUT R243, R243, 0x1, RZ, 0xfc, !PT ;  /* 0x00000001f3f35812 */ /* 0x000fc600078efcff */
[----:B------:R1:W-:Y:S04]  /*2c80*/  @P1 LDGSTS.E.BYPASS.LTC128B.128 [R3+0x5480], [R8.64+0x80], !P5 ;  /* 0x0548008008031fae */ /* 0x0003e8000e901d48 */
[----:B------:R3:W-:Y:S04]  /*2c90*/  @P0 LDGSTS.E.BYPASS.LTC128B.128 [R0+0x4480], [R4.64], !P3 ;  /* 0x0448000004000fae */ /* 0x0007e8000d901d48 */
[----:B------:R3:W-:Y:S04]  /*2ca0*/  @P0 LDGSTS.E.BYPASS.LTC128B.128 [R0+0x5080], [R4.64+0x40], !P6 ;  /* 0x0508004004000fae */ /* 0x0007e8000f101d48 */
[----:B------:R3:W-:Y:S01]  /*2cb0*/  @P0 LDGSTS.E.BYPASS.LTC128B.128 [R0+0x5c80], [R4.64+0x80], !P5 ;  /* 0x05c8008004000fae */ /* 0x0007e2000e901d48 */
[----:B------:R-:W-:-:S03]  /*2cc0*/  ISETP.GE.AND P1, PT, R104, c[0x0][0x27c], PT ;  /* 0x00009f0068007a0c */ /* 0x000fc60003f26270 */
[----:B------:R-:W0:Y:S01]  /*2cd0*/  LDGDEPBAR ;  /* 0x00000000000079af */ /* 0x000e220000000000 */
[----:B------:R-:W-:Y:S01]  /*2ce0*/  WARPSYNC 0xffffffff ;  /* 0xffffffff00007948 */ /* 0x000fe20003800000 */
[----:B------:R-:W-:Y:S02]  /*2cf0*/  SHF.R.S32.HI R115, RZ, 0x1f, R114 ;  /* 0x0000001fff737819 */ /* 0x000fe40000011472 */
[----:B------:R-:W-:Y:S02]  /*2d00*/  ISETP.GE.AND P3, PT, R28, c[0x0][0x27c], PT ;  /* 0x00009f001c007a0c */ /* 0x000fe40003f66270 */
[----:B------:R-:W-:Y:S02]  /*2d10*/  ISETP.GE.AND P2, PT, R29, c[0x0][0x27c], PT ;  /* 0x00009f001d007a0c */ /* 0x000fe40003f46270 */
[----:B-----5:R-:W-:Y:S02]  /*2d20*/  SHF.R.S32.HI R20, RZ, 0x1f, R129 ;  /* 0x0000001fff147819 */ /* 0x020fe40000011481 */
[----:B-1----:R-:W-:Y:S01]  /*2d30*/  SHF.R.S32.HI R3, RZ, 0x1f, R112 ;  /* 0x0000001fff037819 */ /* 0x002fe20000011470 */
[----:B---3--:R-:W-:-:S04]  /*2d40*/  IMAD.MOV.U32 R0, RZ, RZ, c[0x0][0x27c] ;  /* 0x00009f00ff007624 */ /* 0x008fc800078e00ff */
[----:B------:R-:W-:Y:S01]  /*2d50*/  IMAD.SHL.U32 R64, R0, 0x2, RZ ;  /* 0x0000000200407824 */ /* 0x000fe200078e00ff */
[----:B--2---:R-:W-:Y:S01]  /*2d60*/  @P4 SHF.R.S32.HI R19, RZ, 0x1f, R6 ;  /* 0x0000001fff134819 */ /* 0x004fe20000011406 */
[----:B------:R-:W-:Y:S02]  /*2d70*/  @!P4 IMAD.MOV.U32 R6, RZ, RZ, R17 ;  /* 0x000000ffff06c224 */ /* 0x000fe400078e0011 */
[----:B------:R-:W-:Y:S02]  /*2d80*/  @!P4 IMAD.MOV.U32 R19, RZ, RZ, R16 ;  /* 0x000000ffff13c224 */ /* 0x000fe400078e0010 */
[----:B------:R-:W2:Y:S04]  /*2d90*/  LDL R23, [R1+0xc] ;  /* 0x00000c0001177983 */ /* 0x000ea80000100800 */
[----:B------:R-:W3:Y:S01]  /*2da0*/  LDL R27, [R1+0x10] ;  /* 0x00001000011b7983 */ /* 0x000ee20000100800 */
[----:B------:R-:W-:Y:S01]  /*2db0*/  IMAD.WIDE.U32 R4, R26, c[0x0][0x260], R228 ;  /* 0x000098001a047a25 */ /* 0x000fe200078e00e4 */
[----:B------:R-:W-:Y:S01]  /*2dc0*/  MOV R146, c[0x0][0x2b8] ;  /* 0x0000ae0000927a02 */ /* 0x000fe20000000f00 */
[----:B------:R-:W-:Y:S01]  /*2dd0*/  ULDC.U8 UR5, c[0x0][0x298] ;  /* 0x0000a60000057ab9 */ /* 0x000fe20000000000 */
[----:B------:R-:W-:Y:S01]  /*2de0*/  MOV R145, c[0x0][0x27c] ;  /* 0x00009f0000917a02 */ /* 0x000fe20000000f00 */
[----:B------:R-:W-:Y:S01]  /*2df0*/  IMAD R8, R3, c[0x0][0x280], RZ ;  /* 0x0000a00003087a24 */ /* 0x000fe200078e02ff */
[----:B------:R-:W-:Y:S01]  /*2e00*/  ISETP.NE.AND P4, PT, R146, 0x1, PT ;  /* 0x000000019200780c */ /* 0x000fe20003f85270 */
[----:B------:R-:W-:Y:S01]  /*2e10*/  IMAD R5, R26, c[0x0][0x264], R5 ;  /* 0x000099001a057a24 */ /* 0x000fe200078e0205 */
[----:B------:R-:W-:Y:S01]  /*2e20*/  ISETP.GE.AND P0, PT, R145, 0x1, PT ;  /* 0x000000019100780c */ /* 0x000fe20003f06270 */
[----:B------:R-:W-:Y:S01]  /*2e30*/  IMAD R0, R13, c[0x0][0x268], RZ ;  /* 0x00009a000d007a24 */ /* 0x000fe200078e02ff */
[----:B------:R-:W-:Y:S01]  /*2e40*/  LOP3.LUT R243, R243, 0xffffffef, RZ, 0xc0, !PT ;  /* 0xffffffeff3f37812 */ /* 0x000fe200078ec0ff */
[----:B------:R-:W-:-:S02]  /*2e50*/  IMAD R10, R3, c[0x0][0x290], RZ ;  /* 0x0000a400030a7a24 */ /* 0x000fc400078e02ff */
[C---:B------:R-:W-:Y:S01]  /*2e60*/  IMAD R3, R112.reuse, c[0x0][0x284], R8 ;  /* 0x0000a10070037a24 */ /* 0x040fe200078e0208 */
[----:B------:R-:W-:Y:S01]  /*2e70*/  LOP3.LUT R243, R243, 0xfffffff7, RZ, 0xc0, !PT ;  /* 0xfffffff7f3f37812 */ /* 0x000fe200078ec0ff */
[----:B------:R-:W-:-:S04]  /*2e80*/  IMAD.WIDE.U32 R8, R112, c[0x0][0x280], R114 ;  /* 0x0000a00070087a25 */ /* 0x000fc800078e0072 */
[----:B------:R-:W-:Y:S01]  /*2e90*/  IMAD.WIDE.U32 R82, R14, c[0x0][0x268], R4 ;  /* 0x00009a000e527a25 */ /* 0x000fe200078e0004 */
[----:B------:R-:W-:-:S03]  /*2ea0*/  @P4 LOP3.LUT R243, R243, 0x8, RZ, 0xfc, !PT ;  /* 0x00000008f3f34812 */ /* 0x000fc600078efcff */
[----:B------:R-:W-:Y:S01]  /*2eb0*/  IMAD R25, R14, c[0x0][0x26c], R0 ;  /* 0x00009b000e197a24 */ /* 0x000fe200078e0200 */
[----:B------:R-:W-:Y:S01]  /*2ec0*/  SEL R0, RZ, c[0x0][0x27c], !P1 ;  /* 0x00009f00ff007a07 */ /* 0x000fe20004800000 */
[----:B------:R-:W-:Y:S01]  /*2ed0*/  IMAD.WIDE.U32 R4, R112, c[0x0][0x290], R114 ;  /* 0x0000a40070047a25 */ /* 0x000fe200078e0072 */
[----:B------:R-:W-:Y:S02]  /*2ee0*/  @P0 LOP3.LUT R243, R243, 0x10, RZ, 0xfc, !PT ;  /* 0x00000010f3f30812 */ /* 0x000fe400078efcff */
[----:B------:R-:W-:Y:S01]  /*2ef0*/  IADD3 R0, R104, R0, RZ ;  /* 0x0000000068007210 */ /* 0x000fe20007ffe0ff */
[C---:B------:R-:W-:Y:S01]  /*2f00*/  IMAD R18, R112.reuse, c[0x0][0x294], R10 ;  /* 0x0000a50070127a24 */ /* 0x040fe200078e020a */
[----:B------:R-:W-:Y:S01]  /*2f10*/  IADD3 R81, R83, R25, RZ ;  /* 0x0000001953517210 */ /* 0x000fe20007ffe0ff */
[----:B------:R-:W-:Y:S01]  /*2f20*/  IMAD.MOV.U32 R14, RZ, RZ, R8 ;  /* 0x000000ffff0e7224 */ /* 0x000fe200078e0008 */
[----:B------:R-:W-:Y:S01]  /*2f30*/  SEL R8, RZ, c[0x0][0x27c], !P2 ;  /* 0x00009f00ff087a07 */ /* 0x000fe20005000000 */
[----:B------:R-:W-:Y:S01]  /*2f40*/  IMAD.WIDE.U32 R10, R112, c[0x0][0x280], R104 ;  /* 0x0000a000700a7a25 */ /* 0x000fe200078e0068 */
[----:B------:R-:W-:-:S02]  /*2f50*/  IADD3 R13, R5, R18, RZ ;  /* 0x00000012050d7210 */ /* 0x000fc40007ffe0ff */
[----:B------:R-:W-:Y:S01]  /*2f60*/  SEL R5, RZ, c[0x0][0x27c], !P3 ;  /* 0x00009f00ff057a07 */ /* 0x000fe20005800000 */
[----:B------:R-:W-:Y:S01]  /*2f70*/  IMAD.IADD R127, R12, 0x1, R15 ;  /* 0x000000010c7f7824 */ /* 0x000fe200078e020f */
[----:B------:R-:W-:Y:S01]  /*2f80*/  MOV R12, R4 ;  /* 0x00000004000c7202 */ /* 0x000fe20000000f00 */
[----:B------:R-:W-:Y:S01]  /*2f90*/  IMAD.IADD R15, R9, 0x1, R3 ;  /* 0x00000001090f7824 */ /* 0x000fe200078e0203 */
[----:B------:R-:W-:Y:S01]  /*2fa0*/  SHF.R.S32.HI R4, RZ, 0x1f, R0 ;  /* 0x0000001fff047819 */ /* 0x000fe20000011400 */
[----:B------:R-:W-:Y:S02]  /*2fb0*/  IMAD.IADD R11, R3, 0x1, R11 ;  /* 0x00000001030b7824 */ /* 0x000fe400078e020b */
[----:B------:R-:W-:Y:S01]  /*2fc0*/  IMAD.IADD R3, R29, 0x1, R8 ;  /* 0x000000011d037824 */ /* 0x000fe200078e0208 */
[----:B------:R-:W-:Y:S01]  /*2fd0*/  IADD3 R8, R28, R5, RZ ;  /* 0x000000051c087210 */ /* 0x000fe20007ffe0ff */
[----:B------:R-:W-:Y:S01]  /*2fe0*/  IMAD.WIDE.U32 R16, R112, c[0x0][0x290], R104 ;  /* 0x0000a40070107a25 */ /* 0x000fe200078e0068 */
[----:B------:R-:W-:-:S02]  /*2ff0*/  LEA.HI R5, R4, R0, RZ, 0x3 ;  /* 0x0000000004057211 */ /* 0x000fc400078f18ff */
[----:B------:R-:W-:Y:S01]  /*3000*/  SHF.R.S32.HI R9, RZ, 0x1f, R3 ;  /* 0x0000001fff097819 */ /* 0x000fe20000011403 */
[----:B------:R-:W-:Y:S01]  /*3010*/  IMAD R140, R130, c[0x0][0x284], RZ ;  /* 0x0000a100828c7a24 */ /* 0x000fe200078e02ff */
[----:B------:R-:W-:Y:S01]  /*3020*/  LEA.HI R22, R4, R0, RZ, 0x5 ;  /* 0x0000000004167211 */ /* 0x000fe200078f28ff */
[C---:B------:R-:W-:Y:S01]  /*3030*/  IMAD R141, R130.reuse, c[0x0][0x294], RZ ;  /* 0x0000a500828d7a24 */ /* 0x040fe200078e02ff */
[----:B------:R-:W-:Y:S01]  /*3040*/  SHF.R.S32.HI R0, RZ, 0x1f, R8 ;  /* 0x0000001fff007819 */ /* 0x000fe20000011408 */
[----:B------:R-:W-:Y:S01]  /*3050*/  IMAD.WIDE.U32 R132, R130, c[0x0][0x280], RZ ;  /* 0x0000a00082847a25 */ /* 0x000fe200078e00ff */
[CC--:B------:R-:W-:Y:S02]  /*3060*/  LEA.HI R4, R9.reuse, R3.reuse, RZ, 0x3 ;  /* 0x0000000309047211 */ /* 0x0c0fe400078f18ff */
[----:B------:R-:W-:Y:S01]  /*3070*/  LEA.HI R21, R9, R3, RZ, 0x5 ;  /* 0x0000000309157211 */ /* 0x000fe200078f28ff */
[----:B------:R-:W-:Y:S01]  /*3080*/  IMAD.IADD R9, R18, 0x1, R17 ;  /* 0x0000000112097824 */ /* 0x000fe200078e0211 */
[-C--:B------:R-:W-:Y:S01]  /*3090*/  LEA.HI R3, R0, R8.reuse, RZ, 0x3 ;  /* 0x0000000800037211 */ /* 0x080fe200078f18ff */
[----:B------:R-:W-:Y:S01]  /*30a0*/  IMAD.WIDE.U32 R108, R6, c[0x0][0x2b0], RZ ;  /* 0x0000ac00066c7a25 */ /* 0x000fe200078e00ff */
[----:B------:R-:W-:-:S02]  /*30b0*/  LEA.HI R0, R0, R8, RZ, 0x5 ;  /* 0x0000000800007211 */ /* 0x000fc400078f28ff */
[----:B------:R-:W-:Y:S01]  /*30c0*/  SHF.R.S32.HI R22, RZ, 0x5, R22 ;  /* 0x00000005ff167819 */ /* 0x000fe20000011416 */
[----:B------:R-:W-:Y:S01]  /*30d0*/  IMAD.WIDE.U32 R130, R130, c[0x0][0x290], RZ ;  /* 0x0000a40082827a25 */ /* 0x000fe200078e00ff */
[----:B------:R-:W-:Y:S02]  /*30e0*/  SHF.R.S32.HI R18, RZ, 0x5, R21 ;  /* 0x00000005ff127819 */ /* 0x000fe40000011415 */
[----:B------:R-:W-:Y:S01]  /*30f0*/  SHF.R.S32.HI R0, RZ, 0x5, R0 ;  /* 0x00000005ff007819 */ /* 0x000fe20000011400 */
[--C-:B------:R-:W-:Y:S01]  /*3100*/  IMAD R24, R22, 0x600, R7.reuse ;  /* 0x0000060016187824 */ /* 0x100fe200078e0207 */
[----:B------:R-:W-:Y:S01]  /*3110*/  LOP3.LUT R86, R5, 0xfffffff8, RZ, 0xc0, !PT ;  /* 0xfffffff805567812 */ /* 0x000fe200078ec0ff */
[----:B------:R-:W-:Y:S01]  /*3120*/  IMAD R21, R18, 0x600, R7 ;  /* 0x0000060012157824 */ /* 0x000fe200078e0207 */
[----:B------:R-:W-:Y:S01]  /*3130*/  LOP3.LUT R85, R4, 0xfffffff8, RZ, 0xc0, !PT ;  /* 0xfffffff804557812 */ /* 0x000fe200078ec0ff */
[----:B------:R-:W-:Y:S01]  /*3140*/  IMAD.WIDE.U32 R96, R129, c[0x0][0x280], R10 ;  /* 0x0000a00081607a25 */ /* 0x000fe200078e000a */
[----:B------:R-:W-:-:S02]  /*3150*/  LOP3.LUT R84, R3, 0xfffffff8, RZ, 0xc0, !PT ;  /* 0xfffffff803547812 */ /* 0x000fc400078ec0ff */
[----:B------:R-:W-:Y:S01]  /*3160*/  IADD3 R141, R131, R141, RZ ;  /* 0x0000008d838d7210 */ /* 0x000fe20007ffe0ff */
[C---:B------:R-:W-:Y:S01]  /*3170*/  IMAD.WIDE.U32 R106, R26.reuse, c[0x0][0x1e8], RZ ;  /* 0x00007a001a6a7a25 */ /* 0x040fe200078e00ff */
[----:B------:R-:W-:Y:S02]  /*3180*/  SHF.R.S32.HI R62, RZ, 0x3, R5 ;  /* 0x00000003ff3e7819 */ /* 0x000fe40000011405 */
[----:B------:R-:W-:Y:S01]  /*3190*/  SHF.R.S32.HI R61, RZ, 0x3, R4 ;  /* 0x00000003ff3d7819 */ /* 0x000fe20000011404 */
[----:B------:R-:W-:Y:S01]  /*31a0*/  IMAD.WIDE.U32 R102, R26, c[0x0][0x210], RZ ;  /* 0x000084001a667a25 */ /* 0x000fe200078e00ff */
[----:B------:R-:W-:Y:S02]  /*31b0*/  SHF.R.S32.HI R60, RZ, 0x3, R3 ;  /* 0x00000003ff3c7819 */ /* 0x000fe40000011403 */
[----:B------:R-:W-:Y:S01]  /*31c0*/  SHF.R.S32.HI R120, RZ, 0x1f, R86 ;  /* 0x0000001fff787819 */ /* 0x000fe20000011456 */
[----:B------:R-:W-:Y:S01]  /*31d0*/  IMAD.WIDE.U32 R100, R129, c[0x0][0x280], R14 ;  /* 0x0000a00081647a25 */ /* 0x000fe200078e000e */
[----:B------:R-:W-:-:S02]  /*31e0*/  SHF.R.S32.HI R119, RZ, 0x1f, R85 ;  /* 0x0000001fff777819 */ /* 0x000fc40000011455 */
[----:B------:R-:W-:Y:S01]  /*31f0*/  SHF.R.S32.HI R118, RZ, 0x1f, R84 ;  /* 0x0000001fff767819 */ /* 0x000fe20000011454 */
[----:B------:R-:W-:-:S04]  /*3200*/  IMAD.WIDE.U32 R98, R129, c[0x0][0x290], R12 ;  /* 0x0000a40081627a25 */ /* 0x000fc800078e000c */
[----:B------:R-:W-:Y:S02]  /*3210*/  IMAD.IADD R140, R133, 0x1, R140 ;  /* 0x00000001858c7824 */ /* 0x000fe400078e028c */
[C---:B------:R-:W-:Y:S02]  /*3220*/  IMAD R126, R26.reuse, c[0x0][0x1ec], R107 ;  /* 0x00007b001a7e7a24 */ /* 0x040fe400078e026b */
[----:B------:R-:W-:Y:S01]  /*3230*/  IMAD R125, R26, c[0x0][0x214], R103 ;  /* 0x000085001a7d7a24 */ /* 0x000fe200078e0267 */
[C---:B--2---:R-:W-:Y:S02]  /*3240*/  LOP3.LUT R17, R23.reuse, 0x18, R5, 0xf8, !PT ;  /* 0x0000001817117812 */ /* 0x044fe400078ef805 */
[C---:B------:R-:W-:Y:S02]  /*3250*/  LOP3.LUT R8, R23.reuse, 0x18, R4, 0xf8, !PT ;  /* 0x0000001817087812 */ /* 0x040fe400078ef804 */
[----:B------:R-:W-:Y:S02]  /*3260*/  LOP3.LUT R23, R23, 0x18, R3, 0xf8, !PT ;  /* 0x0000001817177812 */ /* 0x000fe400078ef803 */
[-C--:B---3--:R-:W-:Y:S01]  /*3270*/  LOP3.LUT R22, R17, R27.reuse, RZ, 0x3c, !PT ;  /* 0x0000001b11167212 */ /* 0x088fe200078e3cff */
[----:B------:R-:W-:Y:S01]  /*3280*/  IMAD R17, R0, 0x600, R7 ;  /* 0x0000060000117824 */ /* 0x000fe200078e0207 */
[----:B------:R-:W-:-:S02]  /*3290*/  LOP3.LUT R18, R8, R27, RZ, 0x3c, !PT ;  /* 0x0000001b08127212 */ /* 0x000fc400078e3cff */
[----:B------:R-:W-:Y:S01]  /*32a0*/  LOP3.LUT R0, R23, R27, RZ, 0x3c, !PT ;  /* 0x0000001b17007212 */ /* 0x000fe200078e3cff */
[----:B------:R-:W-:Y:S01]  /*32b0*/  IMAD.IADD R23, R24, 0x1, R22 ;  /* 0x0000000118177824 */ /* 0x000fe200078e0216 */
[----:B------:R-:W-:Y:S01]  /*32c0*/  IADD3 R22, R21, R18, RZ ;  /* 0x0000001215167210 */ /* 0x000fe20007ffe0ff */
[----:B------:R-:W-:Y:S01]  /*32d0*/  IMAD R18, R20, c[0x0][0x290], RZ ;  /* 0x0000a40014127a24 */ /* 0x000fe200078e02ff */
[----:B------:R-:W-:Y:S01]  /*32e0*/  MOV R8, R16 ;  /* 0x0000001000087202 */ /* 0x000fe20000000f00 */
[----:B------:R-:W-:Y:S01]  /*32f0*/  IMAD.IADD R21, R17, 0x1, R0 ;  /* 0x0000000111157824 */ /* 0x000fe200078e0200 */
[----:B------:R-:W-:Y:S01]  /*3300*/  SHF.L.U32 R111, R22, 0x1, RZ ;  /* 0x00000001166f7819 */ /* 0x000fe200000006ff */
[----:B------:R-:W-:Y:S02]  /*3310*/  IMAD R0, R19, c[0x0][0x2b0], RZ ;  /* 0x0000ac0013007a24 */ /* 0x000fe400078e02ff */
[----:B------:R-:W-:Y:S02]  /*3320*/  IMAD R16, R20, c[0x0][0x280], RZ ;  /* 0x0000a00014107a24 */ /* 0x000fe400078e02ff */
[----:B------:R-:W-:Y:S01]  /*3330*/  IMAD R17, R6, c[0x0][0x2b4], R0 ;  /* 0x0000ad0006117a24 */ /* 0x000fe200078e0200 */
[----:B------:R-:W-:Y:S01]  /*3340*/  LEA R0, R168, R112, 0x6 ;  /* 0x00000070a8007211 */ /* 0x000fe200078e30ff */
[----:B------:R-:W-:-:S02]  /*3350*/  IMAD R16, R129, c[0x0][0x284], R16 ;  /* 0x0000a10081107a24 */ /* 0x000fc400078e0210 */
[C---:B------:R-:W-:Y:S02]  /*3360*/  IMAD R6, R129.reuse, c[0x0][0x294], R18 ;  /* 0x0000a50081067a24 */ /* 0x040fe400078e0212 */
[----:B------:R-:W-:Y:S01]  /*3370*/  IMAD.WIDE.U32 R94, R129, c[0x0][0x290], R8 ;  /* 0x0000a400815e7a25 */ /* 0x000fe200078e0008 */
[----:B------:R-:W-:-:S03]  /*3380*/  IADD3 R121, R16, R97, RZ ;  /* 0x0000006110797210 */ /* 0x000fc60007ffe0ff */
[----:B------:R-:W-:Y:S01]  /*3390*/  IMAD.IADD R124, R109, 0x1, R17 ;  /* 0x000000016d7c7824 */ /* 0x000fe200078e0211 */
[----:B------:R-:W-:Y:S01]  /*33a0*/  IADD3 R117, R6, R95, RZ ;  /* 0x0000005f06757210 */ /* 0x000fe20007ffe0ff */
[----:B------:R-:W-:Y:S02]  /*33b0*/  IMAD.IADD R123, R101, 0x1, R16 ;  /* 0x00000001657b7824 */ /* 0x000fe400078e0210 */
[----:B------:R-:W-:Y:S02]  /*33c0*/  IMAD.IADD R122, R99, 0x1, R6 ;  /* 0x00000001637a7824 */ /* 0x000fe400078e0206 */
[----:B------:R-:W-:Y:S02]  /*33d0*/  IMAD.SHL.U32 R116, R23, 0x2, RZ ;  /* 0x0000000217747824 */ /* 0x000fe400078e00ff */
[----:B------:R-:W-:Y:S01]  /*33e0*/  IMAD.SHL.U32 R110, R21, 0x2, RZ ;  /* 0x00000002156e7824 */ /* 0x000fe200078e00ff */
[----:B------:R-:W-:Y:S06]  /*33f0*/  BAR.SYNC.DEFER_BLOCKING 0x0 ;  /* 0x0000000000007b1d */ /* 0x000fec0000010000 */
.L_x_239:
[----:B-1----:R-:W-:Y:S01]  /*3400*/  IMAD R3, R33, 0x30, R0 ;  /* 0x0000003021037824 */ /* 0x002fe200078e0200 */
[----:B------:R-:W-:Y:S01]  /*3410*/  ISETP.NE.AND P4, PT, R146, 0x1, PT ;  /* 0x000000019200780c */ /* 0x000fe20003f85270 */
[----:B------:R-:W-:Y:S01]  /*3420*/  IMAD.MOV.U32 R77, RZ, RZ, RZ ;  /* 0x000000ffff4d7224 */ /* 0x000fe200078e00ff */
[----:B------:R-:W-:Y:S04]  /*3430*/  DEPBAR.LE SB0, 0x0 ;  /* 0x000080000000791a */ /* 0x000fe80000000000 */
[----:B--2---:R-:W-:Y:S01]  /*3440*/  IMAD.IADD R4, R127, 0x1, R3 ;  /* 0x000000017f047824 */ /* 0x004fe200078e0203 */
[----:B------:R-:W-:Y:S01]  /*3450*/  ISETP.GE.AND P0, PT, R3, R2, PT ;  /* 0x000000020300720c */ /* 0x000fe20003f06270 */
[----:B------:R-:W-:Y:S01]  /*3460*/  WARPSYNC 0xffffffff ;  /* 0xffffffff00007948 */ /* 0x000fe20003800000 */
[----:B------:R-:W-:Y:S01]  /*3470*/  ISETP.GE.AND P5, PT, R145, 0x1, PT ;  /* 0x000000019100780c */ /* 0x000fe20003fa6270 */
[--C-:B------:R-:W-:Y:S01]  /*3480*/  IMAD.MOV.U32 R3, RZ, RZ, R4.reuse ;  /* 0x000000ffff037224 */ /* 0x100fe200078e0004 */
[----:B------:R-:W-:Y:S01]  /*3490*/  ISETP.GT.OR P0, PT, R0, 0x2f, P0 ;  /* 0x0000002f0000780c */ /* 0x000fe20000704670 */
[----:B------:R-:W-:Y:S01]  /*34a0*/  BSSY B1, `(.L_x_213) ;  /* 0x00003e5000017945 */ /* 0x000fe20003800000 */
[----:B---3--:R-:W-:Y:S05]  /*34b0*/  @P4 IMAD.HI.U32 R5, R4, c[0x0][0x2bc], RZ ;  /* 0x0000af0004054a27 */ /* 0x008fea00078e00ff */
[----:B------:R-:W-:Y:S06]  /*34c0*/  @P4 SHF.R.U32.HI R3, RZ, c[0x0][0x2c0], R5 ;  /* 0x0000b000ff034a19 */ /* 0x000fec0000011605 */
[C---:B------:R-:W-:Y:S04]  /*34d0*/  @!P0 IADD3 R5, P4, R3.reuse, R108, RZ ;  /* 0x0000006c03058210 */ /* 0x040fe80007f9e0ff */
[----:B------:R-:W-:Y:S01]  /*34e0*/  @!P0 LEA.HI.X.SX32 R6, R3, R124, 0x1, P4 ;  /* 0x0000007c03068211 */ /* 0x000fe200020f0eff */
[----:B------:R-:W-:Y:S01]  /*34f0*/  IMAD.MOV R3, RZ, RZ, -R3 ;  /* 0x000000ffff037224 */ /* 0x000fe200078e0a03 */
[----:B------:R-:W-:Y:S03]  /*3500*/  @!P0 LEA R8, P4, R5, c[0x0][0x2a0], 0x2 ;  /* 0x0000a80005088a11 */ /* 0x000fe600078810ff */
[----:B------:R-:W-:Y:S01]  /*3510*/  IMAD R78, R3, c[0x0][0x2b8], R4 ;  /* 0x0000ae00034e7a24 */ /* 0x000fe200078e0204 */
[----:B------:R-:W-:Y:S03]  /*3520*/  @!P0 LEA.HI.X R9, R5, c[0x0][0x2a4], R6, 0x2, P4 ;  /* 0x0000a90005098a11 */ /* 0x000fe600020f1406 */
[C---:B------:R-:W-:Y:S01]  /*3530*/  IMAD.WIDE.U32 R4, R78.reuse, c[0x0][0x1e0], RZ ;  /* 0x000078004e047a25 */ /* 0x040fe200078e00ff */
[----:B------:R-:W-:Y:S01]  /*3540*/  SHF.R.S32.HI R79, RZ, 0x1f, R78 ;  /* 0x0000001fff4f7819 */ /* 0x000fe2000001144e */
[----:B------:R-:W2:Y:S04]  /*3550*/  @!P0 LDG.E R77, [R8.64] ;  /* 0x00000008084d8981 */ /* 0x000ea8000c1e1900 */
[----:B------:R-:W-:Y:S01]  /*3560*/  IMAD R3, R79, c[0x0][0x1e0], RZ ;  /* 0x000078004f037a24 */ /* 0x000fe200078e02ff */
[----:B------:R-:W-:Y:S03]  /*3570*/  BAR.SYNC.DEFER_BLOCKING 0x0 ;  /* 0x0000000000007b1d */ /* 0x000fe60000010000 */
[----:B------:R-:W-:Y:S04]  /*3580*/  IMAD R3, R78, c[0x0][0x1e4], R3 ;  /* 0x000079004e037a24 */ /* 0x000fe800078e0203 */
[----:B------:R-:W-:Y:S01]  /*3590*/  IMAD.IADD R5, R5, 0x1, R3 ;  /* 0x0000000105057824 */ /* 0x000fe200078e0203 */
[----:B--2---:R-:W-:Y:S03]  /*35a0*/  SHF.R.S32.HI R80, RZ, 0x1f, R77 ;  /* 0x0000001fff507819 */ /* 0x004fe6000001144d */
[C---:B------:R-:W-:Y:S04]  /*35b0*/  IMAD.WIDE.U32 R4, R77.reuse, c[0x0][0x1f0], R4 ;  /* 0x00007c004d047a25 */ /* 0x040fe800078e0004 */
[----:B------:R-:W-:Y:S01]  /*35c0*/  IMAD R6, R80, c[0x0][0x1f0], RZ ;  /* 0x00007c0050067a24 */ /* 0x000fe200078e02ff */
[----:B------:R-:W-:Y:S03]  /*35d0*/  IADD3 R3, P0, R106, R4, RZ ;  /* 0x000000046a037210 */ /* 0x000fe60007f1e0ff */
[----:B------:R-:W-:Y:S05]  /*35e0*/  IMAD R6, R77, c[0x0][0x1f4], R6 ;  /* 0x00007d004d067a24 */ /* 0x000fea00078e0206 */
[----:B------:R-:W-:Y:S02]  /*35f0*/  IADD3.X R4, R126, R5, R6, P0, !PT ;  /* 0x000000057e047210 */ /* 0x000fe400007fe406 */
[C---:B------:R-:W-:Y:S04]  /*3600*/  LEA R56, P0, R3.reuse, c[0x0][0x1c8], 0x1 ;  /* 0x0000720003387a11 */ /* 0x040fe800078008ff */
[----:B------:R-:W-:Y:S01]  /*3610*/  LEA.HI.X R32, R3, c[0x0][0x1cc], R4, 0x1, P0 ;  /* 0x0000730003207a11 */ /* 0x000fe200000f0c04 */
[----:B----4-:R-:W-:-:S05]  /*3620*/  @!P5 BRA `(.L_x_214) ;  /* 0x000039f00000d947 */ /* 0x010fca0003800000 */
[-C--:B------:R-:W-:Y:S01]  /*3630*/  IMAD R6, R140, R33.reuse, RZ ;  /* 0x000000218c067224 */ /* 0x080fe200078e02ff */
[----:B------:R-:W-:Y:S01]  /*3640*/  ISETP.NE.AND P0, PT, RZ, UR5, PT ;  /* 0x00000005ff007c0c */ /* 0x000fe2000bf05270 */
[-C--:B------:R-:W-:Y:S01]  /*3650*/  IMAD R5, R141, R33.reuse, RZ ;  /* 0x000000218d057224 */ /* 0x080fe200078e02ff */
[----:B------:R-:W-:Y:S01]  /*3660*/  SHF.R.S32.HI R4, RZ, 0x1f, R33 ;  /* 0x0000001fff047819 */ /* 0x000fe20000011421 */
[----:B------:R-:W-:Y:S02]  /*3670*/  IMAD R3, R33, -0x30, R2 ;  /* 0xffffffd021037824 */ /* 0x000fe400078e0202 */
[-C--:B------:R-:W-:Y:S03]  /*3680*/  IMAD.WIDE.U32 R30, R132, R33.reuse, RZ ;  /* 0x00000021841e7225 */ /* 0x080fe600078e00ff */
[----:B------:R-:W-:Y:S01]  /*3690*/  IMNMX R76, R3, 0x30, PT ;  /* 0x00000030034c7817 */ /* 0x000fe20003800200 */
[C---:B------:R-:W-:Y:S02]  /*36a0*/  IMAD R6, R4.reuse, R132, R6 ;  /* 0x0000008404067224 */ /* 0x040fe400078e0206 */
[----:B------:R-:W-:Y:S02]  /*36b0*/  IMAD R5, R4, R130, R5 ;  /* 0x0000008204057224 */ /* 0x000fe400078e0205 */
[----:B------:R-:W-:Y:S01]  /*36c0*/  IMAD.WIDE.U32 R34, R130, R33, RZ ;  /* 0x0000002182227225 */ /* 0x000fe200078e00ff */
[----:B------:R-:W-:Y:S04]  /*36d0*/  IADD3 R6, R31, R6, RZ ;  /* 0x000000061f067210 */ /* 0x000fe80007ffe0ff */
[----:B------:R-:W-:Y:S01]  /*36e0*/  IADD3 R57, R35, R5, RZ ;  /* 0x0000000523397210 */ /* 0x000fe20007ffe0ff */
[----:B------:R-:W-:-:S05]  /*36f0*/  @!P0 BRA `(.L_x_215) ;  /* 0x00001ca000008947 */ /* 0x000fca0003800000 */
[----:B------:R-:W-:Y:S01]  /*3700*/  ISETP.GE.AND P4, PT, R112, R76, PT ;  /* 0x0000004c7000720c */ /* 0x000fe20003f86270 */
[----:B------:R-:W-:Y:S01]  /*3710*/  BSSY B0, `(.L_x_216) ;  /* 0x000003a000007945 */ /* 0x000fe20003800000 */
        /* <DEDUP_REMOVED lines=12> */
[----:B------:R-:W-:-:S05]  /*37e0*/  @P4 BRA `(.L_x_217) ;  /* 0x000002c000004947 */ /* 0x000fca0003800000 */
[----:B------:R-:W-:Y:S01]  /*37f0*/  IADD3 R3, P0, R100, R30, RZ ;  /* 0x0000001e64037210 */ /* 0x000fe20007f1e0ff */
[----:B------:R-:W-:Y:S01]  /*3800*/  CS2R R18, SRZ ;  /* 0x0000000000127805 */ /* 0x000fe2000001ff00 */
[----:B------:R-:W-:Y:S01]  /*3810*/  CS2R R12, SRZ ;  /* 0x00000000000c7805 */ /* 0x000fe2000001ff00 */
[----:B------:R-:W-:Y:S01]  /*3820*/  CS2R R38, SRZ ;  /* 0x0000000000267805 */ /* 0x000fe2000001ff00 */
[----:B------:R-:W-:Y:S01]  /*3830*/  CS2R R14, SRZ ;  /* 0x00000000000e7805 */ /* 0x000fe2000001ff00 */
[----:B------:R-:W-:Y:S01]  /*3840*/  IMAD.X R5, R6, 0x1, R123, P0 ;  /* 0x0000000106057824 */ /* 0x000fe200000e067b */
[----:B------:R-:W-:Y:S01]  /*3850*/  IADD3 R4, P0, R98, R34, RZ ;  /* 0x0000002262047210 */ /* 0x000fe20007f1e0ff */
[----:B------:R-:W-:Y:S01]  /*3860*/  CS2R R40, SRZ ;  /* 0x0000000000287805 */ /* 0x000fe2000001ff00 */
[----:B------:R-:W-:Y:S01]  /*3870*/  CS2R R16, SRZ ;  /* 0x0000000000107805 */ /* 0x000fe2000001ff00 */
[----:B------:R-:W-:Y:S01]  /*3880*/  CS2R R42, SRZ ;  /* 0x00000000002a7805 */ /* 0x000fe2000001ff00 */
[----:B------:R-:W-:Y:S01]  /*3890*/  CS2R R20, SRZ ;  /* 0x0000000000147805 */ /* 0x000fe2000001ff00 */
[----:B------:R-:W-:Y:S01]  /*38a0*/  IMAD.X R6, R57, 0x1, R122, P0 ;  /* 0x0000000139067824 */ /* 0x000fe200000e067a */
[C---:B------:R-:W-:Y:S01]  /*38b0*/  LEA R10, P0, R3.reuse, c[0x0][0x270], 0x1 ;  /* 0x00009c00030a7a11 */ /* 0x040fe200078008ff */
[----:B------:R-:W-:Y:S01]  /*38c0*/  CS2R R44, SRZ ;  /* 0x00000000002c7805 */ /* 0x000fe2000001ff00 */
[----:B------:R-:W-:Y:S01]  /*38d0*/  CS2R R22, SRZ ;  /* 0x0000000000167805 */ /* 0x000fe2000001ff00 */
[----:B------:R-:W-:Y:S01]  /*38e0*/  CS2R R46, SRZ ;  /* 0x00000000002e7805 */ /* 0x000fe2000001ff00 */
[----:B------:R-:W-:Y:S02]  /*38f0*/  LEA.HI.X R11, R3, c[0x0][0x274], R5, 0x1, P0 ;  /* 0x00009d00030b7a11 */ /* 0x000fe400000f0c05 */
[C---:B------:R-:W-:Y:S04]  /*3900*/  LEA R8, P0, R4.reuse, c[0x0][0x288], 0x1 ;  /* 0x0000a20004087a11 */ /* 0x040fe800078008ff */
[----:B------:R-:W-:Y:S02]  /*3910*/  LEA.HI.X R9, R4, c[0x0][0x28c], R6, 0x1, P0 ;  /* 0x0000a30004097a11 */ /* 0x000fe400000f0c06 */
[----:B------:R-:W-:Y:S01]  /*3920*/  ISETP.GE.AND P0, PT, R114, c[0x0][0x27c], PT ;  /* 0x00009f0072007a0c */ /* 0x000fe20003f06270 */
[----:B------:R-:W-:Y:S11]  /*3930*/  CS2R R4, SRZ ;  /* 0x0000000000047805 */ /* 0x000ff6000001ff00 */
[----:B------:R-:W-:Y:S01]  /*3940*/  @!UPT UIADD3 URZ, URZ, URZ, URZ ;  /* 0x0000003f3f3ff290 */ /* 0x000fe2000fffe03f */
[----:B------:R1:W5:Y:S04]  /*3950*/  @!P0 LDG.E.64 R4, [R10.64] ;  /* 0x000000080a048981 */ /* 0x000368000c1e1b00 */
[----:B------:R1:W5:Y:S01]  /*3960*/  @!P0 LDG.E.64 R18, [R8.64] ;  /* 0x0000000808128981 */ /* 0x000362000c1e1b00 */
[----:B------:R-:W-:Y:S11]  /*3970*/  ISETP.GE.AND P0, PT, R167, c[0x0][0x27c], PT ;  /* 0x00009f00a7007a0c */ /* 0x000ff60003f06270 */
[----:B------:R-:W-:Y:S02]  /*3980*/  @!UPT UIADD3 URZ, URZ, URZ, URZ ;  /* 0x0000003f3f3ff290 */ /* 0x000fe4000fffe03f */
[----:B------:R1:W5:Y:S04]  /*3990*/  @!P0 LDG.E.64 R12, [R10.64+0x10] ;  /* 0x000010080a0c8981 */ /* 0x000368000c1e1b00 */
[----:B------:R1:W5:Y:S01]  /*39a0*/  @!P0 LDG.E.64 R38, [R8.64+0x10] ;  /* 0x0000100808268981 */ /* 0x000362000c1e1b00 */
        /* <DEDUP_REMOVED lines=15> */
[----:B------:R1:W5:Y:S02]  /*3aa0*/  @!P0 LDG.E.64 R46, [R8.64+0x50] ;  /* 0x00005008082e8981 */ /* 0x000364000c1e1b00 */
.L_x_217:
[----:B------:R-:W-:Y:S05]  /*3ab0*/  BSYNC B0 ;  /* 0x0000000000007941 */ /* 0x000fea0003800000 */
.L_x_216:
[----:B------:R2:W3:Y:S04]  /*3ac0*/  SHFL.IDX PT, R55, R32, RZ, 0x1e1f ;  /* 0x001e1fff20377589 */ /* 0x0004e800000e0000 */
[----:B------:R2:W4:Y:S01]  /*3ad0*/  SHFL.IDX PT, R54, R56, RZ, 0x1e1f ;  /* 0x001e1fff38367589 */ /* 0x00052200000e0000 */
[----:B------:R-:W-:-:S05]  /*3ae0*/  @P4 BRA `(.L_x_218) ;  /* 0x0000380000004947 */ /* 0x000fca0003800000 */
[----:B-----5:R-:W-:Y:S01]  /*3af0*/  MOV R3, R21 ;  /* 0x0000001500037202 */ /* 0x020fe20000000f00 */
[----:B-1----:R-:W-:Y:S01]  /*3b00*/  IMAD.MOV.U32 R9, RZ, RZ, R22 ;  /* 0x000000ffff097224 */ /* 0x002fe200078e0016 */
[----:B------:R-:W-:Y:S01]  /*3b10*/  ISETP.GE.AND P0, PT, R104, c[0x0][0x1d4], PT ;  /* 0x0000750068007a0c */ /* 0x000fe20003f06270 */
[----:B------:R-:W-:Y:S01]  /*3b20*/  IMAD.MOV.U32 R8, RZ, RZ, R23 ;  /* 0x000000ffff087224 */ /* 0x000fe200078e0017 */
[----:B------:R-:W-:Y:S01]  /*3b30*/  BSSY B0, `(.L_x_219) ;  /* 0x0000057000007945 */ /* 0x000fe20003800000 */
[----:B------:R-:W-:Y:S03]  /*3b40*/  IMAD.MOV.U32 R6, RZ, RZ, R20 ;  /* 0x000000ffff067224 */ /* 0x000fe600078e0014 */
[----:B------:R-:W-:Y:S01]  /*3b50*/  PRMT R30, R8, 0x5410, R9 ;  /* 0x00005410081e7816 */ /* 0x000fe20000000009 */
[----:B------:R-:W-:Y:S01]  /*3b60*/  IMAD.MOV.U32 R9, RZ, RZ, R16 ;  /* 0x000000ffff097224 */ /* 0x000fe200078e0010 */
[----:B------:R-:W-:Y:S01]  /*3b70*/  PRMT R27, R3, 0x5410, R6 ;  /* 0x00005410031b7816 */ /* 0x000fe20000000006 */
[----:B------:R-:W-:Y:S01]  /*3b80*/  IMAD.MOV.U32 R8, RZ, RZ, R17 ;  /* 0x000000ffff087224 */ /* 0x000fe200078e0011 */
[----:B------:R-:W-:Y:S01]  /*3b90*/  MOV R6, R14 ;  /* 0x0000000e00067202 */ /* 0x000fe20000000f00 */
        /* <DEDUP_REMOVED lines=11> */
[----:B------:R-:W-:Y:S02]  /*3c50*/  MOV R9, R44 ;  /* 0x0000002c00097202 */ /* 0x000fe40000000f00 */
[----:B------:R-:W-:Y:S02]  /*3c60*/  MOV R3, R43 ;  /* 0x0000002b00037202 */ /* 0x000fe40000000f00 */
[----:B------:R-:W-:Y:S01]  /*3c70*/  PRMT R51, R9, 0x5410, R8 ;  /* 0x0000541009337816 */ /* 0x000fe20000000008 */
[----:B------:R-:W-:Y:S01]  /*3c80*/  IMAD.MOV.U32 R9, RZ, RZ, R40 ;  /* 0x000000ffff097224 */ /* 0x000fe200078e0028 */
[----:B------:R-:W-:Y:S01]  /*3c90*/  PRMT R50, R6, 0x5410, R3 ;  /* 0x0000541006327816 */ /* 0x000fe20000000003 */
[----:B------:R-:W-:Y:S01]  /*3ca0*/  IMAD.MOV.U32 R8, RZ, RZ, R41 ;  /* 0x000000ffff087224 */ /* 0x000fe200078e0029 */
[----:B------:R-:W-:Y:S01]  /*3cb0*/  MOV R6, R38 ;  /* 0x0000002600067202 */ /* 0x000fe20000000f00 */
[----:B------:R-:W-:Y:S03]  /*3cc0*/  IMAD.MOV.U32 R3, RZ, RZ, R39 ;  /* 0x000000ffff037224 */ /* 0x000fe600078e0027 */
[----:B------:R-:W-:Y:S02]  /*3cd0*/  PRMT R49, R9, 0x5410, R8 ;  /* 0x0000541009317816 */ /* 0x000fe40000000008 */
[----:B------:R-:W-:Y:S01]  /*3ce0*/  PRMT R48, R6, 0x5410, R3 ;  /* 0x0000541006307816 */ /* 0x000fe20000000003 */
[----:B------:R-:W-:-:S05]  /*3cf0*/  @P0 BRA `(.L_x_220) ;  /* 0x000003a000000947 */ /* 0x000fca0003800000 */
[C---:B--2-4-:R-:W-:Y:S01]  /*3d00*/  LEA R56, P0, R104.reuse, R54, 0x1 ;  /* 0x0000003668387211 */ /* 0x054fe200078008ff */
[----:B------:R-:W1:Y:S01]  /*3d10*/  LDS.128 R8, [R244+0x2400] ;  /* 0x00240000f4087984 */ /* 0x000e620000000c00 */
[----:B------:R-:W-:Y:S01]  /*3d20*/  MOV R6, R4 ;  /* 0x0000000400067202 */ /* 0x000fe20000000f00 */
[----:B------:R-:W-:Y:S01]  /*3d30*/  IMAD.MOV.U32 R31, RZ, RZ, R18 ;  /* 0x000000ffff1f7224 */ /* 0x000fe200078e0012 */
[----:B---3--:R-:W-:Y:S01]  /*3d40*/  LEA.HI.X R57, R104, R55, R105, 0x1, P0 ;  /* 0x0000003768397211 */ /* 0x008fe200000f0c69 */
[--C-:B------:R-:W-:Y:S01]  /*3d50*/  IMAD.MOV.U32 R34, RZ, RZ, R19.reuse ;  /* 0x000000ffff227224 */ /* 0x100fe200078e0013 */
[----:B------:R-:W-:Y:S11]  /*3d60*/  ISETP.GE.AND P0, PT, R114, c[0x0][0x27c], PT ;  /* 0x00009f0072007a0c */ /* 0x000ff60003f06270 */
[----:B------:R-:W-:Y:S02]  /*3d70*/  @!UPT UIADD3 URZ, URZ, URZ, URZ ;  /* 0x0000003f3f3ff290 */ /* 0x000fe4000fffe03f */
[----:B------:R-:W-:Y:S02]  /*3d80*/  @!P0 SHF.R.U64 R32, R18, 0x10, R19 ;  /* 0x0000001012208819 */ /* 0x000fe40000001213 */
[--C-:B------:R-:W-:Y:S01]  /*3d90*/  @!P0 SHF.R.U64 R18, R4, 0x10, R5.reuse ;  /* 0x0000001004128819 */ /* 0x100fe20000001205 */
[----:B------:R-:W-:Y:S01]  /*3da0*/  IMAD.MOV.U32 R4, RZ, RZ, R5 ;  /* 0x000000ffff047224 */ /* 0x000fe200078e0005 */
[----:B------:R-:W-:Y:S02]  /*3db0*/  @!P0 SHF.R.U32.HI R19, RZ, 0x10, R19 ;  /* 0x00000010ff138819 */ /* 0x000fe40000011613 */
[----:B------:R-:W-:Y:S02]  /*3dc0*/  @!P0 SHF.R.U32.HI R3, RZ, 0x10, R5 ;  /* 0x00000010ff038819 */ /* 0x000fe40000011605 */
[----:B------:R-:W-:Y:S02]  /*3dd0*/  @!P0 PRMT R32, R31, 0x5410, R32 ;  /* 0x000054101f208816 */ /* 0x000fe40000000020 */
[----:B------:R-:W-:Y:S02]  /*3de0*/  @!P0 PRMT R6, R6, 0x5410, R18 ;  /* 0x0000541006068816 */ /* 0x000fe40000000012 */
[----:B------:R-:W-:Y:S01]  /*3df0*/  @!P0 PRMT R36, R34, 0x5410, R19 ;  /* 0x0000541022248816 */ /* 0x000fe20000000013 */
[----:B------:R-:W-:Y:S01]  /*3e00*/  @!P0 IMAD.U32 R18, R32, 0x10000, RZ ;  /* 0x0001000020128824 */ /* 0x000fe200078e00ff */
[----:B------:R-:W-:Y:S02]  /*3e10*/  @!P0 PRMT R19, R4, 0x5410, R3 ;  /* 0x0000541004138816 */ /* 0x000fe40000000003 */
[----:B------:R-:W-:Y:S02]  /*3e20*/  @!P0 SHF.L.U32 R5, R6, 0x10, RZ ;  /* 0x0000001006058819 */ /* 0x000fe400000006ff */
[----:B------:R-:W-:Y:S02]  /*3e30*/  @!P0 LOP3.LUT R32, R32, 0xffff0000, RZ, 0xc0, !PT ;  /* 0xffff000020208812 */ /* 0x000fe400078ec0ff */
[----:B------:R-:W-:Y:S01]  /*3e40*/  @!P0 LOP3.LUT R6, R6, 0xffff0000, RZ, 0xc0, !PT ;  /* 0xffff000006068812 */ /* 0x000fe200078ec0ff */
[C---:B-1----:R-:W-:Y:S01]  /*3e50*/  @!P0 IMAD.U32 R31, R8.reuse, 0x10000, RZ ;  /* 0x00010000081f8824 */ /* 0x042fe200078e00ff */
[----:B------:R-:W-:Y:S01]  /*3e60*/  @!P0 LOP3.LUT R3, R8, 0xffff0000, RZ, 0xc0, !PT ;  /* 0xffff000008038812 */ /* 0x000fe200078ec0ff */
[C---:B------:R-:W-:Y:S01]  /*3e70*/  @!P0 IMAD.U32 R34, R9.reuse, 0x10000, RZ ;  /* 0x0001000009228824 */ /* 0x040fe200078e00ff */
[----:B------:R-:W-:Y:S03]  /*3e80*/  @!P0 LOP3.LUT R4, R9, 0xffff0000, RZ, 0xc0, !PT ;  /* 0xffff000009048812 */ /* 0x000fe600078ec0ff */
[C---:B------:R-:W-:Y:S02]  /*3e90*/  @!P0 FMUL.FTZ R35, R3.reuse, R18 ;  /* 0x0000001203238220 */ /* 0x040fe40000410000 */
[-C--:B------:R-:W-:Y:S02]  /*3ea0*/  @!P0 FMUL.FTZ R3, R3, R5.reuse ;  /* 0x0000000503038220 */ /* 0x080fe40000410000 */
[----:B------:R-:W-:Y:S02]  /*3eb0*/  @!P0 FMUL.FTZ R37, R4, R32 ;  /* 0x0000002004258220 */ /* 0x000fe40000410000 */
[----:B------:R-:W-:Y:S01]  /*3ec0*/  @!P0 FFMA.FTZ R63, R31, R5, -R35 ;  /* 0x000000051f3f8223 */ /* 0x000fe20000010823 */
[----:B------:R-:W-:Y:S01]  /*3ed0*/  @!P0 LOP3.LUT R5, R10, 0xffff0000, RZ, 0xc0, !PT ;  /* 0xffff00000a058812 */ /* 0x000fe200078ec0ff */
[----:B------:R-:W-:Y:S01]  /*3ee0*/  @!P0 FFMA.FTZ R3, R18, R31, R3 ;  /* 0x0000001f12038223 */ /* 0x000fe20000010003 */
[C---:B------:R-:W-:Y:S01]  /*3ef0*/  @!P0 SHF.L.U32 R31, R36.reuse, 0x10, RZ ;  /* 0x00000010241f8819 */ /* 0x040fe200000006ff */
[C---:B------:R-:W-:Y:S01]  /*3f00*/  @!P0 IMAD.U32 R18, R19.reuse, 0x10000, RZ ;  /* 0x0001000013128824 */ /* 0x040fe200078e00ff */
[----:B------:R-:W-:Y:S01]  /*3f10*/  @!P0 LOP3.LUT R36, R36, 0xffff0000, RZ, 0xc0, !PT ;  /* 0xffff000024248812 */ /* 0x000fe200078ec0ff */
[-C--:B------:R-:W-:Y:S01]  /*3f20*/  @!P0 FMUL.FTZ R4, R4, R6.reuse ;  /* 0x0000000604048220 */ /* 0x080fe20000410000 */
[----:B------:R-:W-:Y:S01]  /*3f30*/  @!P0 LOP3.LUT R19, R19, 0xffff0000, RZ, 0xc0, !PT ;  /* 0xffff000013138812 */ /* 0x000fe200078ec0ff */
[----:B------:R-:W-:Y:S01]  /*3f40*/  @!P0 FFMA.FTZ R59, R34, R6, -R37 ;  /* 0x00000006223b8223 */ /* 0x000fe20000010825 */
[C---:B------:R-:W-:Y:S01]  /*3f50*/  @!P0 LOP3.LUT R6, R11.reuse, 0xffff0000, RZ, 0xc0, !PT ;  /* 0xffff00000b068812 */ /* 0x040fe200078ec0ff */
[----:B------:R-:W-:Y:S01]  /*3f60*/  @!P0 IMAD.U32 R35, R10, 0x10000, RZ ;  /* 0x000100000a238824 */ /* 0x000fe200078e00ff */
[----:B------:R-:W-:Y:S01]  /*3f70*/  @!P0 SHF.L.U32 R37, R11, 0x10, RZ ;  /* 0x000000100b258819 */ /* 0x000fe200000006ff */
[C---:B------:R-:W-:Y:S02]  /*3f80*/  @!P0 FMUL.FTZ R53, R5.reuse, R31 ;  /* 0x0000001f05358220 */ /* 0x040fe40000410000 */
[----:B------:R-:W-:Y:S02]  /*3f90*/  @!P0 FMUL.FTZ R5, R5, R18 ;  /* 0x0000001205058220 */ /* 0x000fe40000410000 */
[C---:B------:R-:W-:Y:S02]  /*3fa0*/  @!P0 FMUL.FTZ R58, R6.reuse, R36 ;  /* 0x00000024063a8220 */ /* 0x040fe40000410000 */
[----:B------:R-:W-:Y:S02]  /*3fb0*/  @!P0 FMUL.FTZ R6, R6, R19 ;  /* 0x0000001306068220 */ /* 0x000fe40000410000 */
[----:B------:R-:W-:Y:S02]  /*3fc0*/  @!P0 FFMA.FTZ R4, R32, R34, R4 ;  /* 0x0000002220048223 */ /* 0x000fe40000010004 */
[----:B------:R-:W-:Y:S02]  /*3fd0*/  @!P0 FFMA.FTZ R5, R31, R35, R5 ;  /* 0x000000231f058223 */ /* 0x000fe40000010005 */
[----:B------:R-:W-:Y:S01]  /*3fe0*/  @!P0 FFMA.FTZ R53, R35, R18, -R53 ;  /* 0x0000001223358223 */ /* 0x000fe20000010835 */
[----:B------:R-:W-:Y:S01]  /*3ff0*/  @!P0 F2FP.BF16.PACK_AB R18, R3, R63 ;  /* 0x0000003f0312823e */ /* 0x000fe200000010ff */
[----:B------:R-:W-:Y:S01]  /*4000*/  @!P0 FFMA.FTZ R58, R37, R19, -R58 ;  /* 0x00000013253a8223 */ /* 0x000fe2000001083a */
[----:B------:R-:W-:Y:S01]  /*4010*/  @!P0 F2FP.BF16.PACK_AB R4, R4, R59 ;  /* 0x0000003b0404823e */ /* 0x000fe200000010ff */
[----:B------:R-:W-:Y:S01]  /*4020*/  @!P0 FFMA.FTZ R6, R36, R37, R6 ;  /* 0x0000002524068223 */ /* 0x000fe20000010006 */
[----:B------:R-:W-:Y:S01]  /*4030*/  @!P0 F2FP.BF16.PACK_AB R5, R5, R53 ;  /* 0x000000350505823e */ /* 0x000fe200000010ff */
[----:B------:R-:W-:Y:S01]  /*4040*/  @!P0 IMAD.MOV.U32 R8, RZ, RZ, R18 ;  /* 0x000000ffff088224 */ /* 0x000fe200078e0012 */
[----:B------:R-:W-:Y:S02]  /*4050*/  @!P0 MOV R9, R4 ;  /* 0x0000000400098202 */ /* 0x000fe40000000f00 */
[----:B------:R-:W-:Y:S01]  /*4060*/  @!P0 F2FP.BF16.PACK_AB R3, R6, R58 ;  /* 0x0000003a0603823e */ /* 0x000fe200000010ff */
[----:B------:R-:W-:Y:S03]  /*4070*/  @!P0 IMAD.MOV.U32 R10, RZ, RZ, R5 ;  /* 0x000000ffff0a8224 */ /* 0x000fe600078e0005 */
[----:B------:R-:W-:Y:S05]  /*4080*/  @!P0 MOV R11, R3 ;  /* 0x00000003000b8202 */ /* 0x000fea0000000f00 */
[----:B------:R1:W-:Y:S02]  /*4090*/  ST.E.128 [R56.64], R8 ;  /* 0x0000000838007985 */ /* 0x0003e4000c101d08 */
.L_x_220:
[----:B------:R-:W-:Y:S05]  /*40a0*/  BSYNC B0 ;  /* 0x0000000000007941 */ /* 0x000fea0003800000 */
.L_x_219:
[----:B------:R-:W-:Y:S01]  /*40b0*/  ISETP.GE.AND P0, PT, R29, c[0x0][0x1d4], PT ;  /* 0x000075001d007a0c */ /* 0x000fe20003f06270 */
[----:B------:R-:W-:Y:S01]  /*40c0*/  @!UPT UIADD3 URZ, URZ, URZ, URZ ;  /* 0x0000003f3f3ff290 */ /* 0x000fe2000fffe03f */
[----:B------:R-:W-:Y:S11]  /*40d0*/  BSSY B0, `(.L_x_221) ;  /* 0x000003a000007945 */ /* 0x000ff60003800000 */
[----:B------:R-:W-:-:S05]  /*40e0*/  @P0 BRA `(.L_x_222) ;  /* 0x0000038000000947 */ /* 0x000fca0003800000 */
[----:B------:R-:W5:Y:S04]  /*40f0*/  LDL R3, [R1+0x8] ;  /* 0x0000080001037983 */ /* 0x000f680000100800 */
[----:B-1----:R-:W1:Y:S01]  /*4100*/  LDS.128 R8, [R245+0x2400] ;  /* 0x00240000f5087984 */ /* 0x002e620000000c00 */
[----:B-----5:R-:W-:Y:S05]  /*4110*/  IMAD.SHL.U32 R3, R3, 0x8, RZ ;  /* 0x0000000803037824 */ /* 0x020fea00078e00ff */
[C---:B----4-:R-:W-:Y:S04]  /*4120*/  LEA R36, P0, R3.reuse, R54, 0x1 ;  /* 0x0000003603247211 */ /* 0x050fe800078008ff */
[----:B---3--:R-:W-:Y:S02]  /*4130*/  LEA.HI.X.SX32 R37, R3, R55, 0x1, P0 ;  /* 0x0000003703257211 */ /* 0x008fe400000f0eff */
[----:B------:R-:W-:Y:S11]  /*4140*/  ISETP.GE.AND P0, PT, R167, c[0x0][0x27c], PT ;  /* 0x00009f00a7007a0c */ /* 0x000ff60003f06270 */
[----:B------:R-:W-:Y:S02]  /*4150*/  @!UPT UIADD3 URZ, URZ, URZ, URZ ;  /* 0x0000003f3f3ff290 */ /* 0x000fe4000fffe03f */
[----:B------:R-:W-:Y:S01]  /*4160*/  @!P0 SHF.R.U64 R6, R38, 0x10, R39 ;  /* 0x0000001026068819 */ /* 0x000fe20000001227 */
[----:B-1----:R-:W-:Y:S01]  /*4170*/  @!P0 IMAD.U32 R31, R9, 0x10000, RZ ;  /* 0x00010000091f8824 */ /* 0x002fe200078e00ff */
[--C-:B------:R-:W-:Y:S02]  /*4180*/  @!P0 SHF.R.U64 R3, R12, 0x10, R13.reuse ;  /* 0x000000100c038819 */ /* 0x100fe4000000120d */
[----:B------:R-:W-:Y:S02]  /*4190*/  @!P0 SHF.R.U32.HI R4, RZ, 0x10, R13 ;  /* 0x00000010ff048819 */ /* 0x000fe4000001160d */
[----:B------:R-:W-:Y:S02]  /*41a0*/  @!P0 PRMT R6, R48, 0x5410, R6 ;  /* 0x0000541030068816 */ /* 0x000fe40000000006 */
[----:B------:R-:W-:Y:S02]  /*41b0*/  @!P0 PRMT R3, R24, 0x5432, R3 ;  /* 0x0000543218038816 */ /* 0x000fe40000000003 */
[----:B------:R-:W-:Y:S01]  /*41c0*/  @!P0 SHF.R.U32.HI R5, RZ, 0x10, R39 ;  /* 0x00000010ff058819 */ /* 0x000fe20000011627 */
[----:B------:R-:W-:Y:S01]  /*41d0*/  @!P0 IMAD.U32 R18, R6, 0x10000, RZ ;  /* 0x0001000006128824 */ /* 0x000fe200078e00ff */
[----:B------:R-:W-:Y:S01]  /*41e0*/  @!P0 PRMT R12, R24, 0x5410, R4 ;  /* 0x00005410180c8816 */ /* 0x000fe20000000004 */
[----:B------:R-:W-:Y:S01]  /*41f0*/  @!P0 IMAD.U32 R13, R3, 0x10000, RZ ;  /* 0x00010000030d8824 */ /* 0x000fe200078e00ff */
[----:B------:R-:W-:Y:S02]  /*4200*/  @!P0 LOP3.LUT R4, R8, 0xffff0000, RZ, 0xc0, !PT ;  /* 0xffff000008048812 */ /* 0x000fe400078ec0ff */
[----:B--2---:R-:W-:Y:S02]  /*4210*/  @!P0 PRMT R32, R48, 0x5432, R5 ;  /* 0x0000543230208816 */ /* 0x004fe40000000005 */
[----:B------:R-:W-:Y:S01]  /*4220*/  @!P0 LOP3.LUT R5, R9, 0xffff0000, RZ, 0xc0, !PT ;  /* 0xffff000009058812 */ /* 0x000fe200078ec0ff */
[----:B------:R-:W-:Y:S01]  /*4230*/  @!P0 FMUL.FTZ R34, R4, R18 ;  /* 0x0000001204228220 */ /* 0x000fe20000410000 */
[----:B------:R-:W-:Y:S02]  /*4240*/  @!P0 LOP3.LUT R24, R6, 0xffff0000, RZ, 0xc0, !PT ;  /* 0xffff000006188812 */ /* 0x000fe400078ec0ff */
[----:B------:R-:W-:Y:S01]  /*4250*/  @!P0 LOP3.LUT R6, R3, 0xffff0000, RZ, 0xc0, !PT ;  /* 0xffff000003068812 */ /* 0x000fe200078ec0ff */
[-C--:B------:R-:W-:Y:S01]  /*4260*/  @!P0 FMUL.FTZ R3, R4, R13.reuse ;  /* 0x0000000d04038220 */ /* 0x080fe20000410000 */
[----:B------:R-:W-:Y:S01]  /*4270*/  @!P0 SHF.L.U32 R19, R8, 0x10, RZ ;  /* 0x0000001008138819 */ /* 0x000fe200000006ff */
[C---:B------:R-:W-:Y:S02]  /*4280*/  @!P0 FMUL.FTZ R35, R5.reuse, R24 ;  /* 0x0000001805238220 */ /* 0x040fe40000410000 */
[-C--:B------:R-:W-:Y:S01]  /*4290*/  @!P0 FMUL.FTZ R4, R5, R6.reuse ;  /* 0x0000000605048220 */ /* 0x080fe20000410000 */
[----:B------:R-:W-:Y:S01]  /*42a0*/  @!P0 LOP3.LUT R5, R10, 0xffff0000, RZ, 0xc0, !PT ;  /* 0xffff00000a058812 */ /* 0x000fe200078ec0ff */
[----:B------:R-:W-:Y:S02]  /*42b0*/  @!P0 FFMA.FTZ R48, R19, R13, -R34 ;  /* 0x0000000d13308223 */ /* 0x000fe40000010822 */
[----:B------:R-:W-:Y:S01]  /*42c0*/  @!P0 FFMA.FTZ R3, R18, R19, R3 ;  /* 0x0000001312038223 */ /* 0x000fe20000010003 */
[----:B------:R-:W-:Y:S01]  /*42d0*/  @!P0 SHF.L.U32 R19, R10, 0x10, RZ ;  /* 0x000000100a138819 */ /* 0x000fe200000006ff */
[C---:B------:R-:W-:Y:S01]  /*42e0*/  @!P0 IMAD.U32 R18, R32.reuse, 0x10000, RZ ;  /* 0x0001000020128824 */ /* 0x040fe200078e00ff */
[----:B------:R-:W-:Y:S01]  /*42f0*/  @!P0 LOP3.LUT R32, R32, 0xffff0000, RZ, 0xc0, !PT ;  /* 0xffff000020208812 */ /* 0x000fe200078ec0ff */
[C---:B------:R-:W-:Y:S01]  /*4300*/  @!P0 IMAD.U32 R13, R12.reuse, 0x10000, RZ ;  /* 0x000100000c0d8824 */ /* 0x040fe200078e00ff */
[----:B------:R-:W-:Y:S01]  /*4310*/  @!P0 LOP3.LUT R12, R12, 0xffff0000, RZ, 0xc0, !PT ;  /* 0xffff00000c0c8812 */ /* 0x000fe200078ec0ff */
[----:B------:R-:W-:Y:S01]  /*4320*/  @!P0 FFMA.FTZ R39, R31, R6, -R35 ;  /* 0x000000061f278223 */ /* 0x000fe20000010823 */
[----:B------:R-:W-:Y:S01]  /*4330*/  @!P0 LOP3.LUT R6, R11, 0xffff0000, RZ, 0xc0, !PT ;  /* 0xffff00000b068812 */ /* 0x000fe200078ec0ff */
[C---:B------:R-:W-:Y:S02]  /*4340*/  @!P0 FMUL.FTZ R35, R5.reuse, R18 ;  /* 0x0000001205238220 */ /* 0x040fe40000410000 */
[----:B------:R-:W-:Y:S02]  /*4350*/  @!P0 FMUL.FTZ R5, R5, R13 ;  /* 0x0000000d05058220 */ /* 0x000fe40000410000 */
[----:B------:R-:W-:Y:S02]  /*4360*/  @!P0 IMAD.U32 R34, R11, 0x10000, RZ ;  /* 0x000100000b228824 */ /* 0x000fe400078e00ff */
[C---:B------:R-:W-:Y:S02]  /*4370*/  @!P0 FMUL.FTZ R38, R6.reuse, R32 ;  /* 0x0000002006268220 */ /* 0x040fe40000410000 */
[-C--:B------:R-:W-:Y:S02]  /*4380*/  @!P0 FMUL.FTZ R6, R6, R12.reuse ;  /* 0x0000000c06068220 */ /* 0x080fe40000410000 */
        /* <DEDUP_REMOVED lines=14> */
.L_x_222:
[----:B------:R-:W-:Y:S05]  /*4470*/  BSYNC B0 ;  /* 0x0000000000007941 */ /* 0x000fea0003800000 */
.L_x_221:
[----:B------:R-:W-:Y:S01]  /*4480*/  ISETP.GE.AND P0, PT, R28, c[0x0][0x1d4], PT ;  /* 0x000075001c007a0c */ /* 0x000fe20003f06270 */
[----:B------:R-:W-:Y:S01]  /*4490*/  @!UPT UIADD3 URZ, URZ, URZ, URZ ;  /* 0x0000003f3f3ff290 */ /* 0x000fe2000fffe03f */
[----:B------:R-:W-:Y:S11]  /*44a0*/  BSSY B0, `(.L_x_223) ;  /* 0x000003c000007945 */ /* 0x000ff60003800000 */
[----:B------:R-:W-:-:S05]  /*44b0*/  @P0 BRA `(.L_x_224) ;  /* 0x000003a000000947 */ /* 0x000fca0003800000 */
[----:B------:R-:W5:Y:S01]  /*44c0*/  LDL R3, [R1+0x4] ;  /* 0x0000040001037983 */ /* 0x000f620000100800 */
[----:B----4-:R-:W-:Y:S02]  /*44d0*/  IMAD.MOV.U32 R4, RZ, RZ, R54 ;  /* 0x000000ffff047224 */ /* 0x010fe400078e0036 */
[----:B---3--:R-:W-:Y:S01]  /*44e0*/  IMAD.MOV.U32 R5, RZ, RZ, R55 ;  /* 0x000000ffff057224 */ /* 0x008fe200078e0037 */
[----:B-1----:R-:W1:Y:S01]  /*44f0*/  LDS.128 R8, [R244+0x3000] ;  /* 0x00300000f4087984 */ /* 0x002e620000000c00 */
[----:B-----5:R-:W-:Y:S05]  /*4500*/  IMAD.SHL.U32 R3, R3, 0x8, RZ ;  /* 0x0000000803037824 */ /* 0x020fea00078e00ff */
[C---:B------:R-:W-:Y:S04]  /*4510*/  LEA R34, P0, R3.reuse, R4, 0x1 ;  /* 0x0000000403227211 */ /* 0x040fe800078008ff */
[----:B------:R-:W-:Y:S02]  /*4520*/  LEA.HI.X.SX32 R35, R3, R5, 0x1, P0 ;  /* 0x0000000503237211 */ /* 0x000fe400000f0eff */
[----:B------:R-:W-:Y:S11]  /*4530*/  ISETP.GE.AND P0, PT, R164, c[0x0][0x27c], PT ;  /* 0x00009f00a4007a0c */ /* 0x000ff60003f06270 */
[----:B------:R-:W-:Y:S02]  /*4540*/  @!UPT UIADD3 URZ, URZ, URZ, URZ ;  /* 0x0000003f3f3ff290 */ /* 0x000fe4000fffe03f */
[----:B------:R-:W-:Y:S02]  /*4550*/  @!P0 SHF.R.U64 R6, R40, 0x10, R41 ;  /* 0x0000001028068819 */ /* 0x000fe40000001229 */
[--C-:B------:R-:W-:Y:S02]  /*4560*/  @!P0 SHF.R.U64 R3, R14, 0x10, R15.reuse ;  /* 0x000000100e038819 */ /* 0x100fe4000000120f */
[----:B------:R-:W-:Y:S01]  /*4570*/  @!P0 SHF.R.U32.HI R4, RZ, 0x10, R15 ;  /* 0x00000010ff048819 */ /* 0x000fe2000001160f */
[C---:B-1----:R-:W-:Y:S01]  /*4580*/  @!P0 IMAD.U32 R15, R8.reuse, 0x10000, RZ ;  /* 0x00010000080f8824 */ /* 0x042fe200078e00ff */
[----:B------:R-:W-:Y:S02]  /*4590*/  @!P0 PRMT R6, R49, 0x5410, R6 ;  /* 0x0000541031068816 */ /* 0x000fe40000000006 */
[C---:B------:R-:W-:Y:S02]  /*45a0*/  @!P0 PRMT R3, R25.reuse, 0x5432, R3 ;  /* 0x0000543219038816 */ /* 0x040fe40000000003 */
[----:B------:R-:W-:Y:S02]  /*45b0*/  @!P0 SHF.R.U32.HI R5, RZ, 0x10, R41 ;  /* 0x00000010ff058819 */ /* 0x000fe40000011629 */
[----:B------:R-:W-:Y:S01]  /*45c0*/  @!P0 PRMT R12, R25, 0x5410, R4 ;  /* 0x00005410190c8816 */ /* 0x000fe20000000004 */
[----:B------:R-:W-:Y:S01]  /*45d0*/  @!P0 IMAD.U32 R13, R3, 0x10000, RZ ;  /* 0x00010000030d8824 */ /* 0x000fe200078e00ff */
[----:B------:R-:W-:Y:S02]  /*45e0*/  @!P0 LOP3.LUT R4, R8, 0xffff0000, RZ, 0xc0, !PT ;  /* 0xffff000008048812 */ /* 0x000fe400078ec0ff */
[----:B------:R-:W-:Y:S02]  /*45f0*/  @!P0 SHF.L.U32 R14, R6, 0x10, RZ ;  /* 0x00000010060e8819 */ /* 0x000fe400000006ff */
[----:B------:R-:W-:Y:S02]  /*4600*/  @!P0 PRMT R24, R49, 0x5432, R5 ;  /* 0x0000543231188816 */ /* 0x000fe40000000005 */
[----:B------:R-:W-:Y:S01]  /*4610*/  @!P0 LOP3.LUT R5, R9, 0xffff0000, RZ, 0xc0, !PT ;  /* 0xffff000009058812 */ /* 0x000fe200078ec0ff */
[----:B------:R-:W-:Y:S01]  /*4620*/  @!P0 FMUL.FTZ R25, R4, R14 ;  /* 0x0000000e04198220 */ /* 0x000fe20000410000 */
[----:B------:R-:W-:Y:S02]  /*4630*/  @!P0 LOP3.LUT R18, R6, 0xffff0000, RZ, 0xc0, !PT ;  /* 0xffff000006128812 */ /* 0x000fe400078ec0ff */
[----:B------:R-:W-:Y:S01]  /*4640*/  @!P0 LOP3.LUT R6, R3, 0xffff0000, RZ, 0xc0, !PT ;  /* 0xffff000003068812 */ /* 0x000fe200078ec0ff */
[-C--:B------:R-:W-:Y:S01]  /*4650*/  @!P0 FMUL.FTZ R3, R4, R13.reuse ;  /* 0x0000000d04038220 */ /* 0x080fe20000410000 */
[----:B------:R-:W-:Y:S01]  /*4660*/  @!P0 SHF.L.U32 R19, R9, 0x10, RZ ;  /* 0x0000001009138819 */ /* 0x000fe200000006ff */
[----:B------:R-:W-:Y:S02]  /*4670*/  @!P0 FMUL.FTZ R31, R5, R18 ;  /* 0x00000012051f8220 */ /* 0x000fe40000410000 */
[----:B------:R-:W-:Y:S01]  /*4680*/  @!P0 FFMA.FTZ R37, R15, R13, -R25 ;  /* 0x0000000d0f258223 */ /* 0x000fe20000010819 */
[----:B------:R-:W-:Y:S01]  /*4690*/  @!P0 SHF.L.U32 R13, R12, 0x10, RZ ;  /* 0x000000100c0d8819 */ /* 0x000fe200000006ff */
[-C--:B------:R-:W-:Y:S01]  /*46a0*/  @!P0 FMUL.FTZ R4, R5, R6.reuse ;  /* 0x0000000605048220 */ /* 0x080fe20000410000 */
[----:B------:R-:W-:Y:S01]  /*46b0*/  @!P0 LOP3.LUT R5, R10, 0xffff0000, RZ, 0xc0, !PT ;  /* 0xffff00000a058812 */ /* 0x000fe200078ec0ff */
[----:B------:R-:W-:Y:S01]  /*46c0*/  @!P0 FFMA.FTZ R3, R14, R15, R3 ;  /* 0x0000000f0e038223 */ /* 0x000fe20000010003 */
[----:B------:R-:W-:Y:S01]  /*46d0*/  @!P0 LOP3.LUT R12, R12, 0xffff0000, RZ, 0xc0, !PT ;  /* 0xffff00000c0c8812 */ /* 0x000fe200078ec0ff */
[C---:B------:R-:W-:Y:S01]  /*46e0*/  @!P0 IMAD.U32 R14, R24.reuse, 0x10000, RZ ;  /* 0x00010000180e8824 */ /* 0x040fe200078e00ff */
[----:B------:R-:W-:Y:S01]  /*46f0*/  @!P0 LOP3.LUT R24, R24, 0xffff0000, RZ, 0xc0, !PT ;  /* 0xffff000018188812 */ /* 0x000fe200078ec0ff */
[----:B------:R-:W-:Y:S01]  /*4700*/  @!P0 FFMA.FTZ R36, R19, R6, -R31 ;  /* 0x0000000613248223 */ /* 0x000fe2000001081f */
[----:B------:R-:W-:Y:S01]  /*4710*/  @!P0 LOP3.LUT R6, R11, 0xffff0000, RZ, 0xc0, !PT ;  /* 0xffff00000b068812 */ /* 0x000fe200078ec0ff */
[----:B------:R-:W-:Y:S02]  /*4720*/  @!P0 IMAD.U32 R15, R10, 0x10000, RZ ;  /* 0x000100000a0f8824 */ /* 0x000fe400078e00ff */
[C---:B------:R-:W-:Y:S02]  /*4730*/  @!P0 FMUL.FTZ R31, R5.reuse, R14 ;  /* 0x0000000e051f8220 */ /* 0x040fe40000410000 */
[----:B------:R-:W-:Y:S02]  /*4740*/  @!P0 FMUL.FTZ R5, R5, R13 ;  /* 0x0000000d05058220 */ /* 0x000fe40000410000 */
[----:B------:R-:W-:Y:S02]  /*4750*/  @!P0 IMAD.U32 R25, R11, 0x10000, RZ ;  /* 0x000100000b198824 */ /* 0x000fe400078e00ff */
[C---:B--2---:R-:W-:Y:S02]  /*4760*/  @!P0 FMUL.FTZ R32, R6.reuse, R24 ;  /* 0x0000001806208220 */ /* 0x044fe40000410000 */
        /* <DEDUP_REMOVED lines=8> */
[----:B------:R-:W-:Y:S02]  /*47f0*/  @!P0 F2FP.BF16.PACK_AB R5, R5, R31 ;  /* 0x0000001f0505823e */ /* 0x000fe400000010ff */
[----:B------:R-:W-:Y:S01]  /*4800*/  @!P0 MOV R9, R4 ;  /* 0x0000000400098202 */ /* 0x000fe20000000f00 */
[----:B------:R-:W-:Y:S01]  /*4810*/  @!P0 IMAD.MOV.U32 R8, RZ, RZ, R12 ;  /* 0x000000ffff088224 */ /* 0x000fe200078e000c */
[----:B------:R-:W-:Y:S01]  /*4820*/  @!P0 F2FP.BF16.PACK_AB R3, R6, R32 ;  /* 0x000000200603823e */ /* 0x000fe200000010ff */
[----:B------:R-:W-:Y:S03]  /*4830*/  @!P0 IMAD.MOV.U32 R10, RZ, RZ, R5 ;  /* 0x000000ffff0a8224 */ /* 0x000fe600078e0005 */
[----:B------:R-:W-:Y:S05]  /*4840*/  @!P0 MOV R11, R3 ;  /* 0x00000003000b8202 */ /* 0x000fea0000000f00 */
[----:B------:R1:W-:Y:S02]  /*4850*/  ST.E.128 [R34.64], R8 ;  /* 0x0000000822007985 */ /* 0x0003e4000c101d08 */
.L_x_224:
[----:B------:R-:W-:Y:S05]  /*4860*/  BSYNC B0 ;  /* 0x0000000000007941 */ /* 0x000fea0003800000 */
.L_x_223:
[----:B------:R-:W-:Y:S01]  /*4870*/  ISETP.GE.AND P0, PT, R248, c[0x0][0x1d4], PT ;  /* 0x00007500f8007a0c */ /* 0x000fe20003f06270 */
[----:B------:R-:W-:Y:S01]  /*4880*/  @!UPT UIADD3 URZ, URZ, URZ, URZ ;  /* 0x0000003f3f3ff290 */ /* 0x000fe2000fffe03f */
[----:B------:R-:W-:Y:S11]  /*4890*/  BSSY B0, `(.L_x_225) ;  /* 0x0000039000007945 */ /* 0x000ff60003800000 */
[----:B------:R-:W-:-:S05]  /*48a0*/  @P0 BRA `(.L_x_226) ;  /* 0x0000037000000947 */ /* 0x000fca0003800000 */
[C---:B----4-:R-:W-:Y:S01]  /*48b0*/  LEA R24, P0, R248.reuse, R54, 0x1 ;  /* 0x00000036f8187211 */ /* 0x050fe200078008ff */
[----:B------:R-:W4:Y:S04]  /*48c0*/  LDL R3, [R1+0x24] ;  /* 0x0000240001037983 */ /* 0x000f280000100800 */
[----:B-1----:R-:W1:Y:S01]  /*48d0*/  LDS.128 R8, [R245+0x3000] ;  /* 0x00300000f5087984 */ /* 0x002e620000000c00 */
[----:B---34-:R-:W-:Y:S02]  /*48e0*/  LEA.HI.X R25, R248, R55, R3, 0x1, P0 ;  /* 0x00000037f8197211 */ /* 0x018fe400000f0c03 */
        /* <DEDUP_REMOVED lines=29> */
[----:B--2---:R-:W-:Y:S01]  /*4ac0*/  @!P0 FFMA.FTZ R32, R17, R6, -R26 ;  /* 0x0000000611208223 */ /* 0x004fe2000001081a */
[----:B------:R-:W-:Y:S01]  /*4ad0*/  @!P0 LOP3.LUT R6, R11, 0xffff0000, RZ, 0xc0, !PT ;  /* 0xffff00000b068812 */ /* 0x000fe200078ec0ff */
[----:B------:R-:W-:Y:S02]  /*4ae0*/  @!P0 IMAD.U32 R15, R10, 0x10000, RZ ;  /* 0x000100000a0f8824 */ /* 0x000fe400078e00ff */
[C---:B------:R-:W-:Y:S02]  /*4af0*/  @!P0 FMUL.FTZ R26, R5.reuse, R14 ;  /* 0x0000000e051a8220 */ /* 0x040fe40000410000 */
[----:B------:R-:W-:Y:S02]  /*4b00*/  @!P0 FMUL.FTZ R5, R5, R13 ;  /* 0x0000000d05058220 */ /* 0x000fe40000410000 */
[----:B------:R-:W-:Y:S02]  /*4b10*/  @!P0 IMAD.U32 R19, R11, 0x10000, RZ ;  /* 0x000100000b138824 */ /* 0x000fe400078e00ff */
        /* <DEDUP_REMOVED lines=16> */
.L_x_226:
[----:B------:R-:W-:Y:S05]  /*4c20*/  BSYNC B0 ;  /* 0x0000000000007941 */ /* 0x000fea0003800000 */
.L_x_225:
[----:B------:R-:W-:Y:S01]  /*4c30*/  ISETP.GE.AND P0, PT, R247, c[0x0][0x1d4], PT ;  /* 0x00007500f7007a0c */ /* 0x000fe20003f06270 */
[----:B------:R-:W-:Y:S01]  /*4c40*/  @!UPT UIADD3 URZ, URZ, URZ, URZ ;  /* 0x0000003f3f3ff290 */ /* 0x000fe2000fffe03f */
[----:B------:R-:W-:Y:S11]  /*4c50*/  BSSY B0, `(.L_x_227) ;  /* 0x0000039000007945 */ /* 0x000ff60003800000 */
[----:B------:R-:W-:-:S05]  /*4c60*/  @P0 BRA `(.L_x_228) ;  /* 0x0000037000000947 */ /* 0x000fca0003800000 */
[C---:B-1--4-:R-:W-:Y:S01]  /*4c70*/  LEA R24, P0, R247.reuse, R54, 0x1 ;  /* 0x00000036f7187211 */ /* 0x052fe200078008ff */
[----:B------:R-:W4:Y:S04]  /*4c80*/  LDL R3, [R1+0x20] ;  /* 0x0000200001037983 */ /* 0x000f280000100800 */
[----:B------:R-:W1:Y:S01]  /*4c90*/  LDS.128 R8, [R244+0x3c00] ;  /* 0x003c0000f4087984 */ /* 0x000e620000000c00 */
        /* <DEDUP_REMOVED lines=8> */
[C---:B------:R-:W-:Y:S02]  /*4d20*/  @!P0 PRMT R3, R27.reuse, 0x5432, R3 ;  /* 0x000054321b038816 */ /* 0x040fe40000000003 */
        /* <DEDUP_REMOVED lines=43> */
.L_x_228:
[----:B------:R-:W-:Y:S05]  /*4fe0*/  BSYNC B0 ;  /* 0x0000000000007941 */ /* 0x000fea0003800000 */
.L_x_227:
[----:B------:R-:W-:Y:S11]  /*4ff0*/  ISETP.GE.AND P0, PT, R246, c[0x0][0x1d4], PT ;  /* 0x00007500f6007a0c */ /* 0x000ff60003f06270 */
[----:B------:R-:W-:Y:S02]  /*5000*/  @!UPT UIADD3 URZ, URZ, URZ, URZ ;  /* 0x0000003f3f3ff290 */ /* 0x000fe4000fffe03f */
        /* <DEDUP_REMOVED lines=55> */
[----:B------:R1:W-:Y:S01]  /*5380*/  ST.E.128 [R20.64], R8 ;  /* 0x0000000814007985 */ /* 0x0003e2000c101d08 */
[----:B------:R-:W-:-:S05]  /*5390*/  BRA `(.L_x_218) ;  /* 0x00001f5000007947 */ /* 0x000fca0003800000 */
.L_x_215:
        /* <DEDUP_REMOVED lines=31> */
[----:B------:R-:W-:Y:S01]  /*5590*/  LEA.HI.X R13, R3, c[0x0][0x274], R4, 0x1, P0 ;  /* 0x00009d00030d7a11 */ /* 0x000fe200000f0c04 */
[----:B------:R-:W-:Y:S01]  /*55a0*/  CS2R R52, SRZ ;  /* 0x0000000000347805 */ /* 0x000fe2000001ff00 */
[C---:B------:R-:W-:Y:S04]  /*55b0*/  LEA R4, P0, R5.reuse, c[0x0][0x288], 0x1 ;  /* 0x0000a20005047a11 */ /* 0x040fe800078008ff */
[----:B------:R-:W-:Y:S02]  /*55c0*/  LEA.HI.X R5, R5, c[0x0][0x28c], R6, 0x1, P0 ;  /* 0x0000a30005057a11 */ /* 0x000fe400000f0c06 */
[----:B------:R-:W-:Y:S11]  /*55d0*/  ISETP.GE.AND P0, PT, R104, c[0x0][0x27c], PT ;  /* 0x00009f0068007a0c */ /* 0x000ff60003f06270 */
[----:B------:R-:W-:Y:S02]  /*55e0*/  @!UPT UIADD3 URZ, URZ, URZ, URZ ;  /* 0x0000003f3f3ff290 */ /* 0x000fe4000fffe03f */
[----:B------:R1:W5:Y:S04]  /*55f0*/  @!P0 LDG.E.128 R8, [R12.64] ;  /* 0x000000080c088981 */ /* 0x000368000c1e1d00 */
[----:B------:R1:W5:Y:S01]  /*5600*/  @!P0 LDG.E.128 R36, [R4.64] ;  /* 0x0000000804248981 */ /* 0x000362000c1e1d00 */
[----:B------:R-:W-:Y:S11]  /*5610*/  ISETP.GE.AND P0, PT, R29, c[0x0][0x27c], PT ;  /* 0x00009f001d007a0c */ /* 0x000ff60003f06270 */
[----:B------:R-:W-:Y:S02]  /*5620*/  @!UPT UIADD3 URZ, URZ, URZ, URZ ;  /* 0x0000003f3f3ff290 */ /* 0x000fe4000fffe03f */
[----:B------:R1:W5:Y:S04]  /*5630*/  @!P0 LDG.E.128 R16, [R12.64+0x20] ;  /* 0x000020080c108981 */ /* 0x000368000c1e1d00 */
[----:B------:R1:W5:Y:S01]  /*5640*/  @!P0 LDG.E.128 R48, [R4.64+0x20] ;  /* 0x0000200804308981 */ /* 0x000362000c1e1d00 */
[----:B------:R-:W-:Y:S11]  /*5650*/  ISETP.GE.AND P0, PT, R28, c[0x0][0x27c], PT ;  /* 0x00009f001c007a0c */ /* 0x000ff60003f06270 */
[----:B------:R-:W-:Y:S02]  /*5660*/  @!UPT UIADD3 URZ, URZ, URZ, URZ ;  /* 0x0000003f3f3ff290 */ /* 0x000fe4000fffe03f */
[----:B------:R1:W5:Y:S04]  /*5670*/  @!P0 LDG.E.128 R24, [R12.64+0x40] ;  /* 0x000040080c188981 */ /* 0x000368000c1e1d00 */
[----:B------:R1:W5:Y:S02]  /*5680*/  @!P0 LDG.E.128 R52, [R4.64+0x40] ;  /* 0x0000400804348981 */ /* 0x000364000c1e1d00 */
.L_x_230:
[----:B------:R-:W-:Y:S05]  /*5690*/  BSYNC B0 ;  /* 0x0000000000007941 */ /* 0x000fea0003800000 */
.L_x_229:
[----:B------:R2:W3:Y:S04]  /*56a0*/  SHFL.IDX PT, R67, R32, RZ, 0x1e1f ;  /* 0x001e1fff20437589 */ /* 0x0004e800000e0000 */
[----:B------:R2:W4:Y:S01]  /*56b0*/  SHFL.IDX PT, R66, R56, RZ, 0x1e1f ;  /* 0x001e1fff38427589 */ /* 0x00052200000e0000 */
[----:B------:R-:W-:-:S05]  /*56c0*/  @P4 BRA `(.L_x_218) ;  /* 0x00001c2000004947 */ /* 0x000fca0003800000 */
[----:B------:R-:W-:Y:S01]  /*56d0*/  ISETP.GE.AND P0, PT, R104, c[0x0][0x1d4], PT ;  /* 0x0000750068007a0c */ /* 0x000fe20003f06270 */
[----:B------:R1:W5:Y:S01]  /*56e0*/  LDL R148, [R1+0xc] ;  /* 0x00000c0001947983 */ /* 0x0003620000100800 */
[----:B------:R-:W-:Y:S01]  /*56f0*/  IADD3 R63, -R64, c[0x0][0x1d4], RZ ;  /* 0x00007500403f7a10 */ /* 0x000fe20007ffe1ff */
[----:B-----5:R-:W-:Y:S01]  /*5700*/  IMAD.MOV.U32 R6, RZ, RZ, R26 ;  /* 0x000000ffff067224 */ /* 0x020fe200078e001a */
[----:B------:R-:W-:Y:S01]  /*5710*/  BSSY B0, `(.L_x_231) ;  /* 0x0000098000007945 */ /* 0x000fe20003800000 */
[----:B------:R1:W5:Y:S02]  /*5720*/  LDL R147, [R1+0x10] ;  /* 0x0000100001937983 */ /* 0x0003640000100800 */
[----:B-1----:R-:W-:Y:S02]  /*5730*/  IMAD.MOV.U32 R5, RZ, RZ, R27 ;  /* 0x000000ffff057224 */ /* 0x002fe400078e001b */
[----:B------:R-:W-:Y:S02]  /*5740*/  IMAD.MOV.U32 R4, RZ, RZ, R24 ;  /* 0x000000ffff047224 */ /* 0x000fe400078e0018 */
[----:B------:R-:W-:Y:S01]  /*5750*/  IMAD.MOV.U32 R3, RZ, RZ, R25 ;  /* 0x000000ffff037224 */ /* 0x000fe200078e0019 */
[----:B--2---:R-:W-:Y:S01]  /*5760*/  PRMT R32, R5, 0x5410, R6 ;  /* 0x0000541005207816 */ /* 0x004fe20000000006 */
[----:B------:R-:W-:Y:S01]  /*5770*/  IMAD.MOV.U32 R5, RZ, RZ, R19 ;  /* 0x000000ffff057224 */ /* 0x000fe200078e0013 */
[----:B------:R-:W-:Y:S02]  /*5780*/  MOV R6, R18 ;  /* 0x0000001200067202 */ /* 0x000fe40000000f00 */
        /* <DEDUP_REMOVED lines=18> */
[----:B------:R-:W-:Y:S01]  /*58b0*/  SEL R3, R64, R63, !P1 ;  /* 0x0000003f40037207 */ /* 0x000fe20004800000 */
[----:B------:R-:W1:Y:S01]  /*58c0*/  LDS.128 R44, [R116+0x3c80] ;  /* 0x003c8000742c7984 */ /* 0x000e620000000c00 */
[----:B------:R-:W-:Y:S01]  /*58d0*/  ISETP.GE.AND P0, PT, R104, c[0x0][0x27c], PT ;  /* 0x00009f0068007a0c */ /* 0x000fe20003f06270 */
[----:B------:R-:W-:Y:S01]  /*58e0*/  IMAD.MOV.U32 R21, RZ, RZ, R8 ;  /* 0x000000ffff157224 */ /* 0x000fe200078e0008 */
[----:B------:R-:W-:Y:S01]  /*58f0*/  SHF.R.S32.HI R4, RZ, 0x1f, R3 ;  /* 0x0000001fff047819 */ /* 0x000fe20000011403 */
[----:B------:R-:W-:Y:S01]  /*5900*/  IMAD.MOV.U32 R20, RZ, RZ, R9 ;  /* 0x000000ffff147224 */ /* 0x000fe200078e0009 */
[----:B------:R-:W-:Y:S01]  /*5910*/  MOV R40, R36 ;  /* 0x0000002400287202 */ /* 0x000fe20000000f00 */
[----:B------:R-:W-:Y:S01]  /*5920*/  IMAD.MOV.U32 R42, RZ, RZ, R37 ;  /* 0x000000ffff2a7224 */ /* 0x000fe200078e0025 */
[----:B------:R-:W-:Y:S01]  /*5930*/  LEA.HI R3, R4, R3, RZ, 0x4 ;  /* 0x0000000304037211 */ /* 0x000fe200078f20ff */
[----:B------:R-:W-:Y:S01]  /*5940*/  IMAD.MOV.U32 R43, RZ, RZ, R39 ;  /* 0x000000ffff2b7224 */ /* 0x000fe200078e0027 */
[----:B------:R-:W-:Y:S02]  /*5950*/  MOV R34, R38 ;  /* 0x0000002600227202 */ /* 0x000fe40000000f00 */
[----:B------:R-:W-:Y:S03]  /*5960*/  LEA.HI.SX32 R3, R3, R62, 0x1c ;  /* 0x0000003e03037211 */ /* 0x000fe600078fe2ff */
[----:B------:R-:W-:Y:S02]  /*5970*/  @!P0 SHF.R.U64 R41, R36, 0x10, R37 ;  /* 0x0000001024298819 */ /* 0x000fe40000001225 */
[----:B------:R-:W-:Y:S01]  /*5980*/  IMAD.SHL.U32 R70, R3, 0x8, RZ ;  /* 0x0000000803467824 */ /* 0x000fe200078e00ff */
[----:B------:R-:W-:Y:S02]  /*5990*/  SHF.R.S32.HI R4, RZ, 0x1f, R3 ;  /* 0x0000001fff047819 */ /* 0x000fe40000011403 */
[----:B------:R-:W-:Y:S01]  /*59a0*/  @!P0 SHF.R.U64 R22, R8, 0x10, R9 ;  /* 0x0000001008168819 */ /* 0x000fe20000001209 */
[----:B------:R-:W-:Y:S01]  /*59b0*/  IMAD.MOV.U32 R8, RZ, RZ, R11 ;  /* 0x000000ffff087224 */ /* 0x000fe200078e000b */
[----:B------:R-:W-:Y:S02]  /*59c0*/  LEA.HI R4, R4, R3, RZ, 0x2 ;  /* 0x0000000304047211 */ /* 0x000fe400078f10ff */
[----:B------:R-:W-:Y:S02]  /*59d0*/  @!P0 SHF.R.U64 R35, R38, 0x10, R39 ;  /* 0x0000001026238819 */ /* 0x000fe40000001227 */
[----:B------:R-:W-:Y:S02]  /*59e0*/  SHF.R.S32.HI R3, RZ, 0x2, R4 ;  /* 0x00000002ff037819 */ /* 0x000fe40000011404 */
[----:B------:R-:W-:Y:S02]  /*59f0*/  LOP3.LUT R4, R148, 0x18, R70, 0xf8, !PT ;  /* 0x0000001894047812 */ /* 0x000fe400078ef846 */
[----:B------:R-:W-:Y:S01]  /*5a00*/  @!P0 PRMT R38, R40, 0x5410, R41 ;  /* 0x0000541028268816 */ /* 0x000fe20000000029 */
[----:B------:R-:W-:Y:S01]  /*5a10*/  IMAD R3, R3, 0x600, R7 ;  /* 0x0000060003037824 */ /* 0x000fe200078e0207 */
[----:B-----5:R-:W-:Y:S02]  /*5a20*/  LOP3.LUT R4, R4, R147, RZ, 0x3c, !PT ;  /* 0x0000009304047212 */ /* 0x020fe400078e3cff */
[----:B------:R-:W-:Y:S02]  /*5a30*/  @!P0 SHF.R.U64 R5, R10, 0x10, R11 ;  /* 0x000000100a058819 */ /* 0x000fe4000000120b */
[----:B------:R-:W-:Y:S01]  /*5a40*/  @!P0 SHF.R.U32.HI R36, RZ, 0x10, R37 ;  /* 0x00000010ff248819 */ /* 0x000fe20000011625 */
[----:B------:R-:W-:Y:S01]  /*5a50*/  IMAD.IADD R3, R3, 0x1, R4 ;  /* 0x0000000103037824 */ /* 0x000fe200078e0204 */
[----:B------:R-:W-:Y:S02]  /*5a60*/  @!P0 SHF.R.U32.HI R4, RZ, 0x10, R9 ;  /* 0x00000010ff048819 */ /* 0x000fe40000011609 */
[----:B------:R-:W-:Y:S01]  /*5a70*/  @!P0 PRMT R9, R21, 0x5410, R22 ;  /* 0x0000541015098816 */ /* 0x000fe20000000016 */
[----:B------:R-:W-:Y:S01]  /*5a80*/  IMAD.SHL.U32 R3, R3, 0x2, RZ ;  /* 0x0000000203037824 */ /* 0x000fe200078e00ff */
[----:B------:R-:W-:Y:S02]  /*5a90*/  @!P0 SHF.L.U32 R21, R38, 0x10, RZ ;  /* 0x0000001026158819 */ /* 0x000fe400000006ff */
[----:B------:R-:W-:Y:S02]  /*5aa0*/  @!P0 SHF.R.U32.HI R6, RZ, 0x10, R11 ;  /* 0x00000010ff068819 */ /* 0x000fe4000001160b */
[----:B------:R2:W4:Y:S01]  /*5ab0*/  LDS.128 R12, [R3+0x3c80] ;  /* 0x003c8000030c7984 */ /* 0x0005220000000c00 */
[----:B------:R-:W-:Y:S02]  /*5ac0*/  @!P0 PRMT R36, R42, 0x5410, R36 ;  /* 0x000054102a248816 */ /* 0x000fe40000000024 */
[----:B------:R-:W-:Y:S02]  /*5ad0*/  @!P0 LOP3.LUT R22, R38, 0xffff0000, RZ, 0xc0, !PT ;  /* 0xffff000026168812 */ /* 0x000fe400078ec0ff */
[----:B------:R-:W-:Y:S01]  /*5ae0*/  @!P0 PRMT R40, R34, 0x5410, R35 ;  /* 0x0000541022288816 */ /* 0x000fe20000000023 */
[----:B-1----:R-:W-:Y:S01]  /*5af0*/  @!P0 IMAD.U32 R35, R45, 0x10000, RZ ;  /* 0x000100002d238824 */ /* 0x002fe200078e00ff */
[----:B------:R-:W-:Y:S02]  /*5b00*/  @!P0 SHF.L.U32 R34, R36, 0x10, RZ ;  /* 0x0000001024228819 */ /* 0x000fe400000006ff */
[----:B------:R-:W-:Y:S01]  /*5b10*/  @!P0 SHF.R.U32.HI R37, RZ, 0x10, R39 ;  /* 0x00000010ff258819 */ /* 0x000fe20000011627 */
[----:B------:R-:W-:Y:S01]  /*5b20*/  @!P0 IMAD.U32 R39, R46, 0x10000, RZ ;  /* 0x000100002e278824 */ /* 0x000fe200078e00ff */
[----:B------:R-:W-:Y:S02]  /*5b30*/  @!P0 LOP3.LUT R36, R36, 0xffff0000, RZ, 0xc0, !PT ;  /* 0xffff000024248812 */ /* 0x000fe400078ec0ff */
[----:B------:R-:W-:Y:S02]  /*5b40*/  @!P0 PRMT R43, R43, 0x5410, R37 ;  /* 0x000054102b2b8816 */ /* 0x000fe40000000025 */
[----:B------:R-:W-:Y:S02]  /*5b50*/  @!P0 LOP3.LUT R37, R45, 0xffff0000, RZ, 0xc0, !PT ;  /* 0xffff00002d258812 */ /* 0x000fe400078ec0ff */
[C---:B------:R-:W-:Y:S02]  /*5b60*/  @!P0 SHF.L.U32 R38, R40.reuse, 0x10, RZ ;  /* 0x0000001028268819 */ /* 0x040fe400000006ff */
[----:B------:R-:W-:Y:S02]  /*5b70*/  @!P0 LOP3.LUT R40, R40, 0xffff0000, RZ, 0xc0, !PT ;  /* 0xffff000028288812 */ /* 0x000fe400078ec0ff */
[----:B------:R-:W-:Y:S01]  /*5b80*/  @!P0 SHF.L.U32 R42, R43, 0x10, RZ ;  /* 0x000000102b2a8819 */ /* 0x000fe200000006ff */
[----:B--2---:R-:W-:Y:S01]  /*5b90*/  IMAD.MOV.U32 R3, RZ, RZ, R10 ;  /* 0x000000ffff037224 */ /* 0x004fe200078e000a */
[----:B------:R-:W-:Y:S02]  /*5ba0*/  @!P0 PRMT R10, R20, 0x5410, R4 ;  /* 0x00005410140a8816 */ /* 0x000fe40000000004 */
[----:B------:R-:W-:Y:S01]  /*5bb0*/  @!P0 PRMT R20, R8, 0x5410, R6 ;  /* 0x0000541008148816 */ /* 0x000fe20000000006 */
[----:B------:R-:W-:Y:S01]  /*5bc0*/  @!P0 IMAD.U32 R6, R44, 0x10000, RZ ;  /* 0x000100002c068824 */ /* 0x000fe200078e00ff */
[----:B------:R-:W-:Y:S01]  /*5bd0*/  @!P0 PRMT R11, R3, 0x5410, R5 ;  /* 0x00005410030b8816 */ /* 0x000fe20000000005 */
[----:B------:R-:W-:Y:S02]  /*5be0*/  @!P0 IMAD.U32 R5, R9, 0x10000, RZ ;  /* 0x0001000009058824 */ /* 0x000fe400078e00ff */
[C---:B----4-:R-:W-:Y:S01]  /*5bf0*/  @!P0 IMAD.U32 R3, R12.reuse, 0x10000, RZ ;  /* 0x000100000c038824 */ /* 0x050fe200078e00ff */
[----:B------:R-:W-:Y:S03]  /*5c00*/  @!P0 LOP3.LUT R4, R12, 0xffff0000, RZ, 0xc0, !PT ;  /* 0xffff00000c048812 */ /* 0x000fe600078ec0ff */
[C---:B------:R-:W-:Y:S02]  /*5c10*/  @!P0 FMUL.FTZ R8, R3.reuse, R21 ;  /* 0x0000001503088220 */ /* 0x040fe40000410000 */
[-C--:B------:R-:W-:Y:S02]  /*5c20*/  @!P0 FMUL.FTZ R3, R3, R5.reuse ;  /* 0x0000000503038220 */ /* 0x080fe40000410000 */
[----:B------:R-:W-:Y:S02]  /*5c30*/  @!P0 FFMA.FTZ R71, R6, R5, -R8 ;  /* 0x0000000506478223 */ /* 0x000fe40000010808 */
[----:B------:R-:W-:Y:S01]  /*5c40*/  @!P0 FFMA.FTZ R3, R21, R6, R3 ;  /* 0x0000000615038223 */ /* 0x000fe20000010003 */
[----:B------:R-:W-:Y:S01]  /*5c50*/  @!P0 LOP3.LUT R6, R9, 0xffff0000, RZ, 0xc0, !PT ;  /* 0xffff000009068812 */ /* 0x000fe200078ec0ff */
[----:B------:R-:W-:Y:S01]  /*5c60*/  @!P0 FMUL.FTZ R8, R4, R22 ;  /* 0x0000001604088220 */ /* 0x000fe20000410000 */
[----:B------:R-:W-:Y:S01]  /*5c70*/  @!P0 LOP3.LUT R21, R44, 0xffff0000, RZ, 0xc0, !PT ;  /* 0xffff00002c158812 */ /* 0x000fe200078ec0ff */
[----:B------:R-:W-:Y:S02]  /*5c80*/  @!P0 IMAD.U32 R5, R13, 0x10000, RZ ;  /* 0x000100000d058824 */ /* 0x000fe400078e00ff */
[-C--:B------:R-:W-:Y:S02]  /*5c90*/  @!P0 FMUL.FTZ R4, R4, R6.reuse ;  /* 0x0000000604048220 */ /* 0x080fe40000410000 */
[----:B------:R-:W-:Y:S01]  /*5ca0*/  @!P0 FFMA.FTZ R69, R21, R6, -R8 ;  /* 0x0000000615458223 */ /* 0x000fe20000010808 */
[----:B------:R-:W-:Y:S01]  /*5cb0*/  @!P0 LOP3.LUT R6, R13, 0xffff0000, RZ, 0xc0, !PT ;  /* 0xffff00000d068812 */ /* 0x000fe200078ec0ff */
[C---:B------:R-:W-:Y:S02]  /*5cc0*/  @!P0 IMAD.U32 R8, R10.reuse, 0x10000, RZ ;  /* 0x000100000a088824 */ /* 0x040fe400078e00ff */
[----:B------:R-:W-:Y:S01]  /*5cd0*/  @!P0 FMUL.FTZ R9, R5, R34 ;  /* 0x0000002205098220 */ /* 0x000fe20000410000 */
[----:B------:R-:W-:Y:S01]  /*5ce0*/  @!P0 F2FP.BF16.PACK_AB R69, R69, R71 ;  /* 0x000000474545823e */ /* 0x000fe200000010ff */
[-C--:B------:R-:W-:Y:S02]  /*5cf0*/  @!P0 FMUL.FTZ R5, R5, R8.reuse ;  /* 0x0000000805058220 */ /* 0x080fe40000410000 */
[----:B------:R-:W-:Y:S01]  /*5d00*/  @!P0 FFMA.FTZ R75, R35, R8, -R9 ;  /* 0x00000008234b8223 */ /* 0x000fe20000010809 */
[----:B------:R-:W-:Y:S01]  /*5d10*/  @!P0 LOP3.LUT R9, R10, 0xffff0000, RZ, 0xc0, !PT ;  /* 0xffff00000a098812 */ /* 0x000fe200078ec0ff */
[----:B------:R-:W-:Y:S01]  /*5d20*/  @!P0 FMUL.FTZ R10, R6, R36 ;  /* 0x00000024060a8220 */ /* 0x000fe20000410000 */
[----:B------:R-:W-:Y:S01]  /*5d30*/  @!P0 MOV R44, R69 ;  /* 0x00000045002c8202 */ /* 0x000fe20000000f00 */
[----:B------:R-:W-:Y:S02]  /*5d40*/  @!P0 IMAD.U32 R8, R14, 0x10000, RZ ;  /* 0x000100000e088824 */ /* 0x000fe400078e00ff */
[-C--:B------:R-:W-:Y:S02]  /*5d50*/  @!P0 FMUL.FTZ R6, R6, R9.reuse ;  /* 0x0000000906068220 */ /* 0x080fe40000410000 */
[----:B------:R-:W-:Y:S01]  /*5d60*/  @!P0 FFMA.FTZ R68, R37, R9, -R10 ;  /* 0x0000000925448223 */ /* 0x000fe2000001080a */
[----:B------:R-:W-:Y:S01]  /*5d70*/  @!P0 LOP3.LUT R9, R14, 0xffff0000, RZ, 0xc0, !PT ;  /* 0xffff00000e098812 */ /* 0x000fe200078ec0ff */
[C---:B------:R-:W-:Y:S01]  /*5d80*/  @!P0 IMAD.U32 R10, R11.reuse, 0x10000, RZ ;  /* 0x000100000b0a8824 */ /* 0x040fe200078e00ff */
[----:B------:R-:W-:Y:S01]  /*5d90*/  @!P0 LOP3.LUT R11, R11, 0xffff0000, RZ, 0xc0, !PT ;  /* 0xffff00000b0b8812 */ /* 0x000fe200078ec0ff */
[----:B------:R-:W-:Y:S01]  /*5da0*/  @!P0 FMUL.FTZ R41, R8, R38 ;  /* 0x0000002608298220 */ /* 0x000fe20000410000 */
[----:B------:R-:W-:Y:S01]  /*5db0*/  @!P0 F2FP.BF16.PACK_AB R68, R68, R75 ;  /* 0x0000004b4444823e */ /* 0x000fe200000010ff */
[-C--:B------:R-:W-:Y:S02]  /*5dc0*/  @!P0 FMUL.FTZ R8, R8, R10.reuse ;  /* 0x0000000a08088220 */ /* 0x080fe40000410000 */
[----:B------:R-:W-:Y:S01]  /*5dd0*/  @!P0 FFMA.FTZ R74, R39, R10, -R41 ;  /* 0x0000000a274a8223 */ /* 0x000fe20000010829 */
[----:B------:R-:W-:Y:S01]  /*5de0*/  @!P0 LOP3.LUT R41, R46, 0xffff0000, RZ, 0xc0, !PT ;  /* 0xffff00002e298812 */ /* 0x000fe200078ec0ff */
[----:B------:R-:W-:Y:S02]  /*5df0*/  @!P0 FMUL.FTZ R65, R9, R40 ;  /* 0x0000002809418220 */ /* 0x000fe40000410000 */
[----:B------:R-:W-:Y:S02]  /*5e00*/  @!P0 IMAD.U32 R10, R15, 0x10000, RZ ;  /* 0x000100000f0a8824 */ /* 0x000fe400078e00ff */
[-C--:B------:R-:W-:Y:S02]  /*5e10*/  @!P0 FMUL.FTZ R9, R9, R11.reuse ;  /* 0x0000000b09098220 */ /* 0x080fe40000410000 */
[----:B------:R-:W-:Y:S02]  /*5e20*/  @!P0 FFMA.FTZ R72, R41, R11, -R65 ;  /* 0x0000000b29488223 */ /* 0x000fe40000010841 */
[----:B------:R-:W-:Y:S02]  /*5e30*/  @!P0 FFMA.FTZ R4, R22, R21, R4 ;  /* 0x0000001516048223 */ /* 0x000fe40000010004 */
[C---:B------:R-:W-:Y:S01]  /*5e40*/  @!P0 IMAD.U32 R11, R20.reuse, 0x10000, RZ ;  /* 0x00010000140b8824 */ /* 0x040fe200078e00ff */
[----:B------:R-:W-:Y:S01]  /*5e50*/  @!P0 LOP3.LUT R20, R20, 0xffff0000, RZ, 0xc0, !PT ;  /* 0xffff000014148812 */ /* 0x000fe200078ec0ff */
[----:B------:R-:W-:Y:S02]  /*5e60*/  @!P0 IMAD.U32 R21, R47, 0x10000, RZ ;  /* 0x000100002f158824 */ /* 0x000fe400078e00ff */
[----:B------:R-:W-:Y:S02]  /*5e70*/  @!P0 FMUL.FTZ R22, R10, R42 ;  /* 0x0000002a0a168220 */ /* 0x000fe40000410000 */
[----:B------:R-:W-:Y:S02]  /*5e80*/  @!P0 FFMA.FTZ R5, R34, R35, R5 ;  /* 0x0000002322058223 */ /* 0x000fe40000010005 */
[-C--:B------:R-:W-:Y:S02]  /*5e90*/  @!P0 FMUL.FTZ R10, R10, R11.reuse ;  /* 0x0000000b0a0a8220 */ /* 0x080fe40000410000 */
[----:B------:R-:W-:Y:S01]  /*5ea0*/  @!P0 FFMA.FTZ R73, R21, R11, -R22 ;  /* 0x0000000b15498223 */ /* 0x000fe20000010816 */
[----:B------:R-:W-:Y:S01]  /*5eb0*/  @!P0 LOP3.LUT R22, R43, 0xffff0000, RZ, 0xc0, !PT ;  /* 0xffff00002b168812 */ /* 0x000fe200078ec0ff */
[----:B------:R-:W-:Y:S01]  /*5ec0*/  @!P0 FFMA.FTZ R6, R36, R37, R6 ;  /* 0x0000002524068223 */ /* 0x000fe20000010006 */
[----:B------:R-:W-:Y:S01]  /*5ed0*/  @!P0 LOP3.LUT R11, R15, 0xffff0000, RZ, 0xc0, !PT ;  /* 0xffff00000f0b8812 */ /* 0x000fe200078ec0ff */
[----:B------:R-:W-:Y:S01]  /*5ee0*/  @!P0 FFMA.FTZ R8, R38, R39, R8 ;  /* 0x0000002726088223 */ /* 0x000fe20000010008 */
[----:B------:R-:W-:Y:S01]  /*5ef0*/  @!P0 LOP3.LUT R43, R47, 0xffff0000, RZ, 0xc0, !PT ;  /* 0xffff00002f2b8812 */ /* 0x000fe200078ec0ff */
[----:B------:R-:W-:Y:S01]  /*5f00*/  @!P0 FFMA.FTZ R9, R40, R41, R9 ;  /* 0x0000002928098223 */ /* 0x000fe20000010009 */
[----:B------:R-:W-:Y:S01]  /*5f10*/  @!P0 F2FP.BF16.PACK_AB R5, R6, R5 ;  /* 0x000000050605823e */ /* 0x000fe200000010ff */
[C---:B------:R-:W-:Y:S02]  /*5f20*/  @!P0 FMUL.FTZ R65, R11.reuse, R22 ;  /* 0x000000160b418220 */ /* 0x040fe40000410000 */
[-C--:B------:R-:W-:Y:S02]  /*5f30*/  @!P0 FMUL.FTZ R11, R11, R20.reuse ;  /* 0x000000140b0b8220 */ /* 0x080fe40000410000 */
[----:B------:R-:W-:Y:S02]  /*5f40*/  @!P0 FFMA.FTZ R10, R42, R21, R10 ;  /* 0x000000152a0a8223 */ /* 0x000fe4000001000a */
[----:B------:R-:W-:Y:S02]  /*5f50*/  @!P0 FFMA.FTZ R11, R22, R43, R11 ;  /* 0x0000002b160b8223 */ /* 0x000fe4000001000b */
[----:B------:R-:W-:Y:S01]  /*5f60*/  @!P0 FFMA.FTZ R71, R43, R20, -R65 ;  /* 0x000000142b478223 */ /* 0x000fe20000010841 */
[----:B------:R-:W-:Y:S01]  /*5f70*/  @!P0 F2FP.BF16.PACK_AB R65, R72, R74 ;  /* 0x0000004a4841823e */ /* 0x000fe200000010ff */
[----:B------:R-:W-:Y:S01]  /*5f80*/  @!P0 IMAD.MOV.U32 R45, RZ, RZ, R68 ;  /* 0x000000ffff2d8224 */ /* 0x000fe200078e0044 */
        /* <DEDUP_REMOVED lines=8> */
[----:B------:R-:W-:Y:S02]  /*6010*/  @!P0 MOV R47, R21 ;  /* 0x00000015002f8202 */ /* 0x000fe40000000f00 */
[----:B------:R-:W-:Y:S02]  /*6020*/  @!P0 MOV R14, R4 ;  /* 0x00000004000e8202 */ /* 0x000fe40000000f00 */
[C---:B------:R-:W-:Y:S04]  /*6030*/  LEA R4, P0, R86.reuse, R66, 0x1 ;  /* 0x0000004256047211 */ /* 0x040fe800078008ff */
[----:B---3--:R-:W-:Y:S02]  /*6040*/  LEA.HI.X R5, R86, R67, R120, 0x1, P0 ;  /* 0x0000004356057211 */ /* 0x008fe400000f0c78 */
[C---:B------:R-:W-:Y:S03]  /*6050*/  ISETP.GE.AND P0, PT, R70.reuse, c[0x0][0x1d4], PT ;  /* 0x0000750046007a0c */ /* 0x040fe60003f06270 */
[----:B------:R1:W-:Y:S10]  /*6060*/  ST.E.128 [R4.64], R44 ;  /* 0x0000002c04007985 */ /* 0x0003f4000c101d08 */
[----:B------:R-:W-:Y:S05]  /*6070*/  @!P0 IMAD.WIDE R8, R70, 0x2, R66 ;  /* 0x0000000246088825 */ /* 0x000fea00078e0242 */
[----:B------:R1:W-:Y:S02]  /*6080*/  @!P0 ST.E.128 [R8.64], R12 ;  /* 0x0000000c08008985 */ /* 0x0003e4000c101d08 */
.L_x_232:
[----:B------:R-:W-:Y:S05]  /*6090*/  BSYNC B0 ;  /* 0x0000000000007941 */ /* 0x000fea0003800000 */
.L_x_231:
[----:B------:R-:W-:Y:S01]  /*60a0*/  ISETP.GE.AND P0, PT, R29, c[0x0][0x1d4], PT ;  /* 0x000075001d007a0c */ /* 0x000fe20003f06270 */
[----:B------:R-:W-:Y:S01]  /*60b0*/  @!UPT UIADD3 URZ, URZ, URZ, URZ ;  /* 0x0000003f3f3ff290 */ /* 0x000fe2000fffe03f */
[----:B------:R-:W-:Y:S11]  /*60c0*/  BSSY B0, `(.L_x_233) ;  /* 0x0000078000007945 */ /* 0x000ff60003800000 */
[----:B------:R-:W-:-:S05]  /*60d0*/  @P0 BRA `(.L_x_234) ;  /* 0x0000076000000947 */ /* 0x000fca0003800000 */
[----:B------:R-:W-:Y:S01]  /*60e0*/  SEL R3, R64, R63, !P2 ;  /* 0x0000003f40037207 */ /* 0x000fe20005000000 */
[----:B-1----:R-:W1:Y:S01]  /*60f0*/  LDS.128 R44, [R111+0x3c80] ;  /* 0x003c80006f2c7984 */ /* 0x002e620000000c00 */
[----:B------:R-:W-:Y:S02]  /*6100*/  ISETP.GE.AND P0, PT, R29, c[0x0][0x27c], PT ;  /* 0x00009f001d007a0c */ /* 0x000fe40003f06270 */
[----:B------:R-:W-:Y:S04]  /*6110*/  SHF.R.S32.HI R4, RZ, 0x1f, R3 ;  /* 0x0000001fff047819 */ /* 0x000fe80000011403 */
[----:B------:R-:W-:Y:S04]  /*6120*/  LEA.HI R3, R4, R3, RZ, 0x4 ;  /* 0x0000000304037211 */ /* 0x000fe800078f20ff */
[----:B------:R-:W-:Y:S03]  /*6130*/  LEA.HI.SX32 R3, R3, R61, 0x1c ;  /* 0x0000003d03037211 */ /* 0x000fe600078fe2ff */
[----:B------:R-:W-:Y:S02]  /*6140*/  @!P0 SHF.R.U64 R8, R48, 0x10, R49 ;  /* 0x0000001030088819 */ /* 0x000fe40000001231 */
[----:B------:R-:W-:Y:S01]  /*6150*/  IMAD.SHL.U32 R42, R3, 0x8, RZ ;  /* 0x00000008032a7824 */ /* 0x000fe200078e00ff */
[----:B------:R-:W-:Y:S02]  /*6160*/  SHF.R.S32.HI R4, RZ, 0x1f, R3 ;  /* 0x0000001fff047819 */ /* 0x000fe40000011403 */
[----:B------:R-:W-:Y:S02]  /*6170*/  @!P0 SHF.R.U32.HI R10, RZ, 0x10, R49 ;  /* 0x00000010ff0a8819 */ /* 0x000fe40000011631 */
[----:B------:R-:W-:Y:S02]  /*6180*/  LEA.HI R4, R4, R3, RZ, 0x2 ;  /* 0x0000000304047211 */ /* 0x000fe400078f10ff */
[----:B------:R-:W-:Y:S02]  /*6190*/  @!P0 SHF.R.U64 R5, R16, 0x10, R17 ;  /* 0x0000001010058819 */ /* 0x000fe40000001211 */
[----:B------:R-:W-:Y:S02]  /*61a0*/  SHF.R.S32.HI R3, RZ, 0x2, R4 ;  /* 0x00000002ff037819 */ /* 0x000fe40000011404 */
[----:B------:R-:W-:Y:S02]  /*61b0*/  LOP3.LUT R4, R148, 0x18, R42, 0xf8, !PT ;  /* 0x0000001894047812 */ /* 0x000fe400078ef82a */
[----:B------:R-:W-:Y:S01]  /*61c0*/  @!P0 SHF.R.U32.HI R6, RZ, 0x10, R19 ;  /* 0x00000010ff068819 */ /* 0x000fe20000011613 */
[----:B------:R-:W-:Y:S01]  /*61d0*/  IMAD R3, R3, 0x600, R7 ;  /* 0x0000060003037824 */ /* 0x000fe200078e0207 */
[----:B-----5:R-:W-:Y:S02]  /*61e0*/  LOP3.LUT R4, R4, R147, RZ, 0x3c, !PT ;  /* 0x0000009304047212 */ /* 0x020fe400078e3cff */
[----:B------:R-:W-:Y:S02]  /*61f0*/  @!P0 PRMT R9, R23, 0x5432, R5 ;  /* 0x0000543217098816 */ /* 0x000fe40000000005 */
[----:B------:R-:W-:Y:S01]  /*6200*/  @!P0 SHF.R.U64 R11, R50, 0x10, R51 ;  /* 0x00000010320b8819 */ /* 0x000fe20000001233 */
[----:B------:R-:W-:Y:S01]  /*6210*/  IMAD.IADD R3, R3, 0x1, R4 ;  /* 0x0000000103037824 */ /* 0x000fe200078e0204 */
[----:B------:R-:W-:Y:S02]  /*6220*/  @!P0 SHF.R.U32.HI R4, RZ, 0x10, R17 ;  /* 0x00000010ff048819 */ /* 0x000fe40000011611 */
[----:B------:R-:W-:Y:S01]  /*6230*/  @!P0 SHF.R.U32.HI R16, RZ, 0x10, R51 ;  /* 0x00000010ff108819 */ /* 0x000fe20000011633 */
[----:B------:R-:W-:Y:S01]  /*6240*/  IMAD.SHL.U32 R3, R3, 0x2, RZ ;  /* 0x0000000203037824 */ /* 0x000fe200078e00ff */
[----:B------:R-:W-:Y:S01]  /*6250*/  @!P0 PRMT R35, R57, 0x5432, R11 ;  /* 0x0000543239238816 */ /* 0x000fe2000000000b */
[----:B-1----:R-:W-:Y:S01]  /*6260*/  @!P0 IMAD.U32 R11, R44, 0x10000, RZ ;  /* 0x000100002c0b8824 */ /* 0x002fe200078e00ff */
[----:B------:R-:W-:Y:S01]  /*6270*/  @!P0 SHF.L.U32 R21, R45, 0x10, RZ ;  /* 0x000000102d158819 */ /* 0x000fe200000006ff */
[----:B------:R-:W-:Y:S01]  /*6280*/  @!P0 IMAD.U32 R38, R47, 0x10000, RZ ;  /* 0x000100002f268824 */ /* 0x000fe200078e00ff */
[----:B------:R1:W2:Y:S01]  /*6290*/  LDS.128 R12, [R3+0x3c80] ;  /* 0x003c8000030c7984 */ /* 0x0002a20000000c00 */
[----:B------:R-:W-:Y:S02]  /*62a0*/  @!P0 PRMT R34, R57, 0x5410, R16 ;  /* 0x0000541039228816 */ /* 0x000fe40000000010 */
[----:B------:R-:W-:Y:S02]  /*62b0*/  @!P0 PRMT R16, R30, 0x5410, R6 ;  /* 0x000054101e108816 */ /* 0x000fe40000000006 */
[C---:B------:R-:W-:Y:S01]  /*62c0*/  @!P0 LOP3.LUT R39, R34.reuse, 0xffff0000, RZ, 0xc0, !PT ;  /* 0xffff000022278812 */ /* 0x040fe200078ec0ff */
[----:B------:R-:W-:Y:S01]  /*62d0*/  @!P0 IMAD.U32 R37, R34, 0x10000, RZ ;  /* 0x0001000022258824 */ /* 0x000fe200078e00ff */
[----:B------:R-:W-:Y:S02]  /*62e0*/  @!P0 LOP3.LUT R40, R47, 0xffff0000, RZ, 0xc0, !PT ;  /* 0xffff00002f288812 */ /* 0x000fe400078ec0ff */
[C---:B------:R-:W-:Y:S02]  /*62f0*/  @!P0 SHF.L.U32 R34, R46.reuse, 0x10, RZ ;  /* 0x000000102e228819 */ /* 0x040fe400000006ff */
[----:B------:R-:W-:Y:S02]  /*6300*/  @!P0 LOP3.LUT R36, R46, 0xffff0000, RZ, 0xc0, !PT ;  /* 0xffff00002e248812 */ /* 0x000fe400078ec0ff */
[----:B-1----:R-:W-:Y:S02]  /*6310*/  @!P0 SHF.R.U64 R3, R18, 0x10, R19 ;  /* 0x0000001012038819 */ /* 0x002fe40000001213 */
[C---:B------:R-:W-:Y:S02]  /*6320*/  @!P0 PRMT R19, R56.reuse, 0x5410, R8 ;  /* 0x0000541038138816 */ /* 0x040fe40000000008 */
[----:B------:R-:W-:Y:S02]  /*6330*/  @!P0 PRMT R18, R56, 0x5432, R10 ;  /* 0x0000543238128816 */ /* 0x000fe4000000000a */
[----:B------:R-:W-:Y:S01]  /*6340*/  @!P0 PRMT R17, R30, 0x5432, R3 ;  /* 0x000054321e118816 */ /* 0x000fe20000000003 */
[----:B------:R-:W-:Y:S01]  /*6350*/  @!P0 IMAD.U32 R10, R19, 0x10000, RZ ;  /* 0x00010000130a8824 */ /* 0x000fe200078e00ff */
[----:B------:R-:W-:Y:S01]  /*6360*/  @!P0 PRMT R8, R23, 0x5410, R4 ;  /* 0x0000541017088816 */ /* 0x000fe20000000004 */
[----:B------:R-:W-:Y:S02]  /*6370*/  @!P0 IMAD.U32 R20, R18, 0x10000, RZ ;  /* 0x0001000012148824 */ /* 0x000fe400078e00ff */
[C---:B------:R-:W-:Y:S01]  /*6380*/  @!P0 IMAD.U32 R4, R9.reuse, 0x10000, RZ ;  /* 0x0001000009048824 */ /* 0x040fe200078e00ff */
[----:B------:R-:W-:Y:S01]  /*6390*/  @!P0 LOP3.LUT R9, R9, 0xffff0000, RZ, 0xc0, !PT ;  /* 0xffff000009098812 */ /* 0x000fe200078ec0ff */
[C---:B------:R-:W-:Y:S01]  /*63a0*/  @!P0 IMAD.U32 R6, R8.reuse, 0x10000, RZ ;  /* 0x0001000008068824 */ /* 0x040fe200078e00ff */
[----:B------:R-:W-:Y:S01]  /*63b0*/  @!P0 LOP3.LUT R8, R8, 0xffff0000, RZ, 0xc0, !PT ;  /* 0xffff000008088812 */ /* 0x000fe200078ec0ff */
[----:B--2---:R-:W-:Y:S01]  /*63c0*/  @!P0 IMAD.U32 R5, R13, 0x10000, RZ ;  /* 0x000100000d058824 */ /* 0x004fe200078e00ff */
[----:B------:R-:W-:Y:S03]  /*63d0*/  @!P0 SHF.L.U32 R3, R12, 0x10, RZ ;  /* 0x000000100c038819 */ /* 0x000fe600000006ff */
[----:B------:R-:W-:Y:S02]  /*63e0*/  @!P0 FMUL.FTZ R23, R5, R20 ;  /* 0x0000001405178220 */ /* 0x000fe40000410000 */
[C---:B------:R-:W-:Y:S02]  /*63f0*/  @!P0 FMUL.FTZ R22, R3.reuse, R10 ;  /* 0x0000000a03168220 */ /* 0x040fe40000410000 */
[-C--:B------:R-:W-:Y:S02]  /*6400*/  @!P0 FMUL.FTZ R3, R3, R4.reuse ;  /* 0x0000000403038220 */ /* 0x080fe40000410000 */
[----:B------:R-:W-:Y:S01]  /*6410*/  @!P0 FFMA.FTZ R57, R11, R4, -R22 ;  /* 0x000000040b398223 */ /* 0x000fe20000010816 */
[----:B------:R-:W-:Y:S01]  /*6420*/  @!P0 LOP3.LUT R22, R18, 0xffff0000, RZ, 0xc0, !PT ;  /* 0xffff000012168812 */ /* 0x000fe200078ec0ff */
[-C--:B------:R-:W-:Y:S01]  /*6430*/  @!P0 FMUL.FTZ R5, R5, R6.reuse ;  /* 0x0000000605058220 */ /* 0x080fe20000410000 */
[----:B------:R-:W-:Y:S01]  /*6440*/  @!P0 LOP3.LUT R18, R19, 0xffff0000, RZ, 0xc0, !PT ;  /* 0xffff000013128812 */ /* 0x000fe200078ec0ff */
[----:B------:R-:W-:Y:S01]  /*6450*/  @!P0 FFMA.FTZ R56, R21, R6, -R23 ;  /* 0x0000000615388223 */ /* 0x000fe20000010817 */
[----:B------:R-:W-:Y:S01]  /*6460*/  @!P0 LOP3.LUT R4, R12, 0xffff0000, RZ, 0xc0, !PT ;  /* 0xffff00000c048812 */ /* 0x000fe200078ec0ff */
[----:B------:R-:W-:Y:S01]  /*6470*/  @!P0 FFMA.FTZ R3, R10, R11, R3 ;  /* 0x0000000b0a038223 */ /* 0x000fe20000010003 */
[----:B------:R-:W-:Y:S02]  /*6480*/  @!P0 LOP3.LUT R6, R13, 0xffff0000, RZ, 0xc0, !PT ;  /* 0xffff00000d068812 */ /* 0x000fe400078ec0ff */
[----:B------:R-:W-:Y:S01]  /*6490*/  @!P0 LOP3.LUT R19, R44, 0xffff0000, RZ, 0xc0, !PT ;  /* 0xffff00002c138812 */ /* 0x000fe200078ec0ff */
[----:B------:R-:W-:Y:S01]  /*64a0*/  @!P0 FMUL.FTZ R11, R4, R18 ;  /* 0x00000012040b8220 */ /* 0x000fe20000410000 */
[----:B------:R-:W-:Y:S01]  /*64b0*/  @!P0 LOP3.LUT R23, R45, 0xffff0000, RZ, 0xc0, !PT ;  /* 0xffff00002d178812 */ /* 0x000fe200078ec0ff */
[C---:B------:R-:W-:Y:S02]  /*64c0*/  @!P0 FMUL.FTZ R10, R6.reuse, R22 ;  /* 0x00000016060a8220 */ /* 0x040fe40000410000 */
[-C--:B------:R-:W-:Y:S01]  /*64d0*/  @!P0 FFMA.FTZ R50, R19, R9.reuse, -R11 ;  /* 0x0000000913328223 */ /* 0x080fe2000001080b */
[----:B------:R-:W-:Y:S01]  /*64e0*/  @!P0 LOP3.LUT R11, R15, 0xffff0000, RZ, 0xc0, !PT ;  /* 0xffff00000f0b8812 */ /* 0x000fe200078ec0ff */
[-C--:B------:R-:W-:Y:S02]  /*64f0*/  @!P0 FFMA.FTZ R51, R23, R8.reuse, -R10 ;  /* 0x0000000817338223 */ /* 0x080fe4000001080a */
[----:B------:R-:W-:Y:S02]  /*6500*/  @!P0 IMAD.U32 R10, R15, 0x10000, RZ ;  /* 0x000100000f0a8824 */ /* 0x000fe400078e00ff */
[----:B------:R-:W-:Y:S01]  /*6510*/  @!P0 FMUL.FTZ R6, R6, R8 ;  /* 0x0000000806068220 */ /* 0x000fe20000410000 */
[----:B------:R-:W-:Y:S01]  /*6520*/  @!P0 LOP3.LUT R8, R16, 0xffff0000, RZ, 0xc0, !PT ;  /* 0xffff000010088812 */ /* 0x000fe200078ec0ff */
[----:B------:R-:W-:Y:S02]  /*6530*/  @!P0 FMUL.FTZ R4, R4, R9 ;  /* 0x0000000904048220 */ /* 0x000fe40000410000 */
[----:B------:R-:W-:Y:S02]  /*6540*/  @!P0 IMAD.U32 R9, R16, 0x10000, RZ ;  /* 0x0001000010098824 */ /* 0x000fe400078e00ff */
[----:B------:R-:W-:Y:S02]  /*6550*/  @!P0 FMUL.FTZ R16, R10, R37 ;  /* 0x000000250a108220 */ /* 0x000fe40000410000 */
[C---:B------:R-:W-:Y:S02]  /*6560*/  @!P0 FMUL.FTZ R30, R11.reuse, R39 ;  /* 0x000000270b1e8220 */ /* 0x040fe40000410000 */
[-C--:B------:R-:W-:Y:S02]  /*6570*/  @!P0 FFMA.FTZ R49, R38, R9.reuse, -R16 ;  /* 0x0000000926318223 */ /* 0x080fe40000010810 */
[-C--:B------:R-:W-:Y:S02]  /*6580*/  @!P0 FMUL.FTZ R11, R11, R8.reuse ;  /* 0x000000080b0b8220 */ /* 0x080fe40000410000 */
[----:B------:R-:W-:Y:S02]  /*6590*/  @!P0 FFMA.FTZ R48, R40, R8, -R30 ;  /* 0x0000000828308223 */ /* 0x000fe4000001081e */
[C---:B------:R-:W-:Y:S01]  /*65a0*/  @!P0 IMAD.U32 R30, R35.reuse, 0x10000, RZ ;  /* 0x00010000231e8824 */ /* 0x040fe200078e00ff */
[----:B------:R-:W-:Y:S01]  /*65b0*/  @!P0 LOP3.LUT R35, R35, 0xffff0000, RZ, 0xc0, !PT ;  /* 0xffff000023238812 */ /* 0x000fe200078ec0ff */
[----:B------:R-:W-:Y:S02]  /*65c0*/  @!P0 IMAD.U32 R8, R14, 0x10000, RZ ;  /* 0x000100000e088824 */ /* 0x000fe400078e00ff */
[C---:B------:R-:W-:Y:S01]  /*65d0*/  @!P0 IMAD.U32 R16, R17.reuse, 0x10000, RZ ;  /* 0x0001000011108824 */ /* 0x040fe200078e00ff */
[----:B------:R-:W-:Y:S01]  /*65e0*/  @!P0 LOP3.LUT R17, R17, 0xffff0000, RZ, 0xc0, !PT ;  /* 0xffff000011118812 */ /* 0x000fe200078ec0ff */
[----:B------:R-:W-:Y:S01]  /*65f0*/  @!P0 FMUL.FTZ R10, R10, R9 ;  /* 0x000000090a0a8220 */ /* 0x000fe20000410000 */
[----:B------:R-:W-:Y:S01]  /*6600*/  @!P0 LOP3.LUT R9, R14, 0xffff0000, RZ, 0xc0, !PT ;  /* 0xffff00000e098812 */ /* 0x000fe200078ec0ff */
[----:B------:R-:W-:Y:S01]  /*6610*/  @!P0 FFMA.FTZ R4, R18, R19, R4 ;  /* 0x0000001312048223 */ /* 0x000fe20000010004 */
[----:B------:R-:W-:Y:S01]  /*6620*/  @!P0 F2FP.BF16.PACK_AB R19, R50, R57 ;  /* 0x000000393213823e */ /* 0x000fe200000010ff */
[----:B------:R-:W-:Y:S01]  /*6630*/  @!P0 FMUL.FTZ R41, R8, R30 ;  /* 0x0000001e08298220 */ /* 0x000fe20000410000 */
[----:B------:R-:W-:Y:S01]  /*6640*/  @!P0 F2FP.BF16.PACK_AB R18, R48, R49 ;  /* 0x000000313012823e */ /* 0x000fe200000010ff */
[----:B------:R-:W-:Y:S02]  /*6650*/  @!P0 FMUL.FTZ R8, R8, R16 ;  /* 0x0000001008088220 */ /* 0x000fe40000410000 */
[----:B------:R-:W-:Y:S02]  /*6660*/  @!P0 FFMA.FTZ R5, R20, R21, R5 ;  /* 0x0000001514058223 */ /* 0x000fe40000010005 */
[C---:B------:R-:W-:Y:S02]  /*6670*/  @!P0 FMUL.FTZ R43, R9.reuse, R35 ;  /* 0x00000023092b8220 */ /* 0x040fe40000410000 */
[----:B------:R-:W-:Y:S02]  /*6680*/  @!P0 FMUL.FTZ R9, R9, R17 ;  /* 0x0000001109098220 */ /* 0x000fe40000410000 */
[----:B------:R-:W-:Y:S02]  /*6690*/  @!P0 FFMA.FTZ R6, R22, R23, R6 ;  /* 0x0000001716068223 */ /* 0x000fe40000010006 */
[----:B------:R-:W-:Y:S02]  /*66a0*/  @!P0 FFMA.FTZ R8, R30, R34, R8 ;  /* 0x000000221e088223 */ /* 0x000fe40000010008 */
[----:B------:R-:W-:Y:S01]  /*66b0*/  @!P0 FFMA.FTZ R9, R35, R36, R9 ;  /* 0x0000002423098223 */ /* 0x000fe20000010009 */
[----:B------:R-:W-:Y:S01]  /*66c0*/  @!P0 F2FP.BF16.PACK_AB R5, R6, R5 ;  /* 0x000000050605823e */ /* 0x000fe200000010ff */
[----:B------:R-:W-:Y:S02]  /*66d0*/  @!P0 FFMA.FTZ R10, R37, R38, R10 ;  /* 0x00000026250a8223 */ /* 0x000fe4000001000a */
[----:B------:R-:W-:Y:S01]  /*66e0*/  @!P0 FFMA.FTZ R16, R34, R16, -R41 ;  /* 0x0000001022108223 */ /* 0x000fe20000010829 */
[----:B------:R-:W-:Y:S01]  /*66f0*/  @!P0 F2FP.BF16.PACK_AB R41, R51, R56 ;  /* 0x000000383329823e */ /* 0x000fe200000010ff */
[----:B------:R-:W-:Y:S01]  /*6700*/  @!P0 FFMA.FTZ R43, R36, R17, -R43 ;  /* 0x00000011242b8223 */ /* 0x000fe2000001082b */
[----:B------:R-:W-:Y:S01]  /*6710*/  @!P0 MOV R13, R5 ;  /* 0x00000005000d8202 */ /* 0x000fe20000000f00 */
[----:B------:R-:W-:Y:S01]  /*6720*/  @!P0 FFMA.FTZ R11, R39, R40, R11 ;  /* 0x00000028270b8223 */ /* 0x000fe2000001000b */
[----:B------:R-:W-:Y:S01]  /*6730*/  @!P0 MOV R45, R41 ;  /* 0x00000029002d8202 */ /* 0x000fe20000000f00 */
[----:B------:R-:W-:Y:S01]  /*6740*/  @!P0 IMAD.MOV.U32 R44, RZ, RZ, R19 ;  /* 0x000000ffff2c8224 */ /* 0x000fe200078e0013 */
[----:B------:R-:W-:Y:S01]  /*6750*/  @!P0 F2FP.BF16.PACK_AB R17, R43, R16 ;  /* 0x000000102b11823e */ /* 0x000fe200000010ff */
[----:B------:R-:W-:Y:S01]  /*6760*/  @!P0 IMAD.MOV.U32 R47, RZ, RZ, R18 ;  /* 0x000000ffff2f8224 */ /* 0x000fe200078e0012 */
[----:B------:R-:W-:Y:S02]  /*6770*/  @!P0 F2FP.BF16.PACK_AB R16, R4, R3 ;  /* 0x000000030410823e */ /* 0x000fe400000010ff */
[----:B------:R-:W-:Y:S01]  /*6780*/  @!P0 F2FP.BF16.PACK_AB R4, R9, R8 ;  /* 0x000000080904823e */ /* 0x000fe200000010ff */
[----:B------:R-:W-:Y:S01]  /*6790*/  @!P0 IMAD.MOV.U32 R46, RZ, RZ, R17 ;  /* 0x000000ffff2e8224 */ /* 0x000fe200078e0011 */
[----:B------:R-:W-:Y:S01]  /*67a0*/  @!P0 F2FP.BF16.PACK_AB R3, R11, R10 ;  /* 0x0000000a0b03823e */ /* 0x000fe200000010ff */
[----:B------:R-:W-:Y:S02]  /*67b0*/  @!P0 IMAD.MOV.U32 R12, RZ, RZ, R16 ;  /* 0x000000ffff0c8224 */ /* 0x000fe400078e0010 */
[----:B------:R-:W-:Y:S02]  /*67c0*/  @!P0 IMAD.MOV.U32 R14, RZ, RZ, R4 ;  /* 0x000000ffff0e8224 */ /* 0x000fe400078e0004 */
[----:B------:R-:W-:Y:S01]  /*67d0*/  @!P0 IMAD.MOV.U32 R15, RZ, RZ, R3 ;  /* 0x000000ffff0f8224 */ /* 0x000fe200078e0003 */
[C---:B----4-:R-:W-:Y:S04]  /*67e0*/  LEA R4, P0, R85.reuse, R66, 0x1 ;  /* 0x0000004255047211 */ /* 0x050fe800078008ff */
[----:B---3--:R-:W-:Y:S02]  /*67f0*/  LEA.HI.X R5, R85, R67, R119, 0x1, P0 ;  /* 0x0000004355057211 */ /* 0x008fe400000f0c77 */
[C---:B------:R-:W-:Y:S03]  /*6800*/  ISETP.GE.AND P0, PT, R42.reuse, c[0x0][0x1d4], PT ;  /* 0x000075002a007a0c */ /* 0x040fe60003f06270 */
[----:B------:R1:W-:Y:S10]  /*6810*/  ST.E.128 [R4.64], R44 ;  /* 0x0000002c04007985 */ /* 0x0003f4000c101d08 */
[----:B------:R-:W-:Y:S05]  /*6820*/  @!P0 IMAD.WIDE R8, R42, 0x2, R66 ;  /* 0x000000022a088825 */ /* 0x000fea00078e0242 */
[----:B------:R1:W-:Y:S02]  /*6830*/  @!P0 ST.E.128 [R8.64], R12 ;  /* 0x0000000c08008985 */ /* 0x0003e4000c101d08 */
.L_x_234:
[----:B------:R-:W-:Y:S05]  /*6840*/  BSYNC B0 ;  /* 0x0000000000007941 */ /* 0x000fea0003800000 */
.L_x_233:
[----:B------:R-:W-:Y:S11]  /*6850*/  ISETP.GE.AND P0, PT, R28, c[0x0][0x1d4], PT ;  /* 0x000075001c007a0c */ /* 0x000ff60003f06270 */
[----:B------:R-:W-:Y:S02]  /*6860*/  @!UPT UIADD3 URZ, URZ, URZ, URZ ;  /* 0x0000003f3f3ff290 */ /* 0x000fe4000fffe03f */
[----:B------:R-:W-:-:S05]  /*6870*/  @P0 BRA `(.L_x_218) ;  /* 0x00000a7000000947 */ /* 0x000fca0003800000 */
[----:B------:R-:W-:Y:S01]  /*6880*/  SEL R3, R64, R63, !P3 ;  /* 0x0000003f40037207 */ /* 0x000fe20005800000 */
[----:B------:R-:W2:Y:S01]  /*6890*/  LDS.128 R36, [R110+0x3c80] ;  /* 0x003c80006e247984 */ /* 0x000ea20000000c00 */
[C---:B-1--4-:R-:W-:Y:S02]  /*68a0*/  LEA R46, P0, R84.reuse, R66, 0x1 ;  /* 0x00000042542e7211 */ /* 0x052fe400078008ff */
[----:B------:R-:W-:Y:S02]  /*68b0*/  SHF.R.S32.HI R4, RZ, 0x1f, R3 ;  /* 0x0000001fff047819 */ /* 0x000fe40000011403 */
[----:B---3--:R-:W-:Y:S02]  /*68c0*/  LEA.HI.X R47, R84, R67, R118, 0x1, P0 ;  /* 0x00000043542f7211 */ /* 0x008fe400000f0c76 */
[----:B------:R-:W-:Y:S02]  /*68d0*/  LEA.HI R3, R4, R3, RZ, 0x4 ;  /* 0x0000000304037211 */ /* 0x000fe400078f20ff */
[----:B------:R-:W-:Y:S02]  /*68e0*/  ISETP.GE.AND P0, PT, R28, c[0x0][0x27c], PT ;  /* 0x00009f001c007a0c */ /* 0x000fe40003f06270 */
[----:B------:R-:W-:Y:S04]  /*68f0*/  LEA.HI.SX32 R3, R3, R60, 0x1c ;  /* 0x0000003c03037211 */ /* 0x000fe800078fe2ff */
[----:B------:R-:W-:Y:S01]  /*6900*/  SHF.R.S32.HI R4, RZ, 0x1f, R3 ;  /* 0x0000001fff047819 */ /* 0x000fe20000011403 */
[----:B------:R-:W-:Y:S03]  /*6910*/  IMAD.SHL.U32 R40, R3, 0x8, RZ ;  /* 0x0000000803287824 */ /* 0x000fe600078e00ff */
[----:B------:R-:W-:Y:S03]  /*6920*/  LEA.HI R4, R4, R3, RZ, 0x2 ;  /* 0x0000000304047211 */ /* 0x000fe600078f10ff */
[----:B------:R-:W-:Y:S02]  /*6930*/  @!P0 SHF.R.U64 R5, R26, 0x10, R27 ;  /* 0x000000101a058819 */ /* 0x000fe4000000121b */
[----:B------:R-:W-:Y:S02]  /*6940*/  SHF.R.S32.HI R3, RZ, 0x2, R4 ;  /* 0x00000002ff037819 */ /* 0x000fe40000011404 */
[----:B------:R-:W-:Y:S02]  /*6950*/  LOP3.LUT R4, R148, 0x18, R40, 0xf8, !PT ;  /* 0x0000001894047812 */ /* 0x000fe400078ef828 */
[----:B------:R-:W-:Y:S01]  /*6960*/  @!P0 SHF.R.U32.HI R11, RZ, 0x10, R55 ;  /* 0x00000010ff0b8819 */ /* 0x000fe20000011637 */
[----:B------:R-:W-:Y:S01]  /*6970*/  IMAD R3, R3, 0x600, R7 ;  /* 0x0000060003037824 */ /* 0x000fe200078e0207 */
[----:B-----5:R-:W-:Y:S02]  /*6980*/  LOP3.LUT R4, R4, R147, RZ, 0x3c, !PT ;  /* 0x0000009304047212 */ /* 0x020fe400078e3cff */
[----:B------:R-:W-:Y:S02]  /*6990*/  @!P0 SHF.R.U32.HI R6, RZ, 0x10, R27 ;  /* 0x00000010ff068819 */ /* 0x000fe4000001161b */
[----:B------:R-:W-:Y:S01]  /*69a0*/  @!P0 SHF.R.U64 R8, R52, 0x10, R53 ;  /* 0x0000001034088819 */ /* 0x000fe20000001235 */
[----:B------:R-:W-:Y:S01]  /*69b0*/  IMAD.IADD R3, R3, 0x1, R4 ;  /* 0x0000000103037824 */ /* 0x000fe200078e0204 */
[----:B------:R-:W-:Y:S02]  /*69c0*/  @!P0 SHF.R.U32.HI R4, RZ, 0x10, R25 ;  /* 0x00000010ff048819 */ /* 0x000fe40000011619 */
[----:B------:R-:W-:Y:S01]  /*69d0*/  @!P0 PRMT R19, R58, 0x5410, R8 ;  /* 0x000054103a138816 */ /* 0x000fe20000000008 */
[----:B------:R-:W-:Y:S01]  /*69e0*/  IMAD.SHL.U32 R3, R3, 0x2, RZ ;  /* 0x0000000203037824 */ /* 0x000fe200078e00ff */
[----:B--2---:R-:W-:Y:S02]  /*69f0*/  @!P0 SHF.L.U32 R21, R37, 0x10, RZ ;  /* 0x0000001025158819 */ /* 0x004fe400000006ff */
[----:B------:R-:W-:Y:S02]  /*6a00*/  @!P0 LOP3.LUT R34, R39, 0xffff0000, RZ, 0xc0, !PT ;  /* 0xffff000027228812 */ /* 0x000fe400078ec0ff */
[----:B------:R1:W2:Y:S01]  /*6a10*/  LDS.128 R12, [R3+0x3c80] ;  /* 0x003c8000030c7984 */ /* 0x0002a20000000c00 */
[----:B------:R-:W-:Y:S02]  /*6a20*/  @!P0 LOP3.LUT R27, R38, 0xffff0000, RZ, 0xc0, !PT ;  /* 0xffff0000261b8812 */ /* 0x000fe400078ec0ff */
[----:B------:R-:W-:Y:S02]  /*6a30*/  @!P0 PRMT R8, R31, 0x5410, R4 ;  /* 0x000054101f088816 */ /* 0x000fe40000000004 */
[----:B------:R-:W-:Y:S02]  /*6a40*/  @!P0 SHF.R.U32.HI R10, RZ, 0x10, R53 ;  /* 0x00000010ff0a8819 */ /* 0x000fe40000011635 */
[----:B------:R-:W-:Y:S02]  /*6a50*/  @!P0 SHF.R.U64 R17, R54, 0x10, R55 ;  /* 0x0000001036118819 */ /* 0x000fe40000001237 */
[----:B------:R-:W-:Y:S01]  /*6a60*/  @!P0 PRMT R18, R58, 0x5432, R10 ;  /* 0x000054323a128816 */ /* 0x000fe2000000000a */
[----:B------:R-:W-:Y:S01]  /*6a70*/  @!P0 IMAD.U32 R10, R19, 0x10000, RZ ;  /* 0x00010000130a8824 */ /* 0x000fe200078e00ff */
[----:B------:R-:W-:Y:S02]  /*6a80*/  @!P0 PRMT R26, R59, 0x5432, R17 ;  /* 0x000054323b1a8816 */ /* 0x000fe40000000011 */
[----:B------:R-:W-:Y:S01]  /*6a90*/  @!P0 PRMT R17, R32, 0x5432, R5 ;  /* 0x0000543220118816 */ /* 0x000fe20000000005 */
[----:B------:R-:W-:Y:S01]  /*6aa0*/  @!P0 IMAD.U32 R20, R18, 0x10000, RZ ;  /* 0x0001000012148824 */ /* 0x000fe200078e00ff */
[----:B------:R-:W-:Y:S01]  /*6ab0*/  @!P0 PRMT R16, R32, 0x5410, R6 ;  /* 0x0000541020108816 */ /* 0x000fe20000000006 */
[C---:B------:R-:W-:Y:S01]  /*6ac0*/  @!P0 IMAD.U32 R6, R8.reuse, 0x10000, RZ ;  /* 0x0001000008068824 */ /* 0x040fe200078e00ff */
[----:B------:R-:W-:Y:S02]  /*6ad0*/  @!P0 LOP3.LUT R8, R8, 0xffff0000, RZ, 0xc0, !PT ;  /* 0xffff000008088812 */ /* 0x000fe400078ec0ff */
[----:B-1----:R-:W-:Y:S02]  /*6ae0*/  @!P0 SHF.R.U64 R3, R24, 0x10, R25 ;  /* 0x0000001018038819 */ /* 0x002fe40000001219 */
[----:B------:R-:W-:Y:S02]  /*6af0*/  @!P0 SHF.L.U32 R25, R38, 0x10, RZ ;  /* 0x0000001026198819 */ /* 0x000fe400000006ff */
        /* <DEDUP_REMOVED lines=21> */
[----:B------:R-:W-:Y:S02]  /*6c50*/  @!P0 LOP3.LUT R4, R12, 0xffff0000, RZ, 0xc0, !PT ;  /* 0xffff00000c048812 */ /* 0x000fe400078ec0ff */
[----:B------:R-:W-:Y:S03]  /*6c60*/  @!P0 LOP3.LUT R6, R13, 0xffff0000, RZ, 0xc0, !PT ;  /* 0xffff00000d068812 */ /* 0x000fe600078ec0ff */
[----:B------:R-:W-:Y:S02]  /*6c70*/  @!P0 FMUL.FTZ R11, R4, R18 ;  /* 0x00000012040b8220 */ /* 0x000fe40000410000 */
        /* <DEDUP_REMOVED lines=9> */
[C---:B------:R-:W-:Y:S02]  /*6d10*/  @!P0 FMUL.FTZ R16, R10.reuse, R30 ;  /* 0x0000001e0a108220 */ /* 0x040fe40000410000 */
[----:B------:R-:W-:Y:S02]  /*6d20*/  @!P0 FMUL.FTZ R24, R11, R32 ;  /* 0x000000200b188220 */ /* 0x000fe40000410000 */
[-C--:B------:R-:W-:Y:S02]  /*6d30*/  @!P0 FMUL.FTZ R10, R10, R9.reuse ;  /* 0x000000090a0a8220 */ /* 0x080fe40000410000 */
[----:B------:R-:W-:Y:S01]  /*6d40*/  @!P0 FFMA.FTZ R43, R31, R9, -R16 ;  /* 0x000000091f2b8223 */ /* 0x000fe20000010810 */
[----:B------:R-:W-:Y:S01]  /*6d50*/  @!P0 LOP3.LUT R9, R14, 0xffff0000, RZ, 0xc0, !PT ;  /* 0xffff00000e098812 */ /* 0x000fe200078ec0ff */
[-C--:B------:R-:W-:Y:S02]  /*6d60*/  @!P0 FFMA.FTZ R42, R34, R8.reuse, -R24 ;  /* 0x00000008222a8223 */ /* 0x080fe40000010818 */
[C---:B------:R-:W-:Y:S01]  /*6d70*/  @!P0 IMAD.U32 R24, R26.reuse, 0x10000, RZ ;  /* 0x000100001a188824 */ /* 0x040fe200078e00ff */
[----:B------:R-:W-:Y:S01]  /*6d80*/  @!P0 LOP3.LUT R26, R26, 0xffff0000, RZ, 0xc0, !PT ;  /* 0xffff00001a1a8812 */ /* 0x000fe200078ec0ff */
[----:B------:R-:W-:Y:S02]  /*6d90*/  @!P0 FMUL.FTZ R11, R11, R8 ;  /* 0x000000080b0b8220 */ /* 0x000fe40000410000 */
[----:B------:R-:W-:Y:S02]  /*6da0*/  @!P0 IMAD.U32 R8, R14, 0x10000, RZ ;  /* 0x000100000e088824 */ /* 0x000fe400078e00ff */
[C---:B------:R-:W-:Y:S01]  /*6db0*/  @!P0 IMAD.U32 R16, R17.reuse, 0x10000, RZ ;  /* 0x0001000011108824 */ /* 0x040fe200078e00ff */
[----:B------:R-:W-:Y:S01]  /*6dc0*/  @!P0 LOP3.LUT R17, R17, 0xffff0000, RZ, 0xc0, !PT ;  /* 0xffff000011118812 */ /* 0x000fe200078ec0ff */
[----:B------:R-:W-:Y:S02]  /*6dd0*/  @!P0 FMUL.FTZ R35, R8, R24 ;  /* 0x0000001808238220 */ /* 0x000fe40000410000 */
[----:B------:R-:W-:Y:S02]  /*6de0*/  @!P0 FMUL.FTZ R41, R9, R26 ;  /* 0x0000001a09298220 */ /* 0x000fe40000410000 */
[----:B------:R-:W-:Y:S01]  /*6df0*/  @!P0 FFMA.FTZ R4, R18, R19, R4 ;  /* 0x0000001312048223 */ /* 0x000fe20000010004 */
[----:B------:R-:W-:Y:S01]  /*6e00*/  @!P0 F2FP.BF16.PACK_AB R19, R44, R49 ;  /* 0x000000312c13823e */ /* 0x000fe200000010ff */
[-C--:B------:R-:W-:Y:S01]  /*6e10*/  @!P0 FMUL.FTZ R8, R8, R16.reuse ;  /* 0x0000001008088220 */ /* 0x080fe20000410000 */
[----:B------:R-:W-:Y:S01]  /*6e20*/  @!P0 F2FP.BF16.PACK_AB R18, R42, R43 ;  /* 0x0000002b2a12823e */ /* 0x000fe200000010ff */
[----:B------:R-:W-:Y:S01]  /*6e30*/  @!P0 FFMA.FTZ R16, R25, R16, -R35 ;  /* 0x0000001019108223 */ /* 0x000fe20000010823 */
[----:B------:R-:W-:Y:S01]  /*6e40*/  @!P0 F2FP.BF16.PACK_AB R35, R45, R48 ;  /* 0x000000302d23823e */ /* 0x000fe200000010ff */
[----:B------:R-:W-:Y:S02]  /*6e50*/  @!P0 FFMA.FTZ R41, R27, R17, -R41 ;  /* 0x000000111b298223 */ /* 0x000fe40000010829 */
[----:B------:R-:W-:Y:S01]  /*6e60*/  @!P0 FFMA.FTZ R5, R20, R21, R5 ;  /* 0x0000001514058223 */ /* 0x000fe20000010005 */
[----:B------:R-:W-:Y:S01]  /*6e70*/  @!P0 MOV R37, R35 ;  /* 0x0000002300258202 */ /* 0x000fe20000000f00 */
[----:B------:R-:W-:Y:S01]  /*6e80*/  @!P0 FMUL.FTZ R9, R9, R17 ;  /* 0x0000001109098220 */ /* 0x000fe20000410000 */
[----:B------:R-:W-:Y:S01]  /*6e90*/  @!P0 F2FP.BF16.PACK_AB R17, R41, R16 ;  /* 0x000000102911823e */ /* 0x000fe200000010ff */
[----:B------:R-:W-:Y:S01]  /*6ea0*/  @!P0 FFMA.FTZ R6, R22, R23, R6 ;  /* 0x0000001716068223 */ /* 0x000fe20000010006 */
[----:B------:R-:W-:Y:S01]  /*6eb0*/  @!P0 F2FP.BF16.PACK_AB R16, R4, R3 ;  /* 0x000000030410823e */ /* 0x000fe200000010ff */
[----:B------:R-:W-:Y:S02]  /*6ec0*/  @!P0 FFMA.FTZ R8, R24, R25, R8 ;  /* 0x0000001918088223 */ /* 0x000fe40000010008 */
[----:B------:R-:W-:Y:S01]  /*6ed0*/  @!P0 FFMA.FTZ R9, R26, R27, R9 ;  /* 0x0000001b1a098223 */ /* 0x000fe20000010009 */
[----:B------:R-:W-:Y:S01]  /*6ee0*/  @!P0 F2FP.BF16.PACK_AB R5, R6, R5 ;  /* 0x000000050605823e */ /* 0x000fe200000010ff */
[----:B------:R-:W-:Y:S02]  /*6ef0*/  @!P0 FFMA.FTZ R10, R30, R31, R10 ;  /* 0x0000001f1e0a8223 */ /* 0x000fe4000001000a */
[----:B------:R-:W-:Y:S01]  /*6f00*/  @!P0 FFMA.FTZ R11, R32, R34, R11 ;  /* 0x00000022200b8223 */ /* 0x000fe2000001000b */
[----:B------:R-:W-:Y:S01]  /*6f10*/  @!P0 F2FP.BF16.PACK_AB R4, R9, R8 ;  /* 0x000000080904823e */ /* 0x000fe200000010ff */
[----:B------:R-:W-:Y:S01]  /*6f20*/  @!P0 IMAD.MOV.U32 R36, RZ, RZ, R19 ;  /* 0x000000ffff248224 */ /* 0x000fe200078e0013 */
[----:B------:R-:W-:Y:S01]  /*6f30*/  @!P0 MOV R13, R5 ;  /* 0x00000005000d8202 */ /* 0x000fe20000000f00 */
[----:B------:R-:W-:Y:S01]  /*6f40*/  @!P0 IMAD.MOV.U32 R38, RZ, RZ, R17 ;  /* 0x000000ffff268224 */ /* 0x000fe200078e0011 */
[----:B------:R-:W-:Y:S01]  /*6f50*/  @!P0 F2FP.BF16.PACK_AB R3, R11, R10 ;  /* 0x0000000a0b03823e */ /* 0x000fe200000010ff */
[----:B------:R-:W-:Y:S02]  /*6f60*/  @!P0 IMAD.MOV.U32 R39, RZ, RZ, R18 ;  /* 0x000000ffff278224 */ /* 0x000fe400078e0012 */
[----:B------:R-:W-:Y:S02]  /*6f70*/  @!P0 IMAD.MOV.U32 R12, RZ, RZ, R16 ;  /* 0x000000ffff0c8224 */ /* 0x000fe400078e0010 */
[----:B------:R-:W-:Y:S01]  /*6f80*/  @!P0 IMAD.MOV.U32 R14, RZ, RZ, R4 ;  /* 0x000000ffff0e8224 */ /* 0x000fe200078e0004 */
[----:B------:R1:W-:Y:S01]  /*6f90*/  ST.E.128 [R46.64], R36 ;  /* 0x000000242e007985 */ /* 0x0003e2000c101d08 */
[----:B------:R-:W-:Y:S01]  /*6fa0*/  @!P0 IMAD.MOV.U32 R15, RZ, RZ, R3 ;  /* 0x000000ffff0f8224 */ /* 0x000fe200078e0003 */
[----:B------:R-:W-:Y:S11]  /*6fb0*/  ISETP.GE.AND P0, PT, R40, c[0x0][0x1d4], PT ;  /* 0x0000750028007a0c */ /* 0x000ff60003f06270 */
[----:B------:R-:W-:Y:S02]  /*6fc0*/  @!UPT UIADD3 URZ, URZ, URZ, URZ ;  /* 0x0000003f3f3ff290 */ /* 0x000fe4000fffe03f */
[----:B------:R-:W-:-:S05]  /*6fd0*/  @P0 BRA `(.L_x_218) ;  /* 0x0000031000000947 */ /* 0x000fca0003800000 */
[C---:B------:R-:W-:Y:S04]  /*6fe0*/  LEA R4, P0, R40.reuse, R66, 0x1 ;  /* 0x0000004228047211 */ /* 0x040fe800078008ff */
[----:B------:R-:W-:Y:S05]  /*6ff0*/  LEA.HI.X.SX32 R5, R40, R67, 0x1, P0 ;  /* 0x0000004328057211 */ /* 0x000fea00000f0eff */
[----:B------:R2:W-:Y:S01]  /*7000*/  ST.E.128 [R4.64], R12 ;  /* 0x0000000c04007985 */ /* 0x0005e2000c101d08 */
[----:B------:R-:W-:-:S05]  /*7010*/  BRA `(.L_x_218) ;  /* 0x000002d000007947 */ /* 0x000fca0003800000 */
.L_x_214:
[----:B------:R1:W2:Y:S01]  /*7020*/  SHFL.IDX PT, R5, R32, RZ, 0x1e1f ;  /* 0x001e1fff20057589 */ /* 0x0002a200000e0000 */
[----:B------:R-:W-:Y:S03]  /*7030*/  IMAD R3, R33, -0x30, R2 ;  /* 0xffffffd021037824 */ /* 0x000fe600078e0202 */
[----:B------:R1:W3:Y:S02]  /*7040*/  SHFL.IDX PT, R4, R56, RZ, 0x1e1f ;  /* 0x001e1fff38047589 */ /* 0x0002e400000e0000 */
[----:B------:R-:W-:Y:S04]  /*7050*/  IMNMX R76, R3, 0x30, PT ;  /* 0x00000030034c7817 */ /* 0x000fe80003800200 */
[----:B------:R-:W-:Y:S11]  /*7060*/  ISETP.GT.AND P0, PT, R76, R112, PT ;  /* 0x000000704c00720c */ /* 0x000ff60003f04270 */
[----:B------:R-:W-:Y:S02]  /*7070*/  @!UPT UIADD3 URZ, URZ, URZ, URZ ;  /* 0x0000003f3f3ff290 */ /* 0x000fe4000fffe03f */
[----:B------:R-:W-:-:S05]  /*7080*/  @!P0 BRA `(.L_x_218) ;  /* 0x0000026000008947 */ /* 0x000fca0003800000 */
[----:B------:R-:W4:Y:S01]  /*7090*/  LDL R10, [R1+0x24] ;  /* 0x00002400010a7983 */ /* 0x000f220000100800 */
[----:B------:R-:W-:Y:S02]  /*70a0*/  ISETP.GE.AND P0, PT, R104, c[0x0][0x1d4], PT ;  /* 0x0000750068007a0c */ /* 0x000fe40003f06270 */
[----:B------:R-:W-:Y:S01]  /*70b0*/  ISETP.GE.AND P5, PT, R248, c[0x0][0x1d4], PT ;  /* 0x00007500f8007a0c */ /* 0x000fe20003fa6270 */
[----:B------:R-:W5:Y:S04]  /*70c0*/  LDL R6, [R1+0x14] ;  /* 0x0000140001067983 */ /* 0x000f680000100800 */
[----:B---3--:R-:W3:Y:S04]  /*70d0*/  LDL R16, [R1+0x20] ;  /* 0x0000200001107983 */ /* 0x008ee80000100800 */
[----:B--2---:R-:W2:Y:S02]  /*70e0*/  LDL R15, [R1+0x8] ;  /* 0x00000800010f7983 */ /* 0x004ea40000100800 */
[CC--:B------:R-:W-:Y:S02]  /*70f0*/  @!P0 LEA R8, P4, R104.reuse, R4.reuse, 0x1 ;  /* 0x0000000468088211 */ /* 0x0c0fe400078808ff */
[----:B------:R-:W2:Y:S02]  /*7100*/  LDL R14, [R1+0x4] ;  /* 0x00000400010e7983 */ /* 0x000ea40000100800 */
[-C--:B------:R-:W-:Y:S02]  /*7110*/  @!P0 LEA.HI.X R9, R104, R5.reuse, R105, 0x1, P4 ;  /* 0x0000000568098211 */ /* 0x080fe400020f0c69 */
[CC--:B------:R-:W-:Y:S04]  /*7120*/  @!P5 LEA R12, P4, R248.reuse, R4.reuse, 0x1 ;  /* 0x00000004f80cd211 */ /* 0x0c0fe800078808ff */
[-C--:B----4-:R-:W-:Y:S02]  /*7130*/  @!P5 LEA.HI.X R13, R248, R5.reuse, R10, 0x1, P4 ;  /* 0x00000005f80dd211 */ /* 0x090fe400020f0c0a */
[C---:B------:R-:W-:Y:S11]  /*7140*/  ISETP.GE.AND P4, PT, R247.reuse, c[0x0][0x1d4], PT ;  /* 0x00007500f7007a0c */ /* 0x040ff60003f86270 */
[----:B------:R-:W-:Y:S02]  /*7150*/  @!UPT UIADD3 URZ, URZ, URZ, URZ ;  /* 0x0000003f3f3ff290 */ /* 0x000fe4000fffe03f */
[CC--:B------:R-:W-:Y:S04]  /*7160*/  @!P4 LEA R10, P6, R247.reuse, R4.reuse, 0x1 ;  /* 0x00000004f70ac211 */ /* 0x0c0fe800078c08ff */
[-C--:B---3--:R-:W-:Y:S02]  /*7170*/  @!P4 LEA.HI.X R11, R247, R5.reuse, R16, 0x1, P6 ;  /* 0x00000005f70bc211 */ /* 0x088fe400030f0c10 */
[----:B------:R-:W3:Y:S04]  /*7180*/  @!P0 LDS.128 R16, [R244+0x2400] ;  /* 0x00240000f4108984 */ /* 0x000ee80000000c00 */
[----:B---3--:R3:W-:Y:S01]  /*7190*/  @!P0 ST.E.128 [R8.64], R16 ;  /* 0x0000001008008985 */ /* 0x0087e2000c101d08 */
[----:B------:R-:W-:Y:S11]  /*71a0*/  ISETP.GE.AND P0, PT, R29, c[0x0][0x1d4], PT ;  /* 0x000075001d007a0c */ /* 0x000ff60003f06270 */
[----:B------:R-:W-:Y:S02]  /*71b0*/  @!UPT UIADD3 URZ, URZ, URZ, URZ ;  /* 0x0000003f3f3ff290 */ /* 0x000fe4000fffe03f */
[----:B------:R-:W4:Y:S01]  /*71c0*/  @!P0 LDS.128 R16, [R245+0x2400] ;  /* 0x00240000f5108984 */ /* 0x000f220000000c00 */
[----:B--2---:R-:W-:Y:S04]  /*71d0*/  @!P0 IMAD.SHL.U32 R3, R15, 0x8, RZ ;  /* 0x000000080f038824 */ /* 0x004fe800078e00ff */
[--C-:B---3--:R-:W-:Y:S05]  /*71e0*/  @!P0 IMAD.WIDE R8, R3, 0x2, R4.reuse ;  /* 0x0000000203088825 */ /* 0x108fea00078e0204 */
[----:B----4-:R2:W-:Y:S01]  /*71f0*/  @!P0 ST.E.128 [R8.64], R16 ;  /* 0x0000001008008985 */ /* 0x0105e2000c101d08 */
[----:B------:R-:W-:Y:S11]  /*7200*/  ISETP.GE.AND P0, PT, R28, c[0x0][0x1d4], PT ;  /* 0x000075001c007a0c */ /* 0x000ff60003f06270 */
[----:B------:R-:W-:Y:S02]  /*7210*/  @!UPT UIADD3 URZ, URZ, URZ, URZ ;  /* 0x0000003f3f3ff290 */ /* 0x000fe4000fffe03f */
[----:B------:R-:W3:Y:S01]  /*7220*/  @!P0 LDS.128 R20, [R244+0x3000] ;  /* 0x00300000f4148984 */ /* 0x000ee20000000c00 */
[----:B------:R-:W-:Y:S04]  /*7230*/  @!P0 IMAD.SHL.U32 R3, R14, 0x8, RZ ;  /* 0x000000080e038824 */ /* 0x000fe800078e00ff */
[----:B--2---:R-:W-:Y:S05]  /*7240*/  @!P0 IMAD.WIDE R8, R3, 0x2, R4 ;  /* 0x0000000203088825 */ /* 0x004fea00078e0204 */
[----:B---3--:R-:W-:Y:S01]  /*7250*/  @!P0 ST.E.128 [R8.64], R20 ;  /* 0x0000001408008985 */ /* 0x008fe2000c101d08 */
[C---:B------:R-:W-:Y:S03]  /*7260*/  ISETP.GE.AND P0, PT, R246.reuse, c[0x0][0x1d4], PT ;  /* 0x00007500f6007a0c */ /* 0x040fe60003f06270 */
[----:B------:R-:W2:Y:S10]  /*7270*/  @!P5 LDS.128 R16, [R245+0x3000] ;  /* 0x00300000f510d984 */ /* 0x000eb40000000c00 */
[C---:B------:R-:W-:Y:S04]  /*7280*/  @!P0 LEA R4, P6, R246.reuse, R4, 0x1 ;  /* 0x00000004f6048211 */ /* 0x040fe800078c08ff */
[----:B-----5:R-:W-:Y:S01]  /*7290*/  @!P0 LEA.HI.X R5, R246, R5, R6, 0x1, P6 ;  /* 0x00000005f6058211 */ /* 0x020fe200030f0c06 */
[----:B--2---:R-:W-:Y:S04]  /*72a0*/  @!P5 ST.E.128 [R12.64], R16 ;  /* 0x000000100c00d985 */ /* 0x004fe8000c101d08 */
[----:B------:R-:W2:Y:S04]  /*72b0*/  @!P4 LDS.128 R12, [R244+0x3c00] ;  /* 0x003c0000f40cc984 */ /* 0x000ea80000000c00 */
[----:B--2---:R-:W-:Y:S04]  /*72c0*/  @!P4 ST.E.128 [R10.64], R12 ;  /* 0x0000000c0a00c985 */ /* 0x004fe8000c101d08 */
[----:B------:R-:W2:Y:S04]  /*72d0*/  @!P0 LDS.128 R8, [R245+0x3c00] ;  /* 0x003c0000f5088984 */ /* 0x000ea80000000c00 */
[----:B--2---:R2:W-:Y:S02]  /*72e0*/  @!P0 ST.E.128 [R4.64], R8 ;  /* 0x0000000804008985 */ /* 0x0045e4000c101d08 */
.L_x_218:
[----:B------:R-:W-:Y:S05]  /*72f0*/  BSYNC B1 ;  /* 0x0000000000017941 */ /* 0x000fea0003800000 */
.L_x_213:
[----:B------:R-:W-:Y:S01]  /*7300*/  IMAD.IADD R3, R76, 0x1, -R249 ;  /* 0x000000014c037824 */ /* 0x000fe200078e0af9 */
[----:B------:R-:W-:Y:S01]  /*7310*/  LOP3.LUT P6, RZ, R243, 0x1, RZ, 0xc0, !PT ;  /* 0x00000001f3ff7812 */ /* 0x000fe200078cc0ff */
[----:B-12--5:R-:W-:Y:S01]  /*7320*/  IMAD.WIDE R8, R33, 0x30, R88 ;  /* 0x0000003021087825 */ /* 0x026fe200078e0258 */
[----:B------:R-:W-:Y:S01]  /*7330*/  P2R R13, PR, RZ, 0x2 ;  /* 0x00000002ff0d7803 */ /* 0x000fe20000000000 */
[----:B------:R-:W-:Y:S01]  /*7340*/  BSSY B0, `(.L_x_235) ;  /* 0x000005d000007945 */ /* 0x000fe20003800000 */
[----:B------:R-:W-:Y:S01]  /*7350*/  ISETP.GE.AND P0, PT, R3, 0x21, PT ;  /* 0x000000210300780c */ /* 0x000fe20003f06270 */
[----:B------:R-:W-:Y:S01]  /*7360*/  IMAD R10, R80, c[0x0][0x218], RZ ;  /* 0x00008600500a7a24 */ /* 0x000fe200078e02ff */
[----:B------:R-:W-:Y:S03]  /*7370*/  LOP3.LUT P1, RZ, R243, 0x4, RZ, 0xc0, !PT ;  /* 0x00000004f3ff7812 */ /* 0x000fe6000782c0ff */
[----:B------:R-:W-:Y:S08]  /*7380*/  IMAD R10, R77, c[0x0][0x21c], R10 ;  /* 0x000087004d0a7a24 */ /* 0x000ff000078e020a */
[C---:B------:R-:W-:Y:S05]  /*7390*/  @P0 IADD3 R6, P4, R8.reuse, 0x20, RZ ;  /* 0x0000002008060810 */ /* 0x040fea0007f9e0ff */
[----:B------:R-:W-:Y:S01]  /*73a0*/  @P0 IMAD.X R11, RZ, RZ, R9, P4 ;  /* 0x000000ffff0b0224 */ /* 0x000fe200020e0609 */
[----:B------:R-:W-:Y:S11]  /*73b0*/  ISETP.GE.AND P4, PT, R3, 0x1, PT ;  /* 0x000000010300780c */ /* 0x000ff60003f86270 */
[----:B------:R-:W-:Y:S02]  /*73c0*/  @!UPT UIADD3 URZ, URZ, URZ, URZ ;  /* 0x0000003f3f3ff290 */ /* 0x000fe4000fffe03f */
[----:B---3--:R-:W-:Y:S01]  /*73d0*/  @P4 MOV R4, R82 ;  /* 0x0000005200044202 */ /* 0x008fe20000000f00 */
[----:B------:R-:W-:Y:S02]  /*73e0*/  @P4 IMAD R3, R9, c[0x0][0x258], RZ ;  /* 0x0000960009034a24 */ /* 0x000fe400078e02ff */
[----:B------:R-:W-:Y:S02]  /*73f0*/  @P4 IMAD.MOV.U32 R5, RZ, RZ, R81 ;  /* 0x000000ffff054224 */ /* 0x000fe400078e0051 */
[C---:B------:R-:W-:Y:S02]  /*7400*/  @P4 IMAD R3, R8.reuse, c[0x0][0x25c], R3 ;  /* 0x0000970008034a24 */ /* 0x040fe400078e0203 */
[----:B------:R-:W-:Y:S04]  /*7410*/  @P4 IMAD.WIDE.U32 R4, R8, c[0x0][0x258], R4 ;  /* 0x0000960008044a25 */ /* 0x000fe800078e0004 */
[----:B------:R-:W-:Y:S01]  /*7420*/  @P4 IMAD.IADD R3, R5, 0x1, R3 ;  /* 0x0000000105034824 */ /* 0x000fe200078e0203 */
[C---:B------:R-:W-:Y:S04]  /*7430*/  @P4 LEA R8, P5, R4.reuse, c[0x0][0x250], 0x1 ;  /* 0x0000940004084a11 */ /* 0x040fe800078a08ff */
[----:B------:R-:W-:Y:S01]  /*7440*/  @P4 LEA.HI.X R9, R4, c[0x0][0x254], R3, 0x1, P5 ;  /* 0x0000950004094a11 */ /* 0x000fe200028f0c03 */
[----:B------:R-:W-:Y:S02]  /*7450*/  IMAD R3, R79, c[0x0][0x208], RZ ;  /* 0x000082004f037a24 */ /* 0x000fe400078e02ff */
[C---:B------:R-:W-:Y:S04]  /*7460*/  IMAD.WIDE.U32 R4, R78.reuse, c[0x0][0x208], RZ ;  /* 0x000082004e047a25 */ /* 0x040fe800078e00ff */
[----:B------:R-:W-:Y:S05]  /*7470*/  IMAD R3, R78, c[0x0][0x20c], R3 ;  /* 0x000083004e037a24 */ /* 0x000fea00078e0203 */
[----:B------:R-:W-:Y:S05]  /*7480*/  IADD3 R5, R5, R3, RZ ;  /* 0x0000000305057210 */ /* 0x000fea0007ffe0ff */
[----:B------:R-:W-:Y:S05]  /*7490*/  IMAD.WIDE.U32 R4, R77, c[0x0][0x218], R4 ;  /* 0x000086004d047a25 */ /* 0x000fea00078e0004 */
[----:B------:R-:W-:Y:S01]  /*74a0*/  IADD3 R3, P5, R102, R4, RZ ;  /* 0x0000000466037210 */ /* 0x000fe20007fbe0ff */
[----:B------:R-:W-:Y:S02]  /*74b0*/  @P0 IMAD R4, R11, c[0x0][0x258], RZ ;  /* 0x000096000b040a24 */ /* 0x000fe400078e02ff */
[----:B------:R-:W-:Y:S01]  /*74c0*/  @P0 IMAD.MOV.U32 R11, RZ, RZ, R81 ;  /* 0x000000ffff0b0224 */ /* 0x000fe200078e0051 */
[----:B------:R-:W-:Y:S01]  /*74d0*/  IADD3.X R12, R125, R5, R10, P5, !PT ;  /* 0x000000057d0c7210 */ /* 0x000fe20002ffe40a */
[----:B------:R-:W-:Y:S04]  /*74e0*/  @P0 IMAD.MOV.U32 R10, RZ, RZ, R82 ;  /* 0x000000ffff0a0224 */ /* 0x000fe800078e0052 */
[C---:B------:R-:W-:Y:S04]  /*74f0*/  @P0 IMAD.WIDE.U32 R10, R6.reuse, c[0x0][0x258], R10 ;  /* 0x00009600060a0a25 */ /* 0x040fe800078e000a */
[----:B------:R-:W-:Y:S01]  /*7500*/  @P0 IMAD R6, R6, c[0x0][0x25c], R4 ;  /* 0x0000970006060a24 */ /* 0x000fe200078e0204 */
[C---:B------:R-:W-:Y:S04]  /*7510*/  @P0 LEA R4, P5, R10.reuse, c[0x0][0x250], 0x1 ;  /* 0x000094000a040a11 */ /* 0x040fe800078a08ff */
[----:B------:R-:W-:Y:S04]  /*7520*/  @P0 IADD3 R6, R11, R6, RZ ;  /* 0x000000060b060210 */ /* 0x000fe80007ffe0ff */
[----:B------:R-:W-:Y:S02]  /*7530*/  @P0 LEA.HI.X R5, R10, c[0x0][0x254], R6, 0x1, P5 ;  /* 0x000095000a050a11 */ /* 0x000fe400028f0c06 */
[C---:B------:R-:W-:Y:S04]  /*7540*/  LEA R6, P5, R3.reuse, c[0x0][0x1f8], 0x1 ;  /* 0x00007e0003067a11 */ /* 0x040fe800078a08ff */
[----:B------:R-:W-:Y:S01]  /*7550*/  LEA.HI.X R10, R3, c[0x0][0x1fc], R12, 0x1, P5 ;  /* 0x00007f00030a7a11 */ /* 0x000fe200028f0c0c */
[C---:B------:R-:W-:Y:S01]  /*7560*/  @P4 IMAD.SHL.U32 R3, R250.reuse, 0x2, RZ ;  /* 0x00000002fa034824 */ /* 0x040fe200078e00ff */
[----:B------:R-:W-:Y:S04]  /*7570*/  LOP3.LUT P5, RZ, R243, 0x2, RZ, 0xc0, !PT ;  /* 0x00000002f3ff7812 */ /* 0x000fe800078ac0ff */
[----:B------:R-:W-:Y:S01]  /*7580*/  @!PT LDS RZ, [RZ] ;  /* 0x00000000fffff984 */ /* 0x000fe20000000800 */
[----:B------:R-:W-:Y:S01]  /*7590*/  @!PT LDS RZ, [RZ] ;  /* 0x00000000fffff984 */ /* 0x000fe20000000800 */
[----:B------:R-:W-:Y:S01]  /*75a0*/  @!PT LDS RZ, [RZ] ;  /* 0x00000000fffff984 */ /* 0x000fe20000000800 */
[----:B------:R1:W-:Y:S01]  /*75b0*/  @P4 LDGSTS.E.BYPASS.LTC128B.128 [R3+0x1880], [R8.64], !P1 ;  /* 0x0188000008034fae */ /* 0x0003e2000c901d48 */
[----:B------:R-:W-:Y:S08]  /*75c0*/  ISETP.NE.AND P1, PT, R13, RZ, PT ;  /* 0x000000ff0d00720c */ /* 0x000ff00003f25270 */
[----:B------:R1:W-:Y:S04]  /*75d0*/  @P4 LDGSTS.E.BYPASS.LTC128B.128 [R3+0x2480], [R8.64+0x40], !P5 ;  /* 0x0248004008034fae */ /* 0x0003e8000e901d48 */
[----:B------:R1:W-:Y:S01]  /*75e0*/  @P4 LDGSTS.E.BYPASS.LTC128B.128 [R3+0x3080], [R8.64+0x80], !P6 ;  /* 0x0308008008034fae */ /* 0x0003e2000f101d48 */
[----:B------:R-:W-:Y:S02]  /*75f0*/  LOP3.LUT P4, RZ, R243, 0x4, RZ, 0xc0, !PT ;  /* 0x00000004f3ff7812 */ /* 0x000fe4000788c0ff */
[----:B-1----:R-:W-:Y:S11]  /*7600*/  @P0 SHF.L.U32 R3, R250, 0x1, RZ ;  /* 0x00000001fa030819 */ /* 0x002ff600000006ff */
[----:B------:R1:W-:Y:S04]  /*7610*/  @P0 LDGSTS.E.BYPASS.LTC128B.128 [R3+0x2080], [R4.64], !P4 ;  /* 0x0208000004030fae */ /* 0x0003e8000e101d48 */
[----:B------:R1:W-:Y:S04]  /*7620*/  @P0 LDGSTS.E.BYPASS.LTC128B.128 [R3+0x2c80], [R4.64+0x40], !P5 ;  /* 0x02c8004004030fae */ /* 0x0003e8000e901d48 */
[----:B------:R1:W-:Y:S01]  /*7630*/  @P0 LDGSTS.E.BYPASS.LTC128B.128 [R3+0x3880], [R4.64+0x80], !P6 ;  /* 0x0388008004030fae */ /* 0x0003e2000f101d48 */
[----:B------:R-:W-:Y:S03]  /*7640*/  ISETP.GT.AND P0, PT, R76, R112, PT ;  /* 0x000000704c00720c */ /* 0x000fe60003f04270 */
[----:B------:R-:W0:Y:S04]  /*7650*/  LDGDEPBAR ;  /* 0x00000000000079af */ /* 0x000e280000000000 */
[----:B-1----:R1:W2:Y:S01]  /*7660*/  SHFL.IDX PT, R4, R6, RZ, 0x1e1f ;  /* 0x001e1fff06047589 */ /* 0x0022a200000e0000 */
[----:B------:R-:W-:Y:S04]  /*7670*/  DEPBAR.LE SB0, 0x0 ;  /* 0x000080000000791a */ /* 0x000fe80000000000 */
[----:B------:R1:W3:Y:S04]  /*7680*/  SHFL.IDX PT, R5, R10, RZ, 0x1e1f ;  /* 0x001e1fff0a057589 */ /* 0x0002e800000e0000 */
[----:B------:R-:W-:Y:S06]  /*7690*/  BAR.SYNC.DEFER_BLOCKING 0x0 ;  /* 0x0000000000007b1d */ /* 0x000fec0000010000 */
[----:B------:R-:W-:-:S05]  /*76a0*/  @!P0 BRA `(.L_x_236) ;  /* 0x0000026000008947 */ /* 0x000fca0003800000 */
[----:B------:R-:W5:Y:S01]  /*76b0*/  LDL R17, [R1+0x24] ;  /* 0x0000240001117983 */ /* 0x000f620000100800 */
[----:B------:R-:W-:Y:S02]  /*76c0*/  ISETP.GE.AND P0, PT, R104, c[0x0][0x1d4], PT ;  /* 0x0000750068007a0c */ /* 0x000fe40003f06270 */
[----:B------:R-:W-:Y:S01]  /*76d0*/  ISETP.GE.AND P5, PT, R248, c[0x0][0x1d4], PT ;  /* 0x00007500f8007a0c */ /* 0x000fe20003fa6270 */
[----:B----4-:R-:W4:Y:S04]  /*76e0*/  LDL R16, [R1+0x20] ;  /* 0x0000200001107983 */ /* 0x010f280000100800 */
[----:B---3--:R-:W3:Y:S04]  /*76f0*/  LDL R20, [R1+0x8] ;  /* 0x0000080001147983 */ /* 0x008ee80000100800 */
[----:B--2---:R-:W2:Y:S02]  /*7700*/  LDL R15, [R1+0x4] ;  /* 0x00000400010f7983 */ /* 0x004ea40000100800 */
[CC--:B------:R-:W-:Y:S02]  /*7710*/  @!P0 LEA R8, P4, R104.reuse, R4.reuse, 0x1 ;  /* 0x0000000468088211 */ /* 0x0c0fe400078808ff */
[----:B------:R-:W2:Y:S02]  /*7720*/  LDL R14, [R1+0x14] ;  /* 0x00001400010e7983 */ /* 0x000ea40000100800 */
[-C--:B------:R-:W-:Y:S02]  /*7730*/  @!P0 LEA.HI.X R9, R104, R5.reuse, R105, 0x1, P4 ;  /* 0x0000000568098211 */ /* 0x080fe400020f0c69 */
[CC--:B------:R-:W-:Y:S04]  /*7740*/  @!P5 LEA R12, P4, R248.reuse, R4.reuse, 0x1 ;  /* 0x00000004f80cd211 */ /* 0x0c0fe800078808ff */
[-C--:B-----5:R-:W-:Y:S02]  /*7750*/  @!P5 LEA.HI.X R13, R248, R5.reuse, R17, 0x1, P4 ;  /* 0x00000005f80dd211 */ /* 0x0a0fe400020f0c11 */
[C---:B------:R-:W-:Y:S11]  /*7760*/  ISETP.GE.AND P4, PT, R247.reuse, c[0x0][0x1d4], PT ;  /* 0x00007500f7007a0c */ /* 0x040ff60003f86270 */
[----:B------:R-:W-:Y:S02]  /*7770*/  @!UPT UIADD3 URZ, URZ, URZ, URZ ;  /* 0x0000003f3f3ff290 */ /* 0x000fe4000fffe03f */
[CC--:B-1----:R-:W-:Y:S04]  /*7780*/  @!P4 LEA R10, P6, R247.reuse, R4.reuse, 0x1 ;  /* 0x00000004f70ac211 */ /* 0x0c2fe800078c08ff */
[-C--:B----4-:R-:W-:Y:S02]  /*7790*/  @!P4 LEA.HI.X R11, R247, R5.reuse, R16, 0x1, P6 ;  /* 0x00000005f70bc211 */ /* 0x090fe400030f0c10 */
[----:B------:R-:W1:Y:S04]  /*77a0*/  @!P0 LDS.128 R16, [R244] ;  /* 0x00000000f4108984 */ /* 0x000e680000000c00 */
[----:B-1----:R1:W-:Y:S01]  /*77b0*/  @!P0 ST.E.128 [R8.64], R16 ;  /* 0x0000001008008985 */ /* 0x0023e2000c101d08 */
[----:B------:R-:W-:Y:S11]  /*77c0*/  ISETP.GE.AND P0, PT, R29, c[0x0][0x1d4], PT ;  /* 0x000075001d007a0c */ /* 0x000ff60003f06270 */
[----:B------:R-:W-:Y:S02]  /*77d0*/  @!UPT UIADD3 URZ, URZ, URZ, URZ ;  /* 0x0000003f3f3ff290 */ /* 0x000fe4000fffe03f */
[----:B------:R-:W4:Y:S01]  /*77e0*/  @!P0 LDS.128 R16, [R245] ;  /* 0x00000000f5108984 */ /* 0x000f220000000c00 */
[----:B---3--:R-:W-:Y:S04]  /*77f0*/  @!P0 IMAD.SHL.U32 R3, R20, 0x8, RZ ;  /* 0x0000000814038824 */ /* 0x008fe800078e00ff */
[--C-:B-1----:R-:W-:Y:S05]  /*7800*/  @!P0 IMAD.WIDE R8, R3, 0x2, R4.reuse ;  /* 0x0000000203088825 */ /* 0x102fea00078e0204 */
[----:B----4-:R1:W-:Y:S01]  /*7810*/  @!P0 ST.E.128 [R8.64], R16 ;  /* 0x0000001008008985 */ /* 0x0103e2000c101d08 */
[----:B------:R-:W-:Y:S11]  /*7820*/  ISETP.GE.AND P0, PT, R28, c[0x0][0x1d4], PT ;  /* 0x000075001c007a0c */ /* 0x000ff60003f06270 */
[----:B------:R-:W-:Y:S02]  /*7830*/  @!UPT UIADD3 URZ, URZ, URZ, URZ ;  /* 0x0000003f3f3ff290 */ /* 0x000fe4000fffe03f */
[----:B------:R-:W3:Y:S01]  /*7840*/  @!P0 LDS.128 R20, [R244+0xc00] ;  /* 0x000c0000f4148984 */ /* 0x000ee20000000c00 */
[----:B--2---:R-:W-:Y:S04]  /*7850*/  @!P0 IMAD.SHL.U32 R3, R15, 0x8, RZ ;  /* 0x000000080f038824 */ /* 0x004fe800078e00ff */
[----:B-1----:R-:W-:Y:S05]  /*7860*/  @!P0 IMAD.WIDE R8, R3, 0x2, R4 ;  /* 0x0000000203088825 */ /* 0x002fea00078e0204 */
[----:B---3--:R-:W-:Y:S01]  /*7870*/  @!P0 ST.E.128 [R8.64], R20 ;  /* 0x0000001408008985 */ /* 0x008fe2000c101d08 */
[C---:B------:R-:W-:Y:S03]  /*7880*/  ISETP.GE.AND P0, PT, R246.reuse, c[0x0][0x1d4], PT ;  /* 0x00007500f6007a0c */ /* 0x040fe60003f06270 */
[----:B------:R-:W1:Y:S10]  /*7890*/  @!P5 LDS.128 R16, [R245+0xc00] ;  /* 0x000c0000f510d984 */ /* 0x000e740000000c00 */
[C---:B------:R-:W-:Y:S04]  /*78a0*/  @!P0 LEA R4, P6, R246.reuse, R4, 0x1 ;  /* 0x00000004f6048211 */ /* 0x040fe800078c08ff */
[----:B------:R-:W-:Y:S01]  /*78b0*/  @!P0 LEA.HI.X R5, R246, R5, R14, 0x1, P6 ;  /* 0x00000005f6058211 */ /* 0x000fe200030f0c0e */
[----:B-1----:R-:W-:Y:S04]  /*78c0*/  @!P5 ST.E.128 [R12.64], R16 ;  /* 0x000000100c00d985 */ /* 0x002fe8000c101d08 */
[----:B------:R-:W1:Y:S04]  /*78d0*/  @!P4 LDS.128 R12, [R244+0x1800] ;  /* 0x00180000f40cc984 */ /* 0x000e680000000c00 */
[----:B-1----:R-:W-:Y:S04]  /*78e0*/  @!P4 ST.E.128 [R10.64], R12 ;  /* 0x0000000c0a00c985 */ /* 0x002fe8000c101d08 */
[----:B------:R-:W1:Y:S04]  /*78f0*/  @!P0 LDS.128 R8, [R245+0x1800] ;  /* 0x00180000f5088984 */ /* 0x000e680000000c00 */
[----:B-1----:R1:W-:Y:S02]  /*7900*/  @!P0 ST.E.128 [R4.64], R8 ;  /* 0x0000000804008985 */ /* 0x0023e4000c101d08 */
.L_x_236:
[----:B------:R-:W-:Y:S05]  /*7910*/  BSYNC B0 ;  /* 0x0000000000007941 */ /* 0x000fea0003800000 */
.L_x_235:
[----:B------:R-:W-:Y:S01]  /*7920*/  ISETP.GT.AND P5, PT, R33, R87, PT ;  /* 0x000000572100720c */ /* 0x000fe20003fa4270 */
[----:B------:R-:W-:Y:S01]  /*7930*/  @!UPT UIADD3 URZ, URZ, URZ, URZ ;  /* 0x0000003f3f3ff290 */ /* 0x000fe2000fffe03f */
[----:B------:R-:W-:Y:S11]  /*7940*/  BSSY B0, `(.L_x_237) ;  /* 0x0000029000007945 */ /* 0x000ff60003800000 */
[----:B------:R-:W-:-:S05]  /*7950*/  @!P5 BRA `(.L_x_238) ;  /* 0x000002700000d947 */ /* 0x000fca0003800000 */
[----:B------:R-:W-:Y:S01]  /*7960*/  IADD3 R3, R33, -0x1, RZ ;  /* 0xffffffff21037810 */ /* 0x000fe20007ffe0ff */
[----:B-12---:R-:W-:Y:S01]  /*7970*/  IMAD.MOV.U32 R4, RZ, RZ, R92 ;  /* 0x000000ffff047224 */ /* 0x006fe200078e005c */
[----:B------:R-:W-:Y:S01]  /*7980*/  P2R R10, PR, RZ, 0x4 ;  /* 0x00000004ff0a7803 */ /* 0x000fe20000000000 */
[----:B---3--:R-:W-:Y:S01]  /*7990*/  IMAD.MOV.U32 R5, RZ, RZ, R91 ;  /* 0x000000ffff057224 */ /* 0x008fe200078e005b */
[----:B------:R-:W-:Y:S01]  /*79a0*/  SHF.R.S32.HI R8, RZ, 0x1f, R3 ;  /* 0x0000001fff087819 */ /* 0x000fe20000011403 */
[----:B------:R-:W-:Y:S01]  /*79b0*/  IMAD R6, R143, R3, RZ ;  /* 0x000000038f067224 */ /* 0x000fe200078e02ff */
[----:B------:R-:W-:Y:S01]  /*79c0*/  LOP3.LUT P2, RZ, R243, 0x4, RZ, 0xc0, !PT ;  /* 0x00000004f3ff7812 */ /* 0x000fe2000784c0ff */
[-C--:B------:R-:W-:Y:S01]  /*79d0*/  IMAD.WIDE.U32 R4, R3, R134.reuse, R4 ;  /* 0x0000008603047225 */ /* 0x080fe200078e0004 */
[----:B------:R-:W-:Y:S02]  /*79e0*/  P2R R11, PR, RZ, 0x2 ;  /* 0x00000002ff0b7803 */ /* 0x000fe40000000000 */
[----:B------:R-:W-:Y:S01]  /*79f0*/  LOP3.LUT P1, RZ, R243, 0x2, RZ, 0xc0, !PT ;  /* 0x00000002f3ff7812 */ /* 0x000fe2000782c0ff */
[----:B------:R-:W-:Y:S01]  /*7a00*/  IMAD R3, R8, R134, R6 ;  /* 0x0000008608037224 */ /* 0x000fe200078e0206 */
[----:B------:R-:W-:Y:S03]  /*7a10*/  IADD3 R6, -R249, 0x30, RZ ;  /* 0x00000030f9067810 */ /* 0x000fe60007ffe1ff */
[----:B------:R-:W-:Y:S01]  /*7a20*/  IMAD.IADD R3, R5, 0x1, R3 ;  /* 0x0000000105037824 */ /* 0x000fe200078e0203 */
[----:B------:R-:W-:Y:S11]  /*7a30*/  ISETP.GE.AND P4, PT, R6, 0x1, PT ;  /* 0x000000010600780c */ /* 0x000ff60003f86270 */
[----:B------:R-:W-:Y:S02]  /*7a40*/  @!UPT UIADD3 URZ, URZ, URZ, URZ ;  /* 0x0000003f3f3ff290 */ /* 0x000fe4000fffe03f */
[C---:B------:R-:W-:Y:S04]  /*7a50*/  @P4 LEA R8, P0, R4.reuse, c[0x0][0x220], 0x1 ;  /* 0x0000880004084a11 */ /* 0x040fe800078008ff */
[----:B------:R-:W-:Y:S02]  /*7a60*/  @P4 LEA.HI.X R9, R4, c[0x0][0x224], R3, 0x1, P0 ;  /* 0x0000890004094a11 */ /* 0x000fe400000f0c03 */
[----:B------:R-:W-:Y:S11]  /*7a70*/  ISETP.GE.AND P0, PT, R6, 0x21, PT ;  /* 0x000000210600780c */ /* 0x000ff60003f06270 */
[----:B------:R-:W-:Y:S02]  /*7a80*/  @!UPT UIADD3 URZ, URZ, URZ, URZ ;  /* 0x0000003f3f3ff290 */ /* 0x000fe4000fffe03f */
[----:B------:R-:W-:Y:S05]  /*7a90*/  @P0 IADD3 R5, P6, R144, R4, RZ ;  /* 0x0000000490050210 */ /* 0x000fea0007fde0ff */
[----:B------:R-:W-:Y:S01]  /*7aa0*/  @P0 IMAD.X R3, R3, 0x1, R142, P6 ;  /* 0x0000000103030824 */ /* 0x000fe200030e068e */
[C---:B------:R-:W-:Y:S04]  /*7ab0*/  @P0 LEA R4, P6, R5.reuse, c[0x0][0x220], 0x1 ;  /* 0x0000880005040a11 */ /* 0x040fe800078c08ff */
[----:B------:R-:W-:Y:S01]  /*7ac0*/  @P0 LEA.HI.X R5, R5, c[0x0][0x224], R3, 0x1, P6 ;  /* 0x0000890005050a11 */ /* 0x000fe200030f0c03 */
[----:B------:R-:W-:Y:S01]  /*7ad0*/  @P4 IMAD.SHL.U32 R3, R250, 0x2, RZ ;  /* 0x00000002fa034824 */ /* 0x000fe200078e00ff */
[C---:B------:R-:W-:Y:S04]  /*7ae0*/  LOP3.LUT P6, RZ, R243.reuse, 0x1, RZ, 0xc0, !PT ;  /* 0x00000001f3ff7812 */ /* 0x040fe800078cc0ff */
[----:B------:R-:W-:Y:S01]  /*7af0*/  @!PT LDS RZ, [RZ] ;  /* 0x00000000fffff984 */ /* 0x000fe20000000800 */
[----:B------:R-:W-:Y:S01]  /*7b00*/  @!PT LDS RZ, [RZ] ;  /* 0x00000000fffff984 */ /* 0x000fe20000000800 */
[----:B------:R-:W-:Y:S01]  /*7b10*/  @!PT LDS RZ, [RZ] ;  /* 0x00000000fffff984 */ /* 0x000fe20000000800 */
[----:B------:R1:W-:Y:S01]  /*7b20*/  @P4 LDGSTS.E.BYPASS.LTC128B.128 [R3+0x3c80], [R8.64], !P2 ;  /* 0x03c8000008034fae */ /* 0x0003e2000d101d48 */
[----:B------:R-:W-:Y:S03]  /*7b30*/  ISETP.NE.AND P2, PT, R10, RZ, PT ;  /* 0x000000ff0a00720c */ /* 0x000fe60003f45270 */
[----:B------:R1:W-:Y:S05]  /*7b40*/  @P4 LDGSTS.E.BYPASS.LTC128B.128 [R3+0x4880], [R8.64+0x40], !P1 ;  /* 0x0488004008034fae */ /* 0x0003ea000c901d48 */
[----:B------:R1:W-:Y:S01]  /*7b50*/  @P4 LDGSTS.E.BYPASS.LTC128B.128 [R3+0x5480], [R8.64+0x80], !P6 ;  /* 0x0548008008034fae */ /* 0x0003e2000f101d48 */
[----:B------:R-:W-:Y:S01]  /*7b60*/  LOP3.LUT P4, RZ, R243, 0x4, RZ, 0xc0, !PT ;  /* 0x00000004f3ff7812 */ /* 0x000fe2000788c0ff */
[----:B-1----:R-:W-:Y:S11]  /*7b70*/  @P0 IMAD.SHL.U32 R3, R250, 0x2, RZ ;  /* 0x00000002fa030824 */ /* 0x002ff600078e00ff */
[----:B------:R-:W-:Y:S01]  /*7b80*/  @!UPT UIADD3 URZ, URZ, URZ, URZ ;  /* 0x0000003f3f3ff290 */ /* 0x000fe2000fffe03f */
[----:B------:R1:W-:Y:S04]  /*7b90*/  @P0 LDGSTS.E.BYPASS.LTC128B.128 [R3+0x4480], [R4.64], !P4 ;  /* 0x0448000004030fae */ /* 0x0003e8000e101d48 */
[----:B------:R1:W-:Y:S01]  /*7ba0*/  @P0 LDGSTS.E.BYPASS.LTC128B.128 [R3+0x5080], [R4.64+0x40], !P1 ;  /* 0x0508004004030fae */ /* 0x0003e2000c901d48 */
[----:B------:R-:W-:Y:S03]  /*7bb0*/  ISETP.NE.AND P1, PT, R11, RZ, PT ;  /* 0x000000ff0b00720c */ /* 0x000fe60003f25270 */
[----:B------:R1:W-:Y:S05]  /*7bc0*/  @P0 LDGSTS.E.BYPASS.LTC128B.128 [R3+0x5c80], [R4.64+0x80], !P6 ;  /* 0x05c8008004030fae */ /* 0x0003ea000f101d48 */
.L_x_238:
[----:B------:R-:W-:Y:S05]  /*7bd0*/  BSYNC B0 ;  /* 0x0000000000007941 */ /* 0x000fea0003800000 */
.L_x_237:
[----:B------:R-:W0:Y:S01]  /*7be0*/  LDGDEPBAR ;  /* 0x00000000000079af */ /* 0x000e220000000000 */
[----:B------:R-:W-:Y:S01]  /*7bf0*/  IADD3 R33, R33, -0x1, RZ ;  /* 0xffffffff21217810 */ /* 0x000fe20007ffe0ff */
[----:B------:R-:W-:-:S05]  /*7c00*/  @P5 BRA `(.L_x_239) ;  /* 0xffffb7f000005947 */ /* 0x000fca000383ffff */
[----:B------:R-:W-:Y:S01]  /*7c10*/  WARPSYNC 0xffffffff ;  /* 0xffffffff00007948 */ /* 0x000fe20003800000 */
[----:B------:R-:W-:Y:S06]  /*7c20*/  BAR.SYNC.DEFER_BLOCKING 0x0 ;  /* 0x0000000000007b1d */ /* 0x000fec0000010000 */
.L_x_212:
[----:B------:R-:W-:Y:S01]  /*7c30*/  ISETP.GE.AND P0, PT, R136, 0x1, PT ;  /* 0x000000018800780c */ /* 0x000fe20003f06270 */
[----:B------:R-:W-:Y:S01]  /*7c40*/  BSSY B0, `(.L_x_240) ;  /* 0x000001f000007945 */ /* 0x000fe20003800000 */
[----:B------:R-:W-:-:S11]  /*7c50*/  MOV R0, RZ ;  /* 0x000000ff00007202 */ /* 0x000fd60000000f00 */
[----:B------:R-:W-:Y:S05]  /*7c60*/  @!P0 BRA `(.L_x_241) ;  /* 0x000001c000008947 */ /* 0x000fea0003800000 */
[----:B------:R-:W-:Y:S01]  /*7c70*/  IABS R2, R128 ;  /* 0x0000008000027213 */ /* 0x000fe20000000000 */
[----:B-12---:R-:W-:Y:S01]  /*7c80*/  IMAD.MOV.U32 R4, RZ, RZ, RZ ;  /* 0x000000ffff047224 */ /* 0x006fe200078e00ff */
[----:B------:R-:W-:Y:S02]  /*7c90*/  IADD3 R6, R137, -0x1, R128 ;  /* 0xffffffff89067810 */ /* 0x000fe40007ffe080 */
[----:B------:R-:W1:Y:S02]  /*7ca0*/  I2F.RP R0, R2 ;  /* 0x0000000200007306 */ /* 0x000e640000209400 */
[----:B------:R-:W-:-:S06]  /*7cb0*/  IABS R9, R6 ;  /* 0x0000000600097213 */ /* 0x000fcc0000000000 */
[----:B-1----:R-:W1:Y:S02]  /*7cc0*/  MUFU.RCP R0, R0 ;  /* 0x0000000000007308 */ /* 0x002e640000001000 */
[----:B-1----:R-:W-:-:S06]  /*7cd0*/  IADD3 R0, R0, 0xffffffe, RZ ;  /* 0x0ffffffe00007810 */ /* 0x002fcc0007ffe0ff */
[----:B---3--:R-:W1:Y:S02]  /*7ce0*/  F2I.FTZ.U32.TRUNC.NTZ R5, R0 ;  /* 0x0000000000057305 */ /* 0x008e64000021f000 */
        /* <DEDUP_REMOVED lines=20> */
.L_x_241:
[----:B------:R-:W-:Y:S05]  /*7e30*/  BSYNC B0 ;  /* 0x0000000000007941 */ /* 0x000fea0003800000 */
.L_x_240:
[----:B----4-:R-:W4:Y:S01]  /*7e40*/  LDL R2, [R1+0xb0] ;  /* 0x0000b00001027983 */ /* 0x010f220000100800 */
        /* <DEDUP_REMOVED lines=50> */
[----:B-1--4-:R-:W-:-:S04]  /*8170*/  IMAD R3, R2, R0, RZ ;  /* 0x0000000002037224 */ /* 0x012fc800078e02ff */
[--C-:B------:R-:W-:Y:S01]  /*8180*/  IMAD.IADD R2, R3, 0x1, R0.reuse ;  /* 0x0000000103027824 */ /* 0x100fe200078e0200 */
[----:B------:R1:W-:Y:S01]  /*8190*/  STL [R1], R3 ;  /* 0x0000000301007387 */ /* 0x0003e20000100800 */
[----:B------:R-:W-:-:S03]  /*81a0*/  PRMT R0, RZ, 0x7610, R0 ;  /* 0x00007610ff007816 */ /* 0x000fc60000000000 */
[----:B------:R-:W-:-:S04]  /*81b0*/  IMNMX R209, R137, R2, PT ;  /* 0x0000000289d17217 */ /* 0x000fc80003800200 */
[----:B------:R-:W-:-:S13]  /*81c0*/  ISETP.GT.AND P0, PT, R209, R3, PT ;  /* 0x00000003d100720c */ /* 0x000fda0003f04270 */
[----:B------:R-:W-:Y:S05]  /*81d0*/  @!P0 BRA `(.L_x_242) ;  /* 0x0000c25000008947 */ /* 0x000fea0003800000 */
[----:B-1----:R-:W4:Y:S04]  /*81e0*/  LDL R3, [R1+0x4c] ;  /* 0x00004c0001037983 */ /* 0x002f280000100800 */
[----:B--2---:R-:W2:Y:S04]  /*81f0*/  LDL R4, [R1+0x60] ;  /* 0x0000600001047983 */ /* 0x004ea80000100800 */
[----:B---3--:R-:W3:Y:S04]  /*8200*/  LDL R6, [R1+0x58] ;  /* 0x0000580001067983 */ /* 0x008ee80000100800 */
[----:B------:R-:W3:Y:S04]  /*8210*/  LDL R10, [R1+0x54] ;  /* 0x00005400010a7983 */ /* 0x000ee80000100800 */
[----:B------:R-:W3:Y:S04]  /*8220*/  LDL R5, [R1+0xa8] ;  /* 0x0000a80001057983 */ /* 0x000ee80000100800 */
[----:B------:R-:W3:Y:S01]  /*8230*/  LDL R9, [R1+0x64] ;  /* 0x0000640001097983 */ /* 0x000ee20000100800 */
[----:B------:R-:W-:-:S04]  /*8240*/  ISETP.NE.U32.AND P0, PT, RZ, c[0x0][0x340], PT ;  /* 0x0000d000ff007a0c */ /* 0x000fc80003f05070 */
[----:B------:R-:W-:Y:S01]  /*8250*/  ISETP.NE.AND.EX P2, PT, RZ, c[0x0][0x344], PT, P0 ;  /* 0x0000d100ff007a0c */ /* 0x000fe20003f45300 */
[----:B------:R-:W1:Y:S01]  /*8260*/  S2R R11, SR_TID.X ;  /* 0x00000000000b7919 */ /* 0x000e620000002100 */
[----:B------:R-:W-:-:S05]  /*8270*/  SHF.R.S32.HI R0, RZ, 0x1f, R138 ;  /* 0x0000001fff007819 */ /* 0x000fca000001148a */
[----:B------:R-:W-:Y:S01]  /*8280*/  IMAD R0, R0, c[0x0][0x178], RZ ;  /* 0x00005e0000007a24 */ /* 0x000fe200078e02ff */
[----:B-1----:R-:W-:-:S05]  /*8290*/  SHF.R.S32.HI R8, RZ, 0x1f, R11 ;  /* 0x0000001fff087819 */ /* 0x002fca000001140b */
[----:B----4-:R-:W-:-:S04]  /*82a0*/  @P2 IADD3 R2, P0, R3, c[0x0][0x340], RZ ;  /* 0x0000d00003022a10 */ /* 0x010fc80007f1e0ff */
[----:B--2---:R-:W-:-:S05]  /*82b0*/  @P2 IADD3.X R3, R4, c[0x0][0x344], RZ, P0, !PT ;  /* 0x0000d10004032a10 */ /* 0x004fca00007fe4ff */
[----:B------:R1:W5:Y:S01]  /*82c0*/  @P2 LDG.E R13, [R2.64] ;  /* 0x00000008020d2981 */ /* 0x000362000c1e1900 */
[----:B------:R-:W-:Y:S01]  /*82d0*/  LEA.HI R8, R8, R11, RZ, 0x2 ;  /* 0x0000000b08087211 */ /* 0x000fe200078f10ff */
[----:B------:R-:W-:-:S03]  /*82e0*/  IMAD.MOV.U32 R4, RZ, RZ, c[0x0][0x2c4] ;  /* 0x0000b100ff047624 */ /* 0x000fc600078e00ff */
[----:B------:R-:W-:Y:S02]  /*82f0*/  LOP3.LUT R8, R8, 0xfffffffc, RZ, 0xc0, !PT ;  /* 0xfffffffc08087812 */ /* 0x000fe400078ec0ff */
[----:B------:R-:W-:Y:S01]  /*8300*/  ISETP.NE.AND P1, PT, R4, 0x1, PT ;  /* 0x000000010400780c */ /* 0x000fe20003f25270 */
[----:B------:R-:W-:Y:S02]  /*8310*/  IMAD R0, R138, c[0x0][0x17c], R0 ;  /* 0x00005f008a007a24 */ /* 0x000fe400078e0200 */
[----:B------:R-:W-:Y:S01]  /*8320*/  IMAD.IADD R8, R11, 0x1, -R8 ;  /* 0x000000010b087824 */ /* 0x000fe200078e0a08 */
[----:B------:R-:W-:-:S03]  /*8330*/  ISETP.NE.U32.AND P0, PT, RZ, c[0x0][0x348], PT ;  /* 0x0000d200ff007a0c */ /* 0x000fc60003f05070 */
[----:B------:R-:W-:Y:S01]  /*8340*/  IMAD R4, R8, 0x20, R249 ;  /* 0x0000002008047824 */ /* 0x000fe200078e02f9 */
[----:B---3--:R-:W-:Y:S02]  /*8350*/  LOP3.LUT R56, R6, 0xffff, RZ, 0xc0, !PT ;  /* 0x0000ffff06387812 */ /* 0x008fe400078ec0ff */
[----:B------:R-:W-:Y:S01]  /*8360*/  ISETP.NE.AND.EX P0, PT, RZ, c[0x0][0x34c], PT, P0 ;  /* 0x0000d300ff007a0c */ /* 0x000fe20003f05300 */
[----:B------:R-:W-:Y:S02]  /*8370*/  IMAD R4, R10, 0x80, R4 ;  /* 0x000000800a047824 */ /* 0x000fe400078e0204 */
[----:B-1----:R-:W-:Y:S01]  /*8380*/  IMAD.WIDE.U32 R2, R138, c[0x0][0x178], RZ ;  /* 0x00005e008a027a25 */ /* 0x002fe200078e00ff */
[----:B------:R-:W-:-:S04]  /*8390*/  SEL R6, R5, RZ, !P0 ;  /* 0x000000ff05067207 */ /* 0x000fc80004000000 */
[----:B------:R-:W-:Y:S01]  /*83a0*/  IADD3 R3, R3, R0, RZ ;  /* 0x0000000003037210 */ /* 0x000fe20007ffe0ff */
[----:B------:R-:W-:Y:S01]  /*83b0*/  @P1 IMAD.HI.U32 R8, R4, c[0x0][0x2c8], RZ ;  /* 0x0000b20004081a27 */ /* 0x000fe200078e00ff */
[----:B------:R-:W-:-:S03]  /*83c0*/  SEL R5, R9, RZ, !P0 ;  /* 0x000000ff09057207 */ /* 0x000fc60004000000 */
[----:B------:R-:W-:-:S04]  /*83d0*/  IMAD.WIDE.U32 R2, R56, c[0x0][0x1b8], R2 ;  /* 0x00006e0038027a25 */ /* 0x000fc800078e0002 */
[----:B------:R-:W-:Y:S01]  /*83e0*/  IMAD.MOV.U32 R0, RZ, RZ, R4 ;  /* 0x000000ffff007224 */ /* 0x000fe200078e0004 */
[----:B------:R-:W-:Y:S01]  /*83f0*/  @P1 SHF.R.U32.HI R0, RZ, c[0x0][0x2cc], R8 ;  /* 0x0000b300ff001a19 */ /* 0x000fe20000011608 */
[----:B------:R-:W-:Y:S02]  /*8400*/  IMAD R3, R56, c[0x0][0x1bc], R3 ;  /* 0x00006f0038037a24 */ /* 0x000fe400078e0203 */
[----:B------:R-:W-:Y:S02]  /*8410*/  IMAD R6, R6, c[0x0][0x1c0], RZ ;  /* 0x0000700006067a24 */ /* 0x000fe400078e02ff */
[----:B------:R-:W-:Y:S01]  /*8420*/  IMAD.WIDE.U32 R2, R5, c[0x0][0x1c0], R2 ;  /* 0x0000700005027a25 */ /* 0x000fe200078e0002 */
[----:B------:R-:W-:-:S03]  /*8430*/  SHF.R.S32.HI R8, RZ, 0x1f, R0 ;  /* 0x0000001fff087819 */ /* 0x000fc60000011400 */
[----:B------:R-:W-:Y:S01]  /*8440*/  IMAD R6, R5, c[0x0][0x1c4], R6 ;  /* 0x0000710005067a24 */ /* 0x000fe200078e0206 */
[----:B------:R-:W-:-:S05]  /*8450*/  IADD3 R5, -R0, RZ, RZ ;  /* 0x000000ff00057210 */ /* 0x000fca0007ffe1ff */
[----:B------:R-:W-:Y:S02]  /*8460*/  IMAD R4, R5, c[0x0][0x2c4], R4 ;  /* 0x0000b10005047a24 */ /* 0x000fe400078e0204 */
[----:B------:R-:W-:Y:S02]  /*8470*/  IMAD R5, R8, c[0x0][0x1b0], RZ ;  /* 0x00006c0008057a24 */ /* 0x000fe400078e02ff */
[----:B------:R-:W-:Y:S02]  /*8480*/  IMAD.IADD R3, R3, 0x1, R6 ;  /* 0x0000000103037824 */ /* 0x000fe400078e0206 */
[C---:B------:R-:W-:Y:S01]  /*8490*/  IMAD R6, R0.reuse, c[0x0][0x1b4], R5 ;  /* 0x00006d0000067a24 */ /* 0x040fe200078e0205 */
[----:B------:R-:W-:Y:S01]  /*84a0*/  SHF.R.S32.HI R5, RZ, 0x1f, R4 ;  /* 0x0000001fff057819 */ /* 0x000fe20000011404 */
[----:B------:R-:W-:-:S04]  /*84b0*/  IMAD.WIDE.U32 R2, R0, c[0x0][0x1b0], R2 ;  /* 0x00006c0000027a25 */ /* 0x000fc800078e0002 */
[----:B------:R-:W-:Y:S02]  /*84c0*/  IMAD R0, R5, c[0x0][0x1a8], RZ ;  /* 0x00006a0005007a24 */ /* 0x000fe400078e02ff */
[----:B------:R-:W-:Y:S02]  /*84d0*/  IMAD.IADD R3, R3, 0x1, R6 ;  /* 0x0000000103037824 */ /* 0x000fe400078e0206 */
[C---:B------:R-:W-:Y:S02]  /*84e0*/  IMAD R0, R4.reuse, c[0x0][0x1ac], R0 ;  /* 0x00006b0004007a24 */ /* 0x040fe400078e0200 */
[----:B------:R-:W-:Y:S01]  /*84f0*/  IMAD.WIDE.U32 R2, R4, c[0x0][0x1a8], R2 ;  /* 0x00006a0004027a25 */ /* 0x000fe200078e0002 */
[----:B------:R-:W-:-:S04]  /*8500*/  ISETP.GE.AND P4, PT, R228, c[0x0][0x198], PT ;  /* 0x00006600e4007a0c */ /* 0x000fc80003f86270 */
[----:B------:R-:W-:Y:S02]  /*8510*/  IADD3 R0, R3, R0, RZ ;  /* 0x0000000003007210 */ /* 0x000fe40007ffe0ff */
[----:B------:R-:W-:Y:S01]  /*8520*/  LEA R12, P0, R2, c[0x0][0x160], 0x1 ;  /* 0x00005800020c7a11 */ /* 0x000fe200078008ff */
[----:B------:R-:W-:Y:S01]  /*8530*/  IMAD R5, R10, 0x80, R249 ;  /* 0x000000800a057824 */ /* 0x000fe200078e02f9 */
[----:B------:R-:W-:Y:S02]  /*8540*/  ISETP.GE.AND P6, PT, R238, c[0x0][0x198], PT ;  /* 0x00006600ee007a0c */ /* 0x000fe40003fc6270 */
[----:B------:R-:W-:Y:S02]  /*8550*/  ISETP.GE.AND P5, PT, R227, c[0x0][0x198], PT ;  /* 0x00006600e3007a0c */ /* 0x000fe40003fa6270 */
[----:B------:R-:W-:Y:S02]  /*8560*/  LEA.HI.X R6, R2, c[0x0][0x164], R0, 0x1, P0 ;  /* 0x0000590002067a11 */ /* 0x000fe400000f0c00 */
[----:B------:R-:W-:-:S02]  /*8570*/  IADD3 R128, R209, -0x1, RZ ;  /* 0xffffffffd1807810 */ /* 0x000fc40007ffe0ff */
[----:B------:R-:W-:Y:S01]  /*8580*/  @!P2 MOV R13, R9 ;  /* 0x00000009000da202 */ /* 0x000fe20000000f00 */
[----:B------:R-:W-:Y:S05]  /*8590*/  BRA.DIV ~URZ, `(.L_x_243) ;  /* 0x000108b27f007947 */ /* 0x000fea000b800000 */
[----:B------:R1:W2:Y:S02]  /*85a0*/  SHFL.IDX PT, R4, R6, RZ, 0x1c1f ;  /* 0x001c1fff06047589 */ /* 0x0002a400000e0000 */
.L_x_390:
[----:B------:R-:W-:Y:S05]  /*85b0*/  BRA.DIV ~URZ, `(.L_x_244) ;  /* 0x000109027f007947 */ /* 0x000fea000b800000 */
[----:B------:R3:W4:Y:S02]  /*85c0*/  SHFL.IDX PT, R0, R12, RZ, 0x1c1f ;  /* 0x001c1fff0c007589 */ /* 0x00072400000e0000 */
.L_x_391:
[----:B------:R-:W-:Y:S01]  /*85d0*/  IMAD R36, R139, c[0x0][0x2c4], RZ ;  /* 0x0000b1008b247a24 */ /* 0x000fe200078e02ff */
[----:B------:R-:W-:Y:S04]  /*85e0*/  BSSY B0, `(.L_x_245) ;  /* 0x0000010000007945 */ /* 0x000fe80003800000 */
[----:B------:R-:W-:-:S13]  /*85f0*/  ISETP.GE.AND P0, PT, R5, R36, PT ;  /* 0x000000240500720c */ /* 0x000fda0003f06270 */
[----:B------:R-:W-:Y:S05]  /*8600*/  @P0 BRA `(.L_x_246) ;  /* 0x000000d000000947 */ /* 0x000fea0003800000 */
[-C--:B----4-:R-:W-:Y:S02]  /*8610*/  LEA R10, P2, R228, R0.reuse, 0x1 ;  /* 0x00000000e40a7211 */ /* 0x090fe400078408ff */
[-C--:B------:R-:W-:Y:S02]  /*8620*/  LEA R8, P1, R238, R0.reuse, 0x1 ;  /* 0x00000000ee087211 */ /* 0x080fe400078208ff */
[C---:B------:R-:W-:Y:S01]  /*8630*/  LEA R2, P0, R227.reuse, R0, 0x1 ;  /* 0x00000000e3027211 */ /* 0x040fe200078008ff */
[----:B------:R-:W-:Y:S01]  /*8640*/  IMAD.SHL.U32 R0, R250, 0x2, RZ ;  /* 0x00000002fa007824 */ /* 0x000fe200078e00ff */
        /* <DEDUP_REMOVED lines=9> */
.L_x_246:
[----:B------:R-:W-:Y:S05]  /*86e0*/  BSYNC B0 ;  /* 0x0000000000007941 */ /* 0x000fea0003800000 */
.L_x_245:
[----:B------:R-:W-:Y:S05]  /*86f0*/  BRA.DIV ~URZ, `(.L_x_247) ;  /* 0x000108327f007947 */ /* 0x000fea000b800000 */
[----:B--2---:R2:W1:Y:S04]  /*8700*/  SHFL.IDX PT, R4, R6, 0x1, 0x1c1f ;  /* 0x003c1f0006047f89 */ /* 0x00446800000e0000 */
[----:B----4-:R2:W4:Y:S02]  /*8710*/  SHFL.IDX PT, R0, R12, 0x1, 0x1c1f ;  /* 0x003c1f000c007f89 */ /* 0x01052400000e0000 */
.L_x_392:
[----:B------:R-:W-:Y:S01]  /*8720*/  IADD3 R2, R5, 0x20, RZ ;  /* 0x0000002005027810 */ /* 0x000fe20007ffe0ff */
[----:B------:R-:W-:Y:S03]  /*8730*/  BSSY B0, `(.L_x_248) ;  /* 0x0000010000007945 */ /* 0x000fe60003800000 */
[----:B------:R-:W-:-:S13]  /*8740*/  ISETP.GE.AND P0, PT, R2, R36, PT ;  /* 0x000000240200720c */ /* 0x000fda0003f06270 */
[----:B------:R-:W-:Y:S05]  /*8750*/  @P0 BRA `(.L_x_249) ;  /* 0x000000d000000947 */ /* 0x000fea0003800000 */
[-C--:B----4-:R-:W-:Y:S02]  /*8760*/  LEA R10, P2, R228, R0.reuse, 0x1 ;  /* 0x00000000e40a7211 */ /* 0x090fe400078408ff */
[-C--:B------:R-:W-:Y:S02]  /*8770*/  LEA R8, P1, R238, R0.reuse, 0x1 ;  /* 0x00000000ee087211 */ /* 0x080fe400078208ff */
[C---:B------:R-:W-:Y:S01]  /*8780*/  LEA R2, P0, R227.reuse, R0, 0x1 ;  /* 0x00000000e3027211 */ /* 0x040fe200078008ff */
[----:B------:R-:W-:Y:S01]  /*8790*/  IMAD.SHL.U32 R0, R250, 0x2, RZ ;  /* 0x00000002fa007824 */ /* 0x000fe200078e00ff */
[-C--:B-1----:R-:W-:Y:S02]  /*87a0*/  LEA.HI.X R11, R228, R4.reuse, R229, 0x1, P2 ;  /* 0x00000004e40b7211 */ /* 0x082fe400010f0ce5 */
        /* <DEDUP_REMOVED lines=8> */
.L_x_249:
[----:B------:R-:W-:Y:S05]  /*8830*/  BSYNC B0 ;  /* 0x0000000000007941 */ /* 0x000fea0003800000 */
.L_x_248:
[----:B------:R-:W-:Y:S05]  /*8840*/  BRA.DIV ~URZ, `(.L_x_250) ;  /* 0x000107b27f007947 */ /* 0x000fea000b800000 */
[----:B-1----:R1:W2:Y:S02]  /*8850*/  SHFL.IDX PT, R4, R6, 0x2, 0x1c1f ;  /* 0x005c1f0006047f89 */ /* 0x0022a400000e0000 */
.L_x_393:
[----:B------:R-:W-:Y:S05]  /*8860*/  BRA.DIV ~URZ, `(.L_x_251) ;  /* 0x000108027f007947 */ /* 0x000fea000b800000 */
[----:B----4-:R4:W1:Y:S02]  /*8870*/  SHFL.IDX PT, R0, R12, 0x2, 0x1c1f ;  /* 0x005c1f000c007f89 */ /* 0x01086400000e0000 */
.L_x_394:
[----:B------:R-:W-:Y:S01]  /*8880*/  IADD3 R2, R5, 0x40, RZ ;  /* 0x0000004005027810 */ /* 0x000fe20007ffe0ff */
[----:B------:R-:W-:Y:S03]  /*8890*/  BSSY B0, `(.L_x_252) ;  /* 0x0000010000007945 */ /* 0x000fe60003800000 */
[----:B------:R-:W-:-:S13]  /*88a0*/  ISETP.GE.AND P0, PT, R2, R36, PT ;  /* 0x000000240200720c */ /* 0x000fda0003f06270 */
[----:B------:R-:W-:Y:S05]  /*88b0*/  @P0 BRA `(.L_x_253) ;  /* 0x000000d000000947 */ /* 0x000fea0003800000 */
[-C--:B-1----:R-:W-:Y:S02]  /*88c0*/  LEA R10, P2, R228, R0.reuse, 0x1 ;  /* 0x00000000e40a7211 */ /* 0x082fe400078408ff */
        /* <DEDUP_REMOVED lines=12> */
.L_x_253:
[----:B------:R-:W-:Y:S05]  /*8990*/  BSYNC B0 ;  /* 0x0000000000007941 */ /* 0x000fea0003800000 */
.L_x_252:
[----:B------:R-:W-:Y:S05]  /*89a0*/  BRA.DIV ~URZ, `(.L_x_254) ;  /* 0x000107327f007947 */ /* 0x000fea000b800000 */
[----:B-12---:R-:W1:Y:S04]  /*89b0*/  SHFL.IDX PT, R6, R6, 0x3, 0x1c1f ;  /* 0x007c1f0006067f89 */ /* 0x006e6800000e0000 */
[----:B------:R2:W3:Y:S02]  /*89c0*/  SHFL.IDX PT, R2, R12, 0x3, 0x1c1f ;  /* 0x007c1f000c027f89 */ /* 0x0004e400000e0000 */
.L_x_395:
[----:B--2---:R-:W2:Y:S04]  /*89d0*/  LDL R8, [R1+0x48] ;  /* 0x0000480001087983 */ /* 0x004ea80000100800 */
[----:B------:R-:W4:Y:S01]  /*89e0*/  S2R R4, SR_TID.X ;  /* 0x0000000000047919 */ /* 0x000f220000002100 */
[----:B------:R-:W-:Y:S01]  /*89f0*/  IADD3 R0, R5, 0x60, RZ ;  /* 0x0000006005007810 */ /* 0x000fe20007ffe0ff */
[----:B------:R-:W-:-:S03]  /*8a00*/  IMAD.MOV.U32 R107, RZ, RZ, 0x30 ;  /* 0x00000030ff6b7424 */ /* 0x000fc600078e00ff */
[----:B------:R-:W-:Y:S01]  /*8a10*/  ISETP.GE.AND P0, PT, R0, R36, PT ;  /* 0x000000240000720c */ /* 0x000fe20003f06270 */
[----:B------:R-:W-:Y:S01]  /*8a20*/  IMAD.MOV.U32 R0, RZ, RZ, c[0x0][0x2b8] ;  /* 0x0000ae00ff007624 */ /* 0x000fe200078e00ff */
[----:B----4-:R-:W-:-:S04]  /*8a30*/  SHF.R.S32.HI R3, RZ, 0x1f, R4 ;  /* 0x0000001fff037819 */ /* 0x010fc80000011404 */
[----:B------:R-:W-:-:S04]  /*8a40*/  LEA.HI R3, R3, R4, RZ, 0x2 ;  /* 0x0000000403037211 */ /* 0x000fc800078f10ff */
[----:B------:R-:W-:Y:S01]  /*8a50*/  LOP3.LUT R3, R3, 0xfffffffc, RZ, 0xc0, !PT ;  /* 0xfffffffc03037812 */ /* 0x000fe200078ec0ff */
[----:B------:R-:W-:-:S04]  /*8a60*/  IMAD R107, R209, R107, -0x30 ;  /* 0xffffffd0d16b7424 */ /* 0x000fc800078e026b */
[----:B------:R-:W-:Y:S01]  /*8a70*/  IMAD.IADD R3, R4, 0x1, -R3 ;  /* 0x0000000104037824 */ /* 0x000fe200078e0a03 */
[----:B------:R-:W-:-:S03]  /*8a80*/  ISETP.NE.AND P3, PT, R0, 0x1, PT ;  /* 0x000000010000780c */ /* 0x000fc60003f65270 */
[----:B------:R-:W-:Y:S01]  /*8a90*/  IMAD R16, R3, 0x20, R249 ;  /* 0x0000002003107824 */ /* 0x000fe200078e02f9 */
[----:B-----5:R-:W-:-:S03]  /*8aa0*/  SHF.R.S32.HI R0, RZ, 0x1f, R13 ;  /* 0x0000001fff007819 */ /* 0x020fc6000001140d */
[----:B------:R-:W-:Y:S01]  /*8ab0*/  IMAD.IADD R3, R16, 0x1, R107 ;  /* 0x0000000110037824 */ /* 0x000fe200078e026b */
[----:B---3--:R-:W-:-:S04]  /*8ac0*/  @!P0 LEA R4, P2, R228, R2, 0x1 ;  /* 0x00000002e4048211 */ /* 0x008fc800078408ff */
[----:B------:R-:W-:Y:S01]  /*8ad0*/  ISETP.GE.AND P1, PT, R3, R136, PT ;  /* 0x000000880300720c */ /* 0x000fe20003f26270 */
[----:B------:R-:W-:Y:S01]  /*8ae0*/  @!P0 IMAD.SHL.U32 R12, R250, 0x2, RZ ;  /* 0x00000002fa0c8824 */ /* 0x000fe200078e00ff */
[----:B-1----:R-:W-:Y:S01]  /*8af0*/  @!P0 LEA.HI.X R5, R228, R6, R229, 0x1, P2 ;  /* 0x00000006e4058211 */ /* 0x002fe200010f0ce5 */
[----:B------:R-:W-:-:S04]  /*8b00*/  IMAD.WIDE.U32 R18, R13, c[0x0][0x2b0], RZ ;  /* 0x0000ac000d127a25 */ /* 0x000fc800078e00ff */
[----:B------:R-:W-:Y:S01]  /*8b10*/  @!PT LDS RZ, [RZ] ;  /* 0x00000000fffff984 */ /* 0x000fe20000000800 */
[----:B------:R-:W-:Y:S01]  /*8b20*/  @!PT LDS RZ, [RZ] ;  /* 0x00000000fffff984 */ /* 0x000fe20000000800 */
[----:B------:R-:W-:Y:S01]  /*8b30*/  @!PT LDS RZ, [RZ] ;  /* 0x00000000fffff984 */ /* 0x000fe20000000800 */
[----:B------:R1:W-:Y:S01]  /*8b40*/  @!P0 LDGSTS.E.BYPASS.LTC128B.128 [R12+0x7880], [R4.64], !P4 ;  /* 0x07880000040c8fae */ /* 0x0003e2000e101d48 */
[----:B------:R-:W-:Y:S01]  /*8b50*/  ISETP.GT.OR P1, PT, R16, 0x2f, P1 ;  /* 0x0000002f1000780c */ /* 0x000fe20000f24670 */
[----:B------:R-:W-:Y:S02]  /*8b60*/  IMAD.MOV.U32 R208, RZ, RZ, RZ ;  /* 0x000000ffffd07224 */ /* 0x000fe400078e00ff */
[----:B--2---:R-:W-:Y:S02]  /*8b70*/  IMAD.IADD R3, R3, 0x1, R8 ;  /* 0x0000000103037824 */ /* 0x004fe400078e0208 */
[----:B------:R-:W-:Y:S02]  /*8b80*/  IMAD R8, R0, c[0x0][0x2b0], RZ ;  /* 0x0000ac0000087a24 */ /* 0x000fe400078e02ff */
[----:B------:R-:W-:-:S04]  /*8b90*/  @P3 IMAD.HI.U32 R9, R3, c[0x0][0x2bc], RZ ;  /* 0x0000af0003093a27 */ /* 0x000fc800078e00ff */
[----:B------:R-:W-:Y:S02]  /*8ba0*/  IMAD R8, R13, c[0x0][0x2b4], R8 ;  /* 0x0000ad000d087a24 */ /* 0x000fe400078e0208 */
[----:B------:R-:W-:Y:S01]  /*8bb0*/  IMAD.MOV.U32 R0, RZ, RZ, R3 ;  /* 0x000000ffff007224 */ /* 0x000fe200078e0003 */
[----:B------:R-:W-:Y:S01]  /*8bc0*/  @P3 SHF.R.U32.HI R0, RZ, c[0x0][0x2c0], R9 ;  /* 0x0000b000ff003a19 */ /* 0x000fe20000011609 */
[----:B------:R-:W-:Y:S01]  /*8bd0*/  IMAD.IADD R14, R19, 0x1, R8 ;  /* 0x00000001130e7824 */ /* 0x000fe200078e0208 */
[CC--:B------:R-:W-:Y:S02]  /*8be0*/  @!P0 LEA R10, P3, R238.reuse, R2.reuse, 0x1 ;  /* 0x00000002ee0a8211 */ /* 0x0c0fe400078608ff */
[C---:B------:R-:W-:Y:S02]  /*8bf0*/  @!P0 LEA R8, P4, R227.reuse, R2, 0x1 ;  /* 0x00000002e3088211 */ /* 0x040fe400078808ff */
        /* <DEDUP_REMOVED lines=12> */
[----:B------:R-:W-:-:S04]  /*8cc0*/  IMAD.MOV R0, RZ, RZ, -R0 ;  /* 0x000000ffff007224 */ /* 0x000fc800078e0a00 */
[----:B------:R-:W-:-:S05]  /*8cd0*/  IMAD R210, R0, c[0x0][0x2b8], R3 ;  /* 0x0000ae0000d27a24 */ /* 0x000fca00078e0203 */
[----:B------:R-:W-:Y:S01]  /*8ce0*/  SHF.R.S32.HI R57, RZ, 0x1f, R210 ;  /* 0x0000001fff397819 */ /* 0x000fe200000114d2 */
[----:B------:R-:W-:-:S04]  /*8cf0*/  IMAD.WIDE.U32 R2, R210, c[0x0][0x1e0], RZ ;  /* 0x00007800d2027a25 */ /* 0x000fc800078e00ff */
[----:B------:R-:W-:-:S04]  /*8d00*/  IMAD R0, R57, c[0x0][0x1e0], RZ ;  /* 0x0000780039007a24 */ /* 0x000fc800078e02ff */
[----:B------:R-:W-:Y:S01]  /*8d10*/  IMAD R0, R210, c[0x0][0x1e4], R0 ;  /* 0x00007900d2007a24 */ /* 0x000fe200078e0200 */
[----:B------:R-:W-:Y:S03]  /*8d20*/  STL.64 [R1+0x38], R18 ;  /* 0x0000381201007387 */ /* 0x000fe60000100a00 */
[----:B------:R-:W-:Y:S01]  /*8d30*/  IMAD.IADD R3, R3, 0x1, R0 ;  /* 0x0000000103037824 */ /* 0x000fe200078e0200 */
[----:B------:R2:W-:Y:S01]  /*8d40*/  STL [R1+0x44], R14 ;  /* 0x0000440e01007387 */ /* 0x0005e20000100800 */
[----:B------:R-:W-:-:S05]  /*8d50*/  IMAD R136, R128, -0x30, R136 ;  /* 0xffffffd080887824 */ /* 0x000fca00078e0288 */
[----:B-1----:R-:W-:Y:S01]  /*8d60*/  IMNMX R4, R136, 0x30, PT ;  /* 0x0000003088047817 */ /* 0x002fe20003800200 */
[----:B--2---:R-:W-:-:S04]  /*8d70*/  IMAD.WIDE.U32 R14, R56, c[0x0][0x1e8], RZ ;  /* 0x00007a00380e7a25 */ /* 0x004fc800078e00ff */
[----:B------:R-:W-:Y:S02]  /*8d80*/  IMAD R13, R56, c[0x0][0x1ec], R15 ;  /* 0x00007b00380d7a24 */ /* 0x000fe400078e020f */
[----:B------:R-:W-:-:S05]  /*8d90*/  IMAD.IADD R4, R4, 0x1, -R249 ;  /* 0x0000000104047824 */ /* 0x000fca00078e0af9 */
[----:B------:R-:W-:Y:S02]  /*8da0*/  ISETP.GE.AND P1, PT, R4, 0x1, PT ;  /* 0x000000010400780c */ /* 0x000fe40003f26270 */
[----:B------:R-:W-:Y:S02]  /*8db0*/  ISETP.GE.AND P6, PT, R227, c[0x0][0x1d4], PT ;  /* 0x00007500e3007a0c */ /* 0x000fe40003fc6270 */
[----:B------:R-:W-:Y:S02]  /*8dc0*/  ISETP.GE.AND P5, PT, R228, c[0x0][0x1d4], PT ;  /* 0x00007500e4007a0c */ /* 0x000fe40003fa6270 */
[----:B------:R-:W-:Y:S01]  /*8dd0*/  P2R R106, PR, RZ, 0x40 ;  /* 0x00000040ff6a7803 */ /* 0x000fe20000000000 */
[----:B------:R-:W-:Y:S01]  /*8de0*/  STL.64 [R1+0x30], R14 ;  /* 0x0000300e01007387 */ /* 0x000fe20000100a00 */
[----:B------:R-:W-:-:S03]  /*8df0*/  ISETP.GE.AND P4, PT, R238, c[0x0][0x1d4], PT ;  /* 0x00007500ee007a0c */ /* 0x000fc60003f86270 */
[----:B------:R-:W-:Y:S01]  /*8e00*/  STL [R1+0x40], R13 ;  /* 0x0000400d01007387 */ /* 0x000fe20000100800 */
[----:B----4-:R-:W-:Y:S01]  /*8e10*/  SHF.R.S32.HI R58, RZ, 0x1f, R208 ;  /* 0x0000001fff3a7819 */ /* 0x010fe200000114d0 */
[----:B------:R-:W-:-:S04]  /*8e20*/  IMAD.WIDE.U32 R2, R208, c[0x0][0x1f0], R2 ;  /* 0x00007c00d0027a25 */ /* 0x000fc800078e0002 */
[----:B------:R-:W-:Y:S01]  /*8e30*/  IMAD R0, R58, c[0x0][0x1f0], RZ ;  /* 0x00007c003a007a24 */ /* 0x000fe200078e02ff */
[----:B------:R-:W-:-:S03]  /*8e40*/  IADD3 R2, P0, R2, R14, RZ ;  /* 0x0000000e02027210 */ /* 0x000fc60007f1e0ff */
[----:B------:R-:W-:-:S05]  /*8e50*/  IMAD R0, R208, c[0x0][0x1f4], R0 ;  /* 0x00007d00d0007a24 */ /* 0x000fca00078e0200 */
[----:B------:R-:W-:Y:S02]  /*8e60*/  IADD3.X R3, R13, R3, R0, P0, !PT ;  /* 0x000000030d037210 */ /* 0x000fe400007fe400 */
[----:B------:R-:W-:-:S04]  /*8e70*/  LEA R0, P0, R2, c[0x0][0x1c8], 0x1 ;  /* 0x0000720002007a11 */ /* 0x000fc800078008ff */
[----:B------:R-:W-:Y:S02]  /*8e80*/  LEA.HI.X R5, R2, c[0x0][0x1cc], R3, 0x1, P0 ;  /* 0x0000730002057a11 */ /* 0x000fe400000f0c03 */
[----:B------:R-:W3:Y:S04]  /*8e90*/  SHFL.IDX PT, R2, R0, RZ, 0x1c1f ;  /* 0x001c1fff00027589 */ /* 0x000ee800000e0000 */
[----:B------:R-:W1:Y:S04]  /*8ea0*/  SHFL.IDX PT, R0, R0, 0x1, 0x1c1f ;  /* 0x003c1f0000007f89 */ /* 0x000e6800000e0000 */
[----:B------:R-:W2:Y:S04]  /*8eb0*/  SHFL.IDX PT, R3, R5, RZ, 0x1c1f ;  /* 0x001c1fff05037589 */ /* 0x000ea800000e0000 */
[----:B------:R-:W4:Y:S01]  /*8ec0*/  SHFL.IDX PT, R5, R5, 0x1, 0x1c1f ;  /* 0x003c1f0005057f89 */ /* 0x000f2200000e0000 */
[----:B------:R-:W-:Y:S01]  /*8ed0*/  ISETP.GE.AND P0, PT, R4, 0x21, PT ;  /* 0x000000210400780c */ /* 0x000fe20003f06270 */
[----:B------:R-:W-:Y:S01]  /*8ee0*/  @P1 IMAD.SHL.U32 R4, R250, 0x2, RZ ;  /* 0x00000002fa041824 */ /* 0x000fe200078e00ff */
[----:B---3--:R-:W-:-:S11]  /*8ef0*/  @P1 LEA R8, P2, R228, R2, 0x1 ;  /* 0x00000002e4081211 */ /* 0x008fd600078408ff */
[----:B-1----:R-:W-:Y:S02]  /*8f00*/  @P0 LEA R10, P6, R228, R0, 0x1 ;  /* 0x00000000e40a0211 */ /* 0x002fe400078c08ff */
[----:B------:R-:W-:Y:S02]  /*8f10*/  @P1 LEA R14, P3, R238, R2, 0x1 ;  /* 0x00000002ee0e1211 */ /* 0x000fe400078608ff */
[C-C-:B--2---:R-:W-:Y:S02]  /*8f20*/  @P1 LEA.HI.X R9, R228.reuse, R3, R229.reuse, 0x1, P2 ;  /* 0x00000003e4091211 */ /* 0x144fe400010f0ce5 */
[----:B----4-:R-:W-:-:S03]  /*8f30*/  @P0 LEA.HI.X R11, R228, R5, R229, 0x1, P6 ;  /* 0x00000005e40b0211 */ /* 0x010fc600030f0ce5 */
[----:B------:R1:W-:Y:S01]  /*8f40*/  @P1 LDGSTS.E.BYPASS.LTC128B.128 [R4+0x3c80], [R8.64], !P5 ;  /* 0x03c8000008041fae */ /* 0x0003e2000e901d48 */
[----:B------:R-:W-:Y:S02]  /*8f50*/  ISETP.NE.AND P6, PT, R106, RZ, PT ;  /* 0x000000ff6a00720c */ /* 0x000fe40003fc5270 */
[C---:B------:R-:W-:Y:S02]  /*8f60*/  @P1 LEA R12, P2, R227.reuse, R2, 0x1 ;  /* 0x00000002e30c1211 */ /* 0x040fe400078408ff */
[CC--:B------:R-:W-:Y:S02]  /*8f70*/  @P1 LEA.HI.X R15, R238.reuse, R3.reuse, R252, 0x1, P3 ;  /* 0x00000003ee0f1211 */ /* 0x0c0fe400018f0cfc */
[C-C-:B------:R-:W-:Y:S02]  /*8f80*/  @P1 LEA.HI.X R13, R227.reuse, R3, R251.reuse, 0x1, P2 ;  /* 0x00000003e30d1211 */ /* 0x140fe400010f0cfb */
[CC--:B------:R-:W-:Y:S01]  /*8f90*/  @P0 LEA R2, P2, R227.reuse, R0.reuse, 0x1 ;  /* 0x00000000e3020211 */ /* 0x0c0fe200078408ff */
[----:B------:R2:W-:Y:S03]  /*8fa0*/  @P1 LDGSTS.E.BYPASS.LTC128B.128 [R4+0x4880], [R14.64], !P4 ;  /* 0x048800000e041fae */ /* 0x0005e6000e101d48 */
[----:B------:R-:W-:Y:S01]  /*8fb0*/  @P0 LEA.HI.X R3, R227, R5, R251, 0x1, P2 ;  /* 0x00000005e3030211 */ /* 0x000fe200010f0cfb */
[----:B------:R2:W-:Y:S01]  /*8fc0*/  @P1 LDGSTS.E.BYPASS.LTC128B.128 [R4+0x5480], [R12.64], !P6 ;  /* 0x054800000c041fae */ /* 0x0005e2000f101d48 */
[----:B-1----:R-:W-:Y:S01]  /*8fd0*/  @P0 LEA R8, P3, R238, R0, 0x1 ;  /* 0x00000000ee080211 */ /* 0x002fe200078608ff */
[----:B------:R-:W-:-:S03]  /*8fe0*/  @P0 IMAD.SHL.U32 R0, R250, 0x2, RZ ;  /* 0x00000002fa000824 */ /* 0x000fc600078e00ff */
[----:B------:R-:W-:Y:S02]  /*8ff0*/  @P0 LEA.HI.X R9, R238, R5, R252, 0x1, P3 ;  /* 0x00000005ee090211 */ /* 0x000fe400018f0cfc */
[----:B------:R2:W-:Y:S04]  /*9000*/  @P0 LDGSTS.E.BYPASS.LTC128B.128 [R0+0x4480], [R10.64], !P5 ;  /* 0x044800000a000fae */ /* 0x0005e8000e901d48 */
[----:B------:R2:W-:Y:S04]  /*9010*/  @P0 LDGSTS.E.BYPASS.LTC128B.128 [R0+0x5080], [R8.64], !P4 ;  /* 0x0508000008000fae */ /* 0x0005e8000e101d48 */
[----:B------:R2:W-:Y:S01]  /*9020*/  @P0 LDGSTS.E.BYPASS.LTC128B.128 [R0+0x5c80], [R2.64], !P6 ;  /* 0x05c8000002000fae */ /* 0x0005e2000f101d48 */
[----:B------:R-:W-:-:S03]  /*9030*/  ISETP.LT.AND P0, PT, RZ, c[0x0][0x27c], PT ;  /* 0x00009f00ff007a0c */ /* 0x000fc60003f01270 */
[----:B------:R-:W0:Y:S01]  /*9040*/  LDGDEPBAR ;  /* 0x00000000000079af */ /* 0x000e220000000000 */
[----:B------:R-:W-:-:S09]  /*9050*/  ISETP.GT.AND P3, PT, R16, 0x2f, PT ;  /* 0x0000002f1000780c */ /* 0x000fd20003f64270 */
[----:B------:R-:W-:Y:S05]  /*9060*/  @P0 BRA `(.L_x_255) ;  /* 0x0000002000000947 */ /* 0x000fea0003800000 */
[----:B------:R-:W-:-:S04]  /*9070*/  DEPBAR.LE SB0, 0x1 ;  /* 0x000080400000791a */ /* 0x000fc80000000000 */
[----:B------:R-:W-:Y:S05]  /*9080*/  BRA `(.L_x_256) ;  /* 0x000056b000007947 */ /* 0x000fea0003800000 */
.L_x_255:
[----:B------:R-:W3:Y:S01]  /*9090*/  LDL R59, [R1+0x54] ;  /* 0x00005400013b7983 */ /* 0x000ee20000100800 */
[----:B--2---:R-:W-:Y:S01]  /*90a0*/  SHF.R.S32.HI R0, RZ, 0x1f, R129 ;  /* 0x0000001fff007819 */ /* 0x004fe20000011481 */
[----:B------:R-:W-:Y:S01]  /*90b0*/  ULDC.U8 UR4, c[0x0][0x298] ;  /* 0x0000a60000047ab9 */ /* 0x000fe20000000000 */
[C---:B------:R-:W-:Y:S01]  /*90c0*/  IMAD.WIDE.U32 R2, R129.reuse, c[0x0][0x280], RZ ;  /* 0x0000a00081027a25 */ /* 0x040fe200078e00ff */
[----:B------:R-:W-:Y:S01]  /*90d0*/  ISETP.NE.AND P2, PT, RZ, UR4, PT ;  /* 0x00000004ff007c0c */ /* 0x000fe2000bf45270 */
[----:B------:R-:W-:Y:S02]  /*90e0*/  BSSY B2, `(.L_x_256) ;  /* 0x0000565000027945 */ /* 0x000fe40003800000 */
[----:B------:R-:W-:Y:S01]  /*90f0*/  IMAD R6, R0, c[0x0][0x280], RZ ;  /* 0x0000a00000067a24 */ /* 0x000fe200078e02ff */
[----:B------:R-:W-:Y:S01]  /*9100*/  LEA R8, P1, R2, c[0x0][0x270], 0x1 ;  /* 0x00009c0002087a11 */ /* 0x000fe200078208ff */
[----:B------:R-:W-:Y:S02]  /*9110*/  IMAD R0, R0, c[0x0][0x290], RZ ;  /* 0x0000a40000007a24 */ /* 0x000fe400078e02ff */
[----:B------:R-:W-:-:S02]  /*9120*/  IMAD R6, R129, c[0x0][0x284], R6 ;  /* 0x0000a10081067a24 */ /* 0x000fc400078e0206 */
[----:B------:R-:W-:-:S03]  /*9130*/  IMAD.WIDE.U32 R4, R129, c[0x0][0x290], RZ ;  /* 0x0000a40081047a25 */ /* 0x000fc600078e00ff */
[----:B------:R-:W-:Y:S01]  /*9140*/  IADD3 R3, R6, R3, RZ ;  /* 0x0000000306037210 */ /* 0x000fe20007ffe0ff */
[----:B------:R-:W-:Y:S01]  /*9150*/  IMAD R0, R129, c[0x0][0x294], R0 ;  /* 0x0000a50081007a24 */ /* 0x000fe200078e0200 */
[----:B------:R-:W-:-:S04]  /*9160*/  LEA R9, P0, R4, c[0x0][0x288], 0x1 ;  /* 0x0000a20004097a11 */ /* 0x000fc800078008ff */
[----:B------:R-:W-:Y:S02]  /*9170*/  IADD3 R5, R0, R5, RZ ;  /* 0x0000000500057210 */ /* 0x000fe40007ffe0ff */
[----:B------:R-:W-:Y:S02]  /*9180*/  LEA.HI.X R0, R2, c[0x0][0x274], R3, 0x1, P1 ;  /* 0x00009d0002007a11 */ /* 0x000fe400008f0c03 */
[----:B------:R-:W-:Y:S02]  /*9190*/  LEA.HI.X R2, R4, c[0x0][0x28c], R5, 0x1, P0 ;  /* 0x0000a30004027a11 */ /* 0x000fe400000f0c05 */
[----:B---3--:R-:W-:Y:S01]  /*91a0*/  LEA R6, R59, R112, 0x7 ;  /* 0x000000703b067211 */ /* 0x008fe200078e38ff */
[----:B------:R-:W-:Y:S05]  /*91b0*/  @!P2 BRA `(.L_x_257) ;  /* 0x000029a00000a947 */ /* 0x000fea0003800000 */
[----:B------:R-:W-:Y:S01]  /*91c0*/  ISETP.GE.AND P0, PT, R6, R36, PT ;  /* 0x000000240600720c */ /* 0x000fe20003f06270 */
[----:B------:R-:W1:Y:S01]  /*91d0*/  SHFL.IDX PT, R3, R2, RZ, 0x1e1f ;  /* 0x001e1fff02037589 */ /* 0x000e6200000e0000 */
[----:B------:R-:W-:Y:S01]  /*91e0*/  BSSY B0, `(.L_x_258) ;  /* 0x000004f000007945 */ /* 0x000fe20003800000 */
[----:B------:R-:W-:Y:S01]  /*91f0*/  CS2R R30, SRZ ;  /* 0x00000000001e7805 */ /* 0x000fe2000001ff00 */
[----:B------:R-:W-:Y:S01]  /*9200*/  CS2R R28, SRZ ;  /* 0x00000000001c7805 */ /* 0x000fe2000001ff00 */
[----:B------:R-:W2:Y:S01]  /*9210*/  SHFL.IDX PT, R5, R0, RZ, 0x1e1f ;  /* 0x001e1fff00057589 */ /* 0x000ea200000e0000 */
[----:B------:R-:W-:Y:S01]  /*9220*/  CS2R R26, SRZ ;  /* 0x00000000001a7805 */ /* 0x000fe2000001ff00 */
[----:B------:R-:W-:Y:S01]  /*9230*/  CS2R R24, SRZ ;  /* 0x0000000000187805 */ /* 0x000fe2000001ff00 */
[----:B------:R-:W-:Y:S01]  /*9240*/  CS2R R22, SRZ ;  /* 0x0000000000167805 */ /* 0x000fe2000001ff00 */
[----:B------:R-:W3:Y:S01]  /*9250*/  SHFL.IDX PT, R4, R8, RZ, 0x1e1f ;  /* 0x001e1fff08047589 */ /* 0x000ee200000e0000 */
[----:B------:R-:W-:Y:S01]  /*9260*/  CS2R R20, SRZ ;  /* 0x0000000000147805 */ /* 0x000fe2000001ff00 */
[----:B------:R-:W-:Y:S01]  /*9270*/  CS2R R18, SRZ ;  /* 0x0000000000127805 */ /* 0x000fe2000001ff00 */
[----:B------:R-:W-:Y:S01]  /*9280*/  CS2R R16, SRZ ;  /* 0x0000000000107805 */ /* 0x000fe2000001ff00 */
[----:B------:R4:W1:Y:S01]  /*9290*/  SHFL.IDX PT, R2, R9, RZ, 0x1e1f ;  /* 0x001e1fff09027589 */ /* 0x00086200000e0000 */
[----:B------:R-:W-:Y:S01]  /*92a0*/  CS2R R14, SRZ ;  /* 0x00000000000e7805 */ /* 0x000fe2000001ff00 */
[----:B------:R-:W-:Y:S01]  /*92b0*/  CS2R R12, SRZ ;  /* 0x00000000000c7805 */ /* 0x000fe2000001ff00 */
[----:B------:R-:W-:Y:S01]  /*92c0*/  CS2R R10, SRZ ;  /* 0x00000000000a7805 */ /* 0x000fe2000001ff00 */
[----:B----4-:R-:W-:Y:S01]  /*92d0*/  CS2R R8, SRZ ;  /* 0x0000000000087805 */ /* 0x010fe2000001ff00 */
[----:B------:R-:W-:Y:S05]  /*92e0*/  @P0 BRA `(.L_x_259) ;  /* 0x000003e000000947 */ /* 0x000fea0003800000 */
[----:B-123--:R-:W2:Y:S04]  /*92f0*/  LDL R40, [R1+0x118] ;  /* 0x0001180001287983 */ /* 0x00eea80000100800 */
[----:B------:R-:W3:Y:S04]  /*9300*/  LDL R39, [R1+0x114] ;  /* 0x0001140001277983 */ /* 0x000ee80000100800 */
[----:B------:R-:W4:Y:S04]  /*9310*/  LDL R38, [R1+0x11c] ;  /* 0x00011c0001267983 */ /* 0x000f280000100800 */
[----:B------:R-:W4:Y:S04]  /*9320*/  LDL R37, [R1+0x110] ;  /* 0x0001100001257983 */ /* 0x000f280000100800 */
[----:B------:R-:W4:Y:S04]  /*9330*/  LDL R35, [R1+0x120] ;  /* 0x0001200001237983 */ /* 0x000f280000100800 */
[----:B------:R-:W4:Y:S04]  /*9340*/  LDL R33, [R1+0x10c] ;  /* 0x00010c0001217983 */ /* 0x000f280000100800 */
[----:B------:R-:W4:Y:S04]  /*9350*/  LDL R32, [R1+0x124] ;  /* 0x0001240001207983 */ /* 0x000f280000100800 */
[----:B------:R-:W4:Y:S01]  /*9360*/  LDL R34, [R1+0x108] ;  /* 0x0001080001227983 */ /* 0x000f220000100800 */
[----:B------:R-:W-:Y:S01]  /*9370*/  ISETP.GE.AND P0, PT, R114, c[0x0][0x27c], PT ;  /* 0x00009f0072007a0c */ /* 0x000fe20003f06270 */
[----:B------:R-:W-:Y:S01]  /*9380*/  CS2R R20, SRZ ;  /* 0x0000000000147805 */ /* 0x000fe2000001ff00 */
[----:B------:R-:W-:Y:S01]  /*9390*/  ISETP.GE.AND P1, PT, R167, c[0x0][0x27c], PT ;  /* 0x00009f00a7007a0c */ /* 0x000fe20003f26270 */
[----:B------:R-:W4:Y:S01]  /*93a0*/  LDL R6, [R1+0x128] ;  /* 0x0001280001067983 */ /* 0x000f220000100800 */
[----:B------:R-:W-:-:S03]  /*93b0*/  CS2R R8, SRZ ;  /* 0x0000000000087805 */ /* 0x000fc6000001ff00 */
[----:B------:R-:W4:Y:S06]  /*93c0*/  LDL R0, [R1+0x104] ;  /* 0x0001040001007983 */ /* 0x000f2c0000100800 */
[----:B------:R-:W-:-:S04]  /*93d0*/  @!P0 IMAD.WIDE R12, R114, 0x2, R4 ;  /* 0x00000002720c8825 */ /* 0x000fc800078e0204 */
[----:B------:R-:W-:Y:S01]  /*93e0*/  @!P0 IMAD.WIDE R10, R114, 0x2, R2 ;  /* 0x00000002720a8825 */ /* 0x000fe200078e0202 */
[----:B------:R1:W5:Y:S04]  /*93f0*/  @!P0 LD.E.64 R20, [R12.64] ;  /* 0x000000080c148980 */ /* 0x000368000c101b00 */
[----:B------:R1:W5:Y:S01]  /*9400*/  @!P0 LD.E.64 R8, [R10.64] ;  /* 0x000000080a088980 */ /* 0x000362000c101b00 */
[----:B------:R-:W-:Y:S01]  /*9410*/  ISETP.GE.AND P0, PT, R164, c[0x0][0x27c], PT ;  /* 0x00009f00a4007a0c */ /* 0x000fe20003f06270 */
[----:B------:R-:W-:Y:S01]  /*9420*/  CS2R R22, SRZ ;  /* 0x0000000000167805 */ /* 0x000fe2000001ff00 */
[----:B------:R-:W-:Y:S01]  /*9430*/  CS2R R24, SRZ ;  /* 0x0000000000187805 */ /* 0x000fe2000001ff00 */
[----:B-1----:R-:W-:Y:S01]  /*9440*/  CS2R R10, SRZ ;  /* 0x00000000000a7805 */ /* 0x002fe2000001ff00 */
[----:B------:R-:W-:Y:S01]  /*9450*/  CS2R R26, SRZ ;  /* 0x00000000001a7805 */ /* 0x000fe2000001ff00 */
[----:B------:R-:W-:Y:S01]  /*9460*/  CS2R R28, SRZ ;  /* 0x00000000001c7805 */ /* 0x000fe2000001ff00 */
[----:B------:R-:W-:Y:S01]  /*9470*/  CS2R R30, SRZ ;  /* 0x00000000001e7805 */ /* 0x000fe2000001ff00 */
[----:B--2---:R-:W-:-:S05]  /*9480*/  @!P1 IADD3 R14, P2, R4, R40, RZ ;  /* 0x00000028040e9210 */ /* 0x004fca0007f5e0ff */
[----:B---3--:R-:W-:Y:S01]  /*9490*/  @!P1 IMAD.X R15, R5, 0x1, R39, P2 ;  /* 0x00000001050f9824 */ /* 0x008fe200010e0627 */
[----:B------:R-:W-:-:S04]  /*94a0*/  @!P1 IADD3 R12, P2, R2, R40, RZ ;  /* 0x00000028020c9210 */ /* 0x000fc80007f5e0ff */
[----:B------:R1:W5:Y:S01]  /*94b0*/  @!P1 LD.E.64 R22, [R14.64] ;  /* 0x000000080e169980 */ /* 0x000362000c101b00 */
[----:B------:R-:W-:-:S05]  /*94c0*/  @!P1 IMAD.X R13, R3, 0x1, R39, P2 ;  /* 0x00000001030d9824 */ /* 0x000fca00010e0627 */
[----:B------:R2:W5:Y:S01]  /*94d0*/  @!P1 LD.E.64 R10, [R12.64] ;  /* 0x000000080c0a9980 */ /* 0x000562000c101b00 */
[----:B----4-:R-:W-:Y:S02]  /*94e0*/  @!P0 IADD3 R16, P1, R4, R38, RZ ;  /* 0x0000002604108210 */ /* 0x010fe40007f3e0ff */
[----:B------:R-:W-:-:S03]  /*94f0*/  ISETP.GE.AND P2, PT, R166, c[0x0][0x27c], PT ;  /* 0x00009f00a6007a0c */ /* 0x000fc60003f46270 */
[----:B------:R-:W-:-:S05]  /*9500*/  @!P0 IMAD.X R17, R5, 0x1, R37, P1 ;  /* 0x0000000105118824 */ /* 0x000fca00008e0625 */
[----:B------:R3:W5:Y:S01]  /*9510*/  @!P0 LD.E.64 R24, [R16.64] ;  /* 0x0000000810188980 */ /* 0x000762000c101b00 */
[----:B-1----:R-:W-:-:S05]  /*9520*/  @!P0 IADD3 R14, P1, R2, R38, RZ ;  /* 0x00000026020e8210 */ /* 0x002fca0007f3e0ff */
[----:B------:R-:W-:Y:S01]  /*9530*/  @!P0 IMAD.X R15, R3, 0x1, R37, P1 ;  /* 0x00000001030f8824 */ /* 0x000fe200008e0625 */
[----:B--2---:R-:W-:Y:S01]  /*9540*/  CS2R R12, SRZ ;  /* 0x00000000000c7805 */ /* 0x004fe2000001ff00 */
[----:B------:R-:W-:Y:S02]  /*9550*/  ISETP.GE.AND P1, PT, R113, c[0x0][0x27c], PT ;  /* 0x00009f0071007a0c */ /* 0x000fe40003f26270 */
[----:B------:R-:W-:-:S03]  /*9560*/  @!P2 IADD3 R18, P6, R4, R35, RZ ;  /* 0x000000230412a210 */ /* 0x000fc60007fde0ff */
[----:B------:R1:W5:Y:S01]  /*9570*/  @!P0 LD.E.64 R12, [R14.64] ;  /* 0x000000080e0c8980 */ /* 0x000362000c101b00 */
[----:B---3--:R-:W-:Y:S01]  /*9580*/  @!P2 IADD3 R16, P0, R2, R35, RZ ;  /* 0x000000230210a210 */ /* 0x008fe20007f1e0ff */
[----:B------:R-:W-:-:S04]  /*9590*/  @!P2 IMAD.X R19, R5, 0x1, R33, P6 ;  /* 0x000000010513a824 */ /* 0x000fc800030e0621 */
[----:B------:R-:W-:Y:S01]  /*95a0*/  @!P2 IMAD.X R17, R3, 0x1, R33, P0 ;  /* 0x000000010311a824 */ /* 0x000fe200000e0621 */
[----:B------:R2:W5:Y:S01]  /*95b0*/  @!P2 LD.E.64 R26, [R18.64] ;  /* 0x00000008121aa980 */ /* 0x000562000c101b00 */
[----:B------:R-:W-:Y:S01]  /*95c0*/  ISETP.GE.AND P0, PT, R165, c[0x0][0x27c], PT ;  /* 0x00009f00a5007a0c */ /* 0x000fe20003f06270 */
[----:B-1----:R-:W-:-:S06]  /*95d0*/  CS2R R14, SRZ ;  /* 0x00000000000e7805 */ /* 0x002fcc000001ff00 */
[----:B------:R1:W5:Y:S02]  /*95e0*/  @!P2 LD.E.64 R14, [R16.64] ;  /* 0x00000008100ea980 */ /* 0x000364000c101b00 */
[----:B-1----:R-:W-:-:S05]  /*95f0*/  @!P1 IADD3 R16, P2, R4, R32, RZ ;  /* 0x0000002004109210 */ /* 0x002fca0007f5e0ff */
[----:B------:R-:W-:Y:S01]  /*9600*/  @!P1 IMAD.X R17, R5, 0x1, R34, P2 ;  /* 0x0000000105119824 */ /* 0x000fe200010e0622 */
[----:B------:R-:W-:Y:S01]  /*9610*/  @!P1 IADD3 R32, P2, R2, R32, RZ ;  /* 0x0000002002209210 */ /* 0x000fe20007f5e0ff */
[----:B--2---:R-:W-:-:S03]  /*9620*/  CS2R R18, SRZ ;  /* 0x0000000000127805 */ /* 0x004fc6000001ff00 */
[----:B------:R1:W5:Y:S01]  /*9630*/  @!P1 LD.E.64 R28, [R16.64] ;  /* 0x00000008101c9980 */ /* 0x000362000c101b00 */
[----:B------:R-:W-:Y:S01]  /*9640*/  @!P1 IMAD.X R33, R3, 0x1, R34, P2 ;  /* 0x0000000103219824 */ /* 0x000fe200010e0622 */
[----:B------:R-:W-:-:S05]  /*9650*/  @!P0 IADD3 R4, P2, R4, R6, RZ ;  /* 0x0000000604048210 */ /* 0x000fca0007f5e0ff */
[----:B------:R-:W-:Y:S01]  /*9660*/  @!P0 IMAD.X R5, R5, 0x1, R0, P2 ;  /* 0x0000000105058824 */ /* 0x000fe200010e0600 */
[----:B------:R-:W-:-:S04]  /*9670*/  @!P0 IADD3 R2, P2, R2, R6, RZ ;  /* 0x0000000602028210 */ /* 0x000fc80007f5e0ff */
[----:B------:R2:W5:Y:S01]  /*9680*/  @!P0 LD.E.64 R30, [R4.64] ;  /* 0x00000008041e8980 */ /* 0x000562000c101b00 */
[----:B------:R-:W-:-:S05]  /*9690*/  @!P0 IMAD.X R3, R3, 0x1, R0, P2 ;  /* 0x0000000103038824 */ /* 0x000fca00010e0600 */
[----:B------:R2:W5:Y:S01]  /*96a0*/  @!P0 LD.E.64 R18, [R2.64] ;  /* 0x0000000802128980 */ /* 0x000562000c101b00 */
[----:B-1----:R-:W-:-:S06]  /*96b0*/  CS2R R16, SRZ ;  /* 0x0000000000107805 */ /* 0x002fcc000001ff00 */
[----:B------:R2:W5:Y:S02]  /*96c0*/  @!P1 LD.E.64 R16, [R32.64] ;  /* 0x0000000820109980 */ /* 0x000564000c101b00 */
.L_x_259:
[----:B-123--:R-:W-:Y:S05]  /*96d0*/  BSYNC B0 ;  /* 0x0000000000007941 */ /* 0x00efea0003800000 */
.L_x_258:
[--C-:B-----5:R-:W-:Y:S01]  /*96e0*/  IMAD.MOV.U32 R43, RZ, RZ, R27.reuse ;  /* 0x000000ffff2b7224 */ /* 0x120fe200078e001b */
[----:B------:R-:W-:Y:S01]  /*96f0*/  SHF.R.U32.HI R2, RZ, 0x10, R27 ;  /* 0x00000010ff027819 */ /* 0x000fe2000001161b */
[----:B------:R-:W-:Y:S01]  /*9700*/  IMAD.MOV.U32 R37, RZ, RZ, R30 ;  /* 0x000000ffff257224 */ /* 0x000fe200078e001e */
[----:B------:R-:W-:Y:S01]  /*9710*/  SHF.R.U64 R34, R30, 0x10, R31 ;  /* 0x000000101e227819 */ /* 0x000fe2000000121f */
[----:B------:R-:W-:Y:S01]  /*9720*/  IMAD.MOV.U32 R32, RZ, RZ, R8 ;  /* 0x000000ffff207224 */ /* 0x000fe200078e0008 */
[----:B------:R-:W-:Y:S01]  /*9730*/  PRMT R43, R43, 0x5410, R2 ;  /* 0x000054102b2b7816 */ /* 0x000fe20000000002 */
[--C-:B------:R-:W-:Y:S01]  /*9740*/  IMAD.MOV.U32 R40, RZ, RZ, R29.reuse ;  /* 0x000000ffff287224 */ /* 0x100fe200078e001d */
[--C-:B------:R-:W-:Y:S01]  /*9750*/  SHF.R.U64 R38, R28, 0x10, R29.reuse ;  /* 0x000000101c267819 */ /* 0x100fe2000000121d */
[----:B------:R-:W-:Y:S01]  /*9760*/  IMAD R2, R59, -0x80, R36 ;  /* 0xffffff803b027824 */ /* 0x000fe200078e0224 */
[----:B------:R-:W-:Y:S01]  /*9770*/  SHF.R.U32.HI R33, RZ, 0x10, R29 ;  /* 0x00000010ff217819 */ /* 0x000fe2000001161d */
[----:B------:R-:W-:Y:S01]  /*9780*/  IMAD.MOV.U32 R47, RZ, RZ, R25 ;  /* 0x000000ffff2f7224 */ /* 0x000fe200078e0019 */
[----:B------:R-:W-:Y:S01]  /*9790*/  SHF.R.U64 R30, R8, 0x10, R9 ;  /* 0x00000010081e7819 */ /* 0x000fe20000001209 */
[----:B------:R-:W-:Y:S01]  /*97a0*/  IMAD.MOV.U32 R44, RZ, RZ, R26 ;  /* 0x000000ffff2c7224 */ /* 0x000fe200078e001a */
[--C-:B------:R-:W-:Y:S01]  /*97b0*/  SHF.R.U64 R46, R24, 0x10, R25.reuse ;  /* 0x00000010182e7819 */ /* 0x100fe20000001219 */
[----:B------:R-:W-:Y:S01]  /*97c0*/  IMAD.MOV.U32 R39, RZ, RZ, R28 ;  /* 0x000000ffff277224 */ /* 0x000fe200078e001c */
[----:B------:R-:W-:Y:S01]  /*97d0*/  SHF.R.U32.HI R41, RZ, 0x10, R25 ;  /* 0x00000010ff297819 */ /* 0x000fe20000011619 */
[----:B------:R-:W-:Y:S01]  /*97e0*/  IMAD.MOV.U32 R35, RZ, RZ, R31 ;  /* 0x000000ffff237224 */ /* 0x000fe200078e001f */
[----:B------:R-:W-:Y:S01]  /*97f0*/  SHF.R.U64 R42, R26, 0x10, R27 ;  /* 0x000000101a2a7819 */ /* 0x000fe2000000121b */
[----:B------:R-:W-:Y:S01]  /*9800*/  IMAD.MOV.U32 R28, RZ, RZ, R10 ;  /* 0x000000ffff1c7224 */ /* 0x000fe200078e000a */
[----:B------:R-:W-:Y:S01]  /*9810*/  SHF.R.U32.HI R29, RZ, 0x10, R31 ;  /* 0x00000010ff1d7819 */ /* 0x000fe2000001161f */
[--C-:B------:R-:W-:Y:S01]  /*9820*/  IMAD.MOV.U32 R31, RZ, RZ, R9.reuse ;  /* 0x000000ffff1f7224 */ /* 0x100fe200078e0009 */
[----:B------:R-:W-:Y:S01]  /*9830*/  SHF.R.U32.HI R25, RZ, 0x10, R9 ;  /* 0x00000010ff197819 */ /* 0x000fe20000011609 */
[----:B------:R-:W-:Y:S01]  /*9840*/  IMAD.MOV.U32 R52, RZ, RZ, R22 ;  /* 0x000000ffff347224 */ /* 0x000fe200078e0016 */
[----:B------:R-:W-:Y:S01]  /*9850*/  SHF.R.U64 R26, R10, 0x10, R11 ;  /* 0x000000100a1a7819 */ /* 0x000fe2000000120b */
[--C-:B------:R-:W-:Y:S01]  /*9860*/  IMAD.MOV.U32 R10, RZ, RZ, R17.reuse ;  /* 0x000000ffff0a7224 */ /* 0x100fe200078e0011 */
[--C-:B------:R-:W-:Y:S01]  /*9870*/  SHF.R.U64 R9, R16, 0x10, R17.reuse ;  /* 0x0000001010097819 */ /* 0x100fe20000001211 */
[----:B------:R-:W-:Y:S01]  /*9880*/  IMAD.MOV.U32 R48, RZ, RZ, R24 ;  /* 0x000000ffff307224 */ /* 0x000fe200078e0018 */
[----:B------:R-:W-:Y:S01]  /*9890*/  SHF.R.U32.HI R3, RZ, 0x10, R17 ;  /* 0x00000010ff037819 */ /* 0x000fe20000011611 */
[--C-:B------:R-:W-:Y:S01]  /*98a0*/  IMAD.MOV.U32 R51, RZ, RZ, R23.reuse ;  /* 0x000000ffff337224 */ /* 0x100fe200078e0017 */
[----:B------:R-:W-:Y:S01]  /*98b0*/  PRMT R17, R32, 0x5410, R30 ;  /* 0x0000541020117816 */ /* 0x000fe2000000001e */
[----:B------:R-:W-:Y:S01]  /*98c0*/  IMAD.MOV.U32 R24, RZ, RZ, R12 ;  /* 0x000000ffff187224 */ /* 0x000fe200078e000c */
[----:B------:R-:W-:Y:S01]  /*98d0*/  IMNMX R30, R2, 0x80, PT ;  /* 0x00000080021e7817 */ /* 0x000fe20003800200 */
[----:B------:R-:W-:Y:S01]  /*98e0*/  IMAD.MOV.U32 R55, RZ, RZ, R20 ;  /* 0x000000ffff377224 */ /* 0x000fe200078e0014 */
[----:B------:R-:W-:Y:S01]  /*98f0*/  SHF.R.U64 R50, R22, 0x10, R23 ;  /* 0x0000001016327819 */ /* 0x000fe20000001217 */
[----:B------:R-:W-:Y:S01]  /*9900*/  IMAD.MOV.U32 R54, RZ, RZ, R21 ;  /* 0x000000ffff367224 */ /* 0x000fe200078e0015 */
[----:B------:R-:W-:Y:S01]  /*9910*/  ISETP.GE.AND P0, PT, R112, R30, PT ;  /* 0x0000001e7000720c */ /* 0x000fe20003f06270 */
[----:B------:R-:W-:Y:S01]  /*9920*/  IMAD.MOV.U32 R27, RZ, RZ, R11 ;  /* 0x000000ffff1b7224 */ /* 0x000fe200078e000b */
[----:B------:R-:W-:Y:S01]  /*9930*/  SHF.R.U32.HI R45, RZ, 0x10, R23 ;  /* 0x00000010ff2d7819 */ /* 0x000fe20000011617 */
[--C-:B------:R-:W-:Y:S01]  /*9940*/  IMAD.MOV.U32 R23, RZ, RZ, R13.reuse ;  /* 0x000000ffff177224 */ /* 0x100fe200078e000d */
[----:B------:R-:W-:Y:S01]  /*9950*/  SHF.R.U64 R22, R12, 0x10, R13 ;  /* 0x000000100c167819 */ /* 0x000fe2000000120d */
[----:B------:R-:W-:Y:S01]  /*9960*/  IMAD.MOV.U32 R6, RZ, RZ, R18 ;  /* 0x000000ffff067224 */ /* 0x000fe200078e0012 */
[--C-:B------:R-:W-:Y:S01]  /*9970*/  SHF.R.U64 R53, R20, 0x10, R21.reuse ;  /* 0x0000001014357819 */ /* 0x100fe20000001215 */
[----:B------:R-:W-:Y:S01]  /*9980*/  IMAD.MOV.U32 R20, RZ, RZ, R14 ;  /* 0x000000ffff147224 */ /* 0x000fe200078e000e */
[----:B------:R-:W-:Y:S01]  /*9990*/  SHF.R.U32.HI R49, RZ, 0x10, R21 ;  /* 0x00000010ff317819 */ /* 0x000fe20000011615 */
[----:B------:R-:W-:Y:S01]  /*99a0*/  IMAD.MOV.U32 R5, RZ, RZ, R19 ;  /* 0x000000ffff057224 */ /* 0x000fe200078e0013 */
[----:B------:R-:W-:Y:S01]  /*99b0*/  SHF.R.U32.HI R12, RZ, 0x10, R13 ;  /* 0x00000010ff0c7819 */ /* 0x000fe2000001160d */
[----:B------:R-:W-:-:S04]  /*99c0*/  DEPBAR.LE SB0, 0x1 ;  /* 0x000080400000791a */ /* 0x000fc80000000000 */
[----:B------:R-:W-:Y:S01]  /*99d0*/  SHF.R.U32.HI R21, RZ, 0x10, R11 ;  /* 0x00000010ff157819 */ /* 0x000fe2000001160b */
[----:B------:R-:W-:Y:S01]  /*99e0*/  IMAD.MOV.U32 R11, RZ, RZ, R16 ;  /* 0x000000ffff0b7224 */ /* 0x000fe200078e0010 */
[--C-:B------:R-:W-:Y:S01]  /*99f0*/  SHF.R.U64 R13, R14, 0x10, R15.reuse ;  /* 0x000000100e0d7819 */ /* 0x100fe2000000120f */
[--C-:B------:R-:W-:Y:S01]  /*9a00*/  IMAD.MOV.U32 R14, RZ, RZ, R15.reuse ;  /* 0x000000ffff0e7224 */ /* 0x100fe200078e000f */
[----:B------:R-:W-:Y:S01]  /*9a10*/  SHF.R.U32.HI R8, RZ, 0x10, R15 ;  /* 0x00000010ff087819 */ /* 0x000fe2000001160f */
[----:B------:R-:W-:Y:S01]  /*9a20*/  BSSY B1, `(.L_x_260) ;  /* 0x0000115000017945 */ /* 0x000fe20003800000 */
[--C-:B------:R-:W-:Y:S02]  /*9a30*/  SHF.R.U64 R4, R18, 0x10, R19.reuse ;  /* 0x0000001012047819 */ /* 0x100fe40000001213 */
[----:B------:R-:W-:Y:S02]  /*9a40*/  SHF.R.U32.HI R0, RZ, 0x10, R19 ;  /* 0x00000010ff007819 */ /* 0x000fe40000011613 */
[----:B------:R-:W-:-:S02]  /*9a50*/  PRMT R35, R35, 0x5410, R29 ;  /* 0x0000541023237816 */ /* 0x000fc4000000001d */
[----:B------:R-:W-:Y:S02]  /*9a60*/  PRMT R18, R31, 0x5410, R25 ;  /* 0x000054101f127816 */ /* 0x000fe40000000019 */
[----:B------:R-:W-:Y:S02]  /*9a70*/  PRMT R26, R28, 0x5410, R26 ;  /* 0x000054101c1a7816 */ /* 0x000fe4000000001a */
[----:B------:R-:W-:Y:S02]  /*9a80*/  PRMT R21, R27, 0x5410, R21 ;  /* 0x000054101b157816 */ /* 0x000fe40000000015 */
[----:B------:R-:W-:Y:S02]  /*9a90*/  PRMT R22, R24, 0x5410, R22 ;  /* 0x0000541018167816 */ /* 0x000fe40000000016 */
[----:B------:R-:W-:Y:S02]  /*9aa0*/  PRMT R19, R55, 0x5410, R53 ;  /* 0x0000541037137816 */ /* 0x000fe40000000035 */
        /* <DEDUP_REMOVED lines=15> */
[----:B------:R-:W-:Y:S01]  /*9ba0*/  PRMT R29, R5, 0x5410, R0 ;  /* 0x00005410051d7816 */ /* 0x000fe20000000000 */
[----:B------:R-:W-:Y:S06]  /*9bb0*/  BAR.SYNC.DEFER_BLOCKING 0x0 ;  /* 0x0000000000007b1d */ /* 0x000fec0000010000 */
[----:B------:R-:W-:Y:S05]  /*9bc0*/  @P0 BRA `(.L_x_261) ;  /* 0x00000fa000000947 */ /* 0x000fea0003800000 */
[----:B------:R-:W-:Y:S01]  /*9bd0*/  ISETP.GE.AND P0, PT, R114, c[0x0][0x27c], PT ;  /* 0x00009f0072007a0c */ /* 0x000fe20003f06270 */
[----:B------:R-:W-:-:S12]  /*9be0*/  BSSY B0, `(.L_x_262) ;  /* 0x0000028000007945 */ /* 0x000fd80003800000 */
[----:B------:R-:W-:Y:S05]  /*9bf0*/  @P0 BRA `(.L_x_263) ;  /* 0x0000026000000947 */ /* 0x000fea0003800000 */
[----:B------:R-:W1:Y:S01]  /*9c00*/  LDS.128 R8, [R244+0x4800] ;  /* 0x00480000f4087984 */ /* 0x000e620000000c00 */
[----:B------:R-:W-:Y:S01]  /*9c10*/  SHF.L.U32 R3, R19, 0x10, RZ ;  /* 0x0000001013037819 */ /* 0x000fe200000006ff */
[----:B------:R-:W-:Y:S01]  /*9c20*/  IMAD.U32 R0, R17, 0x10000, RZ ;  /* 0x0001000011007824 */ /* 0x000fe200078e00ff */
[----:B------:R-:W-:Y:S02]  /*9c30*/  LOP3.LUT R2, R19, 0xffff0000, RZ, 0xc0, !PT ;  /* 0xffff000013027812 */ /* 0x000fe400078ec0ff */
[C---:B-1----:R-:W-:Y:S02]  /*9c40*/  LOP3.LUT R5, R8.reuse, 0xffff0000, RZ, 0xc0, !PT ;  /* 0xffff000008057812 */ /* 0x042fe400078ec0ff */
[----:B------:R-:W-:Y:S02]  /*9c50*/  SHF.L.U32 R6, R8, 0x10, RZ ;  /* 0x0000001008067819 */ /* 0x000fe400000006ff */
[----:B------:R-:W-:Y:S01]  /*9c60*/  LOP3.LUT R4, R9, 0xffff0000, RZ, 0xc0, !PT ;  /* 0xffff000009047812 */ /* 0x000fe200078ec0ff */
[----:B------:R-:W-:Y:S01]  /*9c70*/  FMUL.FTZ R15, R5, R0 ;  /* 0x00000000050f7220 */ /* 0x000fe20000410000 */
[----:B------:R-:W-:Y:S01]  /*9c80*/  LOP3.LUT R8, R17, 0xffff0000, RZ, 0xc0, !PT ;  /* 0xffff000011087812 */ /* 0x000fe200078ec0ff */
[-C--:B------:R-:W-:Y:S01]  /*9c90*/  FMUL.FTZ R14, R5, R3.reuse ;  /* 0x00000003050e7220 */ /* 0x080fe20000410000 */
[----:B------:R-:W-:Y:S01]  /*9ca0*/  SHF.L.U32 R13, R9, 0x10, RZ ;  /* 0x00000010090d7819 */ /* 0x000fe200000006ff */
[C---:B------:R-:W-:Y:S01]  /*9cb0*/  IMAD.U32 R9, R11.reuse, 0x10000, RZ ;  /* 0x000100000b097824 */ /* 0x040fe200078e00ff */
[----:B------:R-:W-:Y:S01]  /*9cc0*/  LOP3.LUT R5, R11, 0xffff0000, RZ, 0xc0, !PT ;  /* 0xffff00000b057812 */ /* 0x000fe200078ec0ff */
[----:B------:R-:W-:Y:S01]  /*9cd0*/  FMUL.FTZ R11, R4, R8 ;  /* 0x00000008040b7220 */ /* 0x000fe20000410000 */
[----:B------:R-:W-:Y:S01]  /*9ce0*/  SHF.L.U32 R12, R10, 0x10, RZ ;  /* 0x000000100a0c7819 */ /* 0x000fe200000006ff */
[----:B------:R-:W-:Y:S01]  /*9cf0*/  FFMA.FTZ R16, R6, R3, -R15 ;  /* 0x0000000306107223 */ /* 0x000fe2000001080f */
[----:B------:R-:W-:Y:S01]  /*9d00*/  LOP3.LUT R10, R10, 0xffff0000, RZ, 0xc0, !PT ;  /* 0xffff00000a0a7812 */ /* 0x000fe200078ec0ff */
[----:B------:R-:W-:Y:S01]  /*9d10*/  FFMA.FTZ R15, R6, R0, R14 ;  /* 0x00000000060f7223 */ /* 0x000fe2000001000e */
[----:B------:R-:W-:Y:S01]  /*9d20*/  LOP3.LUT R0, R18, 0xffff0000, RZ, 0xc0, !PT ;  /* 0xffff000012007812 */ /* 0x000fe200078ec0ff */
[-C--:B------:R-:W-:Y:S01]  /*9d30*/  FMUL.FTZ R6, R4, R2.reuse ;  /* 0x0000000204067220 */ /* 0x080fe20000410000 */
[----:B------:R-:W-:Y:S01]  /*9d40*/  SHF.L.U32 R4, R49, 0x10, RZ ;  /* 0x0000001031047819 */ /* 0x000fe200000006ff */
[C---:B------:R-:W-:Y:S01]  /*9d50*/  FFMA.FTZ R14, R13.reuse, R2, -R11 ;  /* 0x000000020d0e7223 */ /* 0x040fe2000001080b */
[----:B------:R-:W-:Y:S01]  /*9d60*/  SHF.L.U32 R2, R18, 0x10, RZ ;  /* 0x0000001012027819 */ /* 0x000fe200000006ff */
[----:B------:R-:W-:Y:S01]  /*9d70*/  FFMA.FTZ R13, R13, R8, R6 ;  /* 0x000000080d0d7223 */ /* 0x000fe20000010006 */
[----:B------:R-:W-:Y:S01]  /*9d80*/  LOP3.LUT R3, R49, 0xffff0000, RZ, 0xc0, !PT ;  /* 0xffff000031037812 */ /* 0x000fe200078ec0ff */
[----:B------:R-:W-:-:S02]  /*9d90*/  FMUL.FTZ R8, R5, R0 ;  /* 0x0000000005087220 */ /* 0x000fc40000410000 */
[C---:B------:R-:W-:Y:S02]  /*9da0*/  FMUL.FTZ R11, R10.reuse, R2 ;  /* 0x000000020a0b7220 */ /* 0x040fe40000410000 */
[-C--:B------:R-:W-:Y:S02]  /*9db0*/  FMUL.FTZ R6, R10, R4.reuse ;  /* 0x000000040a067220 */ /* 0x080fe40000410000 */
[-C--:B------:R-:W-:Y:S02]  /*9dc0*/  FMUL.FTZ R5, R5, R3.reuse ;  /* 0x0000000305057220 */ /* 0x080fe40000410000 */
[C---:B------:R-:W-:Y:S02]  /*9dd0*/  FFMA.FTZ R4, R12.reuse, R4, -R11 ;  /* 0x000000040c047223 */ /* 0x040fe4000001080b */
[----:B------:R-:W-:Y:S02]  /*9de0*/  FFMA.FTZ R2, R12, R2, R6 ;  /* 0x000000020c027223 */ /* 0x000fe40000010006 */
[----:B------:R-:W-:Y:S01]  /*9df0*/  FFMA.FTZ R3, R9, R3, -R8 ;  /* 0x0000000309037223 */ /* 0x000fe20000010808 */
[----:B------:R-:W-:Y:S01]  /*9e00*/  F2FP.BF16.PACK_AB R8, R15, R16 ;  /* 0x000000100f08723e */ /* 0x000fe200000010ff */
[----:B------:R-:W-:Y:S01]  /*9e10*/  FFMA.FTZ R0, R9, R0, R5 ;  /* 0x0000000009007223 */ /* 0x000fe20000010005 */
[----:B------:R-:W-:-:S02]  /*9e20*/  F2FP.BF16.PACK_AB R9, R13, R14 ;  /* 0x0000000e0d09723e */ /* 0x000fc400000010ff */
[----:B------:R-:W-:Y:S02]  /*9e30*/  F2FP.BF16.PACK_AB R10, R2, R4 ;  /* 0x00000004020a723e */ /* 0x000fe400000010ff */
[----:B------:R-:W-:-:S05]  /*9e40*/  F2FP.BF16.PACK_AB R11, R0, R3 ;  /* 0x00000003000b723e */ /* 0x000fca00000010ff */
[----:B------:R1:W-:Y:S02]  /*9e50*/  STS.128 [R244+0x4800], R8 ;  /* 0x00480008f4007388 */ /* 0x0003e40000000c00 */
.L_x_263:
[----:B------:R-:W-:Y:S05]  /*9e60*/  BSYNC B0 ;  /* 0x0000000000007941 */ /* 0x000fea0003800000 */
.L_x_262:
[----:B------:R-:W-:Y:S01]  /*9e70*/  ISETP.GE.AND P0, PT, R167, c[0x0][0x27c], PT ;  /* 0x00009f00a7007a0c */ /* 0x000fe20003f06270 */
[----:B------:R-:W-:-:S12]  /*9e80*/  BSSY B0, `(.L_x_264) ;  /* 0x0000028000007945 */ /* 0x000fd80003800000 */
[----:B------:R-:W-:Y:S05]  /*9e90*/  @P0 BRA `(.L_x_265) ;  /* 0x0000026000000947 */ /* 0x000fea0003800000 */
[----:B-1----:R-:W1:Y:S01]  /*9ea0*/  LDS.128 R8, [R245+0x4800] ;  /* 0x00480000f5087984 */ /* 0x002e620000000c00 */
[----:B------:R-:W-:Y:S01]  /*9eb0*/  SHF.L.U32 R3, R50, 0x10, RZ ;  /* 0x0000001032037819 */ /* 0x000fe200000006ff */
[----:B------:R-:W-:Y:S01]  /*9ec0*/  IMAD.U32 R0, R26, 0x10000, RZ ;  /* 0x000100001a007824 */ /* 0x000fe200078e00ff */
[----:B------:R-:W-:Y:S02]  /*9ed0*/  LOP3.LUT R2, R50, 0xffff0000, RZ, 0xc0, !PT ;  /* 0xffff000032027812 */ /* 0x000fe400078ec0ff */
[C---:B-1----:R-:W-:Y:S02]  /*9ee0*/  LOP3.LUT R5, R8.reuse, 0xffff0000, RZ, 0xc0, !PT ;  /* 0xffff000008057812 */ /* 0x042fe400078ec0ff */
[----:B------:R-:W-:Y:S02]  /*9ef0*/  SHF.L.U32 R6, R8, 0x10, RZ ;  /* 0x0000001008067819 */ /* 0x000fe400000006ff */
[----:B------:R-:W-:Y:S01]  /*9f00*/  LOP3.LUT R4, R9, 0xffff0000, RZ, 0xc0, !PT ;  /* 0xffff000009047812 */ /* 0x000fe200078ec0ff */
[C---:B------:R-:W-:Y:S01]  /*9f10*/  FMUL.FTZ R15, R5.reuse, R0 ;  /* 0x00000000050f7220 */ /* 0x040fe20000410000 */
        /* <DEDUP_REMOVED lines=13> */
[----:B------:R-:W-:Y:S01]  /*9ff0*/  FFMA.FTZ R14, R13, R2, -R11 ;  /* 0x000000020d0e7223 */ /* 0x000fe2000001080b */
        /* <DEDUP_REMOVED lines=16> */
.L_x_265:
[----:B------:R-:W-:Y:S05]  /*a100*/  BSYNC B0 ;  /* 0x0000000000007941 */ /* 0x000fea0003800000 */
.L_x_264:
        /* <DEDUP_REMOVED lines=41> */
.L_x_267:
[----:B------:R-:W-:Y:S05]  /*a3a0*/  BSYNC B0 ;  /* 0x0000000000007941 */ /* 0x000fea0003800000 */
.L_x_266:
        /* <DEDUP_REMOVED lines=41> */
.L_x_269:
[----:B------:R-:W-:Y:S05]  /*a640*/  BSYNC B0 ;  /* 0x0000000000007941 */ /* 0x000fea0003800000 */
.L_x_268:
[----:B------:R-:W-:Y:S01]  /*a650*/  ISETP.GE.AND P0, PT, R113, c[0x0][0x27c], PT ;  /* 0x00009f0071007a0c */ /* 0x000fe20003f06270 */
[----:B------:R-:W-:-:S12]  /*a660*/  BSSY B0, `(.L_x_270) ;  /* 0x0000028000007945 */ /* 0x000fd80003800000 */
[----:B------:R-:W-:Y:S05]  /*a670*/  @P0 BRA `(.L_x_271) ;  /* 0x0000026000000947 */ /* 0x000fea0003800000 */
[----:B-1----:R-:W1:Y:S01]  /*a680*/  LDS.128 R8, [R244+0x8800] ;  /* 0x00880000f4087984 */ /* 0x002e620000000c00 */
[C---:B------:R-:W-:Y:S01]  /*a690*/  SHF.L.U32 R3, R38.reuse, 0x10, RZ ;  /* 0x0000001026037819 */ /* 0x040fe200000006ff */
        /* <DEDUP_REMOVED lines=36> */
.L_x_271:
[----:B------:R-:W-:Y:S05]  /*a8e0*/  BSYNC B0 ;  /* 0x0000000000007941 */ /* 0x000fea0003800000 */
.L_x_270:
[----:B------:R-:W-:-:S13]  /*a8f0*/  ISETP.GE.AND P0, PT, R165, c[0x0][0x27c], PT ;  /* 0x00009f00a5007a0c */ /* 0x000fda0003f06270 */
        /* <DEDUP_REMOVED lines=39> */
.L_x_261:
[----:B------:R-:W-:Y:S05]  /*ab70*/  BSYNC B1 ;  /* 0x0000000000017941 */ /* 0x000fea0003800000 */
.L_x_260:
[----:B------:R-:W-:-:S04]  /*ab80*/  IADD3 R0, R112, 0x40, RZ ;  /* 0x0000004070007810 */ /* 0x000fc80007ffe0ff */
[----:B------:R-:W-:-:S13]  /*ab90*/  ISETP.GE.AND P0, PT, R0, R30, PT ;  /* 0x0000001e0000720c */ /* 0x000fda0003f06270 */
[----:B------:R-:W-:Y:S05]  /*aba0*/  @P0 BRA `(.L_x_272) ;  /* 0x00003b8000000947 */ /* 0x000fea0003800000 */
        /* <DEDUP_REMOVED lines=10> */
[-C--:B------:R-:W-:Y:S01]  /*ac50*/  FMUL.FTZ R15, R0, R5.reuse ;  /* 0x00000005000f7220 */ /* 0x080fe20000410000 */
[----:B------:R-:W-:Y:S01]  /*ac60*/  LOP3.LUT R8, R17, 0xffff0000, RZ, 0xc0, !PT ;  /* 0xffff000011087812 */ /* 0x000fe200078ec0ff */
[----:B------:R-:W-:Y:S01]  /*ac70*/  FMUL.FTZ R14, R3, R5 ;  /* 0x00000005030e7220 */ /* 0x000fe20000410000 */
[----:B------:R-:W-:Y:S01]  /*ac80*/  SHF.L.U32 R13, R9, 0x10, RZ ;  /* 0x00000010090d7819 */ /* 0x000fe200000006ff */
[C---:B------:R-:W-:Y:S01]  /*ac90*/  IMAD.U32 R9, R11.reuse, 0x10000, RZ ;  /* 0x000100000b097824 */ /* 0x040fe200078e00ff */
[----:B------:R-:W-:Y:S01]  /*aca0*/  LOP3.LUT R5, R11, 0xffff0000, RZ, 0xc0, !PT ;  /* 0xffff00000b057812 */ /* 0x000fe200078ec0ff */
[----:B------:R-:W-:Y:S01]  /*acb0*/  FMUL.FTZ R11, R8, R4 ;  /* 0x00000004080b7220 */ /* 0x000fe20000410000 */
[C---:B------:R-:W-:Y:S01]  /*acc0*/  SHF.L.U32 R12, R10.reuse, 0x10, RZ ;  /* 0x000000100a0c7819 */ /* 0x040fe200000006ff */
[-C--:B------:R-:W-:Y:S01]  /*acd0*/  FFMA.FTZ R16, R3, R6.reuse, -R15 ;  /* 0x0000000603107223 */ /* 0x080fe2000001080f */
[----:B------:R-:W-:Y:S01]  /*ace0*/  LOP3.LUT R10, R10, 0xffff0000, RZ, 0xc0, !PT ;  /* 0xffff00000a0a7812 */ /* 0x000fe200078ec0ff */
[----:B------:R-:W-:Y:S01]  /*acf0*/  FFMA.FTZ R15, R0, R6, R14 ;  /* 0x00000006000f7223 */ /* 0x000fe2000001000e */
[----:B------:R-:W-:Y:S01]  /*ad00*/  LOP3.LUT R0, R18, 0xffff0000, RZ, 0xc0, !PT ;  /* 0xffff000012007812 */ /* 0x000fe200078ec0ff */
[C---:B------:R-:W-:Y:S01]  /*ad10*/  FMUL.FTZ R6, R2.reuse, R4 ;  /* 0x0000000402067220 */ /* 0x040fe20000410000 */
[C---:B------:R-:W-:Y:S01]  /*ad20*/  SHF.L.U32 R4, R49.reuse, 0x10, RZ ;  /* 0x0000001031047819 */ /* 0x040fe200000006ff */
[-C--:B------:R-:W-:Y:S01]  /*ad30*/  FFMA.FTZ R14, R2, R13.reuse, -R11 ;  /* 0x0000000d020e7223 */ /* 0x080fe2000001080b */
[----:B------:R-:W-:Y:S01]  /*ad40*/  SHF.L.U32 R2, R18, 0x10, RZ ;  /* 0x0000001012027819 */ /* 0x000fe200000006ff */
[----:B------:R-:W-:Y:S01]  /*ad50*/  FFMA.FTZ R13, R8, R13, R6 ;  /* 0x0000000d080d7223 */ /* 0x000fe20000010006 */
[----:B------:R-:W-:Y:S01]  /*ad60*/  LOP3.LUT R3, R49, 0xffff0000, RZ, 0xc0, !PT ;  /* 0xffff000031037812 */ /* 0x000fe200078ec0ff */
[----:B------:R-:W-:-:S02]  /*ad70*/  FMUL.FTZ R8, R0, R5 ;  /* 0x0000000500087220 */ /* 0x000fc40000410000 */
[-C--:B------:R-:W-:Y:S02]  /*ad80*/  FMUL.FTZ R11, R2, R10.reuse ;  /* 0x0000000a020b7220 */ /* 0x080fe40000410000 */
[C---:B------:R-:W-:Y:S02]  /*ad90*/  FMUL.FTZ R6, R4.reuse, R10 ;  /* 0x0000000a04067220 */ /* 0x040fe40000410000 */
[C---:B------:R-:W-:Y:S02]  /*ada0*/  FMUL.FTZ R5, R3.reuse, R5 ;  /* 0x0000000503057220 */ /* 0x040fe40000410000 */
[-C--:B------:R-:W-:Y:S02]  /*adb0*/  FFMA.FTZ R4, R4, R12.reuse, -R11 ;  /* 0x0000000c04047223 */ /* 0x080fe4000001080b */
[----:B------:R-:W-:Y:S02]  /*adc0*/  FFMA.FTZ R2, R2, R12, R6 ;  /* 0x0000000c02027223 */ /* 0x000fe40000010006 */
[-C--:B------:R-:W-:Y:S01]  /*add0*/  FFMA.FTZ R3, R3, R9.reuse, -R8 ;  /* 0x0000000903037223 */ /* 0x080fe20000010808 */
[----:B------:R-:W-:Y:S01]  /*ade0*/  F2FP.BF16.PACK_AB R8, R15, R16 ;  /* 0x000000100f08723e */ /* 0x000fe200000010ff */
[----:B------:R-:W-:Y:S01]  /*adf0*/  FFMA.FTZ R0, R0, R9, R5 ;  /* 0x0000000900007223 */ /* 0x000fe20000010005 */
[----:B------:R-:W-:-:S02]  /*ae00*/  F2FP.BF16.PACK_AB R9, R13, R14 ;  /* 0x0000000e0d09723e */ /* 0x000fc400000010ff */
[----:B------:R-:W-:Y:S02]  /*ae10*/  F2FP.BF16.PACK_AB R10, R2, R4 ;  /* 0x00000004020a723e */ /* 0x000fe400000010ff */
[----:B------:R-:W-:-:S05]  /*ae20*/  F2FP.BF16.PACK_AB R11, R0, R3 ;  /* 0x00000003000b723e */ /* 0x000fca00000010ff */
[----:B------:R1:W-:Y:S02]  /*ae30*/  STS.128 [R244+0x5800], R8 ;  /* 0x00580008f4007388 */ /* 0x0003e40000000c00 */
.L_x_274:
[----:B------:R-:W-:Y:S05]  /*ae40*/  BSYNC B0 ;  /* 0x0000000000007941 */ /* 0x000fea0003800000 */
.L_x_273:
        /* <DEDUP_REMOVED lines=23> */
[----:B------:R-:W-:Y:S01]  /*afc0*/  SHF.L.U32 R4, R45, 0x10, RZ ;  /* 0x000000102d047819 */ /* 0x000fe200000006ff */
        /* <DEDUP_REMOVED lines=17> */
.L_x_276:
[----:B------:R-:W-:Y:S05]  /*b0e0*/  BSYNC B0 ;  /* 0x0000000000007941 */ /* 0x000fea0003800000 */
.L_x_275:
        /* <DEDUP_REMOVED lines=41> */
.L_x_278:
[----:B------:R-:W-:Y:S05]  /*b380*/  BSYNC B0 ;  /* 0x0000000000007941 */ /* 0x000fea0003800000 */
.L_x_277:
        /* <DEDUP_REMOVED lines=41> */
.L_x_280:
[----:B------:R-:W-:Y:S05]  /*b620*/  BSYNC B0 ;  /* 0x0000000000007941 */ /* 0x000fea0003800000 */
.L_x_279:
        /* <DEDUP_REMOVED lines=41> */
.L_x_282:
[----:B------:R-:W-:Y:S05]  /*b8c0*/  BSYNC B0 ;  /* 0x0000000000007941 */ /* 0x000fea0003800000 */
.L_x_281:
        /* <DEDUP_REMOVED lines=39> */
[----:B------:R1:W-:Y:S01]  /*bb40*/  STS.128 [R245+0x9800], R8 ;  /* 0x00980008f5007388 */ /* 0x0003e20000000c00 */
[----:B------:R-:W-:Y:S05]  /*bb50*/  BRA `(.L_x_272) ;  /* 0x00002bd000007947 */ /* 0x000fea0003800000 */
.L_x_257:
        /* <DEDUP_REMOVED lines=20> */
[----:B------:R-:W3:Y:S01]  /*bca0*/  LDL R37, [R1+0x4] ;  /* 0x0000040001257983 */ /* 0x000ee20000100800 */
[C---:B------:R-:W-:Y:S01]  /*bcb0*/  ISETP.GE.AND P0, PT, R104.reuse, c[0x0][0x27c], PT ;  /* 0x00009f0068007a0c */ /* 0x040fe20003f06270 */
[----:B------:R-:W-:Y:S01]  /*bcc0*/  CS2R R26, SRZ ;  /* 0x00000000001a7805 */ /* 0x000fe2000001ff00 */
[----:B------:R-:W-:Y:S01]  /*bcd0*/  IADD3 R8, R104, 0x10, RZ ;  /* 0x0000001068087810 */ /* 0x000fe20007ffe0ff */
[----:B------:R-:W-:Y:S01]  /*bce0*/  CS2R R24, SRZ ;  /* 0x0000000000187805 */ /* 0x000fe2000001ff00 */
[----:B------:R-:W-:Y:S01]  /*bcf0*/  CS2R R14, SRZ ;  /* 0x00000000000e7805 */ /* 0x000fe2000001ff00 */
[----:B------:R-:W-:Y:S01]  /*bd00*/  CS2R R12, SRZ ;  /* 0x00000000000c7805 */ /* 0x000fe2000001ff00 */
[----:B------:R-:W-:Y:S01]  /*bd10*/  ISETP.GE.AND P2, PT, R8, c[0x0][0x27c], PT ;  /* 0x00009f0008007a0c */ /* 0x000fe20003f46270 */
[----:B------:R-:W-:Y:S01]  /*bd20*/  CS2R R30, SRZ ;  /* 0x00000000001e7805 */ /* 0x000fe2000001ff00 */
[----:B------:R-:W-:-:S05]  /*bd30*/  CS2R R28, SRZ ;  /* 0x00000000001c7805 */ /* 0x000fca000001ff00 */
[C---:B------:R-:W-:Y:S01]  /*bd40*/  @!P0 IMAD.SHL.U32 R6, R104.reuse, 0x2, RZ ;  /* 0x0000000268068824 */ /* 0x040fe200078e00ff */
[----:B------:R-:W-:-:S04]  /*bd50*/  @!P0 SHF.L.U64.HI R0, R104, 0x1, R105 ;  /* 0x0000000168008819 */ /* 0x000fc80000010269 */
[-C--:B------:R-:W-:Y:S02]  /*bd60*/  @!P0 IADD3 R34, P1, R4, R6.reuse, RZ ;  /* 0x0000000604228210 */ /* 0x080fe40007f3e0ff */
[----:B------:R-:W-:Y:S02]  /*bd70*/  @!P0 IADD3 R32, P6, R2, R6, RZ ;  /* 0x0000000602208210 */ /* 0x000fe40007fde0ff */
[----:B------:R-:W-:Y:S01]  /*bd80*/  IADD3 R6, R104, 0x20, RZ ;  /* 0x0000002068067810 */ /* 0x000fe20007ffe0ff */
[----:B------:R-:W-:Y:S01]  /*bd90*/  @!P0 IMAD.X R35, R5, 0x1, R0, P1 ;  /* 0x0000000105238824 */ /* 0x000fe200008e0600 */
[----:B------:R-:W-:Y:S02]  /*bda0*/  @!P0 IADD3.X R33, R3, R0, RZ, P6, !PT ;  /* 0x0000000003218210 */ /* 0x000fe400037fe4ff */
[----:B------:R-:W-:Y:S01]  /*bdb0*/  ISETP.GE.AND P1, PT, R6, c[0x0][0x27c], PT ;  /* 0x00009f0006007a0c */ /* 0x000fe20003f26270 */
[----:B------:R-:W-:Y:S01]  /*bdc0*/  CS2R R18, SRZ ;  /* 0x0000000000127805 */ /* 0x000fe2000001ff00 */
[----:B------:R-:W-:Y:S01]  /*bdd0*/  CS2R R16, SRZ ;  /* 0x0000000000107805 */ /* 0x000fe2000001ff00 */
[----:B------:R-:W-:Y:S01]  /*bde0*/  CS2R R22, SRZ ;  /* 0x0000000000167805 */ /* 0x000fe2000001ff00 */
[----:B------:R-:W-:-:S06]  /*bdf0*/  CS2R R20, SRZ ;  /* 0x0000000000147805 */ /* 0x000fcc000001ff00 */
[----:B------:R1:W5:Y:S01]  /*be00*/  @!P0 LD.E.128 R20, [R34.64] ;  /* 0x0000000822148980 */ /* 0x000362000c101d00 */
[----:B--2---:R-:W-:-:S04]  /*be10*/  @!P2 IMAD.SHL.U32 R6, R38, 0x8, RZ ;  /* 0x000000082606a824 */ /* 0x004fc800078e00ff */
[----:B------:R-:W-:Y:S01]  /*be20*/  @!P2 IMAD.WIDE R10, R6, 0x2, R4 ;  /* 0x00000002060aa825 */ /* 0x000fe200078e0204 */
[----:B---3--:R-:W-:-:S03]  /*be30*/  @!P1 SHF.L.U32 R0, R37, 0x3, RZ ;  /* 0x0000000325009819 */ /* 0x008fc600000006ff */
[----:B------:R-:W-:Y:S01]  /*be40*/  @!P2 IMAD.WIDE R8, R6, 0x2, R2 ;  /* 0x000000020608a825 */ /* 0x000fe200078e0202 */
[----:B------:R2:W5:Y:S03]  /*be50*/  @!P2 LD.E.128 R24, [R10.64] ;  /* 0x000000080a18a980 */ /* 0x000566000c101d00 */
[C---:B------:R-:W-:Y:S01]  /*be60*/  @!P1 IMAD.WIDE R4, R0.reuse, 0x2, R4 ;  /* 0x0000000200049825 */ /* 0x040fe200078e0204 */
[----:B------:R3:W5:Y:S03]  /*be70*/  @!P2 LD.E.128 R12, [R8.64] ;  /* 0x00000008080ca980 */ /* 0x000766000c101d00 */
[----:B------:R-:W-:Y:S01]  /*be80*/  @!P1 IMAD.WIDE R2, R0, 0x2, R2 ;  /* 0x0000000200029825 */ /* 0x000fe200078e0202 */
[----:B------:R1:W5:Y:S04]  /*be90*/  @!P1 LD.E.128 R28, [R4.64] ;  /* 0x00000008041c9980 */ /* 0x000368000c101d00 */
[----:B------:R1:W5:Y:S01]  /*bea0*/  @!P1 LD.E.128 R16, [R2.64] ;  /* 0x0000000802109980 */ /* 0x000362000c101d00 */
[----:B--2---:R-:W-:Y:S01]  /*beb0*/  CS2R R10, SRZ ;  /* 0x00000000000a7805 */ /* 0x004fe2000001ff00 */
[----:B---3--:R-:W-:-:S06]  /*bec0*/  CS2R R8, SRZ ;  /* 0x0000000000087805 */ /* 0x008fcc000001ff00 */
[----:B------:R1:W5:Y:S02]  /*bed0*/  @!P0 LD.E.128 R8, [R32.64] ;  /* 0x0000000820088980 */ /* 0x000364000c101d00 */
.L_x_284:
[----:B-123--:R-:W-:Y:S05]  /*bee0*/  BSYNC B0 ;  /* 0x0000000000007941 */ /* 0x00efea0003800000 */
.L_x_283:
[--C-:B-----5:R-:W-:Y:S01]  /*bef0*/  IMAD.MOV.U32 R43, RZ, RZ, R27.reuse ;  /* 0x000000ffff2b7224 */ /* 0x120fe200078e001b */
[----:B------:R-:W-:Y:S01]  /*bf00*/  SHF.R.U32.HI R0, RZ, 0x10, R27 ;  /* 0x00000010ff007819 */ /* 0x000fe2000001161b */
[--C-:B------:R-:W-:Y:S01]  /*bf10*/  IMAD.MOV.U32 R54, RZ, RZ, R21.reuse ;  /* 0x000000ffff367224 */ /* 0x100fe200078e0015 */
[----:B------:R-:W-:Y:S01]  /*bf20*/  SHF.R.U32.HI R49, RZ, 0x10, R21 ;  /* 0x00000010ff317819 */ /* 0x000fe20000011615 */
[----:B------:R-:W-:Y:S01]  /*bf30*/  IMAD.MOV.U32 R52, RZ, RZ, R22 ;  /* 0x000000ffff347224 */ /* 0x000fe200078e0016 */
[----:B------:R-:W-:Y:S01]  /*bf40*/  PRMT R43, R43, 0x5410, R0 ;  /* 0x000054102b2b7816 */ /* 0x000fe20000000000 */
[----:B------:R-:W-:Y:S01]  /*bf50*/  IMAD R0, R59, -0x80, R36 ;  /* 0xffffff803b007824 */ /* 0x000fe200078e0224 */
[----:B------:R-:W-:Y:S01]  /*bf60*/  PRMT R49, R54, 0x5410, R49 ;  /* 0x0000541036317816 */ /* 0x000fe20000000031 */
[----:B------:R-:W-:Y:S01]  /*bf70*/  IMAD.MOV.U32 R48, RZ, RZ, R24 ;  /* 0x000000ffff307224 */ /* 0x000fe200078e0018 */
[--C-:B------:R-:W-:Y:S01]  /*bf80*/  SHF.R.U64 R50, R22, 0x10, R23.reuse ;  /* 0x0000001016327819 */ /* 0x100fe20000001217 */
        /* <DEDUP_REMOVED lines=8> */
[----:B------:R-:W-:Y:S01]  /*c010*/  IMAD.MOV.U32 R44, RZ, RZ, R26 ;  /* 0x000000ffff2c7224 */ /* 0x000fe200078e001a */
[--C-:B------:R-:W-:Y:S01]  /*c020*/  SHF.R.U64 R38, R28, 0x10, R29.reuse ;  /* 0x000000101c267819 */ /* 0x100fe2000000121d */
[----:B------:R-:W-:Y:S01]  /*c030*/  IMAD.MOV.U32 R39, RZ, RZ, R28 ;  /* 0x000000ffff277224 */ /* 0x000fe200078e001c */
[----:B------:R-:W-:Y:S01]  /*c040*/  SHF.R.U32.HI R33, RZ, 0x10, R29 ;  /* 0x00000010ff217819 */ /* 0x000fe2000001161d */
[----:B------:R-:W-:Y:S01]  /*c050*/  IMAD.MOV.U32 R37, RZ, RZ, R30 ;  /* 0x000000ffff257224 */ /* 0x000fe200078e001e */
[----:B------:R-:W-:Y:S01]  /*c060*/  SHF.R.U64 R22, R12, 0x10, R13 ;  /* 0x000000100c167819 */ /* 0x000fe2000000120d */
[----:B------:R-:W-:Y:S01]  /*c070*/  IMAD.MOV.U32 R35, RZ, RZ, R31 ;  /* 0x000000ffff237224 */ /* 0x000fe200078e001f */
[----:B------:R-:W-:Y:S01]  /*c080*/  SHF.R.U64 R53, R20, 0x10, R21 ;  /* 0x0000001014357819 */ /* 0x000fe20000001215 */
[----:B------:R-:W-:Y:S01]  /*c090*/  IMAD.MOV.U32 R32, RZ, RZ, R8 ;  /* 0x000000ffff207224 */ /* 0x000fe200078e0008 */
[----:B------:R-:W-:Y:S01]  /*c0a0*/  SHF.R.U64 R42, R26, 0x10, R27 ;  /* 0x000000101a2a7819 */ /* 0x000fe2000000121b */
[----:B------:R-:W-:Y:S01]  /*c0b0*/  IMAD.MOV.U32 R23, RZ, RZ, R13 ;  /* 0x000000ffff177224 */ /* 0x000fe200078e000d */
[----:B------:R-:W-:Y:S01]  /*c0c0*/  SHF.R.U64 R34, R30, 0x10, R31 ;  /* 0x000000101e227819 */ /* 0x000fe2000000121f */
[----:B------:R-:W-:Y:S01]  /*c0d0*/  IMAD.MOV.U32 R47, RZ, RZ, R25 ;  /* 0x000000ffff2f7224 */ /* 0x000fe200078e0019 */
[----:B------:R-:W-:Y:S01]  /*c0e0*/  SHF.R.U32.HI R29, RZ, 0x10, R31 ;  /* 0x00000010ff1d7819 */ /* 0x000fe2000001161f */
[----:B------:R-:W-:Y:S01]  /*c0f0*/  IMAD.MOV.U32 R31, RZ, RZ, R9 ;  /* 0x000000ffff1f7224 */ /* 0x000fe200078e0009 */
[----:B------:R-:W-:Y:S01]  /*c100*/  SHF.R.U32.HI R12, RZ, 0x10, R13 ;  /* 0x00000010ff0c7819 */ /* 0x000fe2000001160d */
[----:B------:R-:W-:Y:S01]  /*c110*/  IMAD.MOV.U32 R28, RZ, RZ, R10 ;  /* 0x000000ffff1c7224 */ /* 0x000fe200078e000a */
[----:B------:R-:W-:Y:S01]  /*c120*/  SHF.R.U32.HI R41, RZ, 0x10, R25 ;  /* 0x00000010ff297819 */ /* 0x000fe20000011619 */
[----:B------:R-:W-:Y:S01]  /*c130*/  IMAD.MOV.U32 R27, RZ, RZ, R11 ;  /* 0x000000ffff1b7224 */ /* 0x000fe200078e000b */
[----:B------:R-:W-:Y:S01]  /*c140*/  SHF.R.U64 R30, R8, 0x10, R9 ;  /* 0x00000010081e7819 */ /* 0x000fe20000001209 */
[----:B------:R-:W-:Y:S01]  /*c150*/  IMAD.MOV.U32 R20, RZ, RZ, R14 ;  /* 0x000000ffff147224 */ /* 0x000fe200078e000e */
[----:B------:R-:W-:Y:S01]  /*c160*/  SHF.R.U64 R26, R10, 0x10, R11 ;  /* 0x000000100a1a7819 */ /* 0x000fe2000000120b */
[----:B------:R-:W-:Y:S01]  /*c170*/  IMAD.MOV.U32 R10, RZ, RZ, R17 ;  /* 0x000000ffff0a7224 */ /* 0x000fe200078e0011 */
[----:B------:R-:W-:Y:S01]  /*c180*/  SHF.R.U32.HI R21, RZ, 0x10, R11 ;  /* 0x00000010ff157819 */ /* 0x000fe2000001160b */
[----:B------:R-:W-:Y:S01]  /*c190*/  IMAD.MOV.U32 R11, RZ, RZ, R16 ;  /* 0x000000ffff0b7224 */ /* 0x000fe200078e0010 */
[--C-:B------:R-:W-:Y:S01]  /*c1a0*/  SHF.R.U64 R13, R14, 0x10, R15.reuse ;  /* 0x000000100e0d7819 */ /* 0x100fe2000000120f */
[----:B------:R-:W-:Y:S01]  /*c1b0*/  IMAD.MOV.U32 R14, RZ, RZ, R15 ;  /* 0x000000ffff0e7224 */ /* 0x000fe200078e000f */
[----:B------:R-:W-:Y:S01]  /*c1c0*/  SHF.R.U32.HI R25, RZ, 0x10, R9 ;  /* 0x00000010ff197819 */ /* 0x000fe20000011609 */
[----:B------:R-:W-:Y:S01]  /*c1d0*/  IMAD.MOV.U32 R6, RZ, RZ, R18 ;  /* 0x000000ffff067224 */ /* 0x000fe200078e0012 */
[----:B------:R-:W-:Y:S01]  /*c1e0*/  SHF.R.U32.HI R8, RZ, 0x10, R15 ;  /* 0x00000010ff087819 */ /* 0x000fe2000001160f */
[----:B------:R-:W-:Y:S01]  /*c1f0*/  IMAD.MOV.U32 R5, RZ, RZ, R19 ;  /* 0x000000ffff057224 */ /* 0x000fe200078e0013 */
[----:B------:R-:W-:Y:S01]  /*c200*/  SHF.R.U64 R9, R16, 0x10, R17 ;  /* 0x0000001010097819 */ /* 0x000fe20000001211 */
[----:B------:R-:W-:-:S04]  /*c210*/  DEPBAR.LE SB0, 0x1 ;  /* 0x000080400000791a */ /* 0x000fc80000000000 */
[----:B------:R-:W-:Y:S01]  /*c220*/  SHF.R.U32.HI R3, RZ, 0x10, R17 ;  /* 0x00000010ff037819 */ /* 0x000fe20000011611 */
[----:B------:R-:W-:Y:S01]  /*c230*/  BSSY B1, `(.L_x_285) ;  /* 0x0000133000017945 */ /* 0x000fe20003800000 */
[--C-:B------:R-:W-:Y:S02]  /*c240*/  SHF.R.U64 R4, R18, 0x10, R19.reuse ;  /* 0x0000001012047819 */ /* 0x100fe40000001213 */
[----:B------:R-:W-:Y:S02]  /*c250*/  SHF.R.U32.HI R2, RZ, 0x10, R19 ;  /* 0x00000010ff027819 */ /* 0x000fe40000011613 */
        /* <DEDUP_REMOVED lines=21> */
[----:B------:R-:W-:Y:S01]  /*c3b0*/  PRMT R47, R5, 0x5410, R2 ;  /* 0x00005410052f7816 */ /* 0x000fe20000000002 */
[----:B------:R-:W-:Y:S06]  /*c3c0*/  BAR.SYNC.DEFER_BLOCKING 0x0 ;  /* 0x0000000000007b1d */ /* 0x000fec0000010000 */
[----:B------:R-:W-:Y:S05]  /*c3d0*/  @P0 BRA `(.L_x_286) ;  /* 0x0000118000000947 */ /* 0x000fea0003800000 */
[----:B------:R1:W5:Y:S04]  /*c3e0*/  LDL R60, [R1+0xc] ;  /* 0x00000c00013c7983 */ /* 0x0003680000100800 */
[----:B------:R1:W5:Y:S01]  /*c3f0*/  LDL R59, [R1+0x10] ;  /* 0x00001000013b7983 */ /* 0x0003620000100800 */
[----:B------:R-:W-:Y:S01]  /*c400*/  ISETP.GE.AND P0, PT, R104, c[0x0][0x27c], PT ;  /* 0x00009f0068007a0c */ /* 0x000fe20003f06270 */
[----:B------:R-:W-:-:S12]  /*c410*/  BSSY B0, `(.L_x_287) ;  /* 0x000005a000007945 */ /* 0x000fd80003800000 */
[----:B------:R-:W-:Y:S05]  /*c420*/  @P0 BRA `(.L_x_288) ;  /* 0x0000058000000947 */ /* 0x000fea0003800000 */
[----:B------:R-:W2:Y:S01]  /*c430*/  LDL R55, [R1+0xec] ;  /* 0x0000ec0001377983 */ /* 0x000ea20000100800 */
[----:B------:R-:W-:Y:S02]  /*c440*/  MOV R0, c[0x0][0x27c] ;  /* 0x00009f0000007a02 */ /* 0x000fe40000000f00 */
[----:B------:R-:W-:Y:S02]  /*c450*/  LOP3.LUT R4, R30, 0xffff0000, RZ, 0xc0, !PT ;  /* 0xffff00001e047812 */ /* 0x000fe400078ec0ff */
[----:B------:R-:W-:-:S04]  /*c460*/  LEA.HI R0, R0, R168, RZ, 0x1d ;  /* 0x000000a800007211 */ /* 0x000fc800078fe8ff */
[----:B------:R-:W-:Y:S01]  /*c470*/  SHF.R.S32.HI R3, RZ, 0x1f, R0 ;  /* 0x0000001fff037819 */ /* 0x000fe20000011400 */
[----:B------:R-:W-:-:S03]  /*c480*/  IMAD.SHL.U32 R2, R0, 0x8, RZ ;  /* 0x0000000800027824 */ /* 0x000fc600078e00ff */
[----:B------:R-:W-:Y:S02]  /*c490*/  LEA.HI R0, R3, R0, RZ, 0x2 ;  /* 0x0000000003007211 */ /* 0x000fe400078f10ff */
[----:B-----5:R-:W-:Y:S02]  /*c4a0*/  LOP3.LUT R2, R60, 0x18, R2, 0xf8, !PT ;  /* 0x000000183c027812 */ /* 0x020fe400078ef802 */
[----:B------:R-:W-:Y:S02]  /*c4b0*/  SHF.L.U32 R0, R0, 0xa, RZ ;  /* 0x0000000a00007819 */ /* 0x000fe400000006ff */
[----:B------:R-:W-:Y:S02]  /*c4c0*/  LOP3.LUT R2, R2, R59, RZ, 0x3c, !PT ;  /* 0x0000003b02027212 */ /* 0x000fe400078e3cff */
[----:B------:R-:W-:-:S04]  /*c4d0*/  LOP3.LUT R0, R0, 0x7ffff000, RZ, 0xc0, !PT ;  /* 0x7ffff00000007812 */ /* 0x000fc800078ec0ff */
[----:B------:R-:W-:Y:S02]  /*c4e0*/  IADD3 R0, R2, R0, R7 ;  /* 0x0000000002007210 */ /* 0x000fe40007ffe007 */
[----:B------:R-:W-:-:S03]  /*c4f0*/  SHF.L.U32 R2, R30, 0x10, RZ ;  /* 0x000000101e027819 */ /* 0x000fc600000006ff */
[----:B------:R-:W-:Y:S02]  /*c500*/  IMAD.SHL.U32 R23, R0, 0x2, RZ ;  /* 0x0000000200177824 */ /* 0x000fe400078e00ff */
[----:B------:R-:W-:-:S03]  /*c510*/  IMAD.U32 R0, R53, 0x10000, RZ ;  /* 0x0001000035007824 */ /* 0x000fc600078e00ff */
[----:B------:R-:W3:Y:S02]  /*c520*/  LDS.128 R8, [R23+0x6080] ;  /* 0x0060800017087984 */ /* 0x000ee40000000c00 */
[C---:B---3--:R-:W-:Y:S02]  /*c530*/  SHF.L.U32 R3, R8.reuse, 0x10, RZ ;  /* 0x0000001008037819 */ /* 0x048fe400000006ff */
[----:B------:R-:W-:Y:S01]  /*c540*/  LOP3.LUT R5, R8, 0xffff0000, RZ, 0xc0, !PT ;  /* 0xffff000008057812 */ /* 0x000fe200078ec0ff */
[----:B------:R-:W-:Y:S02]  /*c550*/  IMAD.U32 R8, R9, 0x10000, RZ ;  /* 0x0001000009087824 */ /* 0x000fe400078e00ff */
[C---:B------:R-:W-:Y:S02]  /*c560*/  FMUL.FTZ R19, R3.reuse, R2 ;  /* 0x0000000203137220 */ /* 0x040fe40000410000 */
[-C--:B------:R-:W-:Y:S01]  /*c570*/  FMUL.FTZ R18, R3, R0.reuse ;  /* 0x0000000003127220 */ /* 0x080fe20000410000 */
[----:B------:R-:W-:Y:S01]  /*c580*/  LOP3.LUT R3, R53, 0xffff0000, RZ, 0xc0, !PT ;  /* 0xffff000035037812 */ /* 0x000fe200078ec0ff */
[----:B--2---:R-:W2:Y:S02]  /*c590*/  LDS.128 R12, [R55] ;  /* 0x00000000370c7984 */ /* 0x004ea40000000c00 */
[C---:B--2---:R-:W-:Y:S01]  /*c5a0*/  SHF.L.U32 R6, R12.reuse, 0x10, RZ ;  /* 0x000000100c067819 */ /* 0x044fe200000006ff */
[----:B------:R-:W-:Y:S01]  /*c5b0*/  IMAD.U32 R20, R15, 0x10000, RZ ;  /* 0x000100000f147824 */ /* 0x000fe200078e00ff */
[----:B------:R-:W-:Y:S01]  /*c5c0*/  LOP3.LUT R12, R12, 0xffff0000, RZ, 0xc0, !PT ;  /* 0xffff00000c0c7812 */ /* 0x000fe200078ec0ff */
[----:B------:R-:W-:Y:S01]  /*c5d0*/  IMAD.U32 R16, R13, 0x10000, RZ ;  /* 0x000100000d107824 */ /* 0x000fe200078e00ff */
[----:B------:R-:W-:Y:S01]  /*c5e0*/  LOP3.LUT R21, R15, 0xffff0000, RZ, 0xc0, !PT ;  /* 0xffff00000f157812 */ /* 0x000fe200078ec0ff */
[----:B------:R-:W-:Y:S01]  /*c5f0*/  FFMA.FTZ R29, R6, R0, -R19 ;  /* 0x00000000061d7223 */ /* 0x000fe20000010813 */
[----:B------:R-:W-:Y:S01]  /*c600*/  SHF.L.U32 R0, R32, 0x10, RZ ;  /* 0x0000001020007819 */ /* 0x000fe200000006ff */
[----:B------:R-:W-:Y:S01]  /*c610*/  FMUL.FTZ R19, R5, R4 ;  /* 0x0000000405137220 */ /* 0x000fe20000410000 */
[----:B------:R-:W-:Y:S01]  /*c620*/  LOP3.LUT R15, R9, 0xffff0000, RZ, 0xc0, !PT ;  /* 0xffff0000090f7812 */ /* 0x000fe200078ec0ff */
[----:B------:R-:W-:Y:S01]  /*c630*/  FFMA.FTZ R28, R6, R2, R18 ;  /* 0x00000002061c7223 */ /* 0x000fe20000010012 */
[----:B------:R-:W-:Y:S01]  /*c640*/  SHF.L.U32 R9, R10, 0x10, RZ ;  /* 0x000000100a097819 */ /* 0x000fe200000006ff */
[----:B------:R-:W-:Y:S01]  /*c650*/  IMAD.U32 R2, R49, 0x10000, RZ ;  /* 0x0001000031027824 */ /* 0x000fe200078e00ff */
[----:B------:R-:W-:Y:S01]  /*c660*/  SHF.L.U32 R6, R31, 0x10, RZ ;  /* 0x000000101f067819 */ /* 0x000fe200000006ff */
[-C--:B------:R-:W-:Y:S01]  /*c670*/  FMUL.FTZ R18, R5, R3.reuse ;  /* 0x0000000305127220 */ /* 0x080fe20000410000 */
[----:B------:R-:W-:Y:S01]  /*c680*/  SHF.L.U32 R17, R14, 0x10, RZ ;  /* 0x000000100e117819 */ /* 0x000fe200000006ff */
[----:B------:R-:W-:Y:S01]  /*c690*/  FFMA.FTZ R27, R12, R3, -R19 ;  /* 0x000000030c1b7223 */ /* 0x000fe20000010813 */
[----:B------:R-:W-:Y:S01]  /*c6a0*/  LOP3.LUT R10, R10, 0xffff0000, RZ, 0xc0, !PT ;  /* 0xffff00000a0a7812 */ /* 0x000fe200078ec0ff */
[C---:B------:R-:W-:Y:S01]  /*c6b0*/  FMUL.FTZ R5, R8.reuse, R0 ;  /* 0x0000000008057220 */ /* 0x040fe20000410000 */
[----:B------:R-:W-:Y:S01]  /*c6c0*/  LOP3.LUT R22, R13, 0xffff0000, RZ, 0xc0, !PT ;  /* 0xffff00000d167812 */ /* 0x000fe200078ec0ff */
[----:B------:R-:W-:Y:S01]  /*c6d0*/  FMUL.FTZ R3, R8, R2 ;  /* 0x0000000208037220 */ /* 0x000fe20000410000 */
[----:B------:R-:W-:Y:S01]  /*c6e0*/  LOP3.LUT R14, R14, 0xffff0000, RZ, 0xc0, !PT ;  /* 0xffff00000e0e7812 */ /* 0x000fe200078ec0ff */
[----:B------:R-:W-:-:S02]  /*c6f0*/  FFMA.FTZ R26, R12, R4, R18 ;  /* 0x000000040c1a7223 */ /* 0x000fc40000010012 */
[C---:B------:R-:W-:Y:S01]  /*c700*/  FFMA.FTZ R25, R16.reuse, R2, -R5 ;  /* 0x0000000210197223 */ /* 0x040fe20000010805 */
[----:B------:R-:W-:Y:S01]  /*c710*/  SHF.L.U32 R5, R33, 0x10, RZ ;  /* 0x0000001021057819 */ /* 0x000fe200000006ff */
[----:B------:R-:W-:Y:S01]  /*c720*/  FFMA.FTZ R24, R16, R0, R3 ;  /* 0x0000000010187223 */ /* 0x000fe20000010003 */
[----:B------:R-:W-:Y:S01]  /*c730*/  LOP3.LUT R0, R31, 0xffff0000, RZ, 0xc0, !PT ;  /* 0xffff00001f007812 */ /* 0x000fe200078ec0ff */
[C---:B------:R-:W-:Y:S01]  /*c740*/  IMAD.U32 R2, R50.reuse, 0x10000, RZ ;  /* 0x0001000032027824 */ /* 0x040fe200078e00ff */
[----:B------:R-:W-:Y:S01]  /*c750*/  LOP3.LUT R3, R50, 0xffff0000, RZ, 0xc0, !PT ;  /* 0xffff000032037812 */ /* 0x000fe200078ec0ff */
[----:B------:R-:W-:Y:S02]  /*c760*/  FMUL.FTZ R4, R9, R6 ;  /* 0x0000000609047220 */ /* 0x000fe40000410000 */
[C---:B------:R-:W-:Y:S01]  /*c770*/  IMAD.U32 R13, R11.reuse, 0x10000, RZ ;  /* 0x000100000b0d7824 */ /* 0x040fe200078e00ff */
[----:B------:R-:W-:Y:S01]  /*c780*/  LOP3.LUT R11, R11, 0xffff0000, RZ, 0xc0, !PT ;  /* 0xffff00000b0b7812 */ /* 0x000fe200078ec0ff */
[----:B------:R-:W-:-:S02]  /*c790*/  FMUL.FTZ R9, R9, R2 ;  /* 0x0000000209097220 */ /* 0x000fc40000410000 */
[----:B------:R-:W-:Y:S01]  /*c7a0*/  FFMA.FTZ R19, R17, R2, -R4 ;  /* 0x0000000211137223 */ /* 0x000fe20000010804 */
[----:B------:R-:W-:Y:S01]  /*c7b0*/  SHF.L.U32 R2, R45, 0x10, RZ ;  /* 0x000000102d027819 */ /* 0x000fe200000006ff */
[C---:B------:R-:W-:Y:S02]  /*c7c0*/  FMUL.FTZ R8, R10.reuse, R0 ;  /* 0x000000000a087220 */ /* 0x040fe40000410000 */
[----:B------:R-:W-:Y:S02]  /*c7d0*/  FMUL.FTZ R10, R10, R3 ;  /* 0x000000030a0a7220 */ /* 0x000fe40000410000 */
[----:B------:R-:W-:Y:S02]  /*c7e0*/  FMUL.FTZ R4, R13, R5 ;  /* 0x000000050d047220 */ /* 0x000fe40000410000 */
[----:B------:R-:W-:Y:S02]  /*c7f0*/  FFMA.FTZ R18, R17, R6, R9 ;  /* 0x0000000611127223 */ /* 0x000fe40000010009 */
[----:B------:R-:W-:Y:S01]  /*c800*/  FFMA.FTZ R10, R14, R0, R10 ;  /* 0x000000000e0a7223 */ /* 0x000fe2000001000a */
[----:B------:R-:W-:Y:S01]  /*c810*/  LOP3.LUT R0, R33, 0xffff0000, RZ, 0xc0, !PT ;  /* 0xffff000021007812 */ /* 0x000fe200078ec0ff */
[----:B------:R-:W-:-:S02]  /*c820*/  FMUL.FTZ R6, R13, R2 ;  /* 0x000000020d067220 */ /* 0x000fc40000410000 */
[----:B------:R-:W-:Y:S01]  /*c830*/  FFMA.FTZ R17, R20, R2, -R4 ;  /* 0x0000000214117223 */ /* 0x000fe20000010804 */
[----:B------:R-:W-:Y:S01]  /*c840*/  LOP3.LUT R2, R32, 0xffff0000, RZ, 0xc0, !PT ;  /* 0xffff000020027812 */ /* 0x000fe200078ec0ff */
[----:B------:R-:W-:Y:S01]  /*c850*/  FFMA.FTZ R12, R14, R3, -R8 ;  /* 0x000000030e0c7223 */ /* 0x000fe20000010808 */
[----:B------:R-:W-:Y:S01]  /*c860*/  LOP3.LUT R4, R49, 0xffff0000, RZ, 0xc0, !PT ;  /* 0xffff000031047812 */ /* 0x000fe200078ec0ff */
[----:B------:R-:W-:Y:S01]  /*c870*/  FFMA.FTZ R16, R20, R5, R6 ;  /* 0x0000000514107223 */ /* 0x000fe20000010006 */
[----:B------:R-:W-:Y:S01]  /*c880*/  LOP3.LUT R3, R45, 0xffff0000, RZ, 0xc0, !PT ;  /* 0xffff00002d037812 */ /* 0x000fe200078ec0ff */
[----:B------:R-:W-:Y:S01]  /*c890*/  FMUL.FTZ R9, R15, R2 ;  /* 0x000000020f097220 */ /* 0x000fe20000410000 */
[----:B------:R-:W-:Y:S01]  /*c8a0*/  F2FP.BF16.PACK_AB R14, R12, R19 ;  /* 0x000000130c0e723e */ /* 0x000fe200000010ff */
[----:B------:R-:W-:Y:S01]  /*c8b0*/  FMUL.FTZ R6, R11, R0 ;  /* 0x000000000b067220 */ /* 0x000fe20000410000 */
[----:B------:R-:W-:Y:S01]  /*c8c0*/  F2FP.BF16.PACK_AB R12, R27, R29 ;  /* 0x0000001d1b0c723e */ /* 0x000fe200000010ff */
[----:B------:R-:W-:Y:S01]  /*c8d0*/  FMUL.FTZ R8, R15, R4 ;  /* 0x000000040f087220 */ /* 0x000fe20000410000 */
[----:B------:R-:W-:Y:S01]  /*c8e0*/  F2FP.BF16.PACK_AB R10, R10, R18 ;  /* 0x000000120a0a723e */ /* 0x000fe200000010ff */
[----:B------:R-:W-:-:S02]  /*c8f0*/  FMUL.FTZ R5, R11, R3 ;  /* 0x000000030b057220 */ /* 0x000fc40000410000 */
[C---:B------:R-:W-:Y:S02]  /*c900*/  FFMA.FTZ R4, R22.reuse, R4, -R9 ;  /* 0x0000000416047223 */ /* 0x040fe40000010809 */
[C---:B------:R-:W-:Y:S02]  /*c910*/  FFMA.FTZ R3, R21.reuse, R3, -R6 ;  /* 0x0000000315037223 */ /* 0x040fe40000010806 */
[----:B------:R-:W-:Y:S01]  /*c920*/  FFMA.FTZ R2, R22, R2, R8 ;  /* 0x0000000216027223 */ /* 0x000fe20000010008 */
[----:B------:R-:W-:Y:S01]  /*c930*/  F2FP.BF16.PACK_AB R13, R4, R25 ;  /* 0x00000019040d723e */ /* 0x000fe200000010ff */
[----:B------:R-:W-:Y:S01]  /*c940*/  FFMA.FTZ R0, R21, R0, R5 ;  /* 0x0000000015007223 */ /* 0x000fe20000010005 */
[----:B------:R-:W-:Y:S02]  /*c950*/  F2FP.BF16.PACK_AB R15, R3, R17 ;  /* 0x00000011030f723e */ /* 0x000fe400000010ff */
[----:B------:R-:W-:Y:S02]  /*c960*/  F2FP.BF16.PACK_AB R8, R26, R28 ;  /* 0x0000001c1a08723e */ /* 0x000fe400000010ff */
[----:B------:R-:W-:Y:S01]  /*c970*/  F2FP.BF16.PACK_AB R9, R2, R24 ;  /* 0x000000180209723e */ /* 0x000fe200000010ff */
[----:B------:R2:W-:Y:S01]  /*c980*/  STS.128 [R55], R12 ;  /* 0x0000000c37007388 */ /* 0x0005e20000000c00 */
[----:B------:R-:W-:-:S05]  /*c990*/  F2FP.BF16.PACK_AB R11, R0, R16 ;  /* 0x00000010000b723e */ /* 0x000fca00000010ff */
[----:B------:R2:W-:Y:S02]  /*c9a0*/  STS.128 [R23+0x6080], R8 ;  /* 0x0060800817007388 */ /* 0x0005e40000000c00 */
.L_x_288:
[----:B------:R-:W-:Y:S05]  /*c9b0*/  BSYNC B0 ;  /* 0x0000000000007941 */ /* 0x000fea0003800000 */
.L_x_287:
[----:B------:R-:W-:Y:S01]  /*c9c0*/  IADD3 R0, R104, 0x10, RZ ;  /* 0x0000001068007810 */ /* 0x000fe20007ffe0ff */
[----:B------:R-:W-:Y:S03]  /*c9d0*/  BSSY B0, `(.L_x_289) ;  /* 0x000005c000007945 */ /* 0x000fe60003800000 */
[----:B------:R-:W-:-:S13]  /*c9e0*/  ISETP.GE.AND P0, PT, R0, c[0x0][0x27c], PT ;  /* 0x00009f0000007a0c */ /* 0x000fda0003f06270 */
[----:B------:R-:W-:Y:S05]  /*c9f0*/  @P0 BRA `(.L_x_290) ;  /* 0x0000059000000947 */ /* 0x000fea0003800000 */
[----:B------:R-:W3:Y:S04]  /*ca00*/  LDL R2, [R1+0x8] ;  /* 0x0000080001027983 */ /* 0x000ee80000100800 */
[----:B--2---:R-:W2:Y:S01]  /*ca10*/  LDL R55, [R1+0xfc] ;  /* 0x0000fc0001377983 */ /* 0x004ea20000100800 */
[----:B------:R-:W-:Y:S02]  /*ca20*/  MOV R0, c[0x0][0x27c] ;  /* 0x00009f0000007a02 */ /* 0x000fe40000000f00 */
[----:B------:R-:W-:Y:S02]  /*ca30*/  LOP3.LUT R4, R34, 0xffff0000, RZ, 0xc0, !PT ;  /* 0xffff000022047812 */ /* 0x000fe400078ec0ff */
[----:B---3--:R-:W-:-:S04]  /*ca40*/  LEA.HI R0, R0, R2, RZ, 0x1d ;  /* 0x0000000200007211 */ /* 0x008fc800078fe8ff */
[----:B------:R-:W-:Y:S01]  /*ca50*/  SHF.R.S32.HI R2, RZ, 0x1f, R0 ;  /* 0x0000001fff027819 */ /* 0x000fe20000011400 */
[----:B------:R-:W-:Y:S01]  /*ca60*/  IMAD.SHL.U32 R3, R0, 0x8, RZ ;  /* 0x0000000800037824 */ /* 0x000fe200078e00ff */
[----:B--2---:R-:W2:Y:S02]  /*ca70*/  LDS.128 R12, [R55] ;  /* 0x00000000370c7984 */ /* 0x004ea40000000c00 */
[----:B------:R-:W-:Y:S02]  /*ca80*/  LEA.HI R0, R2, R0, RZ, 0x2 ;  /* 0x0000000002007211 */ /* 0x000fe400078f10ff */
[----:B-----5:R-:W-:Y:S02]  /*ca90*/  LOP3.LUT R2, R60, 0x18, R3, 0xf8, !PT ;  /* 0x000000183c027812 */ /* 0x020fe400078ef803 */
[----:B------:R-:W-:Y:S02]  /*caa0*/  SHF.L.U32 R0, R0, 0xa, RZ ;  /* 0x0000000a00007819 */ /* 0x000fe400000006ff */
[----:B------:R-:W-:-:S02]  /*cab0*/  LOP3.LUT R2, R2, R59, RZ, 0x3c, !PT ;  /* 0x0000003b02027212 */ /* 0x000fc400078e3cff */
[----:B------:R-:W-:-:S04]  /*cac0*/  LOP3.LUT R0, R0, 0x7ffff000, RZ, 0xc0, !PT ;  /* 0x7ffff00000007812 */ /* 0x000fc800078ec0ff */
[----:B------:R-:W-:Y:S02]  /*cad0*/  IADD3 R0, R2, R0, R7 ;  /* 0x0000000002007210 */ /* 0x000fe40007ffe007 */
[----:B------:R-:W-:-:S03]  /*cae0*/  SHF.L.U32 R2, R34, 0x10, RZ ;  /* 0x0000001022027819 */ /* 0x000fc600000006ff */
[----:B------:R-:W-:Y:S02]  /*caf0*/  IMAD.SHL.U32 R23, R0, 0x2, RZ ;  /* 0x0000000200177824 */ /* 0x000fe400078e00ff */
[----:B------:R-:W-:-:S03]  /*cb00*/  IMAD.U32 R0, R46, 0x10000, RZ ;  /* 0x000100002e007824 */ /* 0x000fc600078e00ff */
[----:B------:R-:W3:Y:S01]  /*cb10*/  LDS.128 R8, [R23+0x6080] ;  /* 0x0060800017087984 */ /* 0x000ee20000000c00 */
[C---:B--2---:R-:W-:Y:S01]  /*cb20*/  SHF.L.U32 R6, R12.reuse, 0x10, RZ ;  /* 0x000000100c067819 */ /* 0x044fe200000006ff */
[----:B------:R-:W-:Y:S01]  /*cb30*/  IMAD.U32 R20, R15, 0x10000, RZ ;  /* 0x000100000f147824 */ /* 0x000fe200078e00ff */
[----:B------:R-:W-:Y:S01]  /*cb40*/  LOP3.LUT R12, R12, 0xffff0000, RZ, 0xc0, !PT ;  /* 0xffff00000c0c7812 */ /* 0x000fe200078ec0ff */
[----:B------:R-:W-:Y:S01]  /*cb50*/  IMAD.U32 R16, R13, 0x10000, RZ ;  /* 0x000100000d107824 */ /* 0x000fe200078e00ff */
[----:B------:R-:W-:Y:S02]  /*cb60*/  LOP3.LUT R21, R15, 0xffff0000, RZ, 0xc0, !PT ;  /* 0xffff00000f157812 */ /* 0x000fe400078ec0ff */
[C---:B------:R-:W-:Y:S02]  /*cb70*/  SHF.L.U32 R17, R14.reuse, 0x10, RZ ;  /* 0x000000100e117819 */ /* 0x040fe400000006ff */
[----:B------:R-:W-:Y:S02]  /*cb80*/  LOP3.LUT R22, R13, 0xffff0000, RZ, 0xc0, !PT ;  /* 0xffff00000d167812 */ /* 0x000fe400078ec0ff */
[----:B------:R-:W-:-:S02]  /*cb90*/  LOP3.LUT R14, R14, 0xffff0000, RZ, 0xc0, !PT ;  /* 0xffff00000e0e7812 */ /* 0x000fc400078ec0ff */
[C---:B---3--:R-:W-:Y:S01]  /*cba0*/  SHF.L.U32 R3, R8.reuse, 0x10, RZ ;  /* 0x0000001008037819 */ /* 0x048fe200000006ff */
[----:B------:R-:W-:Y:S01]  /*cbb0*/  IMAD.U32 R13, R11, 0x10000, RZ ;  /* 0x000100000b0d7824 */ /* 0x000fe200078e00ff */
[----:B------:R-:W-:Y:S01]  /*cbc0*/  LOP3.LUT R5, R8, 0xffff0000, RZ, 0xc0, !PT ;  /* 0xffff000008057812 */ /* 0x000fe200078ec0ff */
[C---:B------:R-:W-:Y:S01]  /*cbd0*/  IMAD.U32 R8, R9.reuse, 0x10000, RZ ;  /* 0x0001000009087824 */ /* 0x040fe200078e00ff */
[----:B------:R-:W-:Y:S01]  /*cbe0*/  LOP3.LUT R15, R9, 0xffff0000, RZ, 0xc0, !PT ;  /* 0xffff0000090f7812 */ /* 0x000fe200078ec0ff */
[C---:B------:R-:W-:Y:S01]  /*cbf0*/  FMUL.FTZ R19, R3.reuse, R2 ;  /* 0x0000000203137220 */ /* 0x040fe20000410000 */
[----:B------:R-:W-:Y:S01]  /*cc00*/  SHF.L.U32 R9, R10, 0x10, RZ ;  /* 0x000000100a097819 */ /* 0x000fe200000006ff */
[-C--:B------:R-:W-:Y:S01]  /*cc10*/  FMUL.FTZ R18, R3, R0.reuse ;  /* 0x0000000003127220 */ /* 0x080fe20000410000 */
        /* <DEDUP_REMOVED lines=8> */
[----:B------:R-:W-:Y:S01]  /*cca0*/  LOP3.LUT R11, R11, 0xffff0000, RZ, 0xc0, !PT ;  /* 0xffff00000b0b7812 */ /* 0x000fe200078ec0ff */
[----:B------:R-:W-:-:S02]  /*ccb0*/  FMUL.FTZ R18, R5, R3 ;  /* 0x0000000305127220 */ /* 0x000fc40000410000 */
[----:B------:R-:W-:Y:S02]  /*ccc0*/  FFMA.FTZ R27, R12, R3, -R19 ;  /* 0x000000030c1b7223 */ /* 0x000fe40000010813 */
[C---:B------:R-:W-:Y:S02]  /*ccd0*/  FMUL.FTZ R5, R8.reuse, R0 ;  /* 0x0000000008057220 */ /* 0x040fe40000410000 */
[----:B------:R-:W-:Y:S02]  /*cce0*/  FMUL.FTZ R3, R8, R2 ;  /* 0x0000000208037220 */ /* 0x000fe40000410000 */
[----:B------:R-:W-:Y:S02]  /*ccf0*/  FFMA.FTZ R26, R12, R4, R18 ;  /* 0x000000040c1a7223 */ /* 0x000fe40000010012 */
[C---:B------:R-:W-:Y:S01]  /*cd00*/  FFMA.FTZ R25, R16.reuse, R2, -R5 ;  /* 0x0000000210197223 */ /* 0x040fe20000010805 */
[----:B------:R-:W-:Y:S01]  /*cd10*/  SHF.L.U32 R5, R37, 0x10, RZ ;  /* 0x0000001025057819 */ /* 0x000fe200000006ff */
[----:B------:R-:W-:Y:S01]  /*cd20*/  FFMA.FTZ R24, R16, R0, R3 ;  /* 0x0000000010187223 */ /* 0x000fe20000010003 */
[----:B------:R-:W-:Y:S01]  /*cd30*/  LOP3.LUT R0, R35, 0xffff0000, RZ, 0xc0, !PT ;  /* 0xffff000023007812 */ /* 0x000fe200078ec0ff */
[C---:B------:R-:W-:Y:S01]  /*cd40*/  IMAD.U32 R2, R42.reuse, 0x10000, RZ ;  /* 0x000100002a027824 */ /* 0x040fe200078e00ff */
[----:B------:R-:W-:Y:S01]  /*cd50*/  LOP3.LUT R3, R42, 0xffff0000, RZ, 0xc0, !PT ;  /* 0xffff00002a037812 */ /* 0x000fe200078ec0ff */
[----:B------:R-:W-:-:S02]  /*cd60*/  FMUL.FTZ R4, R9, R6 ;  /* 0x0000000609047220 */ /* 0x000fc40000410000 */
[-C--:B------:R-:W-:Y:S02]  /*cd70*/  FMUL.FTZ R9, R9, R2.reuse ;  /* 0x0000000209097220 */ /* 0x080fe40000410000 */
[----:B------:R-:W-:Y:S01]  /*cd80*/  FFMA.FTZ R19, R17, R2, -R4 ;  /* 0x0000000211137223 */ /* 0x000fe20000010804 */
[----:B------:R-:W-:Y:S01]  /*cd90*/  SHF.L.U32 R2, R43, 0x10, RZ ;  /* 0x000000102b027819 */ /* 0x000fe200000006ff */
[C---:B------:R-:W-:Y:S02]  /*cda0*/  FMUL.FTZ R8, R10.reuse, R0 ;  /* 0x000000000a087220 */ /* 0x040fe40000410000 */
[----:B------:R-:W-:Y:S02]  /*cdb0*/  FMUL.FTZ R10, R10, R3 ;  /* 0x000000030a0a7220 */ /* 0x000fe40000410000 */
[----:B------:R-:W-:Y:S02]  /*cdc0*/  FMUL.FTZ R4, R13, R5 ;  /* 0x000000050d047220 */ /* 0x000fe40000410000 */
[----:B------:R-:W-:-:S02]  /*cdd0*/  FFMA.FTZ R18, R17, R6, R9 ;  /* 0x0000000611127223 */ /* 0x000fc40000010009 */
[----:B------:R-:W-:Y:S01]  /*cde0*/  FFMA.FTZ R10, R14, R0, R10 ;  /* 0x000000000e0a7223 */ /* 0x000fe2000001000a */
[----:B------:R-:W-:Y:S01]  /*cdf0*/  LOP3.LUT R0, R37, 0xffff0000, RZ, 0xc0, !PT ;  /* 0xffff000025007812 */ /* 0x000fe200078ec0ff */
[-C--:B------:R-:W-:Y:S02]  /*ce00*/  FMUL.FTZ R6, R13, R2.reuse ;  /* 0x000000020d067220 */ /* 0x080fe40000410000 */
        /* <DEDUP_REMOVED lines=24> */
.L_x_290:
[----:B------:R-:W-:Y:S05]  /*cf90*/  BSYNC B0 ;  /* 0x0000000000007941 */ /* 0x000fea0003800000 */
.L_x_289:
[----:B------:R-:W-:-:S04]  /*cfa0*/  IADD3 R0, R104, 0x20, RZ ;  /* 0x0000002068007810 */ /* 0x000fc80007ffe0ff */
        /* <DEDUP_REMOVED lines=91> */
.L_x_286:
[----:B------:R-:W-:Y:S05]  /*d560*/  BSYNC B1 ;  /* 0x0000000000017941 */ /* 0x000fea0003800000 */
.L_x_285:
[----:B------:R-:W-:-:S04]  /*d570*/  IADD3 R0, R112, 0x40, RZ ;  /* 0x0000004070007810 */ /* 0x000fc80007ffe0ff */
[----:B------:R-:W-:-:S13]  /*d580*/  ISETP.GE.AND P0, PT, R0, R54, PT ;  /* 0x000000360000720c */ /* 0x000fda0003f06270 */
[----:B------:R-:W-:Y:S05]  /*d590*/  @P0 BRA `(.L_x_272) ;  /* 0x0000119000000947 */ /* 0x000fea0003800000 */
[----:B-----5:R3:W5:Y:S04]  /*d5a0*/  LDL R60, [R1+0xe0] ;  /* 0x0000e000013c7983 */ /* 0x0207680000100800 */
[----:B------:R3:W5:Y:S04]  /*d5b0*/  LDL R59, [R1+0xe4] ;  /* 0x0000e400013b7983 */ /* 0x0007680000100800 */
[----:B--2---:R3:W5:Y:S01]  /*d5c0*/  LDL R55, [R1+0xe8] ;  /* 0x0000e80001377983 */ /* 0x0047620000100800 */
        /* <DEDUP_REMOVED lines=18> */
[----:B------:R-:W4:Y:S02]  /*d6f0*/  LDS.128 R8, [R23+0x6080] ;  /* 0x0060800017087984 */ /* 0x000f240000000c00 */
[C---:B----4-:R-:W-:Y:S02]  /*d700*/  SHF.L.U32 R3, R8.reuse, 0x10, RZ ;  /* 0x0000001008037819 */ /* 0x050fe400000006ff */
[----:B------:R-:W-:Y:S01]  /*d710*/  LOP3.LUT R5, R8, 0xffff0000, RZ, 0xc0, !PT ;  /* 0xffff000008057812 */ /* 0x000fe200078ec0ff */
[----:B------:R-:W-:Y:S02]  /*d720*/  IMAD.U32 R8, R9, 0x10000, RZ ;  /* 0x0001000009087824 */ /* 0x000fe400078e00ff */
[-C--:B------:R-:W-:Y:S02]  /*d730*/  FMUL.FTZ R19, R2, R3.reuse ;  /* 0x0000000302137220 */ /* 0x080fe40000410000 */
[----:B------:R-:W-:Y:S01]  /*d740*/  FMUL.FTZ R18, R0, R3 ;  /* 0x0000000300127220 */ /* 0x000fe20000410000 */
[----:B------:R-:W-:Y:S01]  /*d750*/  LOP3.LUT R3, R53, 0xffff0000, RZ, 0xc0, !PT ;  /* 0xffff000035037812 */ /* 0x000fe200078ec0ff */
[----:B--2---:R-:W2:Y:S02]  /*d760*/  LDS.128 R12, [R61] ;  /* 0x000000003d0c7984 */ /* 0x004ea40000000c00 */
[C---:B--2---:R-:W-:Y:S01]  /*d770*/  SHF.L.U32 R6, R12.reuse, 0x10, RZ ;  /* 0x000000100c067819 */ /* 0x044fe200000006ff */
[----:B------:R-:W-:Y:S01]  /*d780*/  IMAD.U32 R20, R15, 0x10000, RZ ;  /* 0x000100000f147824 */ /* 0x000fe200078e00ff */
[----:B------:R-:W-:Y:S01]  /*d790*/  LOP3.LUT R12, R12, 0xffff0000, RZ, 0xc0, !PT ;  /* 0xffff00000c0c7812 */ /* 0x000fe200078ec0ff */
[----:B------:R-:W-:Y:S01]  /*d7a0*/  IMAD.U32 R16, R13, 0x10000, RZ ;  /* 0x000100000d107824 */ /* 0x000fe200078e00ff */
[----:B------:R-:W-:Y:S01]  /*d7b0*/  LOP3.LUT R21, R15, 0xffff0000, RZ, 0xc0, !PT ;  /* 0xffff00000f157812 */ /* 0x000fe200078ec0ff */
[-C--:B------:R-:W-:Y:S01]  /*d7c0*/  FFMA.FTZ R29, R0, R6.reuse, -R19 ;  /* 0x00000006001d7223 */ /* 0x080fe20000010813 */
[----:B------:R-:W-:Y:S01]  /*d7d0*/  SHF.L.U32 R0, R32, 0x10, RZ ;  /* 0x0000001020007819 */ /* 0x000fe200000006ff */
[-C--:B------:R-:W-:Y:S01]  /*d7e0*/  FMUL.FTZ R19, R4, R5.reuse ;  /* 0x0000000504137220 */ /* 0x080fe20000410000 */
[----:B------:R-:W-:Y:S01]  /*d7f0*/  LOP3.LUT R15, R9, 0xffff0000, RZ, 0xc0, !PT ;  /* 0xffff0000090f7812 */ /* 0x000fe200078ec0ff */
[----:B------:R-:W-:Y:S01]  /*d800*/  FFMA.FTZ R28, R2, R6, R18 ;  /* 0x00000006021c7223 */ /* 0x000fe20000010012 */
[----:B------:R-:W-:Y:S01]  /*d810*/  SHF.L.U32 R9, R10, 0x10, RZ ;  /* 0x000000100a097819 */ /* 0x000fe200000006ff */
[----:B------:R-:W-:Y:S01]  /*d820*/  IMAD.U32 R2, R49, 0x10000, RZ ;  /* 0x0001000031027824 */ /* 0x000fe200078e00ff */
[----:B------:R-:W-:Y:S01]  /*d830*/  SHF.L.U32 R6, R31, 0x10, RZ ;  /* 0x000000101f067819 */ /* 0x000fe200000006ff */
[C---:B------:R-:W-:Y:S01]  /*d840*/  FMUL.FTZ R18, R3.reuse, R5 ;  /* 0x0000000503127220 */ /* 0x040fe20000410000 */
[----:B------:R-:W-:Y:S01]  /*d850*/  SHF.L.U32 R17, R14, 0x10, RZ ;  /* 0x000000100e117819 */ /* 0x000fe200000006ff */
[----:B------:R-:W-:Y:S01]  /*d860*/  FFMA.FTZ R27, R3, R12, -R19 ;  /* 0x0000000c031b7223 */ /* 0x000fe20000010813 */
[----:B------:R-:W-:Y:S01]  /*d870*/  LOP3.LUT R10, R10, 0xffff0000, RZ, 0xc0, !PT ;  /* 0xffff00000a0a7812 */ /* 0x000fe200078ec0ff */
[-C--:B------:R-:W-:Y:S01]  /*d880*/  FMUL.FTZ R5, R0, R8.reuse ;  /* 0x0000000800057220 */ /* 0x080fe20000410000 */
[----:B------:R-:W-:Y:S01]  /*d890*/  LOP3.LUT R22, R13, 0xffff0000, RZ, 0xc0, !PT ;  /* 0xffff00000d167812 */ /* 0x000fe200078ec0ff */
[----:B------:R-:W-:Y:S01]  /*d8a0*/  FMUL.FTZ R3, R2, R8 ;  /* 0x0000000802037220 */ /* 0x000fe20000410000 */
[----:B------:R-:W-:Y:S01]  /*d8b0*/  LOP3.LUT R14, R14, 0xffff0000, RZ, 0xc0, !PT ;  /* 0xffff00000e0e7812 */ /* 0x000fe200078ec0ff */
[----:B------:R-:W-:-:S02]  /*d8c0*/  FFMA.FTZ R26, R4, R12, R18 ;  /* 0x0000000c041a7223 */ /* 0x000fc40000010012 */
[-C--:B------:R-:W-:Y:S01]  /*d8d0*/  FFMA.FTZ R25, R2, R16.reuse, -R5 ;  /* 0x0000001002197223 */ /* 0x080fe20000010805 */
[----:B------:R-:W-:Y:S01]  /*d8e0*/  SHF.L.U32 R5, R33, 0x10, RZ ;  /* 0x0000001021057819 */ /* 0x000fe200000006ff */
[----:B------:R-:W-:Y:S01]  /*d8f0*/  FFMA.FTZ R24, R0, R16, R3 ;  /* 0x0000001000187223 */ /* 0x000fe20000010003 */
[----:B------:R-:W-:Y:S01]  /*d900*/  LOP3.LUT R0, R31, 0xffff0000, RZ, 0xc0, !PT ;  /* 0xffff00001f007812 */ /* 0x000fe200078ec0ff */
[C---:B------:R-:W-:Y:S01]  /*d910*/  IMAD.U32 R2, R50.reuse, 0x10000, RZ ;  /* 0x0001000032027824 */ /* 0x040fe200078e00ff */
[----:B------:R-:W-:Y:S01]  /*d920*/  LOP3.LUT R3, R50, 0xffff0000, RZ, 0xc0, !PT ;  /* 0xffff000032037812 */ /* 0x000fe200078ec0ff */
[-C--:B------:R-:W-:Y:S02]  /*d930*/  FMUL.FTZ R4, R6, R9.reuse ;  /* 0x0000000906047220 */ /* 0x080fe40000410000 */
[C---:B------:R-:W-:Y:S01]  /*d940*/  IMAD.U32 R13, R11.reuse, 0x10000, RZ ;  /* 0x000100000b0d7824 */ /* 0x040fe200078e00ff */
[----:B------:R-:W-:Y:S01]  /*d950*/  LOP3.LUT R11, R11, 0xffff0000, RZ, 0xc0, !PT ;  /* 0xffff00000b0b7812 */ /* 0x000fe200078ec0ff */
[----:B------:R-:W-:-:S02]  /*d960*/  FMUL.FTZ R9, R2, R9 ;  /* 0x0000000902097220 */ /* 0x000fc40000410000 */
[----:B------:R-:W-:Y:S01]  /*d970*/  FFMA.FTZ R19, R2, R17, -R4 ;  /* 0x0000001102137223 */ /* 0x000fe20000010804 */
[----:B------:R-:W-:Y:S01]  /*d980*/  SHF.L.U32 R2, R45, 0x10, RZ ;  /* 0x000000102d027819 */ /* 0x000fe200000006ff */
[-C--:B------:R-:W-:Y:S02]  /*d990*/  FMUL.FTZ R8, R0, R10.reuse ;  /* 0x0000000a00087220 */ /* 0x080fe40000410000 */
        /* <DEDUP_REMOVED lines=19> */
[-C--:B------:R-:W-:Y:S02]  /*dad0*/  FFMA.FTZ R4, R4, R22.reuse, -R9 ;  /* 0x0000001604047223 */ /* 0x080fe40000010809 */
[----:B------:R-:W-:Y:S02]  /*dae0*/  FFMA.FTZ R3, R3, R21, -R6 ;  /* 0x0000001503037223 */ /* 0x000fe40000010806 */
        /* <DEDUP_REMOVED lines=9> */
.L_x_292:
[----:B------:R-:W-:Y:S05]  /*db80*/  BSYNC B0 ;  /* 0x0000000000007941 */ /* 0x000fea0003800000 */
.L_x_291:
[----:B------:R-:W-:Y:S01]  /*db90*/  IADD3 R0, R104, 0x10, RZ ;  /* 0x0000001068007810 */ /* 0x000fe20007ffe0ff */
[----:B------:R-:W-:Y:S03]  /*dba0*/  BSSY B0, `(.L_x_293) ;  /* 0x000005c000007945 */ /* 0x000fe60003800000 */
[----:B------:R-:W-:-:S13]  /*dbb0*/  ISETP.GE.AND P0, PT, R0, c[0x0][0x27c], PT ;  /* 0x00009f0000007a0c */ /* 0x000fda0003f06270 */
[----:B------:R-:W-:Y:S05]  /*dbc0*/  @P0 BRA `(.L_x_294) ;  /* 0x0000059000000947 */ /* 0x000fea0003800000 */
[----:B------:R-:W4:Y:S04]  /*dbd0*/  LDL R2, [R1+0x8] ;  /* 0x0000080001027983 */ /* 0x000f280000100800 */
[----:B--2---:R-:W2:Y:S01]  /*dbe0*/  LDL R30, [R1+0xf8] ;  /* 0x0000f800011e7983 */ /* 0x004ea20000100800 */
[----:B------:R-:W-:Y:S02]  /*dbf0*/  MOV R0, c[0x0][0x27c] ;  /* 0x00009f0000007a02 */ /* 0x000fe40000000f00 */
[----:B------:R-:W-:Y:S02]  /*dc00*/  LOP3.LUT R4, R34, 0xffff0000, RZ, 0xc0, !PT ;  /* 0xffff000022047812 */ /* 0x000fe400078ec0ff */
[----:B----4-:R-:W-:-:S04]  /*dc10*/  LEA.HI R0, R0, R2, RZ, 0x1d ;  /* 0x0000000200007211 */ /* 0x010fc800078fe8ff */
        /* <DEDUP_REMOVED lines=12> */
[----:B------:R-:W4:Y:S01]  /*dce0*/  LDS.128 R8, [R23+0x6080] ;  /* 0x0060800017087984 */ /* 0x000f220000000c00 */
        /* <DEDUP_REMOVED lines=8> */
[C---:B----4-:R-:W-:Y:S01]  /*dd70*/  SHF.L.U32 R3, R8.reuse, 0x10, RZ ;  /* 0x0000001008037819 */ /* 0x050fe200000006ff */
[----:B------:R-:W-:Y:S01]  /*dd80*/  IMAD.U32 R13, R11, 0x10000, RZ ;  /* 0x000100000b0d7824 */ /* 0x000fe200078e00ff */
[----:B------:R-:W-:Y:S01]  /*dd90*/  LOP3.LUT R5, R8, 0xffff0000, RZ, 0xc0, !PT ;  /* 0xffff000008057812 */ /* 0x000fe200078ec0ff */
[C---:B------:R-:W-:Y:S01]  /*dda0*/  IMAD.U32 R8, R9.reuse, 0x10000, RZ ;  /* 0x0001000009087824 */ /* 0x040fe200078e00ff */
[----:B------:R-:W-:Y:S01]  /*ddb0*/  LOP3.LUT R15, R9, 0xffff0000, RZ, 0xc0, !PT ;  /* 0xffff0000090f7812 */ /* 0x000fe200078ec0ff */
[-C--:B------:R-:W-:Y:S01]  /*ddc0*/  FMUL.FTZ R19, R2, R3.reuse ;  /* 0x0000000302137220 */ /* 0x080fe20000410000 */
[----:B------:R-:W-:Y:S01]  /*ddd0*/  SHF.L.U32 R9, R10, 0x10, RZ ;  /* 0x000000100a097819 */ /* 0x000fe200000006ff */
[----:B------:R-:W-:Y:S01]  /*dde0*/  FMUL.FTZ R18, R0, R3 ;  /* 0x0000000300127220 */ /* 0x000fe20000410000 */
        /* <DEDUP_REMOVED lines=8> */
[----:B------:R-:W-:Y:S01]  /*de70*/  LOP3.LUT R11, R11, 0xffff0000, RZ, 0xc0, !PT ;  /* 0xffff00000b0b7812 */ /* 0x000fe200078ec0ff */
[----:B------:R-:W-:-:S02]  /*de80*/  FMUL.FTZ R18, R3, R5 ;  /* 0x0000000503127220 */ /* 0x000fc40000410000 */
[----:B------:R-:W-:Y:S02]  /*de90*/  FFMA.FTZ R27, R3, R12, -R19 ;  /* 0x0000000c031b7223 */ /* 0x000fe40000010813 */
[-C--:B------:R-:W-:Y:S02]  /*dea0*/  FMUL.FTZ R5, R0, R8.reuse ;  /* 0x0000000800057220 */ /* 0x080fe40000410000 */
[----:B------:R-:W-:Y:S02]  /*deb0*/  FMUL.FTZ R3, R2, R8 ;  /* 0x0000000802037220 */ /* 0x000fe40000410000 */
[----:B------:R-:W-:Y:S02]  /*dec0*/  FFMA.FTZ R26, R4, R12, R18 ;  /* 0x0000000c041a7223 */ /* 0x000fe40000010012 */
[-C--:B------:R-:W-:Y:S01]  /*ded0*/  FFMA.FTZ R25, R2, R16.reuse, -R5 ;  /* 0x0000001002197223 */ /* 0x080fe20000010805 */
[----:B------:R-:W-:Y:S01]  /*dee0*/  SHF.L.U32 R5, R37, 0x10, RZ ;  /* 0x0000001025057819 */ /* 0x000fe200000006ff */
[----:B------:R-:W-:Y:S01]  /*def0*/  FFMA.FTZ R24, R0, R16, R3 ;  /* 0x0000001000187223 */ /* 0x000fe20000010003 */
[----:B------:R-:W-:Y:S01]  /*df00*/  LOP3.LUT R0, R35, 0xffff0000, RZ, 0xc0, !PT ;  /* 0xffff000023007812 */ /* 0x000fe200078ec0ff */
[C---:B------:R-:W-:Y:S01]  /*df10*/  IMAD.U32 R2, R42.reuse, 0x10000, RZ ;  /* 0x000100002a027824 */ /* 0x040fe200078e00ff */
[----:B------:R-:W-:Y:S01]  /*df20*/  LOP3.LUT R3, R42, 0xffff0000, RZ, 0xc0, !PT ;  /* 0xffff00002a037812 */ /* 0x000fe200078ec0ff */
[----:B------:R-:W-:-:S02]  /*df30*/  FMUL.FTZ R4, R6, R9 ;  /* 0x0000000906047220 */ /* 0x000fc40000410000 */
[C---:B------:R-:W-:Y:S02]  /*df40*/  FMUL.FTZ R9, R2.reuse, R9 ;  /* 0x0000000902097220 */ /* 0x040fe40000410000 */
[----:B------:R-:W-:Y:S01]  /*df50*/  FFMA.FTZ R19, R2, R17, -R4 ;  /* 0x0000001102137223 */ /* 0x000fe20000010804 */
[----:B------:R-:W-:Y:S01]  /*df60*/  SHF.L.U32 R2, R43, 0x10, RZ ;  /* 0x000000102b027819 */ /* 0x000fe200000006ff */
[-C--:B------:R-:W-:Y:S02]  /*df70*/  FMUL.FTZ R8, R0, R10.reuse ;  /* 0x0000000a00087220 */ /* 0x080fe40000410000 */
[----:B------:R-:W-:Y:S02]  /*df80*/  FMUL.FTZ R10, R3, R10 ;  /* 0x0000000a030a7220 */ /* 0x000fe40000410000 */
[----:B------:R-:W-:Y:S02]  /*df90*/  FMUL.FTZ R4, R5, R13 ;  /* 0x0000000d05047220 */ /* 0x000fe40000410000 */
[----:B------:R-:W-:-:S02]  /*dfa0*/  FFMA.FTZ R18, R6, R17, R9 ;  /* 0x0000001106127223 */ /* 0x000fc40000010009 */
[----:B------:R-:W-:Y:S01]  /*dfb0*/  FFMA.FTZ R10, R0, R14, R10 ;  /* 0x0000000e000a7223 */ /* 0x000fe2000001000a */
[----:B------:R-:W-:Y:S01]  /*dfc0*/  LOP3.LUT R0, R37, 0xffff0000, RZ, 0xc0, !PT ;  /* 0xffff000025007812 */ /* 0x000fe200078ec0ff */
[C---:B------:R-:W-:Y:S02]  /*dfd0*/  FMUL.FTZ R6, R2.reuse, R13 ;  /* 0x0000000d02067220 */ /* 0x040fe40000410000 */
        /* <DEDUP_REMOVED lines=24> */
.L_x_294:
[----:B------:R-:W-:Y:S05]  /*e160*/  BSYNC B0 ;  /* 0x0000000000007941 */ /* 0x000fea0003800000 */
.L_x_293:
[----:B------:R-:W-:-:S04]  /*e170*/  IADD3 R0, R104, 0x20, RZ ;  /* 0x0000002068007810 */ /* 0x000fc80007ffe0ff */
        /* <DEDUP_REMOVED lines=91> */
.L_x_272:
[----:B------:R-:W-:Y:S05]  /*e730*/  BSYNC B2 ;  /* 0x0000000000027941 */ /* 0x000fea0003800000 */
.L_x_256:
[----:B--2---:R-:W-:Y:S01]  /*e740*/  IMAD R0, R57, c[0x0][0x208], RZ ;  /* 0x0000820039007a24 */ /* 0x004fe200078e02ff */
[----:B------:R-:W-:-:S04]  /*e750*/  DEPBAR.LE SB0, 0x0 ;  /* 0x000080000000791a */ /* 0x000fc80000000000 */
[----:B------:R-:W-:Y:S01]  /*e760*/  IMAD.WIDE.U32 R2, R210, c[0x0][0x208], RZ ;  /* 0x00008200d2027a25 */ /* 0x000fe200078e00ff */
[----:B------:R-:W-:Y:S01]  /*e770*/  BAR.SYNC.DEFER_BLOCKING 0x0 ;  /* 0x0000000000007b1d */ /* 0x000fe20000010000 */
[----:B------:R-:W-:Y:S02]  /*e780*/  ISETP.GE.AND P6, PT, R228, c[0x0][0x1d4], PT ;  /* 0x00007500e4007a0c */ /* 0x000fe40003fc6270 */
[----:B------:R-:W-:Y:S01]  /*e790*/  IMAD R0, R210, c[0x0][0x20c], R0 ;  /* 0x00008300d2007a24 */ /* 0x000fe200078e0200 */
[----:B------:R-:W-:Y:S01]  /*e7a0*/  ISETP.GE.AND P2, PT, R238, c[0x0][0x1d4], PT ;  /* 0x00007500ee007a0c */ /* 0x000fe20003f46270 */
[----:B-1----:R-:W-:Y:S01]  /*e7b0*/  IMAD.WIDE.U32 R8, R56, c[0x0][0x210], RZ ;  /* 0x0000840038087a25 */ /* 0x002fe200078e00ff */
[----:B------:R-:W1:Y:S01]  /*e7c0*/  S2R R27, SR_TID.X ;  /* 0x00000000001b7919 */ /* 0x000e620000002100 */
[----:B------:R-:W-:Y:S02]  /*e7d0*/  BSSY B0, `(.L_x_295) ;  /* 0x000003e000007945 */ /* 0x000fe40003800000 */
[----:B------:R-:W-:Y:S01]  /*e7e0*/  IMAD.IADD R3, R3, 0x1, R0 ;  /* 0x0000000103037824 */ /* 0x000fe200078e0200 */
[----:B------:R-:W-:Y:S01]  /*e7f0*/  STL.64 [R1+0x18], R8 ;  /* 0x0000180801007387 */ /* 0x000fe20000100a00 */
[----:B------:R-:W-:-:S02]  /*e800*/  IMAD R0, R58, c[0x0][0x218], RZ ;  /* 0x000086003a007a24 */ /* 0x000fc400078e02ff */
[----:B------:R-:W-:-:S04]  /*e810*/  IMAD.WIDE.U32 R2, R208, c[0x0][0x218], R2 ;  /* 0x00008600d0027a25 */ /* 0x000fc800078e0002 */
[----:B------:R-:W-:Y:S01]  /*e820*/  IMAD R4, R208, c[0x0][0x21c], R0 ;  /* 0x00008700d0047a24 */ /* 0x000fe200078e0200 */
[----:B------:R-:W-:Y:S01]  /*e830*/  IADD3 R0, P0, R2, R8, RZ ;  /* 0x0000000802007210 */ /* 0x000fe20007f1e0ff */
[----:B------:R-:W-:Y:S02]  /*e840*/  IMAD R5, R56, c[0x0][0x214], R9 ;  /* 0x0000850038057a24 */ /* 0x000fe400078e0209 */
[----:B------:R-:W-:-:S03]  /*e850*/  IMAD.SHL.U32 R207, R250, 0x2, RZ ;  /* 0x00000002facf7824 */ /* 0x000fc600078e00ff */
[----:B------:R-:W-:Y:S01]  /*e860*/  IADD3.X R2, R5, R3, R4, P0, !PT ;  /* 0x0000000305027210 */ /* 0x000fe200007fe404 */
[----:B------:R-:W-:Y:S01]  /*e870*/  STL [R1+0x28], R5 ;  /* 0x0000280501007387 */ /* 0x000fe20000100800 */
[----:B------:R-:W-:-:S03]  /*e880*/  LEA R26, P0, R0, c[0x0][0x1f8], 0x1 ;  /* 0x00007e00001a7a11 */ /* 0x000fc600078008ff */
[----:B------:R-:W-:Y:S01]  /*e890*/  LDSM.16.M88.4 R16, [R196] ;  /* 0x00000000c410783b */ /* 0x000fe20000000200 */
[----:B------:R-:W-:Y:S01]  /*e8a0*/  LEA.HI.X R6, R0, c[0x0][0x1fc], R2, 0x1, P0 ;  /* 0x00007f0000067a11 */ /* 0x000fe200000f0c02 */
[----:B------:R-:W-:Y:S02]  /*e8b0*/  IMAD.IADD R0, R136, 0x1, -R249 ;  /* 0x0000000188007824 */ /* 0x000fe400078e0af9 */
[----:B------:R-:W2:Y:S03]  /*e8c0*/  SHFL.IDX PT, R2, R26, RZ, 0x1c1f ;  /* 0x001c1fff1a027589 */ /* 0x000ea600000e0000 */
[----:B------:R-:W-:Y:S01]  /*e8d0*/  ISETP.LT.OR P1, PT, R0, 0x1, P6 ;  /* 0x000000010000780c */ /* 0x000fe20003721670 */
[----:B------:R-:W4:Y:S04]  /*e8e0*/  SHFL.IDX PT, R3, R6, RZ, 0x1c1f ;  /* 0x001c1fff06037589 */ /* 0x000f2800000e0000 */
[----:B------:R3:W1:Y:S04]  /*e8f0*/  LDSM.16.M88.4 R12, [R196+0x1000] ;  /* 0x00100000c40c783b */ /* 0x0006680000000200 */
[----:B------:R3:W1:Y:S04]  /*e900*/  LDSM.16.M88.4 R36, [R169] ;  /* 0x00000000a924783b */ /* 0x0006680000000200 */
[----:B------:R3:W1:Y:S04]  /*e910*/  LDSM.16.M88.4 R32, [R169+0x400] ;  /* 0x00040000a920783b */ /* 0x0006680000000200 */
[----:B------:R3:W1:Y:S01]  /*e920*/  LDSM.16.M88.4 R28, [R169+0x800] ;  /* 0x00080000a91c783b */ /* 0x0006620000000200 */
[----:B--2---:R-:W-:-:S03]  /*e930*/  LEA R24, P0, R228, R2, 0x1 ;  /* 0x00000002e4187211 */ /* 0x004fc600078008ff */
[----:B------:R3:W2:Y:S01]  /*e940*/  LDSM.16.M88.4 R20, [R197] ;  /* 0x00000000c514783b */ /* 0x0006a20000000200 */
[----:B----4-:R-:W-:-:S03]  /*e950*/  LEA.HI.X R25, R228, R3, R229, 0x1, P0 ;  /* 0x00000003e4197211 */ /* 0x010fc600000f0ce5 */
[----:B------:R3:W4:Y:S01]  /*e960*/  LDSM.16.M88.4 R8, [R197+0x1000] ;  /* 0x00100000c508783b */ /* 0x0007220000000200 */
[----:B------:R-:W-:-:S03]  /*e970*/  LEA R4, P0, R238, R2, 0x1 ;  /* 0x00000002ee047211 */ /* 0x000fc600078008ff */
[----:B------:R3:W2:Y:S01]  /*e980*/  LDSM.16.M88.4 R44, [R198] ;  /* 0x00000000c62c783b */ /* 0x0006a20000000200 */
[----:B------:R-:W-:Y:S02]  /*e990*/  LEA.HI.X R5, R238, R3, R252, 0x1, P0 ;  /* 0x00000003ee057211 */ /* 0x000fe400000f0cfc */
[----:B------:R-:W-:Y:S01]  /*e9a0*/  ISETP.LT.OR P0, PT, R0, 0x1, P2 ;  /* 0x000000010000780c */ /* 0x000fe20001701670 */
[----:B-----5:R3:W2:Y:S04]  /*e9b0*/  LDSM.16.M88.4 R52, [R206] ;  /* 0x00000000ce34783b */ /* 0x0206a80000000200 */
[----:B------:R3:W2:Y:S04]  /*e9c0*/  LDSM.16.M88.4 R68, [R205] ;  /* 0x00000000cd44783b */ /* 0x0006a80000000200 */
[----:B------:R-:W-:Y:S01]  /*e9d0*/  @!PT LDS RZ, [RZ] ;  /* 0x00000000fffff984 */ /* 0x000fe20000000800 */
[----:B------:R-:W-:Y:S01]  /*e9e0*/  @!PT LDS RZ, [RZ] ;  /* 0x00000000fffff984 */ /* 0x000fe20000000800 */
[----:B------:R-:W-:Y:S01]  /*e9f0*/  @!PT LDS RZ, [RZ] ;  /* 0x00000000fffff984 */ /* 0x000fe20000000800 */
[----:B------:R3:W-:Y:S01]  /*ea00*/  LDGSTS.E.BYPASS.LTC128B.128 [R207+0x1880], [R24.64], !P1 ;  /* 0x0188000018cf7fae */ /* 0x0007e2000c901d48 */
[----:B------:R-:W-:-:S03]  /*ea10*/  ISETP.GE.AND P1, PT, R227, c[0x0][0x1d4], PT ;  /* 0x00007500e3007a0c */ /* 0x000fc60003f26270 */
[----:B------:R3:W-:Y:S01]  /*ea20*/  LDGSTS.E.BYPASS.LTC128B.128 [R207+0x2480], [R4.64], !P0 ;  /* 0x0248000004cf7fae */ /* 0x0007e2000c101d48 */
[----:B------:R-:W-:-:S04]  /*ea30*/  LEA R2, P0, R227, R2, 0x1 ;  /* 0x00000002e3027211 */ /* 0x000fc800078008ff */
[----:B------:R-:W-:Y:S02]  /*ea40*/  LEA.HI.X R3, R227, R3, R251, 0x1, P0 ;  /* 0x00000003e3037211 */ /* 0x000fe400000f0cfb */
[----:B------:R-:W-:-:S13]  /*ea50*/  ISETP.LT.OR P0, PT, R0, 0x1, P1 ;  /* 0x000000010000780c */ /* 0x000fda0000f01670 */
[----:B------:R3:W-:Y:S01]  /*ea60*/  LDGSTS.E.BYPASS.LTC128B.128 [R207+0x3080], [R2.64], !P0 ;  /* 0x0308000002cf7fae */ /* 0x0007e2000c101d48 */
[----:B-1----:R-:W-:-:S13]  /*ea70*/  ISETP.GT.AND P0, PT, R27, 0x3f, PT ;  /* 0x0000003f1b00780c */ /* 0x002fda0003f04270 */
[----:B------:R-:W-:Y:S05]  /*ea80*/  @P0 BRA `(.L_x_296) ;  /* 0x0000012000000947 */ /* 0x000fea0003800000 */
[----:B--2-4-:R-:W-:Y:S05]  /*ea90*/  BRA.DIV ~URZ, `(.L_x_297) ;  /* 0x0000a7127f007947 */ /* 0x014fea000b800000 */
[----:B---3--:R1:W2:Y:S04]  /*eaa0*/  SHFL.IDX PT, R4, R6, 0x1, 0x1c1f ;  /* 0x003c1f0006047f89 */ /* 0x0082a800000e0000 */
[----:B------:R1:W3:Y:S02]  /*eab0*/  SHFL.IDX PT, R2, R26, 0x1, 0x1c1f ;  /* 0x003c1f001a027f89 */ /* 0x0002e400000e0000 */
.L_x_396:
[----:B---3--:R-:W-:Y:S02]  /*eac0*/  LEA R24, P0, R228, R2, 0x1 ;  /* 0x00000002e4187211 */ /* 0x008fe400078008ff */
[----:B------:R-:W-:Y:S02]  /*ead0*/  ISETP.LT.OR P2, PT, R0, 0x21, P2 ;  /* 0x000000210000780c */ /* 0x000fe40001741670 */
[----:B--2---:R-:W-:Y:S02]  /*eae0*/  LEA.HI.X R25, R228, R4, R229, 0x1, P0 ;  /* 0x00000004e4197211 */ /* 0x004fe400000f0ce5 */
[----:B------:R-:W-:-:S02]  /*eaf0*/  ISETP.LT.OR P0, PT, R0, 0x21, P6 ;  /* 0x000000210000780c */ /* 0x000fc40003701670 */
[----:B------:R-:W-:-:S11]  /*eb00*/  ISETP.LT.OR P1, PT, R0, 0x21, P1 ;  /* 0x000000210000780c */ /* 0x000fd60000f21670 */
        /* <DEDUP_REMOVED lines=10> */
.L_x_296:
[----:B--2-4-:R-:W-:Y:S05]  /*ebb0*/  BSYNC B0 ;  /* 0x0000000000007941 */ /* 0x014fea0003800000 */
.L_x_295:
[----:B------:R-:W2:Y:S04]  /*ebc0*/  LDL R0, [R1] ;  /* 0x0000000001007983 */ /* 0x000ea80000100800 */
[----:B------:R-:W0:Y:S01]  /*ebd0*/  LDGDEPBAR ;  /* 0x00000000000079af */ /* 0x000e220000000000 */
[----:B------:R-:W-:Y:S01]  /*ebe0*/  WARPSYNC 0xffffffff ;  /* 0xffffffff00007948 */ /* 0x000fe20003800000 */
[C---:B------:R-:W-:Y:S01]  /*ebf0*/  HMMA.16816.F32.BF16 R60, R12.reuse, R36, RZ ;  /* 0x000000240c3c723c */ /* 0x040fe200000418ff */
[----:B------:R-:W-:Y:S07]  /*ec00*/  BSSY B1, `(.L_x_298) ;  /* 0x00000b0000017945 */ /* 0x000fee0003800000 */
[C---:B------:R-:W-:Y:S08]  /*ec10*/  HMMA.16816.F32.BF16 R48, R12.reuse, R32, RZ ;  /* 0x000000200c30723c */ /* 0x040ff000000418ff */
[C---:B-1-3--:R-:W-:Y:S08]  /*ec20*/  HMMA.16816.F32.BF16 R24, R12.reuse, R28, RZ ;  /* 0x0000001c0c18723c */ /* 0x04aff000000418ff */
[C---:B------:R-:W-:Y:S08]  /*ec30*/  HMMA.16816.F32.BF16 R56, R12.reuse, R38, RZ ;  /* 0x000000260c38723c */ /* 0x040ff000000418ff */
[C---:B------:R-:W-:Y:S08]  /*ec40*/  HMMA.16816.F32.BF16 R40, R12.reuse, R34, RZ ;  /* 0x000000220c28723c */ /* 0x040ff000000418ff */
[----:B------:R-:W-:Y:S08]  /*ec50*/  HMMA.16816.F32.BF16 R12, R12, R30, RZ ;  /* 0x0000001e0c0c723c */ /* 0x000ff000000418ff */
[C---:B------:R-:W-:Y:S08]  /*ec60*/  HMMA.16816.F32.BF16 R64, R16.reuse, R36, RZ ;  /* 0x000000241040723c */ /* 0x040ff000000418ff */
[C---:B------:R-:W-:Y:S01]  /*ec70*/  HMMA.16816.F32.BF16 R88, R16.reuse, R38, RZ ;  /* 0x000000261058723c */ /* 0x040fe200000418ff */
[----:B------:R-:W-:Y:S07]  /*ec80*/  LDSM.16.M88.4 R36, [R169+0xc00] ;  /* 0x000c0000a924783b */ /* 0x000fee0000000200 */
[C---:B------:R-:W-:Y:S08]  /*ec90*/  HMMA.16816.F32.BF16 R76, R16.reuse, R32, RZ ;  /* 0x00000020104c723c */ /* 0x040ff000000418ff */
[C---:B------:R-:W-:Y:S08]  /*eca0*/  HMMA.16816.F32.BF16 R84, R16.reuse, R28, RZ ;  /* 0x0000001c1054723c */ /* 0x040ff000000418ff */
[C---:B------:R-:W-:Y:S01]  /*ecb0*/  HMMA.16816.F32.BF16 R92, R16.reuse, R34, RZ ;  /* 0x00000022105c723c */ /* 0x040fe200000418ff */
[----:B------:R-:W-:Y:S07]  /*ecc0*/  LDSM.16.M88.4 R32, [R169+0x1000] ;  /* 0x00100000a920783b */ /* 0x000fee0000000200 */
[----:B------:R-:W-:Y:S01]  /*ecd0*/  HMMA.16816.F32.BF16 R28, R16, R30, RZ ;  /* 0x0000001e101c723c */ /* 0x000fe200000418ff */
[----:B------:R-:W-:Y:S07]  /*ece0*/  LDSM.16.M88.4 R16, [R169+0x1400] ;  /* 0x00140000a910783b */ /* 0x000fee0000000200 */
[C---:B------:R-:W-:Y:S01]  /*ecf0*/  HMMA.16816.F32.BF16 R80, R8.reuse, R70, R12 ;  /* 0x000000460850723c */ /* 0x040fe2000004180c */
[----:B------:R-:W1:Y:S07]  /*ed00*/  LDSM.16.M88.4 R12, [R196+0x2000] ;  /* 0x00200000c40c783b */ /* 0x000e6e0000000200 */
[C---:B------:R-:W-:Y:S01]  /*ed10*/  HMMA.16816.F32.BF16 R120, R8.reuse, R44, R60 ;  /* 0x0000002c0878723c */ /* 0x040fe2000004183c */
[----:B------:R-:W-:Y:S07]  /*ed20*/  LDSM.16.M88.4 R60, [R202] ;  /* 0x00000000ca3c783b */ /* 0x000fee0000000200 */
[C---:B------:R-:W-:Y:S08]  /*ed30*/  HMMA.16816.F32.BF16 R116, R8.reuse, R52, R48 ;  /* 0x000000340874723c */ /* 0x040ff00000041830 */
[C---:B------:R-:W-:Y:S01]  /*ed40*/  HMMA.16816.F32.BF16 R108, R8.reuse, R68, R24 ;  /* 0x00000044086c723c */ /* 0x040fe20000041818 */
[----:B------:R-:W-:Y:S07]  /*ed50*/  LDSM.16.M88.4 R24, [R197+0x3000] ;  /* 0x00300000c518783b */ /* 0x000fee0000000200 */
[C---:B------:R-:W-:Y:S01]  /*ed60*/  HMMA.16816.F32.BF16 R100, R8.reuse, R46, R56 ;  /* 0x0000002e0864723c */ /* 0x040fe20000041838 */
[----:B------:R-:W-:Y:S07]  /*ed70*/  LDSM.16.M88.4 R56, [R204] ;  /* 0x00000000cc38783b */ /* 0x000fee0000000200 */
[----:B------:R-:W-:Y:S01]  /*ed80*/  HMMA.16816.F32.BF16 R96, R8, R54, R40 ;  /* 0x000000360860723c */ /* 0x000fe20000041828 */
[----:B------:R-:W3:Y:S07]  /*ed90*/  LDSM.16.M88.4 R8, [R196+0x3000] ;  /* 0x00300000c408783b */ /* 0x000eee0000000200 */
[C---:B------:R-:W-:Y:S08]  /*eda0*/  HMMA.16816.F32.BF16 R72, R20.reuse, R44, R64 ;  /* 0x0000002c1448723c */ /* 0x040ff00000041840 */
[C---:B------:R-:W-:Y:S08]  /*edb0*/  HMMA.16816.F32.BF16 R44, R20.reuse, R46, R88 ;  /* 0x0000002e142c723c */ /* 0x040ff00000041858 */
[C---:B------:R-:W-:Y:S08]  /*edc0*/  HMMA.16816.F32.BF16 R48, R20.reuse, R52, R76 ;  /* 0x000000341430723c */ /* 0x040ff0000004184c */
[C---:B------:R-:W-:Y:S08]  /*edd0*/  HMMA.16816.F32.BF16 R64, R20.reuse, R68, R84 ;  /* 0x000000441440723c */ /* 0x040ff00000041854 */
[C---:B------:R-:W-:Y:S01]  /*ede0*/  HMMA.16816.F32.BF16 R40, R20.reuse, R54, R92 ;  /* 0x000000361428723c */ /* 0x040fe2000004185c */
[----:B------:R-:W4:Y:S07]  /*edf0*/  LDSM.16.M88.4 R52, [R203] ;  /* 0x00000000cb34783b */ /* 0x000f2e0000000200 */
[----:B------:R-:W-:Y:S01]  /*ee00*/  HMMA.16816.F32.BF16 R20, R20, R70, R28 ;  /* 0x000000461414723c */ /* 0x000fe2000004181c */
[----:B------:R-:W5:Y:S07]  /*ee10*/  LDSM.16.M88.4 R28, [R197+0x2000] ;  /* 0x00200000c51c783b */ /* 0x000f6e0000000200 */
[-C--:B-1----:R-:W-:Y:S08]  /*ee20*/  HMMA.16816.F32.BF16 R76, R12, R36.reuse, R72 ;  /* 0x000000240c4c723c */ /* 0x082ff00000041848 */
[C---:B---3--:R-:W-:Y:S08]  /*ee30*/  HMMA.16816.F32.BF16 R68, R8.reuse, R36, R120 ;  /* 0x000000240844723c */ /* 0x048ff00000041878 */
[C---:B------:R-:W-:Y:S08]  /*ee40*/  HMMA.16816.F32.BF16 R116, R8.reuse, R32, R116 ;  /* 0x000000200874723c */ /* 0x040ff00000041874 */
[C---:B------:R-:W-:Y:S08]  /*ee50*/  HMMA.16816.F32.BF16 R108, R8.reuse, R16, R108 ;  /* 0x00000010086c723c */ /* 0x040ff0000004186c */
[-C--:B------:R-:W-:Y:S08]  /*ee60*/  HMMA.16816.F32.BF16 R100, R8, R38.reuse, R100 ;  /* 0x000000260864723c */ /* 0x080ff00000041864 */
[----:B------:R-:W-:Y:S01]  /*ee70*/  HMMA.16816.F32.BF16 R72, R12, R38, R44 ;  /* 0x000000260c48723c */ /* 0x000fe2000004182c */
[----:B------:R-:W-:Y:S07]  /*ee80*/  LDSM.16.M88.4 R44, [R169+0x1c00] ;  /* 0x001c0000a92c783b */ /* 0x000fee0000000200 */
[C---:B------:R-:W-:Y:S08]  /*ee90*/  HMMA.16816.F32.BF16 R96, R8.reuse, R34, R96 ;  /* 0x000000220860723c */ /* 0x040ff00000041860 */
[----:B------:R-:W-:Y:S08]  /*eea0*/  HMMA.16816.F32.BF16 R80, R8, R18, R80 ;  /* 0x000000120850723c */ /* 0x000ff00000041850 */
[C---:B------:R-:W-:Y:S01]  /*eeb0*/  HMMA.16816.F32.BF16 R36, R12.reuse, R32, R48 ;  /* 0x000000200c24723c */ /* 0x040fe20000041830 */
[----:B------:R-:W-:Y:S07]  /*eec0*/  LDSM.16.M88.4 R48, [R169+0x1800] ;  /* 0x00180000a930783b */ /* 0x000fee0000000200 */
[C---:B------:R-:W-:Y:S01]  /*eed0*/  HMMA.16816.F32.BF16 R32, R12.reuse, R34, R40 ;  /* 0x000000220c20723c */ /* 0x040fe20000041828 */
[----:B------:R-:W-:Y:S07]  /*eee0*/  LDSM.16.M88.4 R40, [R169+0x2000] ;  /* 0x00200000a928783b */ /* 0x000fee0000000200 */
[C---:B------:R-:W-:Y:S08]  /*eef0*/  HMMA.16816.F32.BF16 R8, R12.reuse, R16, R64 ;  /* 0x000000100c08723c */ /* 0x040ff00000041840 */
[----:B------:R-:W-:Y:S01]  /*ef00*/  HMMA.16816.F32.BF16 R12, R12, R18, R20 ;  /* 0x000000120c0c723c */ /* 0x000fe20000041814 */
[----:B------:R-:W1:Y:S04]  /*ef10*/  LDSM.16.M88.4 R16, [R196+0x5000] ;  /* 0x00500000c410783b */ /* 0x000e680000000200 */
[----:B------:R-:W3:Y:S03]  /*ef20*/  LDSM.16.M88.4 R20, [R196+0x4000] ;  /* 0x00400000c414783b */ /* 0x000ee60000000200 */
[----:B------:R-:W-:Y:S01]  /*ef30*/  HMMA.16816.F32.BF16 R68, R24, R56, R68 ;  /* 0x000000381844723c */ /* 0x000fe20000041844 */
[----:B--2---:R-:W-:-:S07]  /*ef40*/  ISETP.GT.AND P0, PT, R128, R0, PT ;  /* 0x000000008000720c */ /* 0x004fce0003f04270 */
[C---:B------:R-:W-:Y:S08]  /*ef50*/  HMMA.16816.F32.BF16 R64, R24.reuse, R58, R100 ;  /* 0x0000003a1840723c */ /* 0x040ff00000041864 */
[C---:B----4-:R-:W-:Y:S08]  /*ef60*/  HMMA.16816.F32.BF16 R120, R24.reuse, R52, R116 ;  /* 0x000000341878723c */ /* 0x050ff00000041874 */
[C---:B------:R-:W-:Y:S08]  /*ef70*/  HMMA.16816.F32.BF16 R124, R24.reuse, R60, R108 ;  /* 0x0000003c187c723c */ /* 0x040ff0000004186c */
[C---:B------:R-:W-:Y:S08]  /*ef80*/  HMMA.16816.F32.BF16 R116, R24.reuse, R54, R96 ;  /* 0x000000361874723c */ /* 0x040ff00000041860 */
[----:B------:R-:W-:Y:S01]  /*ef90*/  HMMA.16816.F32.BF16 R108, R24, R62, R80 ;  /* 0x0000003e186c723c */ /* 0x000fe20000041850 */
[----:B------:R-:W-:Y:S07]  /*efa0*/  LDSM.16.M88.4 R24, [R199] ;  /* 0x00000000c718783b */ /* 0x000fee0000000200 */
[C---:B-----5:R-:W-:Y:S08]  /*efb0*/  HMMA.16816.F32.BF16 R100, R28.reuse, R56, R76 ;  /* 0x000000381c64723c */ /* 0x060ff0000004184c */
[C---:B------:R-:W-:Y:S01]  /*efc0*/  HMMA.16816.F32.BF16 R92, R28.reuse, R52, R36 ;  /* 0x000000341c5c723c */ /* 0x040fe20000041824 */
[----:B------:R-:W-:Y:S07]  /*efd0*/  LDSM.16.M88.4 R36, [R201] ;  /* 0x00000000c924783b */ /* 0x000fee0000000200 */
[C---:B------:R-:W-:Y:S08]  /*efe0*/  HMMA.16816.F32.BF16 R96, R28.reuse, R58, R72 ;  /* 0x0000003a1c60723c */ /* 0x040ff00000041848 */
[C---:B------:R-:W-:Y:S01]  /*eff0*/  HMMA.16816.F32.BF16 R88, R28.reuse, R54, R32 ;  /* 0x000000361c58723c */ /* 0x040fe20000041820 */
[----:B------:R-:W-:Y:S07]  /*f000*/  LDSM.16.M88.4 R32, [R200] ;  /* 0x00000000c820783b */ /* 0x000fee0000000200 */
[C---:B------:R-:W-:Y:S01]  /*f010*/  HMMA.16816.F32.BF16 R84, R28.reuse, R60, R8 ;  /* 0x0000003c1c54723c */ /* 0x040fe20000041808 */
[----:B------:R-:W2:Y:S07]  /*f020*/  LDSM.16.M88.4 R8, [R197+0x5000] ;  /* 0x00500000c508783b */ /* 0x000eae0000000200 */
        /* <DEDUP_REMOVED lines=15> */
[C---:B--2---:R-:W-:Y:S08]  /*f120*/  HMMA.16816.F32.BF16 R84, R8.reuse, R24, R60 ;  /* 0x000000180854723c */ /* 0x044ff0000004183c */
[----:B------:R-:W-:Y:S08]  /*f130*/  HMMA.16816.F32.BF16 R80, R8, R26, R56 ;  /* 0x0000001a0850723c */ /* 0x000ff00000041838 */
[----:B----4-:R-:W-:Y:S08]  /*f140*/  HMMA.16816.F32.BF16 R60, R12, R34, R44 ;  /* 0x000000220c3c723c */ /* 0x010ff0000004182c */
[C---:B------:R-:W-:Y:S08]  /*f150*/  HMMA.16816.F32.BF16 R76, R8.reuse, R36, R76 ;  /* 0x00000024084c723c */ /* 0x040ff0000004184c */
[C---:B------:R-:W-:Y:S08]  /*f160*/  HMMA.16816.F32.BF16 R72, R8.reuse, R38, R72 ;  /* 0x000000260848723c */ /* 0x040ff00000041848 */
[C---:B------:R-:W-:Y:S08]  /*f170*/  HMMA.16816.F32.BF16 R68, R8.reuse, R32, R68 ;  /* 0x000000200844723c */ /* 0x040ff00000041844 */
[----:B------:R-:W-:Y:S08]  /*f180*/  HMMA.16816.F32.BF16 R64, R8, R34, R64 ;  /* 0x000000220840723c */ /* 0x000ff00000041840 */
        /* <DEDUP_REMOVED lines=8> */
[----:B------:R-:W2:Y:S04]  /*f210*/  LDL R3, [R1+0x48] ;  /* 0x0000480001037983 */ /* 0x000ea80000100800 */
[----:B------:R-:W3:Y:S04]  /*f220*/  LDL.64 R132, [R1+0x38] ;  /* 0x0000380001847983 */ /* 0x000ee80000100a00 */
[----:B------:R-:W4:Y:S04]  /*f230*/  LDL R4, [R1+0x44] ;  /* 0x0000440001047983 */ /* 0x000f280000100800 */
[----:B------:R-:W1:Y:S04]  /*f240*/  S2R R0, SR_TID.X ;  /* 0x0000000000007919 */ /* 0x000e680000002100 */
[----:B------:R-:W5:Y:S04]  /*f250*/  LDL.64 R130, [R1+0x30] ;  /* 0x0000300001827983 */ /* 0x000f680000100a00 */
[----:B------:R-:W4:Y:S01]  /*f260*/  LDL R8, [R1+0x40] ;  /* 0x0000400001087983 */ /* 0x000f220000100800 */
[----:B-1----:R-:W-:-:S04]  /*f270*/  SHF.R.S32.HI R2, RZ, 0x1f, R0 ;  /* 0x0000001fff027819 */ /* 0x002fc80000011400 */
[----:B------:R-:W-:-:S04]  /*f280*/  LEA.HI R2, R2, R0, RZ, 0x2 ;  /* 0x0000000002027211 */ /* 0x000fc800078f10ff */
[----:B------:R-:W-:-:S05]  /*f290*/  LOP3.LUT R2, R2, 0xfffffffc, RZ, 0xc0, !PT ;  /* 0xfffffffc02027812 */ /* 0x000fca00078ec0ff */
[----:B------:R-:W-:Y:S02]  /*f2a0*/  IMAD.IADD R2, R0, 0x1, -R2 ;  /* 0x0000000100027824 */ /* 0x000fe400078e0a02 */
[----:B------:R-:W-:Y:S02]  /*f2b0*/  IMAD.MOV.U32 R0, RZ, RZ, 0x1 ;  /* 0x00000001ff007424 */ /* 0x000fe400078e00ff */
[----:B------:R-:W-:-:S03]  /*f2c0*/  IMAD R2, R2, 0x20, R249 ;  /* 0x0000002002027824 */ /* 0x000fc600078e02f9 */
[----:B------:R-:W-:Y:S01]  /*f2d0*/  ISETP.NE.AND P0, PT, R0, c[0x0][0x2b8], PT ;  /* 0x0000ae0000007a0c */ /* 0x000fe20003f05270 */
[----:B------:R-:W-:Y:S01]  /*f2e0*/  IMAD.MOV.U32 R208, RZ, RZ, RZ ;  /* 0x000000ffffd07224 */ /* 0x000fe200078e00ff */
[----:B--2---:R-:W-:-:S04]  /*f2f0*/  IADD3 R2, R2, R107, R3 ;  /* 0x0000006b02027210 */ /* 0x004fc80007ffe003 */
[----:B------:R-:W-:-:S07]  /*f300*/  IADD3 R2, R2, -0x30, RZ ;  /* 0xffffffd002027810 */ /* 0x000fce0007ffe0ff */
[----:B------:R-:W-:-:S04]  /*f310*/  @P0 IMAD.HI.U32 R3, R2, c[0x0][0x2bc], RZ ;  /* 0x0000af0002030a27 */ /* 0x000fc800078e00ff */
[----:B------:R-:W-:Y:S01]  /*f320*/  IMAD.MOV.U32 R0, RZ, RZ, R2 ;  /* 0x000000ffff007224 */ /* 0x000fe200078e0002 */
[----:B------:R-:W-:-:S04]  /*f330*/  @P0 SHF.R.U32.HI R0, RZ, c[0x0][0x2c0], R3 ;  /* 0x0000b000ff000a19 */ /* 0x000fc80000011603 */
[----:B---3--:R-:W-:-:S04]  /*f340*/  @!P3 IADD3 R3, P0, R0, R132, RZ ;  /* 0x000000840003b210 */ /* 0x008fc80007f1e0ff */
[----:B----4-:R-:W-:Y:S02]  /*f350*/  @!P3 LEA.HI.X.SX32 R5, R0, R4, 0x1, P0 ;  /* 0x000000040005b211 */ /* 0x010fe400000f0eff */
[----:B------:R-:W-:-:S04]  /*f360*/  @!P3 LEA R4, P0, R3, c[0x0][0x2a0], 0x2 ;  /* 0x0000a8000304ba11 */ /* 0x000fc800078010ff */
[----:B------:R-:W-:-:S05]  /*f370*/  @!P3 LEA.HI.X R5, R3, c[0x0][0x2a4], R5, 0x2, P0 ;  /* 0x0000a9000305ba11 */ /* 0x000fca00000f1405 */
[----:B------:R-:W2:Y:S01]  /*f380*/  @!P3 LDG.E R208, [R4.64] ;  /* 0x0000000804d0b981 */ /* 0x000ea2000c1e1900 */
[----:B------:R-:W-:-:S04]  /*f390*/  IMAD.MOV R0, RZ, RZ, -R0 ;  /* 0x000000ffff007224 */ /* 0x000fc800078e0a00 */
[----:B------:R-:W-:-:S05]  /*f3a0*/  IMAD R210, R0, c[0x0][0x2b8], R2 ;  /* 0x0000ae0000d27a24 */ /* 0x000fca00078e0202 */
[----:B------:R-:W-:Y:S01]  /*f3b0*/  SHF.R.S32.HI R0, RZ, 0x1f, R210 ;  /* 0x0000001fff007819 */ /* 0x000fe200000114d2 */
[----:B------:R-:W-:-:S04]  /*f3c0*/  IMAD.WIDE.U32 R2, R210, c[0x0][0x1e0], RZ ;  /* 0x00007800d2027a25 */ /* 0x000fc800078e00ff */
[----:B------:R-:W-:-:S04]  /*f3d0*/  IMAD R0, R0, c[0x0][0x1e0], RZ ;  /* 0x0000780000007a24 */ /* 0x000fc800078e02ff */
[----:B------:R-:W-:-:S04]  /*f3e0*/  IMAD R0, R210, c[0x0][0x1e4], R0 ;  /* 0x00007900d2007a24 */ /* 0x000fc800078e0200 */
[----:B------:R-:W-:Y:S01]  /*f3f0*/  IMAD.IADD R3, R3, 0x1, R0 ;  /* 0x0000000103037824 */ /* 0x000fe200078e0200 */
[----:B------:R-:W-:-:S04]  /*f400*/  IADD3 R12, -R249, 0x30, RZ ;  /* 0x00000030f90c7810 */ /* 0x000fc80007ffe1ff */
[----:B------:R-:W-:Y:S02]  /*f410*/  ISETP.GE.AND P0, PT, R12, 0x1, PT ;  /* 0x000000010c00780c */ /* 0x000fe40003f06270 */
[----:B--2---:R-:W-:Y:S01]  /*f420*/  SHF.R.S32.HI R0, RZ, 0x1f, R208 ;  /* 0x0000001fff007819 */ /* 0x004fe200000114d0 */
[----:B------:R-:W-:-:S04]  /*f430*/  IMAD.WIDE.U32 R2, R208, c[0x0][0x1f0], R2 ;  /* 0x00007c00d0027a25 */ /* 0x000fc800078e0002 */
[----:B------:R-:W-:Y:S01]  /*f440*/  IMAD R4, R0, c[0x0][0x1f0], RZ ;  /* 0x00007c0000047a24 */ /* 0x000fe200078e02ff */
[----:B-----5:R-:W-:-:S03]  /*f450*/  IADD3 R0, P2, R130, R2, RZ ;  /* 0x0000000282007210 */ /* 0x020fc60007f5e0ff */
[----:B------:R-:W-:Y:S01]  /*f460*/  IMAD R2, R208, c[0x0][0x1f4], R4 ;  /* 0x00007d00d0027a24 */ /* 0x000fe200078e0204 */
[----:B------:R-:W-:-:S04]  /*f470*/  LEA R6, P1, R0, c[0x0][0x1c8], 0x1 ;  /* 0x0000720000067a11 */ /* 0x000fc800078208ff */
[----:B------:R-:W-:-:S04]  /*f480*/  IADD3.X R2, R8, R3, R2, P2, !PT ;  /* 0x0000000308027210 */ /* 0x000fc800017fe402 */
[----:B------:R-:W-:Y:S01]  /*f490*/  LEA.HI.X R5, R0, c[0x0][0x1cc], R2, 0x1, P1 ;  /* 0x0000730000057a11 */ /* 0x000fe200008f0c02 */
[----:B------:R-:W-:Y:S05]  /*f4a0*/  BRA.DIV ~URZ, `(.L_x_300) ;  /* 0x00009dd27f007947 */ /* 0x000fea000b800000 */
[----:B------:R1:W2:Y:S02]  /*f4b0*/  SHFL.IDX PT, R4, R5, RZ, 0x1c1f ;  /* 0x001c1fff05047589 */ /* 0x0002a400000e0000 */
.L_x_397:
[----:B------:R-:W-:Y:S05]  /*f4c0*/  BRA.DIV ~URZ, `(.L_x_301) ;  /* 0x00009e227f007947 */ /* 0x000fea000b800000 */
[----:B------:R3:W4:Y:S02]  /*f4d0*/  SHFL.IDX PT, R0, R6, RZ, 0x1c1f ;  /* 0x001c1fff06007589 */ /* 0x00072400000e0000 */
.L_x_398:
[----:B------:R-:W-:Y:S01]  /*f4e0*/  BSSY B0, `(.L_x_302) ;  /* 0x000000f000007945 */ /* 0x000fe20003800000 */
[----:B------:R-:W-:Y:S05]  /*f4f0*/  @!P0 BRA `(.L_x_303) ;  /* 0x000000d000008947 */ /* 0x000fea0003800000 */
[----:B------:R-:W-:Y:S02]  /*f500*/  ISETP.NE.AND P6, PT, R106, RZ, PT ;  /* 0x000000ff6a00720c */ /* 0x000fe40003fc5270 */
[-C--:B----4-:R-:W-:Y:S02]  /*f510*/  LEA R10, P2, R228, R0.reuse, 0x1 ;  /* 0x00000000e40a7211 */ /* 0x090fe400078408ff */
[-C--:B------:R-:W-:Y:S02]  /*f520*/  LEA R8, P1, R238, R0.reuse, 0x1 ;  /* 0x00000000ee087211 */ /* 0x080fe400078208ff */
[----:B------:R-:W-:Y:S02]  /*f530*/  LEA R2, P0, R227, R0, 0x1 ;  /* 0x00000000e3027211 */ /* 0x000fe400078008ff */
[----:B--2---:R-:W-:-:S02]  /*f540*/  LEA.HI.X R11, R228, R4, R229, 0x1, P2 ;  /* 0x00000004e40b7211 */ /* 0x004fc400010f0ce5 */
        /* <DEDUP_REMOVED lines=8> */
.L_x_303:
[----:B------:R-:W-:Y:S05]  /*f5d0*/  BSYNC B0 ;  /* 0x0000000000007941 */ /* 0x000fea0003800000 */
.L_x_302:
[----:B------:R-:W-:Y:S01]  /*f5e0*/  ISETP.GE.AND P0, PT, R12, 0x21, PT ;  /* 0x000000210c00780c */ /* 0x000fe20003f06270 */
[----:B------:R-:W-:Y:S06]  /*f5f0*/  BRA.DIV ~URZ, `(.L_x_304) ;  /* 0x00009d627f007947 */ /* 0x000fec000b800000 */
[----:B--2---:R2:W1:Y:S04]  /*f600*/  SHFL.IDX PT, R4, R5, 0x1, 0x1c1f ;  /* 0x003c1f0005047f89 */ /* 0x00446800000e0000 */
[----:B----4-:R2:W4:Y:S02]  /*f610*/  SHFL.IDX PT, R0, R6, 0x1, 0x1c1f ;  /* 0x003c1f0006007f89 */ /* 0x01052400000e0000 */
.L_x_399:
[----:B------:R-:W-:Y:S05]  /*f620*/  @!P0 BRA `(.L_x_299) ;  /* 0x000000d000008947 */ /* 0x000fea0003800000 */
[----:B------:R-:W-:Y:S02]  /*f630*/  ISETP.NE.AND P6, PT, R106, RZ, PT ;  /* 0x000000ff6a00720c */ /* 0x000fe40003fc5270 */
[----:B----4-:R-:W-:-:S02]  /*f640*/  LEA R10, P2, R228, R0, 0x1 ;  /* 0x00000000e40a7211 */ /* 0x010fc400078408ff */
[-C--:B------:R-:W-:Y:S02]  /*f650*/  LEA R8, P1, R238, R0.reuse, 0x1 ;  /* 0x00000000ee087211 */ /* 0x080fe400078208ff */
[C---:B------:R-:W-:Y:S02]  /*f660*/  LEA R2, P0, R227.reuse, R0, 0x1 ;  /* 0x00000000e3027211 */ /* 0x040fe400078008ff */
        /* <DEDUP_REMOVED lines=9> */
.L_x_299:
[----:B------:R-:W-:Y:S05]  /*f700*/  BSYNC B1 ;  /* 0x0000000000017941 */ /* 0x000fea0003800000 */
.L_x_298:
[----:B----4-:R-:W4:Y:S04]  /*f710*/  LDL R0, [R1+0xa4] ;  /* 0x0000a40001007983 */ /* 0x010f280000100800 */
[----:B------:R-:W0:Y:S01]  /*f720*/  LDGDEPBAR ;  /* 0x00000000000079af */ /* 0x000e220000000000 */
[----:B----4-:R-:W-:-:S05]  /*f730*/  IMAD.IADD R0, R136, 0x1, -R0 ;  /* 0x0000000188007824 */ /* 0x010fca00078e0a00 */
[C---:B------:R-:W-:Y:S02]  /*f740*/  ISETP.GT.AND P1, PT, R0.reuse, RZ, PT ;  /* 0x000000ff0000720c */ /* 0x040fe40003f24270 */
[----:B------:R-:W-:Y:S02]  /*f750*/  ISETP.GT.AND P0, PT, R0, 0x1, PT ;  /* 0x000000010000780c */ /* 0x000fe40003f04270 */
[----:B------:R-:W-:Y:S02]  /*f760*/  FSEL R33, R78, -INF , P1 ;  /* 0xff8000004e217808 */ /* 0x000fe40000800000 */
[----:B------:R-:W-:Y:S02]  /*f770*/  FSEL R24, R76, -INF , P1 ;  /* 0xff8000004c187808 */ /* 0x000fe40000800000 */
[----:B------:R-:W-:Y:S02]  /*f780*/  FSEL R34, R79, -INF , P0 ;  /* 0xff8000004f227808 */ /* 0x000fe40000000000 */
[----:B------:R-:W-:-:S02]  /*f790*/  FSEL R26, R77, -INF , P0 ;  /* 0xff8000004d1a7808 */ /* 0x000fc40000000000 */
[----:B------:R-:W-:Y:S02]  /*f7a0*/  FSEL R17, R54, -INF , P1 ;  /* 0xff80000036117808 */ /* 0x000fe40000800000 */
[----:B-1----:R-:W-:Y:S02]  /*f7b0*/  FSEL R10, R52, -INF , P1 ;  /* 0xff800000340a7808 */ /* 0x002fe40000800000 */
[----:B------:R-:W-:Y:S02]  /*f7c0*/  FSEL R18, R55, -INF , P0 ;  /* 0xff80000037127808 */ /* 0x000fe40000000000 */
[----:B------:R-:W-:Y:S02]  /*f7d0*/  FSEL R11, R53, -INF , P0 ;  /* 0xff800000350b7808 */ /* 0x000fe40000000000 */
        /* <DEDUP_REMOVED lines=91> */
[----:B--2---:R-:W-:-:S02]  /*fd90*/  FMNMX.FTZ R5, R47, R2, !PT ;  /* 0x000000022f057209 */ /* 0x004fc40007810000 */
[----:B---3--:R-:W-:Y:S02]  /*fda0*/  FMNMX.FTZ R6, R73, R3, !PT ;  /* 0x0000000349067209 */ /* 0x008fe40007810000 */
[----:B------:R-:W-:Y:S01]  /*fdb0*/  FMNMX.FTZ R8, R85, R8, !PT ;  /* 0x0000000855087209 */ /* 0x000fe20007810000 */
[----:B------:R-:W-:Y:S05]  /*fdc0*/  BRA.DIV ~URZ, `(.L_x_305) ;  /* 0x000096627f007947 */ /* 0x000fea000b800000 */
[----:B------:R1:W2:Y:S02]  /*fdd0*/  SHFL.BFLY PT, R0, R4, 0x2, 0x1f ;  /* 0x0c401f0004007f89 */ /* 0x0002a400000e0000 */
.L_x_400:
[----:B-12---:R-:W-:Y:S01]  /*fde0*/  FMNMX.FTZ R4, R4, R0, !PT ;  /* 0x0000000004047209 */ /* 0x006fe20007810000 */
[----:B------:R-:W-:Y:S05]  /*fdf0*/  BRA.DIV ~URZ, `(.L_x_306) ;  /* 0x000096727f007947 */ /* 0x000fea000b800000 */
[----:B------:R-:W1:Y:S04]  /*fe00*/  SHFL.BFLY PT, R0, R5, 0x2, 0x1f ;  /* 0x0c401f0005007f89 */ /* 0x000e6800000e0000 */
        /* <DEDUP_REMOVED lines=12> */
.L_x_401:
[C---:B------:R-:W-:Y:S01]  /*fed0*/  FMUL.FTZ R0, R108.reuse, c[0x0][0x2d0] ;  /* 0x0000b4006c007a20 */ /* 0x040fe20000410000 */
[----:B------:R-:W-:Y:S01]  /*fee0*/  FSETP.NEU.FTZ.AND P0, PT, R108, -INF , PT ;  /* 0xff8000006c00780b */ /* 0x000fe20003f1d000 */
[----:B------:R-:W2:Y:S01]  /*fef0*/  LDL R192, [R1] ;  /* 0x0000000001c07983 */ /* 0x000ea20000100800 */
[----:B------:R-:W-:Y:S01]  /*ff00*/  FMUL.FTZ R3, R107, c[0x0][0x2d0] ;  /* 0x0000b4006b037a20 */ /* 0x000fe20000410000 */
[----:B----4-:R-:W-:Y:S01]  /*ff10*/  FMNMX.FTZ R6, R9, R8, !PT ;  /* 0x0000000809067209 */ /* 0x010fe20007810000 */
[----:B------:R-:W-:Y:S01]  /*ff20*/  WARPSYNC 0xffffffff ;  /* 0xffffffff00007948 */ /* 0x000fe20003800000 */
[----:B------:R-:W-:Y:S01]  /*ff30*/  FSEL R4, R0, RZ, P0 ;  /* 0x000000ff00047208 */ /* 0x000fe20000000000 */
[----:B------:R-:W1:Y:S01]  /*ff40*/  LDSM.16.MT88.4 R56, [R171] ;  /* 0x00000000ab38783b */ /* 0x000e620000004200 */
[----:B------:R-:W-:-:S02]  /*ff50*/  FSETP.NEU.FTZ.AND P0, PT, R107, -INF , PT ;  /* 0xff8000006b00780b */ /* 0x000fc40003f1d000 */
[----:B------:R-:W-:Y:S01]  /*ff60*/  IADD3 R209, R209, -0x2, RZ ;  /* 0xfffffffed1d17810 */ /* 0x000fe20007ffe0ff */
[--C-:B------:R-:W-:Y:S01]  /*ff70*/  FFMA.FTZ R0, R10, c[0x0][0x2d0], -R4.reuse ;  /* 0x0000b4000a007a23 */ /* 0x100fe20000010804 */
[----:B------:R-:W-:Y:S01]  /*ff80*/  FSEL R3, R3, RZ, P0 ;  /* 0x000000ff03037208 */ /* 0x000fe20000000000 */
[----:B------:R-:W-:Y:S01]  /*ff90*/  FFMA.FTZ R2, R16, c[0x0][0x2d0], -R4 ;  /* 0x0000b40010027a23 */ /* 0x000fe20000010804 */
[----:B------:R-:W-:Y:S01]  /*ffa0*/  FSETP.NEU.FTZ.AND P0, PT, R106, -INF , PT ;  /* 0xff8000006a00780b */ /* 0x000fe20003f1d000 */
[----:B------:R4:W-:Y:S01]  /*ffb0*/  MUFU.EX2 R111, R0 ;  /* 0x00000000006f7308 */ /* 0x0009e20000000800 */
[----:B------:R-:W5:Y:S01]  /*ffc0*/  LDSM.16.MT88.4 R52, [R170] ;  /* 0x00000000aa34783b */ /* 0x000f620000004200 */
[--C-:B------:R-:W-:Y:S02]  /*ffd0*/  FFMA.FTZ R5, R25, c[0x0][0x2d0], -R3.reuse ;  /* 0x0000b40019057a23 */ /* 0x100fe40000010803 */
[--C-:B------:R-:W-:Y:S01]  /*ffe0*/  FFMA.FTZ R61, R61, c[0x0][0x2d0], -R3.reuse ;  /* 0x0000b4003d3d7a23 */ /* 0x100fe20000010803 */
[----:B------:R-:W-:Y:S01]  /*fff0*/  LDSM.16.MT88.4 R88, [R170+0xc00] ;  /* 0x000c0000aa58783b */ /* 0x000fe20000004200 */
[----:B------:R-:W-:-:S02]  /*10000*/  FFMA.FTZ R60, R60, c[0x0][0x2d0], -R3 ;  /* 0x0000b4003c3c7a23 */ /* 0x000fc40000010803 */
[----:B------:R3:W-:Y:S01]  /*10010*/  MUFU.EX2 R147, R2 ;  /* 0x0000000200937308 */ /* 0x0007e20000000800 */
[----:B------:R-:W1:Y:S01]  /*10020*/  LDSM.16.MT88.4 R76, [R171+0x400] ;  /* 0x00040000ab4c783b */ /* 0x000e620000004200 */
[--C-:B------:R-:W-:Y:S02]  /*10030*/  FFMA.FTZ R63, R45, c[0x0][0x2d0], -R4.reuse ;  /* 0x0000b4002d3f7a23 */ /* 0x100fe40000010804 */
[--C-:B------:R-:W-:Y:S01]  /*10040*/  FFMA.FTZ R62, R44, c[0x0][0x2d0], -R4.reuse ;  /* 0x0000b4002c3e7a23 */ /* 0x100fe20000010804 */
[----:B------:R-:W1:Y:S01]  /*10050*/  LDSM.16.MT88.4 R64, [R170+0x400] ;  /* 0x00040000aa40783b */ /* 0x000e620000004200 */
[----:B----4-:R-:W-:Y:S02]  /*10060*/  FFMA.FTZ R0, R11, c[0x0][0x2d0], -R4 ;  /* 0x0000b4000b007a23 */ /* 0x010fe40000010804 */
[----:B------:R4:W-:Y:S01]  /*10070*/  MUFU.EX2 R145, R5 ;  /* 0x0000000500917308 */ /* 0x0009e20000000800 */
[----:B------:R-:W1:Y:S04]  /*10080*/  LDSM.16.MT88.4 R80, [R170+0x1000] ;  /* 0x00100000aa50783b */ /* 0x000e680000004200 */
[----:B------:R-:W1:Y:S01]  /*10090*/  LDSM.16.MT88.4 R68, [R171+0xc00] ;  /* 0x000c0000ab44783b */ /* 0x000e620000004200 */
[----:B---3--:R-:W-:-:S02]  /*100a0*/  FMUL.FTZ R2, R106, c[0x0][0x2d0] ;  /* 0x0000b4006a027a20 */ /* 0x008fc40000410000 */
[----:B------:R3:W-:Y:S03]  /*100b0*/  MUFU.EX2 R110, R0 ;  /* 0x00000000006e7308 */ /* 0x0007e60000000800 */
[----:B------:R-:W-:Y:S02]  /*100c0*/  FSEL R2, R2, RZ, P0 ;  /* 0x000000ff02027208 */ /* 0x000fe40000000000 */
[----:B------:R-:W-:-:S03]  /*100d0*/  FSETP.NEU.FTZ.AND P0, PT, R6, -INF , PT ;  /* 0xff8000000600780b */ /* 0x000fc60003f1d000 */
[----:B------:R-:W-:Y:S01]  /*100e0*/  MUFU.EX2 R63, R63 ;  /* 0x0000003f003f7308 */ /* 0x000fe20000000800 */
[----:B----4-:R-:W-:Y:S02]  /*100f0*/  FFMA.FTZ R5, R32, c[0x0][0x2d0], -R2 ;  /* 0x0000b40020057a23 */ /* 0x010fe40000010802 */
[----:B---3--:R-:W-:-:S05]  /*10100*/  FFMA.FTZ R0, R12, c[0x0][0x2d0], -R4 ;  /* 0x0000b4000c007a23 */ /* 0x008fca0000010804 */
[----:B------:R3:W-:Y:S08]  /*10110*/  MUFU.EX2 R134, R5 ;  /* 0x0000000500867308 */ /* 0x0007f00000000800 */
[----:B------:R4:W-:Y:S01]  /*10120*/  MUFU.EX2 R117, R0 ;  /* 0x0000000000757308 */ /* 0x0009e20000000800 */
[----:B---3--:R-:W-:-:S07]  /*10130*/  FFMA.FTZ R5, R35, c[0x0][0x2d0], -R2 ;  /* 0x0000b40023057a23 */ /* 0x008fce0000010802 */
[----:B------:R-:W-:Y:S01]  /*10140*/  MUFU.EX2 R62, R62 ;  /* 0x0000003e003e7308 */ /* 0x000fe20000000800 */
[----:B----4-:R-:W-:-:S07]  /*10150*/  FFMA.FTZ R0, R13, c[0x0][0x2d0], -R4 ;  /* 0x0000b4000d007a23 */ /* 0x010fce0000010804 */
[----:B------:R-:W-:Y:S08]  /*10160*/  MUFU.EX2 R135, R5 ;  /* 0x0000000500877308 */ /* 0x000ff00000000800 */
[----:B------:R3:W-:Y:S02]  /*10170*/  MUFU.EX2 R132, R0 ;  /* 0x0000000000847308 */ /* 0x0007e40000000800 */
[----:B---3--:R-:W-:-:S06]  /*10180*/  FFMA.FTZ R0, R14, c[0x0][0x2d0], -R4 ;  /* 0x0000b4000e007a23 */ /* 0x008fcc0000010804 */
[----:B------:R3:W-:Y:S02]  /*10190*/  MUFU.EX2 R133, R0 ;  /* 0x0000000000857308 */ /* 0x0007e40000000800 */
[----:B---3--:R-:W-:-:S06]  /*101a0*/  FFMA.FTZ R0, R15, c[0x0][0x2d0], -R4 ;  /* 0x0000b4000f007a23 */ /* 0x008fcc0000010804 */
[----:B------:R3:W4:Y:S02]  /*101b0*/  MUFU.EX2 R144, R0 ;  /* 0x0000000000907308 */ /* 0x0007240000000800 */
[----:B---3--:R-:W-:Y:S01]  /*101c0*/  FFMA.FTZ R0, R19, c[0x0][0x2d0], -R4 ;  /* 0x0000b40013007a23 */ /* 0x008fe20000010804 */
[----:B----4-:R-:W-:-:S05]  /*101d0*/  F2FP.BF16.PACK_AB R12, R144, R133 ;  /* 0x00000085900c723e */ /* 0x010fca00000010ff */
[----:B------:R3:W4:Y:S02]  /*101e0*/  MUFU.EX2 R152, R0 ;  /* 0x0000000000987308 */ /* 0x0007240000000800 */
[----:B---3--:R-:W-:Y:S01]  /*101f0*/  FFMA.FTZ R0, R17, c[0x0][0x2d0], -R3 ;  /* 0x0000b40011007a23 */ /* 0x008fe20000010803 */
[----:B----4-:R-:W-:-:S05]  /*10200*/  F2FP.BF16.PACK_AB R14, R152, R147 ;  /* 0x00000093980e723e */ /* 0x010fca00000010ff */
[----:B------:R3:W-:Y:S02]  /*10210*/  MUFU.EX2 R102, R0 ;  /* 0x0000000000667308 */ /* 0x0007e40000000800 */
[----:B---3--:R-:W-:-:S06]  /*10220*/  FFMA.FTZ R0, R18, c[0x0][0x2d0], -R3 ;  /* 0x0000b40012007a23 */ /* 0x008fcc0000010803 */
[----:B------:R3:W4:Y:S02]  /*10230*/  MUFU.EX2 R101, R0 ;  /* 0x0000000000657308 */ /* 0x0007240000000800 */
[----:B---3--:R-:W-:Y:S01]  /*10240*/  FFMA.FTZ R0, R20, c[0x0][0x2d0], -R3 ;  /* 0x0000b40014007a23 */ /* 0x008fe20000010803 */
[----:B------:R-:W-:-:S05]  /*10250*/  F2FP.BF16.PACK_AB R20, R110, R111 ;  /* 0x0000006f6e14723e */ /* 0x000fca00000010ff */
[----:B------:R3:W-:Y:S02]  /*10260*/  MUFU.EX2 R103, R0 ;  /* 0x0000000000677308 */ /* 0x0007e40000000800 */
[----:B---3--:R-:W-:Y:S01]  /*10270*/  FFMA.FTZ R0, R21, c[0x0][0x2d0], -R3 ;  /* 0x0000b40015007a23 */ /* 0x008fe20000010803 */
[----:B----4-:R-:W-:-:S05]  /*10280*/  F2FP.BF16.PACK_AB R21, R101, R102 ;  /* 0x000000666515723e */ /* 0x010fca00000010ff */
[----:B------:R3:W4:Y:S02]  /*10290*/  MUFU.EX2 R118, R0 ;  /* 0x0000000000767308 */ /* 0x0007240000000800 */
[----:B---3--:R-:W-:Y:S01]  /*102a0*/  FFMA.FTZ R0, R22, c[0x0][0x2d0], -R3 ;  /* 0x0000b40016007a23 */ /* 0x008fe20000010803 */
[----:B------:R-:W-:-:S05]  /*102b0*/  F2FP.BF16.PACK_AB R22, R132, R117 ;  /* 0x000000758416723e */ /* 0x000fca00000010ff */
[----:B------:R3:W-:Y:S02]  /*102c0*/  MUFU.EX2 R119, R0 ;  /* 0x0000000000777308 */ /* 0x0007e40000000800 */
[----:B---3--:R-:W-:Y:S01]  /*102d0*/  FFMA.FTZ R0, R23, c[0x0][0x2d0], -R3 ;  /* 0x0000b40017007a23 */ /* 0x008fe20000010803 */
[----:B----4-:R-:W-:-:S05]  /*102e0*/  F2FP.BF16.PACK_AB R23, R118, R103 ;  /* 0x000000677617723e */ /* 0x010fca00000010ff */
[----:B------:R3:W4:Y:S02]  /*102f0*/  MUFU.EX2 R127, R0 ;  /* 0x00000000007f7308 */ /* 0x0007240000000800 */
[C---:B-1----:R-:W-:Y:S08]  /*10300*/  HMMA.16816.F32.BF16 R40, R20.reuse, R56, RZ ;  /* 0x000000381428723c */ /* 0x042ff000000418ff */
[----:B-----5:R-:W-:Y:S01]  /*10310*/  HMMA.16816.F32.BF16 R8, R20, R52, RZ ;  /* 0x000000341408723c */ /* 0x020fe200000418ff */
[----:B---3--:R-:W-:Y:S01]  /*10320*/  FFMA.FTZ R0, R27, c[0x0][0x2d0], -R3 ;  /* 0x0000b4001b007a23 */ /* 0x008fe20000010803 */
[----:B----4-:R-:W-:-:S03]  /*10330*/  F2FP.BF16.PACK_AB R13, R127, R119 ;  /* 0x000000777f0d723e */ /* 0x010fc600000010ff */
[----:B------:R1:W3:Y:S02]  /*10340*/  MUFU.EX2 R146, R0 ;  /* 0x0000000000927308 */ /* 0x0002e40000000800 */
[----:B-1----:R-:W-:Y:S01]  /*10350*/  FFMA.FTZ R0, R24, c[0x0][0x2d0], -R2 ;  /* 0x0000b40018007a23 */ /* 0x002fe20000010802 */
[----:B---3--:R-:W-:-:S05]  /*10360*/  F2FP.BF16.PACK_AB R15, R146, R145 ;  /* 0x00000091920f723e */ /* 0x008fca00000010ff */
[----:B------:R1:W-:Y:S03]  /*10370*/  MUFU.EX2 R96, R0 ;  /* 0x0000000000607308 */ /* 0x0003e60000000800 */
[C---:B------:R-:W-:Y:S01]  /*10380*/  HMMA.16816.F32.BF16 R148, R12.reuse, R76, R40 ;  /* 0x0000004c0c94723c */ /* 0x040fe20000041828 */
[----:B------:R-:W3:Y:S07]  /*10390*/  LDSM.16.MT88.4 R40, [R171+0x1000] ;  /* 0x00100000ab28783b */ /* 0x000eee0000004200 */
[----:B------:R-:W-:Y:S01]  /*103a0*/  HMMA.16816.F32.BF16 R140, R12, R64, R8 ;  /* 0x000000400c8c723c */ /* 0x000fe20000041808 */
[----:B-1----:R-:W-:-:S06]  /*103b0*/  FFMA.FTZ R0, R26, c[0x0][0x2d0], -R2 ;  /* 0x0000b4001a007a23 */ /* 0x002fcc0000010802 */
[----:B------:R-:W-:Y:S01]  /*103c0*/  F2FP.BF16.PACK_AB R10, R135, R134 ;  /* 0x00000086870a723e */ /* 0x000fe200000010ff */
[----:B------:R1:W4:Y:S02]  /*103d0*/  MUFU.EX2 R95, R0 ;  /* 0x00000000005f7308 */ /* 0x0003240000000800 */
[----:B-1----:R-:W-:Y:S01]  /*103e0*/  FFMA.FTZ R0, R28, c[0x0][0x2d0], -R2 ;  /* 0x0000b4001c007a23 */ /* 0x002fe20000010802 */
[----:B----4-:R-:W-:-:S05]  /*103f0*/  F2FP.BF16.PACK_AB R16, R95, R96 ;  /* 0x000000605f10723e */ /* 0x010fca00000010ff */
[----:B------:R1:W-:Y:S02]  /*10400*/  MUFU.EX2 R98, R0 ;  /* 0x0000000000627308 */ /* 0x0003e40000000800 */
[----:B-1----:R-:W-:-:S06]  /*10410*/  FFMA.FTZ R0, R29, c[0x0][0x2d0], -R2 ;  /* 0x0000b4001d007a23 */ /* 0x002fcc0000010802 */
[----:B------:R1:W4:Y:S02]  /*10420*/  MUFU.EX2 R100, R0 ;  /* 0x0000000000647308 */ /* 0x0003240000000800 */
[----:B-1----:R-:W-:Y:S01]  /*10430*/  FFMA.FTZ R0, R30, c[0x0][0x2d0], -R2 ;  /* 0x0000b4001e007a23 */ /* 0x002fe20000010802 */
[----:B----4-:R-:W-:-:S05]  /*10440*/  F2FP.BF16.PACK_AB R18, R100, R98 ;  /* 0x000000626412723e */ /* 0x010fca00000010ff */
[----:B------:R1:W-:Y:S02]  /*10450*/  MUFU.EX2 R109, R0 ;  /* 0x00000000006d7308 */ /* 0x0003e40000000800 */
[----:B-1----:R-:W-:-:S06]  /*10460*/  FFMA.FTZ R0, R31, c[0x0][0x2d0], -R2 ;  /* 0x0000b4001f007a23 */ /* 0x002fcc0000010802 */
[----:B------:R1:W4:Y:S02]  /*10470*/  MUFU.EX2 R116, R0 ;  /* 0x0000000000747308 */ /* 0x0003240000000800 */
[----:B-1----:R-:W-:Y:S01]  /*10480*/  FMUL.FTZ R0, R6, c[0x0][0x2d0] ;  /* 0x0000b40006007a20 */ /* 0x002fe20000410000 */
[----:B----4-:R-:W-:-:S04]  /*10490*/  F2FP.BF16.PACK_AB R8, R116, R109 ;  /* 0x0000006d7408723e */ /* 0x010fc800000010ff */
[----:B------:R-:W-:Y:S02]  /*104a0*/  FSEL R0, R0, RZ, P0 ;  /* 0x000000ff00007208 */ /* 0x000fe40000000000 */
[----:B--2---:R-:W-:-:S03]  /*104b0*/  ISETP.GE.AND P0, PT, R209, R192, PT ;  /* 0x000000c0d100720c */ /* 0x004fc60003f06270 */
[----:B------:R-:W-:-:S04]  /*104c0*/  FFMA.FTZ R5, R33, c[0x0][0x2d0], -R0 ;  /* 0x0000b40021057a23 */ /* 0x000fc80000010800 */
        /* <DEDUP_REMOVED lines=11> */
[C---:B------:R-:W-:Y:S07]  /*10580*/  HMMA.16816.F32.BF16 R28, R16.reuse, R56, RZ ;  /* 0x00000038101c723c */ /* 0x040fee00000418ff */
[--C-:B------:R-:W-:Y:S01]  /*10590*/  FFMA.FTZ R57, R51, c[0x0][0x2d0], -R3.reuse ;  /* 0x0000b40033397a23 */ /* 0x100fe20000010803 */
[----:B------:R-:W-:Y:S01]  /*105a0*/  HMMA.16816.F32.BF16 R24, R16, R88, RZ ;  /* 0x000000581018723c */ /* 0x000fe200000418ff */
[----:B------:R-:W-:-:S02]  /*105b0*/  FFMA.FTZ R56, R47, c[0x0][0x2d0], -R3 ;  /* 0x0000b4002f387a23 */ /* 0x000fc40000010803 */
[----:B------:R-:W-:Y:S02]  /*105c0*/  FADD.FTZ R3, R111, R110 ;  /* 0x0000006e6f037221 */ /* 0x000fe40000010000 */
[----:B-1----:R-:W-:Y:S01]  /*105d0*/  FFMA.FTZ R5, R39, c[0x0][0x2d0], -R0 ;  /* 0x0000b40027057a23 */ /* 0x002fe20000010800 */
[----:B------:R-:W-:Y:S01]  /*105e0*/  MUFU.EX2 R57, R57 ;  /* 0x0000003900397308 */ /* 0x000fe20000000800 */
[----:B------:R-:W-:Y:S01]  /*105f0*/  FADD.FTZ R3, R117, R3 ;  /* 0x0000000375037221 */ /* 0x000fe20000010000 */
[----:B------:R-:W-:Y:S03]  /*10600*/  HMMA.16816.F32.BF16 R36, R20, R88, RZ ;  /* 0x000000581424723c */ /* 0x000fe600000418ff */
[----:B------:R-:W-:-:S03]  /*10610*/  FADD.FTZ R3, R132, R3 ;  /* 0x0000000384037221 */ /* 0x000fc60000010000 */
[----:B------:R1:W2:Y:S01]  /*10620*/  MUFU.EX2 R125, R5 ;  /* 0x00000005007d7308 */ /* 0x0002a20000000800 */
[----:B------:R-:W-:Y:S01]  /*10630*/  FADD.FTZ R3, R133, R3 ;  /* 0x0000000385037221 */ /* 0x000fe20000010000 */
[----:B------:R-:W-:Y:S06]  /*10640*/  HMMA.16816.F32.BF16 R32, R16, R52, RZ ;  /* 0x000000341020723c */ /* 0x000fec00000418ff */
[----:B------:R-:W-:Y:S01]  /*10650*/  MUFU.EX2 R56, R56 ;  /* 0x0000003800387308 */ /* 0x000fe20000000800 */
[--C-:B------:R-:W-:Y:S02]  /*10660*/  FFMA.FTZ R53, R74, c[0x0][0x2d0], -R2.reuse ;  /* 0x0000b4004a357a23 */ /* 0x100fe40000010802 */
[----:B------:R-:W-:-:S02]  /*10670*/  FFMA.FTZ R52, R75, c[0x0][0x2d0], -R2 ;  /* 0x0000b4004b347a23 */ /* 0x000fc40000010802 */
[----:B-1----:R-:W-:Y:S01]  /*10680*/  FFMA.FTZ R5, R48, c[0x0][0x2d0], -R0 ;  /* 0x0000b40030057a23 */ /* 0x002fe20000010800 */
[----:B--2---:R-:W-:-:S04]  /*10690*/  F2FP.BF16.PACK_AB R9, R125, R99 ;  /* 0x000000637d09723e */ /* 0x004fc800000010ff */
[----:B------:R-:W-:Y:S01]  /*106a0*/  HMMA.16816.F32.BF16 R156, R12, R80, R36 ;  /* 0x000000500c9c723c */ /* 0x000fe20000041824 */
[----:B------:R-:W1:Y:S01]  /*106b0*/  LDSM.16.MT88.4 R36, [R170+0x1800] ;  /* 0x00180000aa24783b */ /* 0x000e620000004200 */
[----:B------:R2:W-:Y:S08]  /*106c0*/  MUFU.EX2 R124, R5 ;  /* 0x00000005007c7308 */ /* 0x0005f00000000800 */
[----:B------:R-:W-:Y:S01]  /*106d0*/  MUFU.EX2 R53, R53 ;  /* 0x0000003500357308 */ /* 0x000fe20000000800 */
[----:B--2---:R-:W-:-:S07]  /*106e0*/  FFMA.FTZ R5, R49, c[0x0][0x2d0], -R0 ;  /* 0x0000b40031057a23 */ /* 0x004fce0000010800 */
[----:B------:R-:W-:Y:S08]  /*106f0*/  MUFU.EX2 R52, R52 ;  /* 0x0000003400347308 */ /* 0x000ff00000000800 */
[----:B------:R-:W2:Y:S02]  /*10700*/  MUFU.EX2 R126, R5 ;  /* 0x00000005007e7308 */ /* 0x000ea40000000800 */
[----:B--2---:R-:W-:Y:S01]  /*10710*/  F2FP.BF16.PACK_AB R11, R126, R124 ;  /* 0x0000007c7e0b723e */ /* 0x004fe200000010ff */
[----:B------:R-:W-:-:S06]  /*10720*/  FADD.FTZ R5, R144, R3 ;  /* 0x0000000390057221 */ /* 0x000fcc0000010000 */
[----:B------:R-:W-:Y:S08]  /*10730*/  HMMA.16816.F32.BF16 R128, R8, R76, R28 ;  /* 0x0000004c0880723c */ /* 0x000ff0000004181c */
[----:B------:R-:W-:Y:S08]  /*10740*/  HMMA.16816.F32.BF16 R28, R20, R68, RZ ;  /* 0x00000044141c723c */ /* 0x000ff000000418ff */
[C---:B------:R-:W-:Y:S08]  /*10750*/  HMMA.16816.F32.BF16 R120, R8.reuse, R80, R24 ;  /* 0x000000500878723c */ /* 0x040ff00000041818 */
[----:B------:R-:W-:Y:S07]  /*10760*/  HMMA.16816.F32.BF16 R136, R8, R64, R32 ;  /* 0x000000400888723c */ /* 0x000fee0000041820 */
[--C-:B------:R-:W-:Y:S01]  /*10770*/  FFMA.FTZ R65, R50, c[0x0][0x2d0], -R4.reuse ;  /* 0x0000b40032417a23 */ /* 0x100fe20000010804 */
[----:B---3--:R-:W-:Y:S01]  /*10780*/  HMMA.16816.F32.BF16 R188, R12, R40, R28 ;  /* 0x000000280cbc723c */ /* 0x008fe2000004181c */
[----:B------:R-:W2:Y:S01]  /*10790*/  LDSM.16.MT88.4 R28, [R170+0x1c00] ;  /* 0x001c0000aa1c783b */ /* 0x000ea20000004200 */
[----:B------:R-:W-:-:S02]  /*107a0*/  FFMA.FTZ R64, R46, c[0x0][0x2d0], -R4 ;  /* 0x0000b4002e407a23 */ /* 0x000fc40000010804 */
[----:B------:R-:W-:-:S04]  /*107b0*/  FADD.FTZ R4, R93, R92 ;  /* 0x0000005c5d047221 */ /* 0x000fc80000010000 */
[----:B------:R-:W-:Y:S01]  /*107c0*/  HMMA.16816.F32.BF16 R24, R16, R68, RZ ;  /* 0x000000441018723c */ /* 0x000fe200000418ff */
[----:B------:R-:W-:-:S06]  /*107d0*/  FADD.FTZ R4, R94, R4 ;  /* 0x000000045e047221 */ /* 0x000fcc0000010000 */
[--C-:B------:R-:W-:Y:S01]  /*107e0*/  FFMA.FTZ R68, R86, c[0x0][0x2d0], -R0.reuse ;  /* 0x0000b40056447a23 */ /* 0x100fe20000010800 */
[----:B-1----:R-:W-:Y:S01]  /*107f0*/  HMMA.16816.F32.BF16 R32, R20, R36, RZ ;  /* 0x000000241420723c */ /* 0x002fe200000418ff */
[----:B------:R-:W-:Y:S11]  /*10800*/  FFMA.FTZ R69, R87, c[0x0][0x2d0], -R0 ;  /* 0x0000b40057457a23 */ /* 0x000ff60000010800 */
[----:B------:R-:W-:Y:S04]  /*10810*/  @!UPT UIADD3 URZ, URZ, URZ, URZ ;  /* 0x0000003f3f3ff290 */ /* 0x000fe8000fffe03f */
[----:B------:R-:W-:Y:S07]  /*10820*/  HMMA.16816.F32.BF16 R184, R8, R40, R24 ;  /* 0x0000002808b8723c */ /* 0x000fee0000041818 */
[--C-:B------:R-:W-:Y:S01]  /*10830*/  FFMA.FTZ R41, R72, c[0x0][0x2d0], -R2.reuse ;  /* 0x0000b40048297a23 */ /* 0x100fe20000010802 */
[----:B------:R-:W-:Y:S01]  /*10840*/  HMMA.16816.F32.BF16 R24, R16, R36, RZ ;  /* 0x000000241018723c */ /* 0x000fe200000418ff */
[----:B------:R-:W-:Y:S01]  /*10850*/  FFMA.FTZ R40, R73, c[0x0][0x2d0], -R2 ;  /* 0x0000b40049287a23 */ /* 0x000fe20000010802 */
[----:B------:R-:W-:Y:S01]  /*10860*/  MUFU.EX2 R37, R65 ;  /* 0x0000004100257308 */ /* 0x000fe20000000800 */
[----:B------:R-:W-:-:S02]  /*10870*/  FFMA.FTZ R72, R84, c[0x0][0x2d0], -R0 ;  /* 0x0000b40054487a23 */ /* 0x000fc40000010800 */
[----:B------:R-:W-:Y:S02]  /*10880*/  FFMA.FTZ R73, R85, c[0x0][0x2d0], -R0 ;  /* 0x0000b40055497a23 */ /* 0x000fe40000010800 */
[----:B------:R-:W-:Y:S01]  /*10890*/  FADD.FTZ R0, R96, R95 ;  /* 0x0000005f60007221 */ /* 0x000fe20000010000 */
[----:B--2---:R-:W-:Y:S01]  /*108a0*/  HMMA.16816.F32.BF16 R176, R12, R28, R32 ;  /* 0x0000001c0cb0723c */ /* 0x004fe20000041820 */
[----:B------:R-:W1:Y:S01]  /*108b0*/  LDSM.16.MT88.4 R32, [R171+0x1800] ;  /* 0x00180000ab20783b */ /* 0x000e620000004200 */
[----:B------:R-:W-:Y:S01]  /*108c0*/  FADD.FTZ R2, R102, R101 ;  /* 0x0000006566027221 */ /* 0x000fe20000010000 */
[----:B------:R-:W2:Y:S01]  /*108d0*/  MUFU.EX2 R36, R64 ;  /* 0x0000004000247308 */ /* 0x000ea20000000800 */
[----:B------:R-:W-:Y:S01]  /*108e0*/  FADD.FTZ R0, R98, R0 ;  /* 0x0000000062007221 */ /* 0x000fe20000010000 */
[----:B------:R-:W-:Y:S01]  /*108f0*/  F2FP.BF16.PACK_AB R102, R62, R63 ;  /* 0x0000003f3e66723e */ /* 0x000fe200000010ff */
[----:B------:R-:W-:Y:S01]  /*10900*/  FADD.FTZ R2, R103, R2 ;  /* 0x0000000267027221 */ /* 0x000fe20000010000 */
[----:B------:R-:W-:Y:S01]  /*10910*/  F2FP.BF16.PACK_AB R103, R56, R57 ;  /* 0x000000393867723e */ /* 0x000fe200000010ff */
[----:B------:R-:W-:Y:S01]  /*10920*/  FADD.FTZ R0, R100, R0 ;  /* 0x0000000064007221 */ /* 0x000fe20000010000 */
[----:B------:R-:W-:Y:S01]  /*10930*/  HMMA.16816.F32.BF16 R84, R16, R54, RZ ;  /* 0x000000361054723c */ /* 0x000fe200000418ff */
[----:B------:R-:W-:Y:S01]  /*10940*/  FADD.FTZ R2, R118, R2 ;  /* 0x0000000276027221 */ /* 0x000fe20000010000 */
[----:B------:R-:W-:Y:S01]  /*10950*/  MUFU.EX2 R41, R41 ;  /* 0x0000002900297308 */ /* 0x000fe20000000800 */
[----:B------:R-:W-:Y:S01]  /*10960*/  FADD.FTZ R0, R109, R0 ;  /* 0x000000006d007221 */ /* 0x000fe20000010000 */
[----:B------:R-:W-:Y:S01]  /*10970*/  F2FP.BF16.PACK_AB R96, R52, R53 ;  /* 0x000000353460723e */ /* 0x000fe200000010ff */
[----:B------:R-:W-:-:S02]  /*10980*/  FADD.FTZ R2, R119, R2 ;  /* 0x0000000277027221 */ /* 0x000fc40000010000 */
[----:B------:R-:W-:Y:S01]  /*10990*/  FADD.FTZ R3, R116, R0 ;  /* 0x0000000074037221 */ /* 0x000fe20000010000 */
[----:B------:R-:W-:Y:S01]  /*109a0*/  HMMA.16816.F32.BF16 R180, R8, R28, R24 ;  /* 0x0000001c08b4723c */ /* 0x000fe20000041818 */
[----:B------:R-:W3:Y:S01]  /*109b0*/  LDSM.16.MT88.4 R24, [R171+0x1c00] ;  /* 0x001c0000ab18783b */ /* 0x000ee20000004200 */
[----:B------:R-:W-:Y:S01]  /*109c0*/  FADD.FTZ R0, R147, R5 ;  /* 0x0000000593007221 */ /* 0x000fe20000010000 */
[----:B--2---:R-:W-:Y:S01]  /*109d0*/  F2FP.BF16.PACK_AB R100, R36, R37 ;  /* 0x000000252464723e */ /* 0x004fe200000010ff */
[----:B------:R-:W-:Y:S01]  /*109e0*/  FADD.FTZ R5, R134, R3 ;  /* 0x0000000386057221 */ /* 0x000fe20000010000 */
[----:B------:R-:W-:Y:S01]  /*109f0*/  LDSM.16.MT88.4 R116, [R170+0x1400] ;  /* 0x00140000aa74783b */ /* 0x000fe20000004200 */
[----:B------:R-:W-:Y:S01]  /*10a00*/  FADD.FTZ R0, R152, R0 ;  /* 0x0000000098007221 */ /* 0x000fe20000010000 */
[----:B------:R-:W2:Y:S01]  /*10a10*/  MUFU.EX2 R29, R40 ;  /* 0x00000028001d7308 */ /* 0x000ea20000000800 */
[----:B------:R-:W-:Y:S02]  /*10a20*/  FADD.FTZ R28, R97, R4 ;  /* 0x00000004611c7221 */ /* 0x000fe40000010000 */
[----:B------:R-:W-:-:S02]  /*10a30*/  FADD.FTZ R0, R37, R0 ;  /* 0x0000000025007221 */ /* 0x000fc40000010000 */
[----:B------:R-:W-:Y:S02]  /*10a40*/  FADD.FTZ R4, R127, R2 ;  /* 0x000000027f047221 */ /* 0x000fe40000010000 */
[----:B------:R-:W-:Y:S02]  /*10a50*/  FADD.FTZ R2, R99, R28 ;  /* 0x0000001c63027221 */ /* 0x000fe40000010000 */
[----:B------:R-:W-:Y:S01]  /*10a60*/  FADD.FTZ R0, R36, R0 ;  /* 0x0000000024007221 */ /* 0x000fe20000010000 */
[----:B------:R-:W-:Y:S01]  /*10a70*/  HMMA.16816.F32.BF16 R84, R8, R66, R84 ;  /* 0x000000420854723c */ /* 0x000fe20000041854 */
[----:B------:R-:W-:Y:S01]  /*10a80*/  FADD.FTZ R2, R125, R2 ;  /* 0x000000027d027221 */ /* 0x000fe20000010000 */
[----:B------:R-:W-:Y:S01]  /*10a90*/  MUFU.EX2 R28, R68 ;  /* 0x00000044001c7308 */ /* 0x000fe20000000800 */
[----:B------:R-:W-:Y:S02]  /*10aa0*/  FADD.FTZ R4, R145, R4 ;  /* 0x0000000491047221 */ /* 0x000fe40000010000 */
[----:B------:R-:W-:Y:S01]  /*10ab0*/  FADD.FTZ R0, R63, R0 ;  /* 0x000000003f007221 */ /* 0x000fe20000010000 */
[----:B--2---:R-:W-:Y:S01]  /*10ac0*/  F2FP.BF16.PACK_AB R98, R29, R41 ;  /* 0x000000291d62723e */ /* 0x004fe200000010ff */
[----:B------:R-:W-:Y:S01]  /*10ad0*/  FADD.FTZ R3, R124, R2 ;  /* 0x000000027c037221 */ /* 0x000fe20000010000 */
[----:B-1----:R-:W-:Y:S01]  /*10ae0*/  HMMA.16816.F32.BF16 R48, R20, R32, RZ ;  /* 0x000000201430723c */ /* 0x002fe200000418ff */
[----:B------:R-:W-:-:S02]  /*10af0*/  FADD.FTZ R2, R146, R4 ;  /* 0x0000000492027221 */ /* 0x000fc40000010000 */
[----:B------:R-:W-:Y:S01]  /*10b00*/  FADD.FTZ R214, R62, R0 ;  /* 0x000000003ed67221 */ /* 0x000fe20000010000 */
[----:B------:R-:W-:Y:S01]  /*10b10*/  MUFU.EX2 R4, R73 ;  /* 0x0000004900047308 */ /* 0x000fe20000000800 */
[----:B------:R-:W-:Y:S02]  /*10b20*/  FADD.FTZ R5, R135, R5 ;  /* 0x0000000587057221 */ /* 0x000fe40000010000 */
[----:B------:R-:W-:Y:S01]  /*10b30*/  FADD.FTZ R3, R126, R3 ;  /* 0x000000037e037221 */ /* 0x000fe20000010000 */
[----:B------:R-:W-:Y:S01]  /*10b40*/  HMMA.16816.F32.BF16 R44, R16, R32, RZ ;  /* 0x00000020102c723c */ /* 0x000fe200000418ff */
[----:B------:R-:W1:Y:S01]  /*10b50*/  LDSM.16.MT88.4 R132, [R170+0x800] ;  /* 0x00080000aa84783b */ /* 0x000e620000004200 */
[----:B------:R-:W-:Y:S02]  /*10b60*/  FADD.FTZ R0, R53, R5 ;  /* 0x0000000535007221 */ /* 0x000fe40000010000 */
[----:B------:R-:W2:Y:S01]  /*10b70*/  MUFU.EX2 R33, R61 ;  /* 0x0000003d00217308 */ /* 0x000ea20000000800 */
[----:B------:R-:W4:Y:S01]  /*10b80*/  LDSM.16.MT88.4 R124, [R171+0x800] ;  /* 0x00080000ab7c783b */ /* 0x000f220000004200 */
[----:B------:R-:W-:-:S04]  /*10b90*/  FADD.FTZ R0, R52, R0 ;  /* 0x0000000034007221 */ /* 0x000fc80000010000 */
[----:B------:R-:W-:Y:S02]  /*10ba0*/  FADD.FTZ R0, R41, R0 ;  /* 0x0000000029007221 */ /* 0x000fe40000010000 */
[----:B------:R-:W5:Y:S02]  /*10bb0*/  MUFU.EX2 R32, R60 ;  /* 0x0000003c00207308 */ /* 0x000f640000000800 */
[----:B------:R-:W-:Y:S02]  /*10bc0*/  FADD.FTZ R223, R29, R0 ;  /* 0x000000001ddf7221 */ /* 0x000fe40000010000 */
[----:B---3--:R-:W-:Y:S01]  /*10bd0*/  HMMA.16816.F32.BF16 R92, R12, R24, R48 ;  /* 0x000000180c5c723c */ /* 0x008fe20000041830 */
[----:B--2---:R-:W-:-:S07]  /*10be0*/  FADD.FTZ R2, R33, R2 ;  /* 0x0000000221027221 */ /* 0x004fce0000010000 */
[----:B------:R-:W-:Y:S01]  /*10bf0*/  HMMA.16816.F32.BF16 R172, R8, R24, R44 ;  /* 0x0000001808ac723c */ /* 0x000fe2000004182c */
[----:B------:R-:W2:Y:S01]  /*10c00*/  MUFU.EX2 R24, R72 ;  /* 0x0000004800187308 */ /* 0x000ea20000000800 */
[C---:B-----5:R-:W-:Y:S01]  /*10c10*/  F2FP.BF16.PACK_AB R101, R32.reuse, R33 ;  /* 0x000000212065723e */ /* 0x060fe200000010ff */
[----:B------:R-:W-:-:S05]  /*10c20*/  FADD.FTZ R2, R32, R2 ;  /* 0x0000000220027221 */ /* 0x000fca0000010000 */
[----:B------:R-:W-:Y:S01]  /*10c30*/  HMMA.16816.F32.BF16 R60, R16, R90, RZ ;  /* 0x0000005a103c723c */ /* 0x000fe200000418ff */
[----:B------:R-:W3:Y:S01]  /*10c40*/  MUFU.EX2 R25, R69 ;  /* 0x0000004500197308 */ /* 0x000ee20000000800 */
[----:B------:R-:W-:-:S04]  /*10c50*/  FADD.FTZ R2, R57, R2 ;  /* 0x0000000239027221 */ /* 0x000fc80000010000 */
[----:B------:R-:W-:Y:S02]  /*10c60*/  FADD.FTZ R213, R56, R2 ;  /* 0x0000000238d57221 */ /* 0x000fe40000010000 */
[----:B------:R-:W-:Y:S01]  /*10c70*/  HMMA.16816.F32.BF16 R48, R16, R70, RZ ;  /* 0x000000461030723c */ /* 0x000fe200000418ff */
[----:B--2---:R-:W-:Y:S01]  /*10c80*/  F2FP.BF16.PACK_AB R99, R4, R24 ;  /* 0x000000180463723e */ /* 0x004fe200000010ff */
[----:B------:R-:W-:-:S06]  /*10c90*/  FADD.FTZ R2, R28, R3 ;  /* 0x000000031c027221 */ /* 0x000fcc0000010000 */
[----:B------:R-:W-:Y:S01]  /*10ca0*/  HMMA.16816.F32.BF16 R72, R16, R58, RZ ;  /* 0x0000003a1048723c */ /* 0x000fe200000418ff */
[C---:B---3--:R-:W-:Y:S01]  /*10cb0*/  F2FP.BF16.PACK_AB R97, R25.reuse, R28 ;  /* 0x0000001c1961723e */ /* 0x048fe200000010ff */
[----:B------:R-:W-:-:S04]  /*10cc0*/  FADD.FTZ R2, R25, R2 ;  /* 0x0000000219027221 */ /* 0x000fc80000010000 */
[----:B------:R-:W-:Y:S02]  /*10cd0*/  FADD.FTZ R0, R24, R2 ;  /* 0x0000000218007221 */ /* 0x000fe40000010000 */
[----:B------:R-:W-:Y:S02]  /*10ce0*/  HMMA.16816.F32.BF16 R44, R16, R38, RZ ;  /* 0x00000026102c723c */ /* 0x000fe400000418ff */
[----:B------:R-:W-:-:S06]  /*10cf0*/  FADD.FTZ R224, R4, R0 ;  /* 0x0000000004e07221 */ /* 0x000fcc0000010000 */
[----:B------:R-:W-:Y:S08]  /*10d00*/  HMMA.16816.F32.BF16 R16, R16, R34, RZ ;  /* 0x000000221010723c */ /* 0x000ff000000418ff */
[C---:B------:R-:W-:Y:S08]  /*10d10*/  HMMA.16816.F32.BF16 R72, R8.reuse, R78, R72 ;  /* 0x0000004e0848723c */ /* 0x040ff00000041848 */
[C---:B------:R-:W-:Y:S08]  /*10d20*/  HMMA.16816.F32.BF16 R60, R8.reuse, R82, R60 ;  /* 0x00000052083c723c */ /* 0x040ff0000004183c */
[C---:B------:R-:W-:Y:S08]  /*10d30*/  HMMA.16816.F32.BF16 R48, R8.reuse, R42, R48 ;  /* 0x0000002a0830723c */ /* 0x040ff00000041830 */
[C---:B------:R-:W-:Y:S08]  /*10d40*/  HMMA.16816.F32.BF16 R44, R8.reuse, R30, R44 ;  /* 0x0000001e082c723c */ /* 0x040ff0000004182c */
[----:B------:R-:W-:Y:S08]  /*10d50*/  HMMA.16816.F32.BF16 R16, R8, R26, R16 ;  /* 0x0000001a0810723c */ /* 0x000ff00000041810 */
[C---:B------:R-:W-:Y:S08]  /*10d60*/  HMMA.16816.F32.BF16 R8, R20.reuse, R54, RZ ;  /* 0x000000361408723c */ /* 0x040ff000000418ff */
[----:B------:R-:W-:Y:S08]  /*10d70*/  HMMA.16816.F32.BF16 R36, R20, R38, RZ ;  /* 0x000000261424723c */ /* 0x000ff000000418ff */
[----:B-1----:R-:W-:Y:S08]  /*10d80*/  HMMA.16816.F32.BF16 R140, R100, R132, R140 ;  /* 0x00000084648c723c */ /* 0x002ff0000004188c */
[----:B------:R-:W-:Y:S01]  /*10d90*/  HMMA.16816.F32.BF16 R144, R12, R66, R8 ;  /* 0x000000420c90723c */ /* 0x000fe20000041808 */
[----:B------:R-:W1:Y:S07]  /*10da0*/  LDSM.16.MT88.4 R64, [R171+0x1400] ;  /* 0x00140000ab40783b */ /* 0x000e6e0000004200 */
[----:B------:R-:W-:Y:S08]  /*10db0*/  HMMA.16816.F32.BF16 R8, R20, R58, RZ ;  /* 0x0000003a1408723c */ /* 0x000ff000000418ff */
[----:B------:R-:W-:Y:S08]  /*10dc0*/  HMMA.16816.F32.BF16 R36, R12, R30, R36 ;  /* 0x0000001e0c24723c */ /* 0x000ff00000041824 */
[----:B------:R-:W-:Y:S08]  /*10dd0*/  HMMA.16816.F32.BF16 R136, R96, R132, R136 ;  /* 0x000000846088723c */ /* 0x000ff00000041888 */
[----:B------:R-:W-:Y:S08]  /*10de0*/  HMMA.16816.F32.BF16 R152, R12, R78, R8 ;  /* 0x0000004e0c98723c */ /* 0x000ff00000041808 */
[----:B------:R-:W-:Y:S08]  /*10df0*/  HMMA.16816.F32.BF16 R8, R20, R90, RZ ;  /* 0x0000005a1408723c */ /* 0x000ff000000418ff */
[C---:B------:R-:W-:Y:S08]  /*10e00*/  HMMA.16816.F32.BF16 R144, R100.reuse, R134, R144 ;  /* 0x000000866490723c */ /* 0x040ff00000041890 */
[----:B----4-:R-:W-:Y:S08]  /*10e10*/  HMMA.16816.F32.BF16 R148, R100, R124, R148 ;  /* 0x0000007c6494723c */ /* 0x010ff00000041894 */
[----:B------:R-:W-:Y:S01]  /*10e20*/  HMMA.16816.F32.BF16 R160, R12, R82, R8 ;  /* 0x000000520ca0723c */ /* 0x000fe20000041808 */
[----:B------:R-:W2:Y:S07]  /*10e30*/  LDSM.16.MT88.4 R80, [R170+0x2000] ;  /* 0x00200000aa50783b */ /* 0x000eae0000004200 */
[C---:B------:R-:W-:Y:S08]  /*10e40*/  HMMA.16816.F32.BF16 R8, R20.reuse, R70, RZ ;  /* 0x000000461408723c */ /* 0x040ff000000418ff */
[----:B------:R-:W-:Y:S08]  /*10e50*/  HMMA.16816.F32.BF16 R20, R20, R34, RZ ;  /* 0x000000221414723c */ /* 0x000ff000000418ff */
[----:B------:R-:W-:Y:S08]  /*10e60*/  HMMA.16816.F32.BF16 R128, R96, R124, R128 ;  /* 0x0000007c6080723c */ /* 0x000ff00000041880 */
[C---:B------:R-:W-:Y:S08]  /*10e70*/  HMMA.16816.F32.BF16 R8, R12.reuse, R42, R8 ;  /* 0x0000002a0c08723c */ /* 0x040ff00000041808 */
[----:B------:R-:W-:Y:S08]  /*10e80*/  HMMA.16816.F32.BF16 R20, R12, R26, R20 ;  /* 0x0000001a0c14723c */ /* 0x000ff00000041814 */
[C---:B------:R-:W-:Y:S08]  /*10e90*/  HMMA.16816.F32.BF16 R152, R100.reuse, R126, R152 ;  /* 0x0000007e6498723c */ /* 0x040ff00000041898 */
[C---:B-1----:R-:W-:Y:S01]  /*10ea0*/  HMMA.16816.F32.BF16 R68, R100.reuse, R66, R8 ;  /* 0x000000426444723c */ /* 0x042fe20000041808 */
[----:B------:R-:W1:Y:S07]  /*10eb0*/  LDSM.16.MT88.4 R8, [R171+0x2000] ;  /* 0x00200000ab08783b */ /* 0x000e6e0000004200 */
[-C--:B------:R-:W-:Y:S08]  /*10ec0*/  HMMA.16816.F32.BF16 R156, R100, R116.reuse, R156 ;  /* 0x00000074649c723c */ /* 0x080ff0000004189c */
[----:B------:R-:W-:Y:S08]  /*10ed0*/  HMMA.16816.F32.BF16 R120, R96, R116, R120 ;  /* 0x000000746078723c */ /* 0x000ff00000041878 */
[----:B------:R-:W-:Y:S08]  /*10ee0*/  HMMA.16816.F32.BF16 R160, R100, R118, R160 ;  /* 0x0000007664a0723c */ /* 0x000ff000000418a0 */
[C---:B------:R-:W-:Y:S08]  /*10ef0*/  HMMA.16816.F32.BF16 R132, R96.reuse, R134, R84 ;  /* 0x000000866084723c */ /* 0x040ff00000041854 */
[C---:B------:R-:W-:Y:S08]  /*10f00*/  HMMA.16816.F32.BF16 R124, R96.reuse, R126, R72 ;  /* 0x0000007e607c723c */ /* 0x040ff00000041848 */
[----:B------:R-:W-:Y:S08]  /*10f10*/  HMMA.16816.F32.BF16 R116, R96, R118, R60 ;  /* 0x000000766074723c */ /* 0x000ff0000004183c */
[-C--:B------:R-:W-:Y:S08]  /*10f20*/  HMMA.16816.F32.BF16 R56, R100, R64.reuse, R188 ;  /* 0x000000406438723c */ /* 0x080ff000000418bc */
[----:B------:R-:W-:Y:S08]  /*10f30*/  HMMA.16816.F32.BF16 R60, R96, R64, R184 ;  /* 0x00000040603c723c */ /* 0x000ff000000418b8 */
[C---:B--2---:R-:W-:Y:S08]  /*10f40*/  HMMA.16816.F32.BF16 R72, R100.reuse, R80, R176 ;  /* 0x000000506448723c */ /* 0x044ff000000418b0 */
[C---:B-1----:R-:W-:Y:S08]  /*10f50*/  HMMA.16816.F32.BF16 R88, R100.reuse, R8, R92 ;  /* 0x000000086458723c */ /* 0x042ff0000004185c */
[----:B------:R-:W-:Y:S08]  /*10f60*/  HMMA.16816.F32.BF16 R84, R100, R82, R36 ;  /* 0x000000526454723c */ /* 0x000ff00000041824 */
[C---:B------:R-:W-:Y:S08]  /*10f70*/  HMMA.16816.F32.BF16 R76, R96.reuse, R80, R180 ;  /* 0x00000050604c723c */ /* 0x040ff000000418b4 */
[C---:B------:R-:W-:Y:S08]  /*10f80*/  HMMA.16816.F32.BF16 R64, R96.reuse, R66, R48 ;  /* 0x000000426040723c */ /* 0x040ff00000041830 */
[C---:B------:R-:W-:Y:S08]  /*10f90*/  HMMA.16816.F32.BF16 R80, R96.reuse, R82, R44 ;  /* 0x000000526050723c */ /* 0x040ff0000004182c */
[----:B------:R-:W-:Y:S08]  /*10fa0*/  HMMA.16816.F32.BF16 R92, R96, R8, R172 ;  /* 0x00000008605c723c */ /* 0x000ff000000418ac */
[-C--:B------:R-:W-:Y:S08]  /*10fb0*/  HMMA.16816.F32.BF16 R100, R100, R10.reuse, R20 ;  /* 0x0000000a6464723c */ /* 0x080ff00000041814 */
[----:B------:R-:W-:Y:S01]  /*10fc0*/  HMMA.16816.F32.BF16 R96, R96, R10, R16 ;  /* 0x0000000a6060723c */ /* 0x000fe20000041810 */
[----:B------:R-:W-:Y:S07]  /*10fd0*/  @!UPT UIADD3 URZ, URZ, URZ, URZ ;  /* 0x0000003f3f3ff290 */ /* 0x000fee000fffe03f */
[----:B------:R-:W-:Y:S11]  /*10fe0*/  @!P0 BRA `(.L_x_307) ;  /* 0x00002ae000008947 */ /* 0x000ff60003800000 */
.L_x_319:
[----:B------:R-:W2:Y:S01]  /*10ff0*/  LDL.64 R8, [R1+0x18] ;  /* 0x0000180001087983 */ /* 0x000ea20000100a00 */
[----:B------:R-:W-:Y:S04]  /*11000*/  DEPBAR.LE SB0, 0x0 ;  /* 0x000080000000791a */ /* 0x000fe80000000000 */
[----:B------:R-:W3:Y:S01]  /*11010*/  LDL R5, [R1+0x28] ;  /* 0x0000280001057983 */ /* 0x000ee20000100800 */
[----:B------:R-:W-:Y:S01]  /*11020*/  WARPSYNC 0xffffffff ;  /* 0xffffffff00007948 */ /* 0x000fe20003800000 */
[----:B------:R-:W-:Y:S01]  /*11030*/  SHF.R.S32.HI R0, RZ, 0x1f, R210 ;  /* 0x0000001fff007819 */ /* 0x000fe200000114d2 */
[----:B------:R-:W-:Y:S01]  /*11040*/  IMAD.WIDE.U32 R2, R210, c[0x0][0x208], RZ ;  /* 0x00008200d2027a25 */ /* 0x000fe200078e00ff */
[----:B------:R-:W-:Y:S01]  /*11050*/  BAR.SYNC.DEFER_BLOCKING 0x0 ;  /* 0x0000000000007b1d */ /* 0x000fe20000010000 */
[----:B------:R-:W-:Y:S02]  /*11060*/  SHF.R.S32.HI R4, RZ, 0x1f, R208 ;  /* 0x0000001fff047819 */ /* 0x000fe400000114d0 */
[----:B------:R-:W-:Y:S01]  /*11070*/  IMAD R0, R0, c[0x0][0x208], RZ ;  /* 0x0000820000007a24 */ /* 0x000fe200078e02ff */
[----:B------:R-:W-:Y:S01]  /*11080*/  ISETP.GE.AND P2, PT, R227, c[0x0][0x1d4], PT ;  /* 0x00007500e3007a0c */ /* 0x000fe20003f46270 */
[----:B------:R-:W-:Y:S01]  /*11090*/  IMAD.MOV.U32 R109, RZ, RZ, R108 ;  /* 0x000000ffff6d7224 */ /* 0x000fe200078e006c */
[----:B------:R-:W-:Y:S01]  /*110a0*/  MOV R110, R107 ;  /* 0x0000006b006e7202 */ /* 0x000fe20000000f00 */
[----:B------:R-:W-:Y:S01]  /*110b0*/  IMAD R0, R210, c[0x0][0x20c], R0 ;  /* 0x00008300d2007a24 */ /* 0x000fe200078e0200 */
[----:B------:R-:W-:Y:S01]  /*110c0*/  MOV R111, R106 ;  /* 0x0000006a006f7202 */ /* 0x000fe20000000f00 */
[----:B------:R-:W-:Y:S02]  /*110d0*/  IMAD R4, R4, c[0x0][0x218], RZ ;  /* 0x0000860004047a24 */ /* 0x000fe400078e02ff */
[----:B------:R-:W-:Y:S02]  /*110e0*/  IMAD.IADD R3, R3, 0x1, R0 ;  /* 0x0000000103037824 */ /* 0x000fe400078e0200 */
[C---:B------:R-:W-:Y:S02]  /*110f0*/  IMAD R4, R208.reuse, c[0x0][0x21c], R4 ;  /* 0x00008700d0047a24 */ /* 0x040fe400078e0204 */
[----:B------:R-:W-:Y:S01]  /*11100*/  IMAD.WIDE.U32 R2, R208, c[0x0][0x218], R2 ;  /* 0x00008600d0027a25 */ /* 0x000fe200078e0002 */
[----:B------:R1:W4:Y:S04]  /*11110*/  LDSM.16.M88.4 R52, [R196] ;  /* 0x00000000c434783b */ /* 0x0003280000000200 */
[----:B------:R1:W1:Y:S04]  /*11120*/  LDSM.16.M88.4 R48, [R196+0x1000] ;  /* 0x00100000c430783b */ /* 0x0002680000000200 */
[----:B------:R1:W1:Y:S04]  /*11130*/  LDSM.16.M88.4 R20, [R169] ;  /* 0x00000000a914783b */ /* 0x0002680000000200 */
[----:B------:R1:W1:Y:S04]  /*11140*/  LDSM.16.M88.4 R36, [R169+0x400] ;  /* 0x00040000a924783b */ /* 0x0002680000000200 */
[----:B------:R1:W1:Y:S04]  /*11150*/  LDSM.16.M88.4 R172, [R169+0x800] ;  /* 0x00080000a9ac783b */ /* 0x0002680000000200 */
[----:B------:R1:W1:Y:S04]  /*11160*/  LDSM.16.M88.4 R176, [R197] ;  /* 0x00000000c5b0783b */ /* 0x0002680000000200 */
[----:B------:R1:W1:Y:S04]  /*11170*/  LDSM.16.M88.4 R184, [R197+0x1000] ;  /* 0x00100000c5b8783b */ /* 0x0002680000000200 */
[----:B------:R1:W1:Y:S04]  /*11180*/  LDSM.16.M88.4 R180, [R198] ;  /* 0x00000000c6b4783b */ /* 0x0002680000000200 */
[----:B------:R1:W1:Y:S04]  /*11190*/  LDSM.16.M88.4 R188, [R206] ;  /* 0x00000000cebc783b */ /* 0x0002680000000200 */
[----:B------:R1:W1:Y:S01]  /*111a0*/  LDSM.16.M88.4 R192, [R205] ;  /* 0x00000000cdc0783b */ /* 0x0002620000000200 */
[----:B--2---:R-:W-:Y:S04]  /*111b0*/  IADD3 R0, P0, R8, R2, RZ ;  /* 0x0000000208007210 */ /* 0x004fe80007f1e0ff */
[----:B---3--:R-:W-:Y:S02]  /*111c0*/  IADD3.X R2, R5, R3, R4, P0, !PT ;  /* 0x0000000305027210 */ /* 0x008fe400007fe404 */
[C---:B------:R-:W-:Y:S04]  /*111d0*/  LEA R9, P0, R0.reuse, c[0x0][0x1f8], 0x1 ;  /* 0x00007e0000097a11 */ /* 0x040fe800078008ff */
[----:B------:R-:W-:Y:S01]  /*111e0*/  LEA.HI.X R8, R0, c[0x0][0x1fc], R2, 0x1, P0 ;  /* 0x00007f0000087a11 */ /* 0x000fe200000f0c02 */
[----:B------:R-:W-:-:S06]  /*111f0*/  BRA.DIV ~URZ, `(.L_x_308) ;  /* 0x000084a27f007947 */ /* 0x000fcc000b800000 */
[----:B-1--4-:R1:W2:Y:S02]  /*11200*/  SHFL.IDX PT, R0, R8, RZ, 0x1c1f ;  /* 0x001c1fff08007589 */ /* 0x0122a400000e0000 */
.L_x_402:
[----:B------:R-:W3:Y:S01]  /*11210*/  SHFL.IDX PT, R2, R9, RZ, 0x1c1f ;  /* 0x001c1fff09027589 */ /* 0x000ee200000e0000 */
[----:B------:R-:W-:Y:S03]  /*11220*/  BSSY B0, `(.L_x_309) ;  /* 0x000001e000007945 */ /* 0x000fe60003800000 */
[----:B------:R-:W4:Y:S01]  /*11230*/  S2R R10, SR_TID.X ;  /* 0x00000000000a7919 */ /* 0x000f220000002100 */
[C---:B---3--:R-:W-:Y:S04]  /*11240*/  LEA R4, P0, R228.reuse, R2, 0x1 ;  /* 0x00000002e4047211 */ /* 0x048fe800078008ff */
[----:B--2---:R-:W-:Y:S05]  /*11250*/  LEA.HI.X R5, R228, R0, R229, 0x1, P0 ;  /* 0x00000000e4057211 */ /* 0x004fea00000f0ce5 */
[----:B------:R-:W-:Y:S01]  /*11260*/  @!PT LDS RZ, [RZ] ;  /* 0x00000000fffff984 */ /* 0x000fe20000000800 */
[----:B------:R-:W-:Y:S01]  /*11270*/  @!PT LDS RZ, [RZ] ;  /* 0x00000000fffff984 */ /* 0x000fe20000000800 */
[----:B------:R2:W-:Y:S02]  /*11280*/  LDGSTS.E.BYPASS.LTC128B.128 [R207+0x1880], [R4.64], !P5 ;  /* 0x0188000004cf7fae */ /* 0x0005e4000e901d48 */
[C---:B--2---:R-:W-:Y:S04]  /*11290*/  LEA R4, P0, R238.reuse, R2, 0x1 ;  /* 0x00000002ee047211 */ /* 0x044fe800078008ff */
[----:B------:R-:W-:Y:S02]  /*112a0*/  LEA.HI.X R5, R238, R0, R252, 0x1, P0 ;  /* 0x00000000ee057211 */ /* 0x000fe400000f0cfc */
[C---:B------:R-:W-:Y:S03]  /*112b0*/  LEA R2, P0, R227.reuse, R2, 0x1 ;  /* 0x00000002e3027211 */ /* 0x040fe600078008ff */
[----:B------:R2:W-:Y:S01]  /*112c0*/  LDGSTS.E.BYPASS.LTC128B.128 [R207+0x2480], [R4.64], !P4 ;  /* 0x0248000004cf7fae */ /* 0x0005e2000e101d48 */
[----:B------:R-:W-:Y:S02]  /*112d0*/  LEA.HI.X R3, R227, R0, R251, 0x1, P0 ;  /* 0x00000000e3037211 */ /* 0x000fe400000f0cfb */
[----:B----4-:R-:W-:Y:S03]  /*112e0*/  ISETP.GT.AND P0, PT, R10, 0x3f, PT ;  /* 0x0000003f0a00780c */ /* 0x010fe60003f04270 */
[----:B------:R2:W-:Y:S10]  /*112f0*/  LDGSTS.E.BYPASS.LTC128B.128 [R207+0x3080], [R2.64], !P2 ;  /* 0x0308000002cf7fae */ /* 0x0005f4000d101d48 */
[----:B------:R-:W-:-:S05]  /*11300*/  @P0 BRA `(.L_x_310) ;  /* 0x000000f000000947 */ /* 0x000fca0003800000 */
[----:B------:R-:W-:-:S05]  /*11310*/  BRA.DIV ~URZ, `(.L_x_311) ;  /* 0x000083f27f007947 */ /* 0x000fca000b800000 */
[----:B--2---:R2:W3:Y:S04]  /*11320*/  SHFL.IDX PT, R4, R8, 0x1, 0x1c1f ;  /* 0x003c1f0008047f89 */ /* 0x0044e800000e0000 */
[----:B------:R2:W4:Y:S02]  /*11330*/  SHFL.IDX PT, R0, R9, 0x1, 0x1c1f ;  /* 0x003c1f0009007f89 */ /* 0x00052400000e0000 */
.L_x_403:
[C---:B----4-:R-:W-:Y:S04]  /*11340*/  LEA R2, P0, R228.reuse, R0, 0x1 ;  /* 0x00000000e4027211 */ /* 0x050fe800078008ff */
[----:B---3--:R-:W-:Y:S02]  /*11350*/  LEA.HI.X R3, R228, R4, R229, 0x1, P0 ;  /* 0x00000004e4037211 */ /* 0x008fe400000f0ce5 */
[C---:B-12---:R-:W-:Y:S03]  /*11360*/  LEA R8, P0, R238.reuse, R0, 0x1 ;  /* 0x00000000ee087211 */ /* 0x046fe600078008ff */
[----:B------:R-:W-:Y:S01]  /*11370*/  @!PT LDS RZ, [RZ] ;  /* 0x00000000fffff984 */ /* 0x000fe20000000800 */
[----:B------:R-:W-:Y:S01]  /*11380*/  @!PT LDS RZ, [RZ] ;  /* 0x00000000fffff984 */ /* 0x000fe20000000800 */
[----:B------:R-:W-:Y:S01]  /*11390*/  @!PT LDS RZ, [RZ] ;  /* 0x00000000fffff984 */ /* 0x000fe20000000800 */
[----:B------:R1:W-:Y:S01]  /*113a0*/  LDGSTS.E.BYPASS.LTC128B.128 [R207+0x2080], [R2.64], !P5 ;  /* 0x0208000002cf7fae */ /* 0x0003e2000e901d48 */
[----:B------:R-:W-:Y:S05]  /*113b0*/  LEA.HI.X R9, R238, R4, R252, 0x1, P0 ;  /* 0x00000004ee097211 */ /* 0x000fea00000f0cfc */
[----:B------:R2:W-:Y:S01]  /*113c0*/  LDGSTS.E.BYPASS.LTC128B.128 [R207+0x2c80], [R8.64], !P4 ;  /* 0x02c8000008cf7fae */ /* 0x0005e2000e101d48 */
[C---:B-1----:R-:W-:Y:S04]  /*113d0*/  LEA R2, P0, R227.reuse, R0, 0x1 ;  /* 0x00000000e3027211 */ /* 0x042fe800078008ff */
[----:B------:R-:W-:Y:S05]  /*113e0*/  LEA.HI.X R3, R227, R4, R251, 0x1, P0 ;  /* 0x00000004e3037211 */ /* 0x000fea00000f0cfb */
[----:B------:R2:W-:Y:S04]  /*113f0*/  LDGSTS.E.BYPASS.LTC128B.128 [R207+0x3880], [R2.64], !P2 ;  /* 0x0388000002cf7fae */ /* 0x0005e8000d101d48 */
.L_x_310:
[----:B------:R-:W-:Y:S05]  /*11400*/  BSYNC B0 ;  /* 0x0000000000007941 */ /* 0x000fea0003800000 */
.L_x_309:
[----:B------:R-:W0:Y:S01]  /*11410*/  LDGDEPBAR ;  /* 0x00000000000079af */ /* 0x000e220000000000 */
[----:B------:R-:W-:Y:S01]  /*11420*/  WARPSYNC 0xffffffff ;  /* 0xffffffff00007948 */ /* 0x000fe20003800000 */
[-C--:B-12---:R-:W-:Y:S01]  /*11430*/  HMMA.16816.F32.BF16 R8, R52, R20.reuse, RZ ;  /* 0x000000143408723c */ /* 0x086fe200000418ff */
[----:B------:R-:W-:Y:S05]  /*11440*/  BSSY B0, `(.L_x_312) ;  /* 0x00000ab000007945 */ /* 0x000fea0003800000 */
[----:B------:R-:W2:Y:S02]  /*11450*/  LDL R0, [R1] ;  /* 0x0000000001007983 */ /* 0x000ea40000100800 */
[C---:B------:R-:W-:Y:S08]  /*11460*/  HMMA.16816.F32.BF16 R12, R48.reuse, R20, RZ ;  /* 0x00000014300c723c */ /* 0x040ff000000418ff */
[-C--:B------:R-:W-:Y:S08]  /*11470*/  HMMA.16816.F32.BF16 R16, R48, R22.reuse, RZ ;  /* 0x000000163010723c */ /* 0x080ff000000418ff */
        /* <DEDUP_REMOVED lines=23> */
[----:B------:R-:W3:Y:S07]  /*115f0*/  LDSM.16.M88.4 R184, [R196+0x3000] ;  /* 0x00300000c4b8783b */ /* 0x000eee0000000200 */
[----:B------:R-:W-:Y:S01]  /*11600*/  HMMA.16816.F32.BF16 R52, R176, R194, R52 ;  /* 0x000000c2b034723c */ /* 0x000fe20000041834 */
[----:B------:R-:W4:Y:S07]  /*11610*/  LDSM.16.M88.4 R176, [R169+0x1000] ;  /* 0x00100000a9b0783b */ /* 0x000f2e0000000200 */
[-C--:B-1----:R-:W-:Y:S08]  /*11620*/  HMMA.16816.F32.BF16 R8, R172, R180.reuse, R8 ;  /* 0x000000b4ac08723c */ /* 0x082ff00000041808 */
[C---:B---3--:R-:W-:Y:S08]  /*11630*/  HMMA.16816.F32.BF16 R12, R184.reuse, R180, R12 ;  /* 0x000000b4b80c723c */ /* 0x048ff0000004180c */
[-C--:B------:R-:W-:Y:S08]  /*11640*/  HMMA.16816.F32.BF16 R16, R184, R182.reuse, R16 ;  /* 0x000000b6b810723c */ /* 0x080ff00000041810 */
[C---:B------:R-:W-:Y:S01]  /*11650*/  HMMA.16816.F32.BF16 R20, R172.reuse, R182, R20 ;  /* 0x000000b6ac14723c */ /* 0x040fe20000041814 */
[----:B------:R-:W-:Y:S07]  /*11660*/  LDSM.16.M88.4 R180, [R204] ;  /* 0x00000000ccb4783b */ /* 0x000fee0000000200 */
[-C--:B----4-:R-:W-:Y:S08]  /*11670*/  HMMA.16816.F32.BF16 R24, R172, R176.reuse, R24 ;  /* 0x000000b0ac18723c */ /* 0x090ff00000041818 */
[C---:B------:R-:W-:Y:S08]  /*11680*/  HMMA.16816.F32.BF16 R28, R184.reuse, R176, R28 ;  /* 0x000000b0b81c723c */ /* 0x040ff0000004181c */
[-C--:B------:R-:W-:Y:S08]  /*11690*/  HMMA.16816.F32.BF16 R32, R184, R178.reuse, R32 ;  /* 0x000000b2b820723c */ /* 0x080ff00000041820 */
[C---:B------:R-:W-:Y:S01]  /*116a0*/  HMMA.16816.F32.BF16 R36, R172.reuse, R178, R36 ;  /* 0x000000b2ac24723c */ /* 0x040fe20000041824 */
[----:B------:R-:W1:Y:S07]  /*116b0*/  LDSM.16.M88.4 R176, [R197+0x2000] ;  /* 0x00200000c5b0783b */ /* 0x000e6e0000000200 */
[-C--:B------:R-:W-:Y:S08]  /*116c0*/  HMMA.16816.F32.BF16 R40, R172, R188.reuse, R40 ;  /* 0x000000bcac28723c */ /* 0x080ff00000041828 */
[C---:B------:R-:W-:Y:S08]  /*116d0*/  HMMA.16816.F32.BF16 R44, R184.reuse, R188, R44 ;  /* 0x000000bcb82c723c */ /* 0x040ff0000004182c */
[-C--:B------:R-:W-:Y:S01]  /*116e0*/  HMMA.16816.F32.BF16 R48, R184, R190.reuse, R48 ;  /* 0x000000beb830723c */ /* 0x080fe20000041830 */
[----:B------:R-:W3:Y:S07]  /*116f0*/  LDSM.16.M88.4 R184, [R197+0x3000] ;  /* 0x00300000c5b8783b */ /* 0x000eee0000000200 */
[----:B------:R-:W-:Y:S01]  /*11700*/  HMMA.16816.F32.BF16 R52, R172, R190, R52 ;  /* 0x000000beac34723c */ /* 0x000fe20000041834 */
[----:B------:R-:W4:Y:S07]  /*11710*/  LDSM.16.M88.4 R172, [R203] ;  /* 0x00000000cbac783b */ /* 0x000f2e0000000200 */
[-C--:B-1----:R-:W-:Y:S01]  /*11720*/  HMMA.16816.F32.BF16 R8, R176, R180.reuse, R8 ;  /* 0x000000b4b008723c */ /* 0x082fe20000041808 */
[----:B------:R-:W1:Y:S04]  /*11730*/  LDSM.16.M88.4 R188, [R202] ;  /* 0x00000000cabc783b */ /* 0x000e680000000200 */
[----:B--2---:R-:W-:Y:S03]  /*11740*/  ISETP.GT.AND P0, PT, R209, R0, PT ;  /* 0x00000000d100720c */ /* 0x004fe60003f04270 */
[C---:B---3--:R-:W-:Y:S08]  /*11750*/  HMMA.16816.F32.BF16 R12, R184.reuse, R180, R12 ;  /* 0x000000b4b80c723c */ /* 0x048ff0000004180c */
[-C--:B------:R-:W-:Y:S08]  /*11760*/  HMMA.16816.F32.BF16 R16, R184, R182.reuse, R16 ;  /* 0x000000b6b810723c */ /* 0x080ff00000041810 */
[C---:B------:R-:W-:Y:S01]  /*11770*/  HMMA.16816.F32.BF16 R20, R176.reuse, R182, R20 ;  /* 0x000000b6b014723c */ /* 0x040fe20000041814 */
[----:B------:R-:W-:Y:S07]  /*11780*/  LDSM.16.M88.4 R180, [R169+0x1800] ;  /* 0x00180000a9b4783b */ /* 0x000fee0000000200 */
[-C--:B----4-:R-:W-:Y:S08]  /*11790*/  HMMA.16816.F32.BF16 R24, R176, R172.reuse, R24 ;  /* 0x000000acb018723c */ /* 0x090ff00000041818 */
        /* <DEDUP_REMOVED lines=44> */
[----:B------:R-:W-:Y:S01]  /*11a60*/  IMAD.MOV.U32 R208, RZ, RZ, RZ ;  /* 0x000000ffffd07224 */ /* 0x000fe200078e00ff */
[----:B------:R-:W2:Y:S04]  /*11a70*/  LDL R2, [R1+0x48] ;  /* 0x0000480001027983 */ /* 0x000ea80000100800 */
[----:B------:R-:W3:Y:S04]  /*11a80*/  LDL.64 R218, [R1+0x38] ;  /* 0x0000380001da7983 */ /* 0x000ee80000100a00 */
[----:B------:R-:W4:Y:S04]  /*11a90*/  LDL R211, [R1+0x44] ;  /* 0x0000440001d37983 */ /* 0x000f280000100800 */
[----:B------:R-:W1:Y:S04]  /*11aa0*/  S2R R0, SR_TID.X ;  /* 0x0000000000007919 */ /* 0x000e680000002100 */
[----:B------:R-:W5:Y:S04]  /*11ab0*/  LDL.64 R216, [R1+0x30] ;  /* 0x0000300001d87983 */ /* 0x000f680000100a00 */
[----:B------:R-:W4:Y:S01]  /*11ac0*/  LDL R5, [R1+0x40] ;  /* 0x0000400001057983 */ /* 0x000f220000100800 */
[----:B-1----:R-:W-:Y:S04]  /*11ad0*/  SHF.R.S32.HI R3, RZ, 0x1f, R0 ;  /* 0x0000001fff037819 */ /* 0x002fe80000011400 */
[----:B------:R-:W-:Y:S04]  /*11ae0*/  LEA.HI R3, R3, R0, RZ, 0x2 ;  /* 0x0000000003037211 */ /* 0x000fe800078f10ff */
[----:B------:R-:W-:Y:S05]  /*11af0*/  LOP3.LUT R3, R3, 0xfffffffc, RZ, 0xc0, !PT ;  /* 0xfffffffc03037812 */ /* 0x000fea00078ec0ff */
[----:B------:R-:W-:Y:S02]  /*11b00*/  IMAD.IADD R3, R0, 0x1, -R3 ;  /* 0x0000000100037824 */ /* 0x000fe400078e0a03 */
[----:B------:R-:W-:Y:S05]  /*11b10*/  IMAD.MOV.U32 R0, RZ, RZ, 0x1 ;  /* 0x00000001ff007424 */ /* 0x000fea00078e00ff */
[----:B------:R-:W-:Y:S01]  /*11b20*/  ISETP.NE.AND P0, PT, R0, c[0x0][0x2b8], PT ;  /* 0x0000ae0000007a0c */ /* 0x000fe20003f05270 */
[----:B------:R-:W-:Y:S02]  /*11b30*/  IMAD R0, R3, 0x20, R249 ;  /* 0x0000002003007824 */ /* 0x000fe400078e02f9 */
[----:B--2---:R-:W-:Y:S05]  /*11b40*/  IMAD R2, R209, 0x30, R2 ;  /* 0x00000030d1027824 */ /* 0x004fea00078e0202 */
[----:B------:R-:W-:Y:S05]  /*11b50*/  IADD3 R2, R2, -0x30, R0 ;  /* 0xffffffd002027810 */ /* 0x000fea0007ffe000 */
[----:B------:R-:W-:Y:S04]  /*11b60*/  @P0 IMAD.HI.U32 R3, R2, c[0x0][0x2bc], RZ ;  /* 0x0000af0002030a27 */ /* 0x000fe800078e00ff */
[----:B------:R-:W-:Y:S01]  /*11b70*/  IMAD.MOV.U32 R0, RZ, RZ, R2 ;  /* 0x000000ffff007224 */ /* 0x000fe200078e0002 */
[----:B------:R-:W-:Y:S04]  /*11b80*/  @P0 SHF.R.U32.HI R0, RZ, c[0x0][0x2c0], R3 ;  /* 0x0000b000ff000a19 */ /* 0x000fe80000011603 */
[C---:B---3--:R-:W-:Y:S01]  /*11b90*/  @!P3 IADD3 R3, P0, R0.reuse, R218, RZ ;  /* 0x000000da0003b210 */ /* 0x048fe20007f1e0ff */
[----:B------:R-:W-:Y:S03]  /*11ba0*/  IMAD.MOV R4, RZ, RZ, -R0 ;  /* 0x000000ffff047224 */ /* 0x000fe600078e0a00 */
[----:B----4-:R-:W-:Y:S01]  /*11bb0*/  @!P3 LEA.HI.X.SX32 R0, R0, R211, 0x1, P0 ;  /* 0x000000d30000b211 */ /* 0x010fe200000f0eff */
[----:B------:R-:W-:Y:S01]  /*11bc0*/  IMAD R210, R4, c[0x0][0x2b8], R2 ;  /* 0x0000ae0004d27a24 */ /* 0x000fe200078e0202 */
[C---:B------:R-:W-:Y:S04]  /*11bd0*/  @!P3 LEA R2, P0, R3.reuse, c[0x0][0x2a0], 0x2 ;  /* 0x0000a8000302ba11 */ /* 0x040fe800078010ff */
[----:B------:R-:W-:Y:S02]  /*11be0*/  @!P3 LEA.HI.X R3, R3, c[0x0][0x2a4], R0, 0x2, P0 ;  /* 0x0000a9000303ba11 */ /* 0x000fe400000f1400 */
[----:B------:R-:W-:Y:S03]  /*11bf0*/  SHF.R.S32.HI R0, RZ, 0x1f, R210 ;  /* 0x0000001fff007819 */ /* 0x000fe600000114d2 */
[----:B------:R1:W2:Y:S02]  /*11c00*/  @!P3 LDG.E R208, [R2.64] ;  /* 0x0000000802d0b981 */ /* 0x0002a4000c1e1900 */
[----:B------:R-:W-:Y:S04]  /*11c10*/  IMAD R0, R0, c[0x0][0x1e0], RZ ;  /* 0x0000780000007a24 */ /* 0x000fe800078e02ff */
[C---:B------:R-:W-:Y:S02]  /*11c20*/  IMAD R0, R210.reuse, c[0x0][0x1e4], R0 ;  /* 0x00007900d2007a24 */ /* 0x040fe400078e0200 */
[----:B-1----:R-:W-:Y:S04]  /*11c30*/  IMAD.WIDE.U32 R2, R210, c[0x0][0x1e0], RZ ;  /* 0x00007800d2027a25 */ /* 0x002fe800078e00ff */
[----:B------:R-:W-:Y:S01]  /*11c40*/  IMAD.IADD R3, R3, 0x1, R0 ;  /* 0x0000000103037824 */ /* 0x000fe200078e0200 */
[----:B--2---:R-:W-:Y:S03]  /*11c50*/  SHF.R.S32.HI R0, RZ, 0x1f, R208 ;  /* 0x0000001fff007819 */ /* 0x004fe600000114d0 */
[----:B------:R-:W-:Y:S04]  /*11c60*/  IMAD.WIDE.U32 R2, R208, c[0x0][0x1f0], R2 ;  /* 0x00007c00d0027a25 */ /* 0x000fe800078e0002 */
[----:B------:R-:W-:Y:S01]  /*11c70*/  IMAD R4, R0, c[0x0][0x1f0], RZ ;  /* 0x00007c0000047a24 */ /* 0x000fe200078e02ff */
[----:B-----5:R-:W-:Y:S03]  /*11c80*/  IADD3 R0, P0, R216, R2, RZ ;  /* 0x00000002d8007210 */ /* 0x020fe60007f1e0ff */
[----:B------:R-:W-:Y:S05]  /*11c90*/  IMAD R4, R208, c[0x0][0x1f4], R4 ;  /* 0x00007d00d0047a24 */ /* 0x000fea00078e0204 */
[----:B------:R-:W-:Y:S02]  /*11ca0*/  IADD3.X R2, R5, R3, R4, P0, !PT ;  /* 0x0000000305027210 */ /* 0x000fe400007fe404 */
[C---:B------:R-:W-:Y:S02]  /*11cb0*/  LEA R175, P0, R0.reuse, c[0x0][0x1c8], 0x1 ;  /* 0x0000720000af7a11 */ /* 0x040fe400078008ff */
[----:B------:R-:W-:Y:S02]  /*11cc0*/  IADD3 R5, -R249, 0x30, RZ ;  /* 0x00000030f9057810 */ /* 0x000fe40007ffe1ff */
[----:B------:R-:W-:Y:S02]  /*11cd0*/  LEA.HI.X R174, R0, c[0x0][0x1cc], R2, 0x1, P0 ;  /* 0x0000730000ae7a11 */ /* 0x000fe400000f0c02 */
[----:B------:R-:W-:Y:S01]  /*11ce0*/  ISETP.GE.AND P0, PT, R5, 0x1, PT ;  /* 0x000000010500780c */ /* 0x000fe20003f06270 */
[----:B------:R-:W-:-:S10]  /*11cf0*/  BRA.DIV ~URZ, `(.L_x_314) ;  /* 0x00007ae27f007947 */ /* 0x000fd4000b800000 */
[----:B------:R1:W2:Y:S02]  /*11d00*/  SHFL.IDX PT, R4, R174, RZ, 0x1c1f ;  /* 0x001c1fffae047589 */ /* 0x0002a400000e0000 */
.L_x_404:
[----:B------:R-:W-:-:S05]  /*11d10*/  BRA.DIV ~URZ, `(.L_x_315) ;  /* 0x00007b327f007947 */ /* 0x000fca000b800000 */
[----:B------:R3:W4:Y:S02]  /*11d20*/  SHFL.IDX PT, R0, R175, RZ, 0x1c1f ;  /* 0x001c1fffaf007589 */ /* 0x00072400000e0000 */
.L_x_405:
[C---:B----4-:R-:W-:Y:S04]  /*11d30*/  @P0 LEA R2, P1, R228.reuse, R0, 0x1 ;  /* 0x00000000e4020211 */ /* 0x050fe800078208ff */
[----:B--2---:R-:W-:Y:S02]  /*11d40*/  @P0 LEA.HI.X R3, R228, R4, R229, 0x1, P1 ;  /* 0x00000004e4030211 */ /* 0x004fe400008f0ce5 */
[C---:B------:R-:W-:Y:S03]  /*11d50*/  @P0 LEA R172, P1, R238.reuse, R0, 0x1 ;  /* 0x00000000eeac0211 */ /* 0x040fe600078208ff */
[----:B------:R-:W-:Y:S01]  /*11d60*/  @!PT LDS RZ, [RZ] ;  /* 0x00000000fffff984 */ /* 0x000fe20000000800 */
[----:B------:R-:W-:Y:S01]  /*11d70*/  @!PT LDS RZ, [RZ] ;  /* 0x00000000fffff984 */ /* 0x000fe20000000800 */
[----:B------:R-:W-:Y:S01]  /*11d80*/  @!PT LDS RZ, [RZ] ;  /* 0x00000000fffff984 */ /* 0x000fe20000000800 */
[----:B------:R2:W-:Y:S01]  /*11d90*/  @P0 LDGSTS.E.BYPASS.LTC128B.128 [R207+0x3c80], [R2.64], !P5 ;  /* 0x03c8000002cf0fae */ /* 0x0005e2000e901d48 */
[----:B------:R-:W-:Y:S05]  /*11da0*/  @P0 LEA.HI.X R173, R238, R4, R252, 0x1, P1 ;  /* 0x00000004eead0211 */ /* 0x000fea00008f0cfc */
[----:B------:R4:W-:Y:S01]  /*11db0*/  @P0 LDGSTS.E.BYPASS.LTC128B.128 [R207+0x4880], [R172.64], !P4 ;  /* 0x04880000accf0fae */ /* 0x0009e2000e101d48 */
[C---:B--2---:R-:W-:Y:S04]  /*11dc0*/  @P0 LEA R2, P1, R227.reuse, R0, 0x1 ;  /* 0x00000000e3020211 */ /* 0x044fe800078208ff */
[----:B------:R-:W-:Y:S05]  /*11dd0*/  @P0 LEA.HI.X R3, R227, R4, R251, 0x1, P1 ;  /* 0x00000004e3030211 */ /* 0x000fea00008f0cfb */
[----:B------:R4:W-:Y:S01]  /*11de0*/  @P0 LDGSTS.E.BYPASS.LTC128B.128 [R207+0x5480], [R2.64], !P2 ;  /* 0x0548000002cf0fae */ /* 0x0009e2000d101d48 */
[----:B------:R-:W-:Y:S01]  /*11df0*/  ISETP.GE.AND P0, PT, R5, 0x21, PT ;  /* 0x000000210500780c */ /* 0x000fe20003f06270 */
[----:B------:R-:W-:-:S06]  /*11e00*/  BRA.DIV ~URZ, `(.L_x_316) ;  /* 0x00007ab27f007947 */ /* 0x000fcc000b800000 */
[----:B------:R2:W1:Y:S04]  /*11e10*/  SHFL.IDX PT, R4, R174, 0x1, 0x1c1f ;  /* 0x003c1f00ae047f89 */ /* 0x00046800000e0000 */
[----:B------:R2:W3:Y:S02]  /*11e20*/  SHFL.IDX PT, R0, R175, 0x1, 0x1c1f ;  /* 0x003c1f00af007f89 */ /* 0x0004e400000e0000 */
.L_x_406:
[C---:B---34-:R-:W-:Y:S04]  /*11e30*/  @P0 LEA R2, P1, R228.reuse, R0, 0x1 ;  /* 0x00000000e4020211 */ /* 0x058fe800078208ff */
[----:B-1----:R-:W-:Y:S02]  /*11e40*/  @P0 LEA.HI.X R3, R228, R4, R229, 0x1, P1 ;  /* 0x00000004e4030211 */ /* 0x002fe400008f0ce5 */
[C---:B------:R-:W-:Y:S03]  /*11e50*/  @P0 LEA R172, P1, R238.reuse, R0, 0x1 ;  /* 0x00000000eeac0211 */ /* 0x040fe600078208ff */
[----:B------:R-:W-:Y:S01]  /*11e60*/  @!PT LDS RZ, [RZ] ;  /* 0x00000000fffff984 */ /* 0x000fe20000000800 */
[----:B------:R-:W-:Y:S01]  /*11e70*/  @!PT LDS RZ, [RZ] ;  /* 0x00000000fffff984 */ /* 0x000fe20000000800 */
[----:B------:R-:W-:Y:S01]  /*11e80*/  @!PT LDS RZ, [RZ] ;  /* 0x00000000fffff984 */ /* 0x000fe20000000800 */
[----:B------:R1:W-:Y:S01]  /*11e90*/  @P0 LDGSTS.E.BYPASS.LTC128B.128 [R207+0x4480], [R2.64], !P5 ;  /* 0x0448000002cf0fae */ /* 0x0003e2000e901d48 */
[----:B------:R-:W-:Y:S05]  /*11ea0*/  @P0 LEA.HI.X R173, R238, R4, R252, 0x1, P1 ;  /* 0x00000004eead0211 */ /* 0x000fea00008f0cfc */
[----:B------:R3:W-:Y:S01]  /*11eb0*/  @P0 LDGSTS.E.BYPASS.LTC128B.128 [R207+0x5080], [R172.64], !P4 ;  /* 0x05080000accf0fae */ /* 0x0007e2000e101d48 */
[C---:B-1----:R-:W-:Y:S04]  /*11ec0*/  @P0 LEA R2, P1, R227.reuse, R0, 0x1 ;  /* 0x00000000e3020211 */ /* 0x042fe800078208ff */
[----:B------:R-:W-:Y:S05]  /*11ed0*/  @P0 LEA.HI.X R3, R227, R4, R251, 0x1, P1 ;  /* 0x00000004e3030211 */ /* 0x000fea00008f0cfb */
[----:B------:R3:W-:Y:S04]  /*11ee0*/  @P0 LDGSTS.E.BYPASS.LTC128B.128 [R207+0x5c80], [R2.64], !P2 ;  /* 0x05c8000002cf0fae */ /* 0x0007e8000d101d48 */
.L_x_313:
[----:B------:R-:W-:Y:S05]  /*11ef0*/  BSYNC B0 ;  /* 0x0000000000007941 */ /* 0x000fea0003800000 */
.L_x_312:
[----:B------:R-:W-:Y:S01]  /*11f00*/  FMNMX.FTZ R4, R8, R108, !PT ;  /* 0x0000006c08047209 */ /* 0x000fe20007810000 */
[----:B------:R-:W0:Y:S01]  /*11f10*/  LDGDEPBAR ;  /* 0x00000000000079af */ /* 0x000e220000000000 */
[----:B---3--:R-:W-:Y:S02]  /*11f20*/  FMNMX.FTZ R3, R10, R107, !PT ;  /* 0x0000006b0a037209 */ /* 0x008fe40007810000 */
        /* <DEDUP_REMOVED lines=47> */
[----:B------:R1:W3:Y:S02]  /*12220*/  SHFL.BFLY PT, R0, R4, 0x2, 0x1f ;  /* 0x0c401f0004007f89 */ /* 0x0002e400000e0000 */
.L_x_407:
[----:B-1-3--:R-:W-:Y:S01]  /*12230*/  FMNMX.FTZ R4, R4, R0, !PT ;  /* 0x0000000004047209 */ /* 0x00afe20007810000 */
[----:B------:R-:W-:-:S05]  /*12240*/  BRA.DIV ~URZ, `(.L_x_318) ;  /* 0x000077827f007947 */ /* 0x000fca000b800000 */
[----:B------:R-:W1:Y:S02]  /*12250*/  SHFL.BFLY PT, R0, R4, 0x1, 0x1f ;  /* 0x0c201f0004007f89 */ /* 0x000e6400000e0000 */
[----:B-1----:R-:W-:Y:S02]  /*12260*/  FMNMX.FTZ R108, R4, R0, !PT ;  /* 0x00000000046c7209 */ /* 0x002fe40007810000 */
[----:B------:R-:W1:Y:S02]  /*12270*/  SHFL.BFLY PT, R0, R5, 0x2, 0x1f ;  /* 0x0c401f0005007f89 */ /* 0x000e6400000e0000 */
[----:B-1----:R-:W-:Y:S05]  /*12280*/  FMNMX.FTZ R0, R5, R0, !PT ;  /* 0x0000000005007209 */ /* 0x002fea0007810000 */
        /* <DEDUP_REMOVED lines=8> */
[----:B------:R1:W3:Y:S02]  /*12310*/  SHFL.BFLY PT, R0, R4, 0x1, 0x1f ;  /* 0x0c201f0004007f89 */ /* 0x0002e400000e0000 */
.L_x_408:
[----:B------:R-:W-:Y:S01]  /*12320*/  FMUL.FTZ R2, R108, c[0x0][0x2d0] ;  /* 0x0000b4006c027a20 */ /* 0x000fe20000410000 */
[----:B---3--:R-:W-:Y:S01]  /*12330*/  FMNMX.FTZ R5, R0, R4, !PT ;  /* 0x0000000400057209 */ /* 0x008fe20007810000 */
[----:B------:R-:W-:Y:S01]  /*12340*/  FADD.FTZ R0, -R108, R109 ;  /* 0x0000006d6c007221 */ /* 0x000fe20000010100 */
[----:B------:R-:W-:Y:S01]  /*12350*/  WARPSYNC 0xffffffff ;  /* 0xffffffff00007948 */ /* 0x000fe20003800000 */
[--C-:B------:R-:W-:Y:S02]  /*12360*/  FFMA.FTZ R3, R9, c[0x0][0x2d0], -R2.reuse ;  /* 0x0000b40009037a23 */ /* 0x100fe40000010802 */
[----:B------:R-:W-:Y:S02]  /*12370*/  FMUL.FTZ R0, R0, c[0x0][0x2d0] ;  /* 0x0000b40000007a20 */ /* 0x000fe40000410000 */
[--C-:B------:R-:W-:Y:S02]  /*12380*/  FFMA.FTZ R8, R8, c[0x0][0x2d0], -R2.reuse ;  /* 0x0000b40008087a23 */ /* 0x100fe40000010802 */
[--C-:B------:R-:W-:Y:S01]  /*12390*/  FFMA.FTZ R222, R40, c[0x0][0x2d0], -R2.reuse ;  /* 0x0000b40028de7a23 */ /* 0x100fe20000010802 */
[----:B-1----:R-:W-:Y:S01]  /*123a0*/  MUFU.EX2 R4, R0 ;  /* 0x0000000000047308 */ /* 0x002fe20000000800 */
[--C-:B------:R-:W-:Y:S02]  /*123b0*/  FFMA.FTZ R221, R41, c[0x0][0x2d0], -R2.reuse ;  /* 0x0000b40029dd7a23 */ /* 0x100fe40000010802 */
[--C-:B------:R-:W-:Y:S02]  /*123c0*/  FFMA.FTZ R20, R20, c[0x0][0x2d0], -R2.reuse ;  /* 0x0000b40014147a23 */ /* 0x100fe40000010802 */
[--C-:B------:R-:W-:Y:S02]  /*123d0*/  FFMA.FTZ R9, R21, c[0x0][0x2d0], -R2.reuse ;  /* 0x0000b40015097a23 */ /* 0x100fe40000010802 */
[--C-:B------:R-:W-:Y:S02]  /*123e0*/  FFMA.FTZ R191, R24, c[0x0][0x2d0], -R2.reuse ;  /* 0x0000b40018bf7a23 */ /* 0x100fe40000010802 */
[--C-:B------:R-:W-:Y:S01]  /*123f0*/  FFMA.FTZ R190, R25, c[0x0][0x2d0], -R2.reuse ;  /* 0x0000b40019be7a23 */ /* 0x100fe20000010802 */
[----:B------:R-:W-:Y:S01]  /*12400*/  MUFU.EX2 R3, R3 ;  /* 0x0000000300037308 */ /* 0x000fe20000000800 */
[--C-:B------:R-:W-:Y:S02]  /*12410*/  FFMA.FTZ R220, R52, c[0x0][0x2d0], -R2.reuse ;  /* 0x0000b40034dc7a23 */ /* 0x100fe40000010802 */
[--C-:B------:R-:W-:Y:S02]  /*12420*/  FFMA.FTZ R219, R53, c[0x0][0x2d0], -R2.reuse ;  /* 0x0000b40035db7a23 */ /* 0x100fe40000010802 */
[--C-:B------:R-:W-:Y:S02]  /*12430*/  FFMA.FTZ R189, R36, c[0x0][0x2d0], -R2.reuse ;  /* 0x0000b40024bd7a23 */ /* 0x100fe40000010802 */
[----:B------:R-:W-:Y:S03]  /*12440*/  FFMA.FTZ R109, R37, c[0x0][0x2d0], -R2 ;  /* 0x0000b400256d7a23 */ /* 0x000fe60000010802 */
[----:B------:R1:W3:Y:S10]  /*12450*/  MUFU.EX2 R2, R8 ;  /* 0x0000000800027308 */ /* 0x0002f40000000800 */
[----:B------:R-:W-:Y:S01]  /*12460*/  MUFU.EX2 R109, R109 ;  /* 0x0000006d006d7308 */ /* 0x000fe20000000800 */
[----:B-1----:R-:W-:Y:S04]  /*12470*/  FMUL.FTZ R8, R106, c[0x0][0x2d0] ;  /* 0x0000b4006a087a20 */ /* 0x002fe80000410000 */
[--C-:B------:R-:W-:Y:S02]  /*12480*/  FFMA.FTZ R180, R28, c[0x0][0x2d0], -R8.reuse ;  /* 0x0000b4001cb47a23 */ /* 0x100fe40000010808 */
[--C-:B------:R-:W-:Y:S02]  /*12490*/  FFMA.FTZ R179, R29, c[0x0][0x2d0], -R8.reuse ;  /* 0x0000b4001db37a23 */ /* 0x100fe40000010808 */
[----:B------:R-:W-:Y:S02]  /*124a0*/  FFMA.FTZ R178, R32, c[0x0][0x2d0], -R8 ;  /* 0x0000b40020b27a23 */ /* 0x000fe40000010808 */
[----:B---3--:R-:W-:Y:S01]  /*124b0*/  FFMA.FTZ R0, R4, R214, R2 ;  /* 0x000000d604007223 */ /* 0x008fe20000010002 */
[----:B------:R-:W-:Y:S01]  /*124c0*/  F2FP.BF16.PACK_AB R172, R3, R2 ;  /* 0x0000000203ac723e */ /* 0x000fe200000010ff */
[----:B------:R-:W-:Y:S01]  /*124d0*/  FMUL.FTZ R2, R107, c[0x0][0x2d0] ;  /* 0x0000b4006b027a20 */ /* 0x000fe20000410000 */
[----:B------:R-:W-:Y:S01]  /*124e0*/  MUFU.EX2 R234, R179 ;  /* 0x000000b300ea7308 */ /* 0x000fe20000000800 */
[----:B------:R-:W-:Y:S02]  /*124f0*/  FADD.FTZ R25, R3, R0 ;  /* 0x0000000003197221 */ /* 0x000fe40000010000 */
[----:B------:R-:W-:Y:S02]  /*12500*/  FADD.FTZ R0, -R107, R110 ;  /* 0x0000006e6b007221 */ /* 0x000fe40000010100 */
[--C-:B------:R-:W-:Y:S02]  /*12510*/  FFMA.FTZ R10, R10, c[0x0][0x2d0], -R2.reuse ;  /* 0x0000b4000a0a7a23 */ /* 0x100fe40000010802 */
[----:B------:R-:W-:Y:S02]  /*12520*/  FMUL.FTZ R0, R0, c[0x0][0x2d0] ;  /* 0x0000b40000007a20 */ /* 0x000fe40000410000 */
[--C-:B------:R-:W-:Y:S01]  /*12530*/  FFMA.FTZ R11, R11, c[0x0][0x2d0], -R2.reuse ;  /* 0x0000b4000b0b7a23 */ /* 0x100fe20000010802 */
[----:B------:R-:W-:Y:S01]  /*12540*/  MUFU.EX2 R110, R189 ;  /* 0x000000bd006e7308 */ /* 0x000fe20000000800 */
[--C-:B------:R-:W-:Y:S02]  /*12550*/  FFMA.FTZ R24, R22, c[0x0][0x2d0], -R2.reuse ;  /* 0x0000b40016187a23 */ /* 0x100fe40000010802 */
[--C-:B------:R-:W-:Y:S02]  /*12560*/  FFMA.FTZ R217, R42, c[0x0][0x2d0], -R2.reuse ;  /* 0x0000b4002ad97a23 */ /* 0x100fe40000010802 */
[--C-:B------:R-:W-:Y:S02]  /*12570*/  FFMA.FTZ R216, R43, c[0x0][0x2d0], -R2.reuse ;  /* 0x0000b4002bd87a23 */ /* 0x100fe40000010802 */
[--C-:B------:R-:W-:Y:S01]  /*12580*/  FFMA.FTZ R36, R23, c[0x0][0x2d0], -R2.reuse ;  /* 0x0000b40017247a23 */ /* 0x100fe20000010802 */
[----:B------:R-:W-:Y:S01]  /*12590*/  LDSM.16.MT88.4 R40, [R171] ;  /* 0x00000000ab28783b */ /* 0x000fe20000004200 */
[--C-:B------:R-:W-:Y:S01]  /*125a0*/  FFMA.FTZ R187, R26, c[0x0][0x2d0], -R2.reuse ;  /* 0x0000b4001abb7a23 */ /* 0x100fe20000010802 */
[----:B------:R-:W1:Y:S01]  /*125b0*/  MUFU.EX2 R3, R0 ;  /* 0x0000000000037308 */ /* 0x000e620000000800 */
[--C-:B------:R-:W-:Y:S02]  /*125c0*/  FFMA.FTZ R186, R27, c[0x0][0x2d0], -R2.reuse ;  /* 0x0000b4001bba7a23 */ /* 0x100fe40000010802 */
[--C-:B------:R-:W-:Y:S02]  /*125d0*/  FFMA.FTZ R184, R39, c[0x0][0x2d0], -R2.reuse ;  /* 0x0000b40027b87a23 */ /* 0x100fe40000010802 */
[--C-:B------:R-:W-:Y:S02]  /*125e0*/  FFMA.FTZ R215, R54, c[0x0][0x2d0], -R2.reuse ;  /* 0x0000b40036d77a23 */ /* 0x100fe40000010802 */
[--C-:B------:R-:W-:Y:S02]  /*125f0*/  FFMA.FTZ R214, R55, c[0x0][0x2d0], -R2.reuse ;  /* 0x0000b40037d67a23 */ /* 0x100fe40000010802 */
[----:B------:R-:W-:Y:S01]  /*12600*/  FFMA.FTZ R185, R38, c[0x0][0x2d0], -R2 ;  /* 0x0000b40026b97a23 */ /* 0x000fe20000010802 */
[----:B------:R-:W3:Y:S01]  /*12610*/  MUFU.EX2 R10, R10 ;  /* 0x0000000a000a7308 */ /* 0x000ee20000000800 */
[--C-:B------:R-:W-:Y:S02]  /*12620*/  FFMA.FTZ R23, R16, c[0x0][0x2d0], -R8.reuse ;  /* 0x0000b40010177a23 */ /* 0x100fe40000010808 */
[--C-:B------:R-:W-:Y:S02]  /*12630*/  FFMA.FTZ R22, R17, c[0x0][0x2d0], -R8.reuse ;  /* 0x0000b40011167a23 */ /* 0x100fe40000010808 */
[--C-:B------:R-:W-:Y:S02]  /*12640*/  FFMA.FTZ R176, R33, c[0x0][0x2d0], -R8.reuse ;  /* 0x0000b40021b07a23 */ /* 0x100fe40000010808 */
[--C-:B------:R-:W-:Y:S02]  /*12650*/  FFMA.FTZ R194, R44, c[0x0][0x2d0], -R8.reuse ;  /* 0x0000b4002cc27a23 */ /* 0x100fe40000010808 */
[--C-:B------:R-:W-:Y:S01]  /*12660*/  FFMA.FTZ R193, R45, c[0x0][0x2d0], -R8.reuse ;  /* 0x0000b4002dc17a23 */ /* 0x100fe20000010808 */
[----:B------:R-:W4:Y:S01]  /*12670*/  MUFU.EX2 R2, R11 ;  /* 0x0000000b00027308 */ /* 0x000f220000000800 */
[--C-:B------:R-:W-:Y:S02]  /*12680*/  FFMA.FTZ R192, R48, c[0x0][0x2d0], -R8.reuse ;  /* 0x0000b40030c07a23 */ /* 0x100fe40000010808 */
[----:B------:R-:W-:Y:S02]  /*12690*/  FFMA.FTZ R211, R49, c[0x0][0x2d0], -R8 ;  /* 0x0000b40031d37a23 */ /* 0x000fe40000010808 */
[C---:B-1----:R-:W-:Y:S02]  /*126a0*/  FMUL.FTZ R39, R3.reuse, R155 ;  /* 0x0000009b03277220 */ /* 0x042fe40000410000 */
[C---:B------:R-:W-:Y:S02]  /*126b0*/  FMUL.FTZ R52, R4.reuse, R160 ;  /* 0x000000a004347220 */ /* 0x040fe40000410000 */
[C---:B------:R-:W-:Y:S01]  /*126c0*/  FMUL.FTZ R53, R4.reuse, R161 ;  /* 0x000000a104357220 */ /* 0x040fe20000410000 */
[----:B------:R1:W-:Y:S01]  /*126d0*/  MUFU.EX2 R26, R9 ;  /* 0x00000009001a7308 */ /* 0x0003e20000000800 */
[C---:B------:R-:W-:Y:S02]  /*126e0*/  FMUL.FTZ R54, R3.reuse, R162 ;  /* 0x000000a203367220 */ /* 0x040fe40000410000 */
[C---:B------:R-:W-:Y:S02]  /*126f0*/  FMUL.FTZ R55, R3.reuse, R163 ;  /* 0x000000a303377220 */ /* 0x040fe40000410000 */
[C---:B---3--:R-:W-:Y:S01]  /*12700*/  FFMA.FTZ R0, R3.reuse, R213, R10 ;  /* 0x000000d503007223 */ /* 0x048fe2000001000a */
[----:B------:R-:W-:Y:S01]  /*12710*/  LDSM.16.MT88.4 R160, [R170+0x1400] ;  /* 0x00140000aaa0783b */ /* 0x000fe20000004200 */
[C---:B------:R-:W-:Y:S02]  /*12720*/  FMUL.FTZ R56, R4.reuse, R56 ;  /* 0x0000003804387220 */ /* 0x040fe40000410000 */
[----:B------:R-:W-:Y:S01]  /*12730*/  FMUL.FTZ R57, R4, R57 ;  /* 0x0000003904397220 */ /* 0x000fe20000410000 */
[----:B------:R-:W3:Y:S01]  /*12740*/  MUFU.EX2 R27, R20 ;  /* 0x00000014001b7308 */ /* 0x000ee20000000800 */
[C---:B------:R-:W-:Y:S02]  /*12750*/  FMUL.FTZ R58, R3.reuse, R58 ;  /* 0x0000003a033a7220 */ /* 0x040fe40000410000 */
[----:B------:R-:W-:Y:S01]  /*12760*/  FMUL.FTZ R59, R3, R59 ;  /* 0x0000003b033b7220 */ /* 0x000fe20000410000 */
[C---:B----4-:R-:W-:Y:S01]  /*12770*/  F2FP.BF16.PACK_AB R173, R2.reuse, R10 ;  /* 0x0000000a02ad723e */ /* 0x050fe200000010ff */
[----:B------:R-:W-:Y:S02]  /*12780*/  FADD.FTZ R37, R2, R0 ;  /* 0x0000000002257221 */ /* 0x000fe40000010000 */
[----:B------:R-:W-:Y:S02]  /*12790*/  FADD.FTZ R0, -R106, R111 ;  /* 0x0000006f6a007221 */ /* 0x000fe40000010100 */
[--C-:B------:R-:W-:Y:S01]  /*127a0*/  FFMA.FTZ R10, R12, c[0x0][0x2d0], -R8.reuse ;  /* 0x0000b4000c0a7a23 */ /* 0x100fe20000010808 */
[----:B------:R4:W-:Y:S01]  /*127b0*/  MUFU.EX2 R226, R36 ;  /* 0x0000002400e27308 */ /* 0x0009e20000000800 */
[----:B------:R-:W-:Y:S02]  /*127c0*/  FMUL.FTZ R0, R0, c[0x0][0x2d0] ;  /* 0x0000b40000007a20 */ /* 0x000fe40000410000 */
[C---:B------:R-:W-:Y:S02]  /*127d0*/  FMUL.FTZ R68, R4.reuse, R68 ;  /* 0x0000004404447220 */ /* 0x040fe40000410000 */
[----:B-1----:R-:W-:Y:S02]  /*127e0*/  FFMA.FTZ R9, R13, c[0x0][0x2d0], -R8 ;  /* 0x0000b4000d097a23 */ /* 0x002fe40000010808 */
[----:B------:R-:W-:Y:S02]  /*127f0*/  FMUL.FTZ R8, R5, c[0x0][0x2d0] ;  /* 0x0000b40005087a20 */ /* 0x000fe40000410000 */
[----:B------:R-:W-:Y:S01]  /*12800*/  FMUL.FTZ R69, R4, R69 ;  /* 0x0000004504457220 */ /* 0x000fe20000410000 */
[----:B------:R1:W5:Y:S01]  /*12810*/  MUFU.EX2 R2, R0 ;  /* 0x0000000000027308 */ /* 0x0003620000000800 */
[--C-:B------:R-:W-:Y:S02]  /*12820*/  FFMA.FTZ R21, R15, c[0x0][0x2d0], -R8.reuse ;  /* 0x0000b4000f157a23 */ /* 0x100fe40000010808 */
[--C-:B------:R-:W-:Y:S01]  /*12830*/  FFMA.FTZ R11, R19, c[0x0][0x2d0], -R8.reuse ;  /* 0x0000b400130b7a23 */ /* 0x100fe20000010808 */
[----:B--23--:R-:W-:Y:S01]  /*12840*/  F2FP.BF16.PACK_AB R174, R26, R27 ;  /* 0x0000001b1aae723e */ /* 0x00cfe200000010ff */
[--C-:B------:R-:W-:Y:S02]  /*12850*/  FFMA.FTZ R20, R18, c[0x0][0x2d0], -R8.reuse ;  /* 0x0000b40012147a23 */ /* 0x100fe40000010808 */
[--C-:B------:R-:W-:Y:S02]  /*12860*/  FFMA.FTZ R177, R30, c[0x0][0x2d0], -R8.reuse ;  /* 0x0000b4001eb17a23 */ /* 0x100fe40000010808 */
[--C-:B------:R-:W-:Y:S01]  /*12870*/  FFMA.FTZ R181, R31, c[0x0][0x2d0], -R8.reuse ;  /* 0x0000b4001fb57a23 */ /* 0x100fe20000010808 */
[----:B------:R2:W3:Y:S01]  /*12880*/  MUFU.EX2 R38, R10 ;  /* 0x0000000a00267308 */ /* 0x0004e20000000800 */
[--C-:B------:R-:W-:Y:S02]  /*12890*/  FFMA.FTZ R182, R34, c[0x0][0x2d0], -R8.reuse ;  /* 0x0000b40022b67a23 */ /* 0x100fe40000010808 */
[--C-:B------:R-:W-:Y:S02]  /*128a0*/  FFMA.FTZ R183, R35, c[0x0][0x2d0], -R8.reuse ;  /* 0x0000b40023b77a23 */ /* 0x100fe40000010808 */
[--C-:B------:R-:W-:Y:S02]  /*128b0*/  FFMA.FTZ R195, R46, c[0x0][0x2d0], -R8.reuse ;  /* 0x0000b4002ec37a23 */ /* 0x100fe40000010808 */
[--C-:B------:R-:W-:Y:S02]  /*128c0*/  FFMA.FTZ R212, R47, c[0x0][0x2d0], -R8.reuse ;  /* 0x0000b4002fd47a23 */ /* 0x100fe40000010808 */
[--C-:B------:R-:W-:Y:S01]  /*128d0*/  FFMA.FTZ R213, R50, c[0x0][0x2d0], -R8.reuse ;  /* 0x0000b40032d57a23 */ /* 0x100fe20000010808 */
[----:B------:R-:W3:Y:S01]  /*128e0*/  MUFU.EX2 R9, R9 ;  /* 0x0000000900097308 */ /* 0x000ee20000000800 */
[----:B------:R-:W-:Y:S02]  /*128f0*/  FFMA.FTZ R218, R51, c[0x0][0x2d0], -R8 ;  /* 0x0000b40033da7a23 */ /* 0x000fe40000010808 */
[----:B----4-:R-:W-:Y:S02]  /*12900*/  FMUL.FTZ R36, R4, R152 ;  /* 0x0000009804247220 */ /* 0x010fe40000410000 */
[----:B-1----:R-:W-:Y:S02]  /*12910*/  FADD.FTZ R0, -R5, R6 ;  /* 0x0000000605007221 */ /* 0x002fe40000010100 */
[----:B------:R-:W-:Y:S02]  /*12920*/  FADD.FTZ R6, R27, R25 ;  /* 0x000000191b067221 */ /* 0x000fe40000010000 */
[----:B------:R-:W-:Y:S01]  /*12930*/  FMUL.FTZ R0, R0, c[0x0][0x2d0] ;  /* 0x0000b40000007a20 */ /* 0x000fe20000410000 */
[----:B------:R-:W-:Y:S01]  /*12940*/  MUFU.EX2 R242, R11 ;  /* 0x0000000b00f27308 */ /* 0x000fe20000000800 */
[----:B------:R-:W-:Y:S02]  /*12950*/  FADD.FTZ R188, R26, R6 ;  /* 0x000000061abc7221 */ /* 0x000fe40000010000 */
[----:B-----5:R-:W-:Y:S02]  /*12960*/  FMUL.FTZ R16, R2, R132 ;  /* 0x0000008402107220 */ /* 0x020fe40000410000 */
[----:B--2---:R-:W-:Y:S02]  /*12970*/  FFMA.FTZ R10, R14, c[0x0][0x2d0], -R8 ;  /* 0x0000b4000e0a7a23 */ /* 0x004fe40000010808 */
[C---:B------:R-:W-:Y:S02]  /*12980*/  FMUL.FTZ R17, R2.reuse, R133 ;  /* 0x0000008502117220 */ /* 0x040fe40000410000 */
[C---:B------:R-:W-:Y:S01]  /*12990*/  FMUL.FTZ R28, R2.reuse, R128 ;  /* 0x00000080021c7220 */ /* 0x040fe20000410000 */
[----:B------:R-:W1:Y:S01]  /*129a0*/  MUFU.EX2 R0, R0 ;  /* 0x0000000000007308 */ /* 0x000e620000000800 */
[C---:B------:R-:W-:Y:S02]  /*129b0*/  FMUL.FTZ R29, R2.reuse, R129 ;  /* 0x00000081021d7220 */ /* 0x040fe40000410000 */
[C---:B------:R-:W-:Y:S02]  /*129c0*/  FMUL.FTZ R32, R2.reuse, R124 ;  /* 0x0000007c02207220 */ /* 0x040fe40000410000 */
[C---:B------:R-:W-:Y:S02]  /*129d0*/  FMUL.FTZ R33, R2.reuse, R125 ;  /* 0x0000007d02217220 */ /* 0x040fe40000410000 */
[C---:B------:R-:W-:Y:S02]  /*129e0*/  FMUL.FTZ R44, R2.reuse, R120 ;  /* 0x00000078022c7220 */ /* 0x040fe40000410000 */
[C---:B------:R-:W-:Y:S01]  /*129f0*/  FMUL.FTZ R45, R2.reuse, R121 ;  /* 0x00000079022d7220 */ /* 0x040fe20000410000 */
[----:B------:R-:W-:Y:S01]  /*12a00*/  MUFU.EX2 R225, R23 ;  /* 0x0000001700e17308 */ /* 0x000fe20000000800 */
[C---:B---3--:R-:W-:Y:S02]  /*12a10*/  FFMA.FTZ R6, R2.reuse, R223, R38 ;  /* 0x000000df02067223 */ /* 0x048fe40000010026 */
[C---:B------:R-:W-:Y:S01]  /*12a20*/  FMUL.FTZ R48, R2.reuse, R116 ;  /* 0x0000007402307220 */ /* 0x040fe20000410000 */
[----:B------:R-:W-:Y:S01]  /*12a30*/  F2FP.BF16.PACK_AB R116, R9, R38 ;  /* 0x000000260974723e */ /* 0x000fe200000010ff */
[C---:B------:R-:W-:Y:S02]  /*12a40*/  FMUL.FTZ R49, R2.reuse, R117 ;  /* 0x0000007502317220 */ /* 0x040fe40000410000 */
[C---:B------:R-:W-:Y:S02]  /*12a50*/  FMUL.FTZ R60, R2.reuse, R60 ;  /* 0x0000003c023c7220 */ /* 0x040fe40000410000 */
[C---:B------:R-:W-:Y:S01]  /*12a60*/  FMUL.FTZ R61, R2.reuse, R61 ;  /* 0x0000003d023d7220 */ /* 0x040fe20000410000 */
[----:B------:R-:W-:Y:S01]  /*12a70*/  MUFU.EX2 R223, R21 ;  /* 0x0000001500df7308 */ /* 0x000fe20000000800 */
[C---:B------:R-:W-:Y:S02]  /*12a80*/  FMUL.FTZ R64, R2.reuse, R64 ;  /* 0x0000004002407220 */ /* 0x040fe40000410000 */
[C---:B------:R-:W-:Y:S02]  /*12a90*/  FMUL.FTZ R65, R2.reuse, R65 ;  /* 0x0000004102417220 */ /* 0x040fe40000410000 */
[C---:B------:R-:W-:Y:S02]  /*12aa0*/  FMUL.FTZ R76, R2.reuse, R76 ;  /* 0x0000004c024c7220 */ /* 0x040fe40000410000 */
[C---:B------:R-:W-:Y:S02]  /*12ab0*/  FMUL.FTZ R77, R2.reuse, R77 ;  /* 0x0000004d024d7220 */ /* 0x040fe40000410000 */
[C---:B------:R-:W-:Y:S01]  /*12ac0*/  FMUL.FTZ R80, R2.reuse, R80 ;  /* 0x0000005002507220 */ /* 0x040fe20000410000 */
[----:B------:R-:W2:Y:S01]  /*12ad0*/  MUFU.EX2 R241, R22 ;  /* 0x0000001600f17308 */ /* 0x000ea20000000800 */
[C---:B------:R-:W-:Y:S02]  /*12ae0*/  FMUL.FTZ R81, R2.reuse, R81 ;  /* 0x0000005102517220 */ /* 0x040fe40000410000 */
[C---:B------:R-:W-:Y:S02]  /*12af0*/  FMUL.FTZ R12, R2.reuse, R136 ;  /* 0x00000088020c7220 */ /* 0x040fe40000410000 */
[C---:B------:R-:W-:Y:S02]  /*12b00*/  FMUL.FTZ R13, R2.reuse, R137 ;  /* 0x00000089020d7220 */ /* 0x040fe40000410000 */
[C---:B------:R-:W-:Y:S02]  /*12b10*/  FMUL.FTZ R92, R2.reuse, R92 ;  /* 0x0000005c025c7220 */ /* 0x040fe40000410000 */
[C---:B------:R-:W-:Y:S01]  /*12b20*/  FMUL.FTZ R93, R2.reuse, R93 ;  /* 0x0000005d025d7220 */ /* 0x040fe20000410000 */
[----:B------:R-:W-:Y:S01]  /*12b30*/  MUFU.EX2 R235, R186 ;  /* 0x000000ba00eb7308 */ /* 0x000fe20000000800 */
[C---:B------:R-:W-:Y:S02]  /*12b40*/  FMUL.FTZ R96, R2.reuse, R96 ;  /* 0x0000006002607220 */ /* 0x040fe40000410000 */
[----:B------:R-:W-:Y:S02]  /*12b50*/  FMUL.FTZ R97, R2, R97 ;  /* 0x0000006102617220 */ /* 0x000fe40000410000 */
[C---:B-1----:R-:W-:Y:S02]  /*12b60*/  FMUL.FTZ R18, R0.reuse, R134 ;  /* 0x0000008600127220 */ /* 0x042fe40000410000 */
[C---:B------:R-:W-:Y:S02]  /*12b70*/  FMUL.FTZ R19, R0.reuse, R135 ;  /* 0x0000008700137220 */ /* 0x040fe40000410000 */
[C---:B------:R-:W-:Y:S01]  /*12b80*/  FMUL.FTZ R30, R0.reuse, R130 ;  /* 0x00000082001e7220 */ /* 0x040fe20000410000 */
[----:B------:R-:W1:Y:S01]  /*12b90*/  MUFU.EX2 R2, R10 ;  /* 0x0000000a00027308 */ /* 0x000e620000000800 */
[C---:B------:R-:W-:Y:S01]  /*12ba0*/  FMUL.FTZ R31, R0.reuse, R131 ;  /* 0x00000083001f7220 */ /* 0x040fe20000410000 */
[----:B------:R-:W-:Y:S01]  /*12bb0*/  LDSM.16.MT88.4 R132, [R170+0x1000] ;  /* 0x00100000aa84783b */ /* 0x000fe20000004200 */
[C---:B------:R-:W-:Y:S02]  /*12bc0*/  FMUL.FTZ R34, R0.reuse, R126 ;  /* 0x0000007e00227220 */ /* 0x040fe40000410000 */
[C---:B------:R-:W-:Y:S02]  /*12bd0*/  FMUL.FTZ R35, R0.reuse, R127 ;  /* 0x0000007f00237220 */ /* 0x040fe40000410000 */
[C---:B------:R-:W-:Y:S02]  /*12be0*/  FMUL.FTZ R46, R0.reuse, R122 ;  /* 0x0000007a002e7220 */ /* 0x040fe40000410000 */
[C---:B------:R-:W-:Y:S01]  /*12bf0*/  FMUL.FTZ R47, R0.reuse, R123 ;  /* 0x0000007b002f7220 */ /* 0x040fe20000410000 */
[----:B------:R-:W-:Y:S01]  /*12c00*/  LDSM.16.MT88.4 R124, [R170+0x400] ;  /* 0x00040000aa7c783b */ /* 0x000fe20000004200 */
[C---:B------:R-:W-:Y:S01]  /*12c10*/  FMUL.FTZ R14, R0.reuse, R138 ;  /* 0x0000008a000e7220 */ /* 0x040fe20000410000 */
[----:B------:R-:W-:Y:S01]  /*12c20*/  MUFU.EX2 R236, R185 ;  /* 0x000000b900ec7308 */ /* 0x000fe20000000800 */
[C---:B------:R-:W-:Y:S02]  /*12c30*/  FMUL.FTZ R15, R0.reuse, R139 ;  /* 0x0000008b000f7220 */ /* 0x040fe40000410000 */
[C---:B------:R-:W-:Y:S01]  /*12c40*/  FMUL.FTZ R50, R0.reuse, R118 ;  /* 0x0000007600327220 */ /* 0x040fe20000410000 */
[----:B--2---:R-:W-:Y:S01]  /*12c50*/  F2FP.BF16.PACK_AB R118, R241, R225 ;  /* 0x000000e1f176723e */ /* 0x004fe200000010ff */
[C---:B------:R-:W-:Y:S01]  /*12c60*/  FMUL.FTZ R51, R0.reuse, R119 ;  /* 0x0000007700337220 */ /* 0x040fe20000410000 */
[----:B------:R-:W-:Y:S01]  /*12c70*/  LDSM.16.MT88.4 R120, [R170+0xc00] ;  /* 0x000c0000aa78783b */ /* 0x000fe20000004200 */
[C---:B------:R-:W-:Y:S02]  /*12c80*/  FMUL.FTZ R62, R0.reuse, R62 ;  /* 0x0000003e003e7220 */ /* 0x040fe40000410000 */
[C---:B------:R-:W-:Y:S01]  /*12c90*/  FMUL.FTZ R63, R0.reuse, R63 ;  /* 0x0000003f003f7220 */ /* 0x040fe20000410000 */
[----:B------:R-:W-:Y:S01]  /*12ca0*/  MUFU.EX2 R139, R187 ;  /* 0x000000bb008b7308 */ /* 0x000fe20000000800 */
[C---:B------:R-:W-:Y:S01]  /*12cb0*/  FMUL.FTZ R66, R0.reuse, R66 ;  /* 0x0000004200427220 */ /* 0x040fe20000410000 */
[----:B-1----:R-:W-:Y:S01]  /*12cc0*/  F2FP.BF16.PACK_AB R117, R223, R2 ;  /* 0x00000002df75723e */ /* 0x002fe200000010ff */
[C---:B------:R-:W-:Y:S01]  /*12cd0*/  FMUL.FTZ R67, R0.reuse, R67 ;  /* 0x0000004300437220 */ /* 0x040fe20000410000 */
[----:B------:R-:W-:Y:S01]  /*12ce0*/  LDSM.16.MT88.4 R128, [R171+0x400] ;  /* 0x00040000ab80783b */ /* 0x000fe20000004200 */
        /* <DEDUP_REMOVED lines=9> */
[----:B------:R-:W-:Y:S01]  /*12d80*/  MUFU.EX2 R240, R184 ;  /* 0x000000b800f07308 */ /* 0x000fe20000000800 */
[----:B------:R-:W-:Y:S02]  /*12d90*/  FFMA.FTZ R111, R0, R224, R2 ;  /* 0x000000e0006f7223 */ /* 0x000fe40000010002 */
[----:B------:R-:W-:Y:S02]  /*12da0*/  FADD.FTZ R137, R9, R6 ;  /* 0x0000000609897221 */ /* 0x000fe40000010000 */
[C---:B------:R-:W-:Y:S02]  /*12db0*/  FMUL.FTZ R8, R4.reuse, R140 ;  /* 0x0000008c04087220 */ /* 0x040fe40000410000 */
[C---:B------:R-:W-:Y:S02]  /*12dc0*/  FMUL.FTZ R9, R4.reuse, R141 ;  /* 0x0000008d04097220 */ /* 0x040fe40000410000 */
[C---:B------:R-:W-:Y:S01]  /*12dd0*/  FMUL.FTZ R10, R3.reuse, R142 ;  /* 0x0000008e030a7220 */ /* 0x040fe20000410000 */
[----:B------:R1:W2:Y:S01]  /*12de0*/  MUFU.EX2 R0, R24 ;  /* 0x0000001800007308 */ /* 0x0002a20000000800 */
[C---:B------:R-:W-:Y:S02]  /*12df0*/  FMUL.FTZ R11, R3.reuse, R143 ;  /* 0x0000008f030b7220 */ /* 0x040fe40000410000 */
[C---:B------:R-:W-:Y:S02]  /*12e00*/  FMUL.FTZ R21, R4.reuse, R145 ;  /* 0x0000009104157220 */ /* 0x040fe40000410000 */
[C---:B------:R-:W-:Y:S02]  /*12e10*/  FMUL.FTZ R22, R3.reuse, R146 ;  /* 0x0000009203167220 */ /* 0x040fe40000410000 */
[C---:B------:R-:W-:Y:S02]  /*12e20*/  FMUL.FTZ R23, R3.reuse, R147 ;  /* 0x0000009303177220 */ /* 0x040fe40000410000 */
[C---:B------:R-:W-:Y:S01]  /*12e30*/  FMUL.FTZ R38, R3.reuse, R154 ;  /* 0x0000009a03267220 */ /* 0x040fe20000410000 */
[----:B------:R-:W3:Y:S01]  /*12e40*/  MUFU.EX2 R224, R20 ;  /* 0x0000001400e07308 */ /* 0x000ee20000000800 */
[C---:B------:R-:W-:Y:S02]  /*12e50*/  FMUL.FTZ R70, R3.reuse, R70 ;  /* 0x0000004603467220 */ /* 0x040fe40000410000 */
[C---:B------:R-:W-:Y:S02]  /*12e60*/  FMUL.FTZ R71, R3.reuse, R71 ;  /* 0x0000004703477220 */ /* 0x040fe40000410000 */
[C---:B------:R-:W-:Y:S02]  /*12e70*/  FMUL.FTZ R72, R4.reuse, R72 ;  /* 0x0000004804487220 */ /* 0x040fe40000410000 */
[C---:B------:R-:W-:Y:S02]  /*12e80*/  FMUL.FTZ R73, R4.reuse, R73 ;  /* 0x0000004904497220 */ /* 0x040fe40000410000 */
[C---:B------:R-:W-:Y:S01]  /*12e90*/  FMUL.FTZ R74, R3.reuse, R74 ;  /* 0x0000004a034a7220 */ /* 0x040fe20000410000 */
[----:B------:R-:W4:Y:S01]  /*12ea0*/  MUFU.EX2 R6, R191 ;  /* 0x000000bf00067308 */ /* 0x000f220000000800 */
[C---:B------:R-:W-:Y:S02]  /*12eb0*/  FMUL.FTZ R75, R3.reuse, R75 ;  /* 0x0000004b034b7220 */ /* 0x040fe40000410000 */
[----:B------:R-:W-:Y:S01]  /*12ec0*/  FMUL.FTZ R84, R4, R84 ;  /* 0x0000005404547220 */ /* 0x000fe20000410000 */
[----:B-1----:R-:W1:Y:S01]  /*12ed0*/  LDSM.16.MT88.4 R24, [R170] ;  /* 0x00000000aa18783b */ /* 0x002e620000004200 */
[----:B--2---:R-:W-:Y:S01]  /*12ee0*/  F2FP.BF16.PACK_AB R175, R226, R0 ;  /* 0x00000000e2af723e */ /* 0x004fe200000010ff */
[----:B------:R-:W-:Y:S02]  /*12ef0*/  FADD.FTZ R136, R0, R37 ;  /* 0x0000002500887221 */ /* 0x000fe40000010000 */
[C---:B------:R-:W-:Y:S02]  /*12f00*/  FMUL.FTZ R37, R4.reuse, R153 ;  /* 0x0000009904257220 */ /* 0x040fe40000410000 */
[----:B------:R-:W-:Y:S01]  /*12f10*/  FMUL.FTZ R85, R4, R85 ;  /* 0x0000005504557220 */ /* 0x000fe20000410000 */
[----:B------:R-:W2:Y:S01]  /*12f20*/  MUFU.EX2 R2, R190 ;  /* 0x000000be00027308 */ /* 0x000ea20000000800 */
[----:B------:R-:W-:Y:S01]  /*12f30*/  LDSM.16.MT88.4 R152, [R171+0x800] ;  /* 0x00080000ab98783b */ /* 0x000fe20000004200 */
[C---:B------:R-:W-:Y:S01]  /*12f40*/  FMUL.FTZ R86, R3.reuse, R86 ;  /* 0x0000005603567220 */ /* 0x040fe20000410000 */
[----:B---3--:R-:W-:Y:S01]  /*12f50*/  F2FP.BF16.PACK_AB R119, R242, R224 ;  /* 0x000000e0f277723e */ /* 0x008fe200000010ff */
[C---:B------:R-:W-:Y:S02]  /*12f60*/  FMUL.FTZ R20, R4.reuse, R144 ;  /* 0x0000009004147220 */ /* 0x040fe40000410000 */
[C---:B------:R-:W-:Y:S02]  /*12f70*/  FMUL.FTZ R87, R3.reuse, R87 ;  /* 0x0000005703577220 */ /* 0x040fe40000410000 */
[C---:B------:R-:W-:Y:S01]  /*12f80*/  FMUL.FTZ R100, R4.reuse, R100 ;  /* 0x0000006404647220 */ /* 0x040fe20000410000 */
[----:B------:R-:W-:Y:S01]  /*12f90*/  LDSM.16.MT88.4 R144, [R170+0x800] ;  /* 0x00080000aa90783b */ /* 0x000fe20000004200 */
[----:B------:R-:W-:Y:S01]  /*12fa0*/  MUFU.EX2 R237, R178 ;  /* 0x000000b200ed7308 */ /* 0x000fe20000000800 */
[----:B------:R-:W-:Y:S02]  /*12fb0*/  FMUL.FTZ R101, R4, R101 ;  /* 0x0000006504657220 */ /* 0x000fe40000410000 */
[C---:B------:R-:W-:Y:S02]  /*12fc0*/  FMUL.FTZ R102, R3.reuse, R102 ;  /* 0x0000006603667220 */ /* 0x040fe40000410000 */
[C---:B------:R-:W-:Y:S02]  /*12fd0*/  FMUL.FTZ R103, R3.reuse, R103 ;  /* 0x0000006703677220 */ /* 0x040fe40000410000 */
[----:B----4-:R-:W-:Y:S02]  /*12fe0*/  FADD.FTZ R0, R6, R188 ;  /* 0x000000bc06007221 */ /* 0x010fe40000010000 */
[C---:B------:R-:W-:Y:S01]  /*12ff0*/  FMUL.FTZ R88, R4.reuse, R88 ;  /* 0x0000005804587220 */ /* 0x040fe20000410000 */
[----:B------:R-:W-:Y:S01]  /*13000*/  MUFU.EX2 R239, R176 ;  /* 0x000000b000ef7308 */ /* 0x000fe20000000800 */
[----:B------:R-:W-:Y:S02]  /*13010*/  FMUL.FTZ R89, R4, R89 ;  /* 0x0000005904597220 */ /* 0x000fe40000410000 */
[C---:B------:R-:W-:Y:S02]  /*13020*/  FMUL.FTZ R90, R3.reuse, R90 ;  /* 0x0000005a035a7220 */ /* 0x040fe40000410000 */
[----:B--2---:R-:W-:Y:S02]  /*13030*/  FADD.FTZ R0, R2, R0 ;  /* 0x0000000002007221 */ /* 0x004fe40000010000 */
[C---:B------:R-:W-:Y:S02]  /*13040*/  FMUL.FTZ R91, R3.reuse, R91 ;  /* 0x0000005b035b7220 */ /* 0x040fe40000410000 */
[----:B------:R-:W-:Y:S01]  /*13050*/  FADD.FTZ R0, R110, R0 ;  /* 0x000000006e007221 */ /* 0x000fe20000010000 */
[----:B------:R-:W-:Y:S01]  /*13060*/  MUFU.EX2 R233, R177 ;  /* 0x000000b100e97308 */ /* 0x000fe20000000800 */
[-C--:B-1----:R-:W-:Y:S09]  /*13070*/  HMMA.16816.F32.BF16 R8, R172, R24.reuse, R8 ;  /* 0x00000018ac08723c */ /* 0x082ff20000041808 */
[----:B------:R-:W-:Y:S01]  /*13080*/  MUFU.EX2 R232, R181 ;  /* 0x000000b500e87308 */ /* 0x000fe20000000800 */
[C---:B------:R-:W-:Y:S07]  /*13090*/  HMMA.16816.F32.BF16 R12, R116.reuse, R24, R12 ;  /* 0x00000018740c723c */ /* 0x040fee000004180c */
[C---:B------:R-:W-:Y:S01]  /*130a0*/  FMUL.FTZ R24, R4.reuse, R148 ;  /* 0x0000009404187220 */ /* 0x040fe20000410000 */
[-C--:B------:R-:W-:Y:S01]  /*130b0*/  HMMA.16816.F32.BF16 R16, R116, R26.reuse, R16 ;  /* 0x0000001a7410723c */ /* 0x080fe20000041810 */
[----:B------:R-:W-:Y:S03]  /*130c0*/  MUFU.EX2 R231, R182 ;  /* 0x000000b600e77308 */ /* 0x000fe60000000800 */
[C---:B------:R-:W-:Y:S04]  /*130d0*/  FMUL.FTZ R25, R4.reuse, R149 ;  /* 0x0000009504197220 */ /* 0x040fe80000410000 */
[C---:B------:R-:W-:Y:S03]  /*130e0*/  HMMA.16816.F32.BF16 R20, R172.reuse, R26, R20 ;  /* 0x0000001aac14723c */ /* 0x040fe60000041814 */
[----:B------:R-:W-:Y:S04]  /*130f0*/  MUFU.EX2 R230, R183 ;  /* 0x000000b700e67308 */ /* 0x000fe80000000800 */
[C---:B------:R-:W-:Y:S02]  /*13100*/  FMUL.FTZ R26, R3.reuse, R150 ;  /* 0x00000096031a7220 */ /* 0x040fe40000410000 */
[C---:B------:R-:W-:Y:S04]  /*13110*/  FMUL.FTZ R27, R3.reuse, R151 ;  /* 0x00000097031b7220 */ /* 0x040fe80000410000 */
[----:B------:R-:W-:Y:S03]  /*13120*/  MUFU.EX2 R185, R217 ;  /* 0x000000d900b97308 */ /* 0x000fe60000000800 */
[-C--:B------:R-:W-:Y:S07]  /*13130*/  HMMA.16816.F32.BF16 R24, R172, R40.reuse, R24 ;  /* 0x00000028ac18723c */ /* 0x080fee0000041818 */
[----:B------:R-:W-:Y:S01]  /*13140*/  MUFU.EX2 R189, R216 ;  /* 0x000000d800bd7308 */ /* 0x000fe20000000800 */
[C---:B------:R-:W-:Y:S07]  /*13150*/  HMMA.16816.F32.BF16 R28, R116.reuse, R40, R28 ;  /* 0x00000028741c723c */ /* 0x040fee000004181c */
[C---:B------:R-:W-:Y:S01]  /*13160*/  FMUL.FTZ R40, R4.reuse, R156 ;  /* 0x0000009c04287220 */ /* 0x040fe20000410000 */
[-C--:B------:R-:W-:Y:S01]  /*13170*/  HMMA.16816.F32.BF16 R32, R116, R42.reuse, R32 ;  /* 0x0000002a7420723c */ /* 0x080fe20000041820 */
[----:B------:R-:W-:Y:S03]  /*13180*/  MUFU.EX2 R190, R215 ;  /* 0x000000d700be7308 */ /* 0x000fe60000000800 */
[----:B------:R-:W-:Y:S04]  /*13190*/  FMUL.FTZ R41, R4, R157 ;  /* 0x0000009d04297220 */ /* 0x000fe80000410000 */
[C---:B------:R-:W-:Y:S03]  /*131a0*/  HMMA.16816.F32.BF16 R36, R172.reuse, R42, R36 ;  /* 0x0000002aac24723c */ /* 0x040fe60000041824 */
[----:B------:R-:W-:Y:S04]  /*131b0*/  MUFU.EX2 R191, R214 ;  /* 0x000000d600bf7308 */ /* 0x000fe80000000800 */
[C---:B------:R-:W-:Y:S02]  /*131c0*/  FMUL.FTZ R42, R3.reuse, R158 ;  /* 0x0000009e032a7220 */ /* 0x040fe40000410000 */
[----:B------:R-:W-:Y:S03]  /*131d0*/  FMUL.FTZ R43, R3, R159 ;  /* 0x0000009f032b7220 */ /* 0x000fe60000410000 */
[----:B------:R-:W-:Y:S01]  /*131e0*/  FADD.FTZ R3, R226, R136 ;  /* 0x00000088e2037221 */ /* 0x000fe20000010000 */
[----:B------:R-:W-:Y:S03]  /*131f0*/  MUFU.EX2 R186, R194 ;  /* 0x000000c200ba7308 */ /* 0x000fe60000000800 */
[-C--:B------:R-:W-:Y:S07]  /*13200*/  HMMA.16816.F32.BF16 R40, R172, R120.reuse, R40 ;  /* 0x00000078ac28723c */ /* 0x080fee0000041828 */
[----:B------:R-:W-:Y:S01]  /*13210*/  MUFU.EX2 R136, R220 ;  /* 0x000000dc00887308 */ /* 0x000fe20000000800 */
[C---:B------:R-:W-:Y:S08]  /*13220*/  HMMA.16816.F32.BF16 R44, R116.reuse, R120, R44 ;  /* 0x00000078742c723c */ /* 0x040ff0000004182c */
[-C--:B------:R-:W-:Y:S01]  /*13230*/  HMMA.16816.F32.BF16 R48, R116, R122.reuse, R48 ;  /* 0x0000007a7430723c */ /* 0x080fe20000041830 */
[----:B------:R-:W1:Y:S07]  /*13240*/  MUFU.EX2 R187, R193 ;  /* 0x000000c100bb7308 */ /* 0x000e6e0000000800 */
[C---:B------:R-:W-:Y:S01]  /*13250*/  HMMA.16816.F32.BF16 R52, R172.reuse, R122, R52 ;  /* 0x0000007aac34723c */ /* 0x040fe20000041834 */
[----:B------:R-:W2:Y:S02]  /*13260*/  LDSM.16.MT88.4 R120, [R171+0xc00] ;  /* 0x000c0000ab78783b */ /* 0x000ea40000004200 */
[----:B------:R-:W-:Y:S10]  /*13270*/  MUFU.EX2 R188, R192 ;  /* 0x000000c000bc7308 */ /* 0x000ff40000000800 */
[----:B------:R-:W3:Y:S01]  /*13280*/  MUFU.EX2 R184, R211 ;  /* 0x000000d300b87308 */ /* 0x000ee20000000800 */
[----:B-1----:R-:W-:Y:S09]  /*13290*/  F2FP.BF16.PACK_AB R176, R187, R186 ;  /* 0x000000babbb0723e */ /* 0x002ff200000010ff */
[----:B------:R-:W-:Y:S10]  /*132a0*/  MUFU.EX2 R183, R195 ;  /* 0x000000c300b77308 */ /* 0x000ff40000000800 */
[----:B------:R-:W1:Y:S01]  /*132b0*/  MUFU.EX2 R182, R212 ;  /* 0x000000d400b67308 */ /* 0x000e620000000800 */
[----:B---3--:R-:W-:Y:S01]  /*132c0*/  F2FP.BF16.PACK_AB R178, R184, R188 ;  /* 0x000000bcb8b2723e */ /* 0x008fe200000010ff */
[-C--:B--2---:R-:W-:Y:S08]  /*132d0*/  HMMA.16816.F32.BF16 R56, R172, R120.reuse, R56 ;  /* 0x00000078ac38723c */ /* 0x084ff00000041838 */
[----:B------:R-:W-:Y:S01]  /*132e0*/  MUFU.EX2 R181, R213 ;  /* 0x000000d500b57308 */ /* 0x000fe20000000800 */
[C---:B------:R-:W-:Y:S09]  /*132f0*/  HMMA.16816.F32.BF16 R60, R116.reuse, R120, R60 ;  /* 0x00000078743c723c */ /* 0x040ff2000004183c */
[----:B------:R-:W2:Y:S01]  /*13300*/  MUFU.EX2 R180, R218 ;  /* 0x000000da00b47308 */ /* 0x000ea20000000800 */
[-C--:B------:R-:W-:Y:S03]  /*13310*/  HMMA.16816.F32.BF16 R64, R116, R122.reuse, R64 ;  /* 0x0000007a7440723c */ /* 0x080fe60000041840 */
[----:B-1----:R-:W-:Y:S05]  /*13320*/  F2FP.BF16.PACK_AB R177, R182, R183 ;  /* 0x000000b7b6b1723e */ /* 0x002fea00000010ff */
[C---:B------:R-:W-:Y:S01]  /*13330*/  HMMA.16816.F32.BF16 R68, R172.reuse, R122, R68 ;  /* 0x0000007aac44723c */ /* 0x040fe20000041844 */
[----:B------:R-:W1:Y:S03]  /*13340*/  LDSM.16.MT88.4 R120, [R170+0x1800] ;  /* 0x00180000aa78783b */ /* 0x000e660000004200 */
[----:B--2---:R-:W-:Y:S04]  /*13350*/  F2FP.BF16.PACK_AB R179, R180, R181 ;  /* 0x000000b5b4b3723e */ /* 0x004fe800000010ff */
[-C--:B-1----:R-:W-:Y:S08]  /*13360*/  HMMA.16816.F32.BF16 R72, R172, R120.reuse, R72 ;  /* 0x00000078ac48723c */ /* 0x082ff00000041848 */
[C---:B------:R-:W-:Y:S08]  /*13370*/  HMMA.16816.F32.BF16 R76, R116.reuse, R120, R76 ;  /* 0x00000078744c723c */ /* 0x040ff0000004184c */
[-C--:B------:R-:W-:Y:S08]  /*13380*/  HMMA.16816.F32.BF16 R80, R116, R122.reuse, R80 ;  /* 0x0000007a7450723c */ /* 0x080ff00000041850 */
[C---:B------:R-:W-:Y:S01]  /*13390*/  HMMA.16816.F32.BF16 R84, R172.reuse, R122, R84 ;  /* 0x0000007aac54723c */ /* 0x040fe20000041854 */
[----:B------:R-:W1:Y:S07]  /*133a0*/  LDSM.16.MT88.4 R120, [R171+0x1800] ;  /* 0x00180000ab78783b */ /* 0x000e6e0000004200 */
[-C--:B-1----:R-:W-:Y:S08]  /*133b0*/  HMMA.16816.F32.BF16 R88, R172, R120.reuse, R88 ;  /* 0x00000078ac58723c */ /* 0x082ff00000041858 */
[C---:B------:R-:W-:Y:S07]  /*133c0*/  HMMA.16816.F32.BF16 R92, R116.reuse, R120, R92 ;  /* 0x00000078745c723c */ /* 0x040fee000004185c */
[----:B------:R-:W-:Y:S01]  /*133d0*/  F2FP.BF16.PACK_AB R120, R234, R138 ;  /* 0x0000008aea78723e */ /* 0x000fe200000010ff */
[-C--:B------:R-:W-:Y:S04]  /*133e0*/  HMMA.16816.F32.BF16 R96, R116, R122.reuse, R96 ;  /* 0x0000007a7460723c */ /* 0x080fe80000041860 */
[----:B------:R-:W-:Y:S03]  /*133f0*/  F2FP.BF16.PACK_AB R121, R232, R233 ;  /* 0x000000e9e879723e */ /* 0x000fe600000010ff */
[----:B------:R-:W-:Y:S01]  /*13400*/  F2FP.BF16.PACK_AB R116, R2, R6 ;  /* 0x000000060274723e */ /* 0x000fe200000010ff */
[----:B------:R-:W-:Y:S04]  /*13410*/  HMMA.16816.F32.BF16 R100, R172, R122, R100 ;  /* 0x0000007aac64723c */ /* 0x000fe80000041864 */
[C---:B------:R-:W-:Y:S01]  /*13420*/  F2FP.BF16.PACK_AB R118, R109.reuse, R110 ;  /* 0x0000006e6d76723e */ /* 0x040fe200000010ff */
[----:B------:R-:W-:Y:S01]  /*13430*/  FADD.FTZ R2, R109, R0 ;  /* 0x000000006d027221 */ /* 0x000fe20000010000 */
[----:B------:R-:W-:Y:S01]  /*13440*/  F2FP.BF16.PACK_AB R117, R235, R139 ;  /* 0x0000008beb75723e */ /* 0x000fe200000010ff */
[----:B------:R-:W-:Y:S01]  /*13450*/  FADD.FTZ R0, R223, R111 ;  /* 0x0000006fdf007221 */ /* 0x000fe20000010000 */
[----:B------:R-:W-:Y:S01]  /*13460*/  F2FP.BF16.PACK_AB R119, R240, R236 ;  /* 0x000000ecf077723e */ /* 0x000fe200000010ff */
[----:B------:R-:W2:Y:S01]  /*13470*/  LDL R223, [R1] ;  /* 0x0000000001df7983 */ /* 0x000ea20000100800 */
[----:B------:R-:W1:Y:S02]  /*13480*/  MUFU.EX2 R110, R222 ;  /* 0x000000de006e7308 */ /* 0x000e640000000800 */
[----:B------:R-:W-:Y:S01]  /*13490*/  F2FP.BF16.PACK_AB R122, R239, R237 ;  /* 0x000000edef7a723e */ /* 0x000fe200000010ff */
[----:B------:R-:W-:Y:S01]  /*134a0*/  FADD.FTZ R6, R225, R137 ;  /* 0x00000089e1067221 */ /* 0x000fe20000010000 */
[----:B------:R-:W-:Y:S01]  /*134b0*/  F2FP.BF16.PACK_AB R123, R230, R231 ;  /* 0x000000e7e67b723e */ /* 0x000fe200000010ff */
[-C--:B------:R-:W-:Y:S05]  /*134c0*/  HMMA.16816.F32.BF16 R8, R116, R124.reuse, R8 ;  /* 0x0000007c7408723c */ /* 0x080fea0000041808 */
[----:B------:R-:W-:Y:S01]  /*134d0*/  F2FP.BF16.PACK_AB R173, R189, R185 ;  /* 0x000000b9bdad723e */ /* 0x000fe200000010ff */
[----:B------:R-:W3:Y:S01]  /*134e0*/  MUFU.EX2 R109, R221 ;  /* 0x000000dd006d7308 */ /* 0x000ee20000000800 */
[----:B------:R-:W-:Y:S01]  /*134f0*/  F2FP.BF16.PACK_AB R175, R191, R190 ;  /* 0x000000bebfaf723e */ /* 0x000fe200000010ff */
[C---:B------:R-:W-:Y:S04]  /*13500*/  HMMA.16816.F32.BF16 R12, R120.reuse, R124, R12 ;  /* 0x0000007c780c723c */ /* 0x040fe8000004180c */
[----:B------:R-:W-:Y:S04]  /*13510*/  FADD.FTZ R4, R224, R0 ;  /* 0x00000000e0047221 */ /* 0x000fe80000010000 */
[-C--:B------:R-:W-:Y:S01]  /*13520*/  HMMA.16816.F32.BF16 R16, R120, R126.reuse, R16 ;  /* 0x0000007e7810723c */ /* 0x080fe20000041810 */
[----:B------:R-:W4:Y:S03]  /*13530*/  MUFU.EX2 R111, R219 ;  /* 0x000000db006f7308 */ /* 0x000f260000000800 */
[----:B-1----:R-:W-:Y:S02]  /*13540*/  FADD.FTZ R0, R110, R2 ;  /* 0x000000026e007221 */ /* 0x002fe40000010000 */
[----:B------:R-:W-:Y:S02]  /*13550*/  FADD.FTZ R2, R242, R4 ;  /* 0x00000004f2027221 */ /* 0x000fe40000010000 */
[C---:B------:R-:W-:Y:S01]  /*13560*/  HMMA.16816.F32.BF16 R20, R116.reuse, R126, R20 ;  /* 0x0000007e7414723c */ /* 0x040fe20000041814 */
[----:B------:R-:W1:Y:S03]  /*13570*/  LDSM.16.MT88.4 R124, [R171+0x1000] ;  /* 0x00100000ab7c783b */ /* 0x000e660000004200 */
[----:B------:R-:W-:Y:S01]  /*13580*/  FADD.FTZ R4, R139, R3 ;  /* 0x000000038b047221 */ /* 0x000fe20000010000 */
[C---:B---3--:R-:W-:Y:S01]  /*13590*/  F2FP.BF16.PACK_AB R172, R109.reuse, R110 ;  /* 0x0000006e6dac723e */ /* 0x048fe200000010ff */
[----:B------:R-:W-:Y:S02]  /*135a0*/  FADD.FTZ R0, R109, R0 ;  /* 0x000000006d007221 */ /* 0x000fe40000010000 */
[-C--:B------:R-:W-:Y:S04]  /*135b0*/  HMMA.16816.F32.BF16 R24, R116, R128.reuse, R24 ;  /* 0x000000807418723c */ /* 0x080fe80000041818 */
[----:B------:R-:W-:Y:S02]  /*135c0*/  FADD.FTZ R0, R136, R0 ;  /* 0x0000000088007221 */ /* 0x000fe40000010000 */
[----:B------:R-:W-:Y:S02]  /*135d0*/  FADD.FTZ R2, R233, R2 ;  /* 0x00000002e9027221 */ /* 0x000fe40000010000 */
[C---:B------:R-:W-:Y:S04]  /*135e0*/  HMMA.16816.F32.BF16 R28, R120.reuse, R128, R28 ;  /* 0x00000080781c723c */ /* 0x040fe8000004181c */
[C---:B----4-:R-:W-:Y:S01]  /*135f0*/  F2FP.BF16.PACK_AB R174, R111.reuse, R136 ;  /* 0x000000886fae723e */ /* 0x050fe200000010ff */
[----:B------:R-:W-:Y:S02]  /*13600*/  FADD.FTZ R214, R111, R0 ;  /* 0x000000006fd67221 */ /* 0x000fe40000010000 */
[----:B------:R-:W-:Y:S01]  /*13610*/  FADD.FTZ R0, R241, R6 ;  /* 0x00000006f1007221 */ /* 0x000fe20000010000 */
[-C--:B------:R-:W-:Y:S04]  /*13620*/  HMMA.16816.F32.BF16 R32, R120, R130.reuse, R32 ;  /* 0x000000827820723c */ /* 0x080fe80000041820 */
[----:B------:R-:W-:Y:S01]  /*13630*/  FADD.FTZ R3, R138, R0 ;  /* 0x000000008a037221 */ /* 0x000fe20000010000 */
[----:B------:R-:W-:Y:S01]  /*13640*/  MOV R6, R5 ;  /* 0x0000000500067202 */ /* 0x000fe20000000f00 */
[----:B------:R-:W-:Y:S02]  /*13650*/  FADD.FTZ R0, R235, R4 ;  /* 0x00000004eb007221 */ /* 0x000fe40000010000 */
[C---:B------:R-:W-:Y:S01]  /*13660*/  HMMA.16816.F32.BF16 R36, R116.reuse, R130, R36 ;  /* 0x000000827424723c */ /* 0x040fe20000041824 */
[----:B------:R-:W3:Y:S03]  /*13670*/  LDSM.16.MT88.4 R128, [R170+0x1c00] ;  /* 0x001c0000aa80783b */ /* 0x000ee60000004200 */
        /* <DEDUP_REMOVED lines=11> */
[C---:B------:R-:W-:Y:S01]  /*13730*/  HMMA.16816.F32.BF16 R52, R116.reuse, R134, R52 ;  /* 0x000000867434723c */ /* 0x040fe20000041834 */
[----:B------:R-:W4:Y:S03]  /*13740*/  LDSM.16.MT88.4 R132, [R171+0x1c00] ;  /* 0x001c0000ab84783b */ /* 0x000f260000004200 */
[----:B------:R-:W-:Y:S02]  /*13750*/  FADD.FTZ R2, R185, R0 ;  /* 0x00000000b9027221 */ /* 0x000fe40000010000 */
[----:B------:R-:W-:Y:S02]  /*13760*/  FADD.FTZ R0, R186, R4 ;  /* 0x00000004ba007221 */ /* 0x000fe40000010000 */
[-C--:B-1----:R-:W-:Y:S04]  /*13770*/  HMMA.16816.F32.BF16 R56, R116, R124.reuse, R56 ;  /* 0x0000007c7438723c */ /* 0x082fe80000041838 */
        /* <DEDUP_REMOVED lines=9> */
[----:B------:R-:W-:Y:S01]  /*13810*/  FADD.FTZ R2, R181, R0 ;  /* 0x00000000b5027221 */ /* 0x000fe20000010000 */
[----:B------:R-:W-:Y:S01]  /*13820*/  IADD3 R0, R209, -0x1, RZ ;  /* 0xffffffffd1007810 */ /* 0x000fe20007ffe0ff */
[----:B------:R-:W-:Y:S02]  /*13830*/  FADD.FTZ R213, R191, R4 ;  /* 0x00000004bfd57221 */ /* 0x000fe40000010000 */
[-C--:B---3--:R-:W-:Y:S04]  /*13840*/  HMMA.16816.F32.BF16 R72, R116, R128.reuse, R72 ;  /* 0x000000807448723c */ /* 0x088fe80000041848 */
[----:B------:R-:W-:Y:S04]  /*13850*/  FADD.FTZ R224, R180, R2 ;  /* 0x00000002b4e07221 */ /* 0x000fe80000010000 */
[C---:B------:R-:W-:Y:S08]  /*13860*/  HMMA.16816.F32.BF16 R76, R120.reuse, R128, R76 ;  /* 0x00000080784c723c */ /* 0x040ff0000004184c */
[-C--:B------:R-:W-:Y:S08]  /*13870*/  HMMA.16816.F32.BF16 R80, R120, R130.reuse, R80 ;  /* 0x000000827850723c */ /* 0x080ff00000041850 */
[C---:B------:R-:W-:Y:S08]  /*13880*/  HMMA.16816.F32.BF16 R84, R116.reuse, R130, R84 ;  /* 0x000000827454723c */ /* 0x040ff00000041854 */
[-C--:B----4-:R-:W-:Y:S08]  /*13890*/  HMMA.16816.F32.BF16 R88, R116, R132.reuse, R88 ;  /* 0x000000847458723c */ /* 0x090ff00000041858 */
[C---:B------:R-:W-:Y:S08]  /*138a0*/  HMMA.16816.F32.BF16 R92, R120.reuse, R132, R92 ;  /* 0x00000084785c723c */ /* 0x040ff0000004185c */
[-C--:B------:R-:W-:Y:S08]  /*138b0*/  HMMA.16816.F32.BF16 R96, R120, R134.reuse, R96 ;  /* 0x000000867860723c */ /* 0x080ff00000041860 */
[----:B------:R-:W-:Y:S08]  /*138c0*/  HMMA.16816.F32.BF16 R100, R116, R134, R100 ;  /* 0x000000867464723c */ /* 0x000ff00000041864 */
[-C--:B------:R-:W-:Y:S01]  /*138d0*/  HMMA.16816.F32.BF16 R140, R172, R144.reuse, R8 ;  /* 0x00000090ac8c723c */ /* 0x080fe20000041808 */
[----:B------:R-:W1:Y:S07]  /*138e0*/  LDSM.16.MT88.4 R8, [R171+0x1400] ;  /* 0x00140000ab08783b */ /* 0x000e6e0000004200 */
[C---:B------:R-:W-:Y:S01]  /*138f0*/  HMMA.16816.F32.BF16 R136, R176.reuse, R144, R12 ;  /* 0x00000090b088723c */ /* 0x040fe2000004180c */
[----:B------:R-:W3:Y:S07]  /*13900*/  LDSM.16.MT88.4 R12, [R170+0x2000] ;  /* 0x00200000aa0c783b */ /* 0x000eee0000004200 */
[-C--:B------:R-:W-:Y:S01]  /*13910*/  HMMA.16816.F32.BF16 R132, R176, R146.reuse, R16 ;  /* 0x00000092b084723c */ /* 0x080fe20000041810 */
[----:B------:R-:W4:Y:S07]  /*13920*/  LDSM.16.MT88.4 R16, [R171+0x2000] ;  /* 0x00200000ab10783b */ /* 0x000f2e0000004200 */
        /* <DEDUP_REMOVED lines=9> */
[-C--:B-1----:R-:W-:Y:S03]  /*139c0*/  HMMA.16816.F32.BF16 R56, R172, R8.reuse, R56 ;  /* 0x00000008ac38723c */ /* 0x082fe60000041838 */
[----:B--2---:R-:W-:Y:S01]  /*139d0*/  ISETP.GT.AND P0, PT, R209, R223, PT ;  /* 0x000000dfd100720c */ /* 0x004fe20003f04270 */
[----:B------:R-:W-:Y:S04]  /*139e0*/  FADD.FTZ R223, R184, R3 ;  /* 0x00000003b8df7221 */ /* 0x000fe80000010000 */
[C---:B------:R-:W-:Y:S04]  /*139f0*/  HMMA.16816.F32.BF16 R60, R176.reuse, R8, R60 ;  /* 0x00000008b03c723c */ /* 0x040fe8000004183c */
[----:B------:R-:W-:Y:S04]  /*13a00*/  MOV R209, R0 ;  /* 0x0000000000d17202 */ /* 0x000fe80000000f00 */
[-C--:B------:R-:W-:Y:S08]  /*13a10*/  HMMA.16816.F32.BF16 R64, R176, R10.reuse, R64 ;  /* 0x0000000ab040723c */ /* 0x080ff00000041840 */
[C---:B------:R-:W-:Y:S08]  /*13a20*/  HMMA.16816.F32.BF16 R68, R172.reuse, R10, R68 ;  /* 0x0000000aac44723c */ /* 0x040ff00000041844 */
[-C--:B---3--:R-:W-:Y:S08]  /*13a30*/  HMMA.16816.F32.BF16 R72, R172, R12.reuse, R72 ;  /* 0x0000000cac48723c */ /* 0x088ff00000041848 */
[C---:B------:R-:W-:Y:S08]  /*13a40*/  HMMA.16816.F32.BF16 R76, R176.reuse, R12, R76 ;  /* 0x0000000cb04c723c */ /* 0x040ff0000004184c */
[-C--:B------:R-:W-:Y:S08]  /*13a50*/  HMMA.16816.F32.BF16 R80, R176, R14.reuse, R80 ;  /* 0x0000000eb050723c */ /* 0x080ff00000041850 */
[C---:B------:R-:W-:Y:S08]  /*13a60*/  HMMA.16816.F32.BF16 R84, R172.reuse, R14, R84 ;  /* 0x0000000eac54723c */ /* 0x040ff00000041854 */
[-C--:B----4-:R-:W-:Y:S08]  /*13a70*/  HMMA.16816.F32.BF16 R88, R172, R16.reuse, R88 ;  /* 0x00000010ac58723c */ /* 0x090ff00000041858 */
[C---:B------:R-:W-:Y:S08]  /*13a80*/  HMMA.16816.F32.BF16 R92, R176.reuse, R16, R92 ;  /* 0x00000010b05c723c */ /* 0x040ff0000004185c */
[-C--:B------:R-:W-:Y:S08]  /*13a90*/  HMMA.16816.F32.BF16 R96, R176, R18.reuse, R96 ;  /* 0x00000012b060723c */ /* 0x080ff00000041860 */
[----:B------:R-:W-:Y:S01]  /*13aa0*/  HMMA.16816.F32.BF16 R100, R172, R18, R100 ;  /* 0x00000012ac64723c */ /* 0x000fe20000041864 */
[----:B------:R-:W-:Y:S07]  /*13ab0*/  @!UPT UIADD3 URZ, URZ, URZ, URZ ;  /* 0x0000003f3f3ff290 */ /* 0x000fee000fffe03f */
[----:B------:R-:W-:-:S11]  /*13ac0*/  @P0 BRA `(.L_x_319) ;  /* 0xffffd52000000947 */ /* 0x000fd6000383ffff */
.L_x_307:
        /* <DEDUP_REMOVED lines=16> */
.L_x_409:
        /* <DEDUP_REMOVED lines=13> */
[----:B------:R-:W-:Y:S01]  /*13ca0*/  @P2 MUFU.RCP R3, R8 ;  /* 0x0000000800032308 */ /* 0x000fe20000001000 */
[----:B-1----:R-:W-:-:S07]  /*13cb0*/  FMUL.FTZ R110, R0, R140 ;  /* 0x0000008c006e7220 */ /* 0x002fce0000410000 */
[----:B------:R-:W1:Y:S01]  /*13cc0*/  @P2 MUFU.LG2 R8, R8 ;  /* 0x0000000800082308 */ /* 0x000e620000000c00 */
[C---:B------:R-:W-:Y:S02]  /*13cd0*/  FMUL.FTZ R111, R0.reuse, R141 ;  /* 0x0000008d006f7220 */ /* 0x040fe40000410000 */
[C---:B------:R-:W-:Y:S02]  /*13ce0*/  FMUL.FTZ R140, R0.reuse, R144 ;  /* 0x00000090008c7220 */ /* 0x040fe40000410000 */
[C---:B------:R-:W-:Y:S02]  /*13cf0*/  FMUL.FTZ R141, R0.reuse, R145 ;  /* 0x00000091008d7220 */ /* 0x040fe40000410000 */
[C---:B------:R-:W-:Y:S01]  /*13d00*/  FMUL.FTZ R144, R0.reuse, R148 ;  /* 0x0000009400907220 */ /* 0x040fe20000410000 */
[----:B------:R-:W-:Y:S01]  /*13d10*/  @P1 MUFU.RCP R2, R5 ;  /* 0x0000000500021308 */ /* 0x000fe20000001000 */
        /* <DEDUP_REMOVED lines=20> */
[----:B------:R2:W3:Y:S01]  /*13e60*/  @P1 MUFU.LG2 R0, R5 ;  /* 0x0000000500001308 */ /* 0x0004e20000000c00 */
[----:B-1----:R-:W-:-:S02]  /*13e70*/  @P2 FMUL.FTZ R10, R8, 0.69314718246459960938 ;  /* 0x3f317218080a2820 */ /* 0x002fc40000410000 */
[C---:B------:R-:W-:Y:S02]  /*13e80*/  FMUL.FTZ R178, R3.reuse, R150 ;  /* 0x0000009603b27220 */ /* 0x040fe40000410000 */
[C---:B------:R-:W-:Y:S02]  /*13e90*/  FMUL.FTZ R179, R3.reuse, R151 ;  /* 0x0000009703b37220 */ /* 0x040fe40000410000 */
[C---:B------:R-:W-:Y:S02]  /*13ea0*/  FMUL.FTZ R88, R3.reuse, R154 ;  /* 0x0000009a03587220 */ /* 0x040fe40000410000 */
[C---:B------:R-:W-:Y:S02]  /*13eb0*/  FMUL.FTZ R89, R3.reuse, R155 ;  /* 0x0000009b03597220 */ /* 0x040fe40000410000 */
[C---:B------:R-:W-:Y:S02]  /*13ec0*/  FMUL.FTZ R174, R3.reuse, R142 ;  /* 0x0000008e03ae7220 */ /* 0x040fe40000410000 */
[----:B------:R-:W-:-:S02]  /*13ed0*/  FMUL.FTZ R175, R3, R143 ;  /* 0x0000008f03af7220 */ /* 0x000fc40000410000 */
[C---:B------:R-:W-:Y:S01]  /*13ee0*/  FMUL.FTZ R176, R3.reuse, R146 ;  /* 0x0000009203b07220 */ /* 0x040fe20000410000 */
[----:B--2---:R-:W-:Y:S01]  /*13ef0*/  @P2 MOV R5, 0x3f317218 ;  /* 0x3f31721800052802 */ /* 0x004fe20000000f00 */
[----:B---3--:R-:W-:Y:S01]  /*13f00*/  @P1 FMUL.FTZ R8, R0, 0.69314718246459960938 ;  /* 0x3f31721800081820 */ /* 0x008fe20000410000 */
[----:B------:R-:W-:Y:S01]  /*13f10*/  MOV R0, RZ ;  /* 0x000000ff00007202 */ /* 0x000fe20000000f00 */
[C---:B------:R-:W-:Y:S02]  /*13f20*/  FMUL.FTZ R177, R3.reuse, R147 ;  /* 0x0000009303b17220 */ /* 0x040fe40000410000 */
[C---:B------:R-:W-:Y:S02]  /*13f30*/  FMUL.FTZ R100, R3.reuse, R158 ;  /* 0x0000009e03647220 */ /* 0x040fe40000410000 */
[C---:B------:R-:W-:Y:S01]  /*13f40*/  FMUL.FTZ R101, R3.reuse, R159 ;  /* 0x0000009f03657220 */ /* 0x040fe20000410000 */
[----:B------:R-:W1:Y:S01]  /*13f50*/  @P0 MUFU.RCP R0, R4 ;  /* 0x0000000400000308 */ /* 0x000e620000001000 */
[----:B------:R-:W-:-:S02]  /*13f60*/  FMUL.FTZ R150, R3, R70 ;  /* 0x0000004603967220 */ /* 0x000fc40000410000 */
[C---:B------:R-:W-:Y:S02]  /*13f70*/  FMUL.FTZ R151, R3.reuse, R71 ;  /* 0x0000004703977220 */ /* 0x040fe40000410000 */
[C---:B------:R-:W-:Y:S02]  /*13f80*/  FMUL.FTZ R154, R3.reuse, R86 ;  /* 0x00000056039a7220 */ /* 0x040fe40000410000 */
[C---:B------:R-:W-:Y:S02]  /*13f90*/  FMUL.FTZ R155, R3.reuse, R87 ;  /* 0x00000057039b7220 */ /* 0x040fe40000410000 */
[C---:B------:R-:W-:Y:S02]  /*13fa0*/  FMUL.FTZ R40, R2.reuse, R64 ;  /* 0x0000004002287220 */ /* 0x040fe40000410000 */
[----:B------:R-:W-:Y:S02]  /*13fb0*/  FMUL.FTZ R41, R2, R65 ;  /* 0x0000004102297220 */ /* 0x000fe40000410000 */
        /* <DEDUP_REMOVED lines=9> */
[----:B------:R-:W-:Y:S01]  /*14050*/  FMUL.FTZ R71, R3, R103 ;  /* 0x0000006703477220 */ /* 0x000fe20000410000 */
[----:B------:R-:W-:Y:S01]  /*14060*/  @P3 MOV R3, 0x3f317218 ;  /* 0x3f31721800033802 */ /* 0x000fe20000000f00 */
        /* <DEDUP_REMOVED lines=21> */
[----:B------:R-:W-:Y:S02]  /*141c0*/  FMUL.FTZ R27, R2, R97 ;  /* 0x00000061021b7220 */ /* 0x000fe40000410000 */
[----:B------:R2:W3:Y:S01]  /*141d0*/  @P0 MUFU.LG2 R2, R4 ;  /* 0x0000000400020308 */ /* 0x0004e20000000c00 */
[----:B------:R-:W-:Y:S02]  /*141e0*/  @P3 FMUL.FTZ R11, R9, 0.69314718246459960938 ;  /* 0x3f317218090b3820 */ /* 0x000fe40000410000 */
[----:B------:R-:W-:Y:S02]  /*141f0*/  @P3 FMUL.FTZ R9, R3, c[0x0][0x2d0] ;  /* 0x0000b40003093a20 */ /* 0x000fe40000410000 */
[----:B------:R-:W-:Y:S02]  /*14200*/  @P1 FMUL.FTZ R3, R12, c[0x0][0x2d0] ;  /* 0x0000b4000c031a20 */ /* 0x000fe40000410000 */
[----:B------:R-:W-:Y:S02]  /*14210*/  @P2 FMUL.FTZ R5, R5, c[0x0][0x2d0] ;  /* 0x0000b40005052a20 */ /* 0x000fe40000410000 */
[----:B------:R-:W-:Y:S01]  /*14220*/  @P1 FFMA.FTZ R25, R3, R106, R8 ;  /* 0x0000006a03191223 */ /* 0x000fe20000010008 */
[----:B------:R-:W-:Y:S01]  /*14230*/  @P0 MOV R3, 0x3f317218 ;  /* 0x3f31721800030802 */ /* 0x000fe20000000f00 */
[----:B-1----:R-:W-:-:S02]  /*14240*/  FMUL.FTZ R76, R0, R66 ;  /* 0x00000042004c7220 */ /* 0x002fc40000410000 */
[----:B------:R-:W-:Y:S02]  /*14250*/  FMUL.FTZ R77, R0, R67 ;  /* 0x00000043004d7220 */ /* 0x000fe40000410000 */
[----:B------:R-:W-:Y:S01]  /*14260*/  @P0 FMUL.FTZ R3, R3, c[0x0][0x2d0] ;  /* 0x0000b40003030a20 */ /* 0x000fe20000410000 */
[----:B--2---:R-:W-:Y:S01]  /*14270*/  MOV R4, 0x1 ;  /* 0x0000000100047802 */ /* 0x004fe20000000f00 */
[----:B---3--:R-:W-:Y:S02]  /*14280*/  @P0 FMUL.FTZ R2, R2, 0.69314718246459960938 ;  /* 0x3f31721802020820 */ /* 0x008fe40000410000 */
        /* <DEDUP_REMOVED lines=26> */
.L_x_242:
[----:B------:R4:W5:Y:S04]  /*14430*/  LDL R6, [R1+0x50] ;  /* 0x0000500001067983 */ /* 0x0009680000100800 */
[----:B------:R-:W1:Y:S01]  /*14440*/  S2R R2, SR_TID.X ;  /* 0x0000000000027919 */ /* 0x000e620000002100 */
[----:B------:R-:W-:Y:S01]  /*14450*/  BSSY B0, `(.L_x_321) ;  /* 0x0000011000007945 */ /* 0x000fe20003800000 */
[----:B-1----:R-:W-:-:S13]  /*14460*/  LOP3.LUT P0, RZ, R2, 0x7f, RZ, 0xc0, !PT ;  /* 0x0000007f02ff7812 */ /* 0x002fda000780c0ff */
[----:B------:R-:W-:Y:S05]  /*14470*/  @P0 BRA `(.L_x_322) ;  /* 0x000000e000000947 */ /* 0x000fea0003800000 */
[----:B--2-4-:R-:W1:Y:S01]  /*14480*/  S2R R4, SR_LANEID ;  /* 0x0000000000047919 */ /* 0x014e620000000000 */
[----:B------:R-:W-:Y:S01]  /*14490*/  VOTEU.ANY UR4, UPT, PT ;  /* 0x0000000000047886 */ /* 0x000fe200038e0100 */
[----:B---3--:R-:W-:Y:S01]  /*144a0*/  IMAD.MOV.U32 R5, RZ, RZ, c[0x0][0x564] ;  /* 0x00015900ff057624 */ /* 0x008fe200078e00ff */
[----:B------:R-:W1:Y:S08]  /*144b0*/  FLO.U32 R3, UR4 ;  /* 0x0000000400037d00 */ /* 0x000e7000080e0000 */
[----:B------:R-:W2:Y:S01]  /*144c0*/  POPC R2, UR4 ;  /* 0x0000000400027d09 */ /* 0x000ea20008000000 */
[----:B-1----:R-:W-:Y:S01]  /*144d0*/  ISETP.EQ.U32.AND P0, PT, R3, R4, PT ;  /* 0x000000040300720c */ /* 0x002fe20003f02070 */
[----:B------:R-:W-:-:S12]  /*144e0*/  IMAD.MOV.U32 R4, RZ, RZ, c[0x0][0x560] ;  /* 0x00015800ff047624 */ /* 0x000fd800078e00ff */
[----:B--2---:R1:W2:Y:S04]  /*144f0*/  @P0 ATOMG.E.ADD.STRONG.GPU PT, R2, [R4.64], R2 ;  /* 0x00000002040209a8 */ /* 0x0042a800081ee1c8 */
[----:B-1----:R-:W1:Y:S04]  /*14500*/  S2R R4, SR_LTMASK ;  /* 0x0000000000047919 */ /* 0x002e680000003900 */
[----:B--2---:R1:W2:Y:S02]  /*14510*/  SHFL.IDX PT, R3, R2, R3, 0x1f ;  /* 0x00001f0302037589 */ /* 0x0042a400000e0000 */
[----:B-1----:R-:W-:-:S06]  /*14520*/  LOP3.LUT R2, R4, UR4, RZ, 0xc0, !PT ;  /* 0x0000000404027c12 */ /* 0x002fcc000f8ec0ff */
[----:B------:R-:W2:Y:S02]  /*14530*/  POPC R2, R2 ;  /* 0x0000000200027309 */ /* 0x000ea40000000000 */
[----:B--2--5:R-:W-:-:S05]  /*14540*/  IADD3 R6, R3, c[0x0][0xc], R2 ;  /* 0x0000030003067a10 */ /* 0x024fca0007ffe002 */
[----:B------:R1:W-:Y:S02]  /*14550*/  STL [R1+0x50], R6 ;  /* 0x0000500601007387 */ /* 0x0003e40000100800 */
.L_x_322:
[----:B----4-:R-:W-:Y:S05]  /*14560*/  BSYNC B0 ;  /* 0x0000000000007941 */ /* 0x010fea0003800000 */
.L_x_321:
[----:B------:R-:W-:Y:S01]  /*14570*/  PRMT R0, R0, 0x9910, RZ ;  /* 0x0000991000007816 */ /* 0x000fe200000000ff */
[----:B------:R-:W-:Y:S01]  /*14580*/  BSSY B1, `(.L_x_323) ;  /* 0x000038a000017945 */ /* 0x000fe20003800000 */
[----:B-----5:R-:W-:Y:S02]  /*14590*/  IMAD.MOV.U32 R80, RZ, RZ, R6 ;  /* 0x000000ffff507224 */ /* 0x020fe400078e0006 */
[----:B------:R-:W-:-:S13]  /*145a0*/  ISETP.NE.AND P0, PT, R0, RZ, PT ;  /* 0x000000ff0000720c */ /* 0x000fda0003f05270 */
[----:B------:R-:W-:Y:S05]  /*145b0*/  @!P0 BRA `(.L_x_324) ;  /* 0x00002ba000008947 */ /* 0x000fea0003800000 */
[----:B-1----:R-:W4:Y:S04]  /*145c0*/  LDL R6, [R1+0x68] ;  /* 0x0000680001067983 */ /* 0x002f280000100800 */
[----:B---3--:R-:W3:Y:S04]  /*145d0*/  LDL R8, [R1+0x6c] ;  /* 0x00006c0001087983 */ /* 0x008ee80000100800 */
[----:B--2---:R-:W2:Y:S04]  /*145e0*/  LDL R13, [R1+0xa0] ;  /* 0x0000a000010d7983 */ /* 0x004ea80000100800 */
[----:B------:R-:W2:Y:S04]  /*145f0*/  LDL.LU R12, [R1+0x4c] ;  /* 0x00004c00010c7983 */ /* 0x000ea80000300800 */
[----:B------:R-:W2:Y:S04]  /*14600*/  LDL R11, [R1+0x9c] ;  /* 0x00009c00010b7983 */ /* 0x000ea80000100800 */
[----:B------:R-:W2:Y:S01]  /*14610*/  LDL.LU R10, [R1+0x60] ;  /* 0x00006000010a7983 */ /* 0x000ea20000300800 */
[----:B------:R-:W-:Y:S01]  /*14620*/  WARPSYNC 0xffffffff ;  /* 0xffffffff00007948 */ /* 0x000fe20003800000 */
[----:B------:R-:W-:-:S02]  /*14630*/  F2FP.BF16.PACK_AB R0, R111, R110 ;  /* 0x0000006e6f00723e */ /* 0x000fc400000010ff */
[----:B------:R-:W-:Y:S01]  /*14640*/  BAR.SYNC.DEFER_BLOCKING 0x1, 0x80 ;  /* 0x0042000000007b1d */ /* 0x000fe20000010000 */
[----:B------:R-:W-:Y:S02]  /*14650*/  F2FP.BF16.PACK_AB R3, R175, R174 ;  /* 0x000000aeaf03723e */ /* 0x000fe400000010ff */
[----:B------:R-:W-:Y:S02]  /*14660*/  F2FP.BF16.PACK_AB R2, R141, R140 ;  /* 0x0000008c8d02723e */ /* 0x000fe400000010ff */
[----:B------:R-:W-:Y:S02]  /*14670*/  F2FP.BF16.PACK_AB R4, R45, R44 ;  /* 0x0000002c2d04723e */ /* 0x000fe400000010ff */
[----:B------:R-:W-:Y:S02]  /*14680*/  F2FP.BF16.PACK_AB R5, R77, R76 ;  /* 0x0000004c4d05723e */ /* 0x000fe400000010ff */
[----:B------:R-:W-:-:S04]  /*14690*/  ISETP.NE.U32.AND P0, PT, RZ, c[0x0][0x508], PT ;  /* 0x00014200ff007a0c */ /* 0x000fc80003f05070 */
[----:B------:R-:W-:Y:S02]  /*146a0*/  ISETP.NE.AND.EX P2, PT, RZ, c[0x0][0x50c], PT, P0 ;  /* 0x00014300ff007a0c */ /* 0x000fe40003f45300 */
[----:B------:R-:W-:-:S04]  /*146b0*/  ISETP.NE.U32.AND P3, PT, RZ, c[0x0][0x500], PT ;  /* 0x00014000ff007a0c */ /* 0x000fc80003f65070 */
[----:B------:R-:W-:Y:S01]  /*146c0*/  ISETP.NE.AND.EX P3, PT, RZ, c[0x0][0x504], PT, P3 ;  /* 0x00014100ff007a0c */ /* 0x000fe20003f65330 */
[----:B----4-:R1:W-:Y:S04]  /*146d0*/  STS [R6+0x80], R0 ;  /* 0x0000800006007388 */ /* 0x0103e80000000800 */
[----:B------:R4:W-:Y:S04]  /*146e0*/  STS [R6+0x280], R3 ;  /* 0x0002800306007388 */ /* 0x0009e80000000800 */
[----:B---3--:R3:W-:Y:S01]  /*146f0*/  STS [R8], R2 ;  /* 0x0000000208007388 */ /* 0x0087e20000000800 */
[----:B-1----:R-:W-:-:S02]  /*14700*/  F2FP.BF16.PACK_AB R0, R177, R176 ;  /* 0x000000b0b100723e */ /* 0x002fc400000010ff */
[----:B----4-:R-:W-:-:S03]  /*14710*/  F2FP.BF16.PACK_AB R3, R29, R28 ;  /* 0x0000001c1d03723e */ /* 0x010fc600000010ff */
[----:B------:R1:W-:Y:S01]  /*14720*/  STS [R8+0x200], R0 ;  /* 0x0002000008007388 */ /* 0x0003e20000000800 */
[----:B---3--:R-:W-:-:S03]  /*14730*/  F2FP.BF16.PACK_AB R2, R57, R56 ;  /* 0x000000383902723e */ /* 0x008fc600000010ff */
[----:B------:R3:W-:Y:S04]  /*14740*/  STS [R6+0x1080], R3 ;  /* 0x0010800306007388 */ /* 0x0007e80000000800 */
[----:B------:R4:W-:Y:S01]  /*14750*/  STS [R6+0x1280], R2 ;  /* 0x0012800206007388 */ /* 0x0009e20000000800 */
[----:B-1----:R-:W-:Y:S02]  /*14760*/  F2FP.BF16.PACK_AB R0, R31, R30 ;  /* 0x0000001e1f00723e */ /* 0x002fe400000010ff */
[----:B---3--:R-:W-:-:S03]  /*14770*/  F2FP.BF16.PACK_AB R3, R145, R144 ;  /* 0x000000909103723e */ /* 0x008fc600000010ff */
[----:B------:R1:W-:Y:S01]  /*14780*/  STS [R8+0x1000], R0 ;  /* 0x0010000008007388 */ /* 0x0003e20000000800 */
[----:B----4-:R-:W-:-:S03]  /*14790*/  F2FP.BF16.PACK_AB R2, R179, R178 ;  /* 0x000000b2b302723e */ /* 0x010fc600000010ff */
[----:B------:R3:W-:Y:S04]  /*147a0*/  STS [R8+0x1200], R4 ;  /* 0x0012000408007388 */ /* 0x0007e80000000800 */
[----:B--2---:R2:W-:Y:S04]  /*147b0*/  STS [R13+0x80], R3 ;  /* 0x000080030d007388 */ /* 0x0045e80000000800 */
[----:B------:R4:W-:Y:S01]  /*147c0*/  STS [R13+0x280], R2 ;  /* 0x000280020d007388 */ /* 0x0009e20000000800 */
[----:B-1----:R-:W-:Y:S02]  /*147d0*/  F2FP.BF16.PACK_AB R0, R149, R148 ;  /* 0x000000949500723e */ /* 0x002fe400000010ff */
[----:B---3--:R-:W-:-:S03]  /*147e0*/  F2FP.BF16.PACK_AB R4, R33, R32 ;  /* 0x000000202104723e */ /* 0x008fc600000010ff */
[----:B------:R1:W-:Y:S01]  /*147f0*/  STS [R11], R0 ;  /* 0x000000000b007388 */ /* 0x0003e20000000800 */
[----:B--2---:R-:W-:Y:S02]  /*14800*/  F2FP.BF16.PACK_AB R3, R89, R88 ;  /* 0x000000585903723e */ /* 0x004fe400000010ff */
[----:B----4-:R-:W-:-:S03]  /*14810*/  F2FP.BF16.PACK_AB R2, R75, R74 ;  /* 0x0000004a4b02723e */ /* 0x010fc600000010ff */
[----:B------:R2:W-:Y:S04]  /*14820*/  STS [R11+0x200], R3 ;  /* 0x000200030b007388 */ /* 0x0005e80000000800 */
[----:B------:R3:W-:Y:S04]  /*14830*/  STS [R13+0x1080], R4 ;  /* 0x001080040d007388 */ /* 0x0007e80000000800 */
[----:B------:R4:W-:Y:S01]  /*14840*/  STS [R13+0x1280], R2 ;  /* 0x001280020d007388 */ /* 0x0009e20000000800 */
[----:B-1----:R-:W-:-:S05]  /*14850*/  F2FP.BF16.PACK_AB R0, R35, R34 ;  /* 0x000000222300723e */ /* 0x002fca00000010ff */
[----:B------:R1:W-:Y:S01]  /*14860*/  STS [R11+0x1000], R0 ;  /* 0x001000000b007388 */ /* 0x0003e20000000800 */
[----:B--2---:R-:W-:Y:S02]  /*14870*/  F2FP.BF16.PACK_AB R3, R153, R152 ;  /* 0x000000989903723e */ /* 0x004fe400000010ff */
[----:B---3--:R-:W-:Y:S02]  /*14880*/  F2FP.BF16.PACK_AB R4, R61, R60 ;  /* 0x0000003c3d04723e */ /* 0x008fe400000010ff */
        /* <DEDUP_REMOVED lines=18> */
[----:B------:R3:W-:Y:S01]  /*149b0*/  STS [R13+0x2080], R3 ;  /* 0x002080030d007388 */ /* 0x0007e20000000800 */
[----:B-1----:R-:W-:-:S03]  /*149c0*/  F2FP.BF16.PACK_AB R0, R173, R172 ;  /* 0x000000acad00723e */ /* 0x002fc600000010ff */
[----:B------:R1:W-:Y:S04]  /*149d0*/  STS [R13+0x2280], R2 ;  /* 0x002280020d007388 */ /* 0x0003e80000000800 */
[----:B------:R4:W-:Y:S01]  /*149e0*/  STS [R11+0x2000], R0 ;  /* 0x002000000b007388 */ /* 0x0009e20000000800 */
[----:B--2---:R-:W-:Y:S02]  /*149f0*/  F2FP.BF16.PACK_AB R4, R39, R38 ;  /* 0x000000262704723e */ /* 0x004fe400000010ff */
[----:B---3--:R-:W-:Y:S02]  /*14a00*/  F2FP.BF16.PACK_AB R3, R151, R150 ;  /* 0x000000969703723e */ /* 0x008fe400000010ff */
[----:B-1----:R-:W-:-:S03]  /*14a10*/  F2FP.BF16.PACK_AB R2, R63, R62 ;  /* 0x0000003e3f02723e */ /* 0x002fc600000010ff */
[----:B------:R1:W-:Y:S01]  /*14a20*/  STS [R11+0x2200], R3 ;  /* 0x002200030b007388 */ /* 0x0003e20000000800 */
[----:B----4-:R-:W-:-:S03]  /*14a30*/  F2FP.BF16.PACK_AB R0, R41, R40 ;  /* 0x000000282900723e */ /* 0x010fc600000010ff */
[----:B------:R2:W-:Y:S04]  /*14a40*/  STS [R13+0x3080], R4 ;  /* 0x003080040d007388 */ /* 0x0005e80000000800 */
[----:B------:R3:W-:Y:S04]  /*14a50*/  STS [R13+0x3280], R2 ;  /* 0x003280020d007388 */ /* 0x0007e80000000800 */
[----:B------:R4:W-:Y:S04]  /*14a60*/  STS [R11+0x3000], R0 ;  /* 0x003000000b007388 */ /* 0x0009e80000000800 */
[----:B------:R-:W-:Y:S01]  /*14a70*/  STS [R11+0x3200], R5 ;  /* 0x003200050b007388 */ /* 0x000fe20000000800 */
[----:B-1----:R-:W-:-:S02]  /*14a80*/  F2FP.BF16.PACK_AB R3, R159, R158 ;  /* 0x0000009e9f03723e */ /* 0x002fc400000010ff */
[----:B--2---:R-:W-:Y:S02]  /*14a90*/  F2FP.BF16.PACK_AB R4, R73, R72 ;  /* 0x000000484904723e */ /* 0x004fe400000010ff */
[----:B---3--:R-:W-:-:S03]  /*14aa0*/  F2FP.BF16.PACK_AB R2, R181, R180 ;  /* 0x000000b4b502723e */ /* 0x008fc600000010ff */
[----:B------:R1:W-:Y:S01]  /*14ab0*/  STS [R6+0x4080], R4 ;  /* 0x0040800406007388 */ /* 0x0003e20000000800 */
[----:B----4-:R-:W-:-:S03]  /*14ac0*/  F2FP.BF16.PACK_AB R0, R155, R154 ;  /* 0x0000009a9b00723e */ /* 0x010fc600000010ff */
[----:B------:R2:W-:Y:S04]  /*14ad0*/  STS [R6+0x4280], R3 ;  /* 0x0042800306007388 */ /* 0x0005e80000000800 */
        /* <DEDUP_REMOVED lines=11> */
[----:B--2---:R-:W-:Y:S01]  /*14b90*/  F2FP.BF16.PACK_AB R3, R69, R68 ;  /* 0x000000444503723e */ /* 0x004fe200000010ff */
[----:B------:R-:W2:Y:S01]  /*14ba0*/  LDL.LU R6, [R1+0xac] ;  /* 0x0000ac0001067983 */ /* 0x000ea20000300800 */
[----:B---3--:R-:W-:Y:S02]  /*14bb0*/  F2FP.BF16.PACK_AB R2, R71, R70 ;  /* 0x000000464702723e */ /* 0x008fe400000010ff */
[----:B----4-:R-:W-:-:S02]  /*14bc0*/  F2FP.BF16.PACK_AB R0, R85, R84 ;  /* 0x000000545500723e */ /* 0x010fc400000010ff */
[----:B------:R-:W-:-:S03]  /*14bd0*/  @P2 IADD3 R8, P0, R12, c[0x0][0x508], RZ ;  /* 0x000142000c082a10 */ /* 0x000fc60007f1e0ff */
[----:B------:R1:W-:Y:S01]  /*14be0*/  STS [R13+0x4080], R0 ;  /* 0x004080000d007388 */ /* 0x0003e20000000800 */
[----:B------:R-:W-:-:S03]  /*14bf0*/  @P2 IADD3.X R9, R10, c[0x0][0x50c], RZ, P0, !PT ;  /* 0x000143000a092a10 */ /* 0x000fc600007fe4ff */
[----:B------:R3:W-:Y:S04]  /*14c00*/  STS [R13+0x4280], R4 ;  /* 0x004280040d007388 */ /* 0x0007e80000000800 */
[----:B------:R4:W-:Y:S04]  /*14c10*/  STS [R11+0x4000], R3 ;  /* 0x004000030b007388 */ /* 0x0009e80000000800 */
[----:B------:R4:W-:Y:S01]  /*14c20*/  STS [R11+0x4200], R2 ;  /* 0x004200020b007388 */ /* 0x0009e20000000800 */
[----:B-1----:R-:W-:Y:S02]  /*14c30*/  F2FP.BF16.PACK_AB R0, R43, R42 ;  /* 0x0000002a2b00723e */ /* 0x002fe400000010ff */
[----:B---3--:R-:W-:-:S03]  /*14c40*/  IADD3 R4, P1, R12, c[0x0][0x500], RZ ;  /* 0x000140000c047a10 */ /* 0x008fc60007f3e0ff */
[----:B------:R1:W-:Y:S01]  /*14c50*/  STS [R13+0x5080], R0 ;  /* 0x005080000d007388 */ /* 0x0003e20000000800 */
[----:B------:R-:W-:Y:S01]  /*14c60*/  IMAD.MOV.U32 R12, RZ, RZ, c[0x0][0x388] ;  /* 0x0000e200ff0c7624 */ /* 0x000fe200078e00ff */
[----:B----4-:R-:W-:Y:S02]  /*14c70*/  F2FP.BF16.PACK_AB R3, R49, R48 ;  /* 0x000000303103723e */ /* 0x010fe400000010ff */
[----:B------:R-:W-:Y:S02]  /*14c80*/  IADD3.X R5, R10, c[0x0][0x504], RZ, P1, !PT ;  /* 0x000141000a057a10 */ /* 0x000fe40000ffe4ff */
[----:B------:R-:W-:-:S05]  /*14c90*/  F2FP.BF16.PACK_AB R2, R55, R54 ;  /* 0x000000363702723e */ /* 0x000fca00000010ff */
[----:B------:R-:W-:Y:S01]  /*14ca0*/  STS [R13+0x5280], R2 ;  /* 0x005280020d007388 */ /* 0x000fe20000000800 */
[----:B-1----:R-:W-:-:S05]  /*14cb0*/  F2FP.BF16.PACK_AB R0, R27, R26 ;  /* 0x0000001a1b00723e */ /* 0x002fca00000010ff */
[----:B------:R-:W-:Y:S04]  /*14cc0*/  STS [R11+0x5000], R0 ;  /* 0x005000000b007388 */ /* 0x000fe80000000800 */
[----:B------:R1:W-:Y:S04]  /*14cd0*/  STS [R11+0x5200], R3 ;  /* 0x005200030b007388 */ /* 0x0003e80000000800 */
[----:B------:R-:W-:Y:S01]  /*14ce0*/  BAR.SYNC.DEFER_BLOCKING 0x1, 0x80 ;  /* 0x0042000000007b1d */ /* 0x000fe20000010000 */
[----:B-1----:R-:W-:-:S05]  /*14cf0*/  IMAD.MOV.U32 R3, RZ, RZ, RZ ;  /* 0x000000ffff037224 */ /* 0x002fca00078e00ff */
[----:B------:R1:W5:Y:S04]  /*14d00*/  @P2 LDG.E R12, [R8.64] ;  /* 0x00000008080c2981 */ /* 0x000368000c1e1900 */
[----:B------:R1:W5:Y:S01]  /*14d10*/  @P3 LDG.E R3, [R4.64] ;  /* 0x0000000804033981 */ /* 0x000362000c1e1900 */
[----:B--2---:R-:W-:-:S04]  /*14d20*/  ISETP.NE.AND P0, PT, R6, RZ, PT ;  /* 0x000000ff0600720c */ /* 0x004fc80003f05270 */
[----:B------:R-:W-:Y:S01]  /*14d30*/  SEL R0, R6, c[0x0][0x3d4], P0 ;  /* 0x0000f50006007a07 */ /* 0x000fe20000000000 */
[----:B------:R-:W-:Y:S05]  /*14d40*/  @P2 BRA `(.L_x_325) ;  /* 0x0000004000002947 */ /* 0x000fea0003800000 */
[----:B-1----:R-:W-:Y:S05]  /*14d50*/  @!P3 BRA `(.L_x_325) ;  /* 0x000000300000b947 */ /* 0x002fea0003800000 */
[----:B-----5:R1:W2:Y:S04]  /*14d60*/  LDG.E R12, [R4.64] ;  /* 0x00000008040c7981 */ /* 0x0202a8000c1e1900 */
[----:B-1----:R-:W2:Y:S02]  /*14d70*/  LDG.E R4, [R4.64+0x4] ;  /* 0x0000040804047981 */ /* 0x002ea4000c1e1900 */
[----:B--2---:R-:W-:Y:S02]  /*14d80*/  IADD3 R12, -R12, R4, RZ ;  /* 0x000000040c0c7210 */ /* 0x004fe40007ffe1ff */
.L_x_325:
[----:B-1----:R-:W2:Y:S04]  /*14d90*/  LDL.LU R2, [R1+0x64] ;  /* 0x0000640001027983 */ /* 0x002ea80000300800 */
[----:B------:R-:W3:Y:S04]  /*14da0*/  LDL R4, [R1+0x134] ;  /* 0x0001340001047983 */ /* 0x000ee80000100800 */
[----:B------:R-:W4:Y:S04]  /*14db0*/  LDL.LU R6, [R1+0xa8] ;  /* 0x0000a80001067983 */ /* 0x000f280000300800 */
[----:B------:R-:W3:Y:S04]  /*14dc0*/  LDL.LU R5, [R1+0x58] ;  /* 0x0000580001057983 */ /* 0x000ee80000300800 */
[----:B------:R-:W3:Y:S04]  /*14dd0*/  LDL R81, [R1+0x54] ;  /* 0x0000540001517983 */ /* 0x000ee80000100800 */
[----:B------:R-:W3:Y:S04]  /*14de0*/  LDL R15, [R1+0xb0] ;  /* 0x0000b000010f7983 */ /* 0x000ee80000100800 */
[----:B------:R-:W3:Y:S01]  /*14df0*/  LDL R82, [R1+0x130] ;  /* 0x0001300001527983 */ /* 0x000ee20000100800 */
[----:B------:R-:W-:Y:S01]  /*14e00*/  IMAD.MOV.U32 R13, RZ, RZ, 0x368 ;  /* 0x00000368ff0d7424 */ /* 0x000fe200078e00ff */
[----:B------:R-:W-:-:S04]  /*14e10*/  ISETP.GT.AND P2, PT, R0, 0x1, PT ;  /* 0x000000010000780c */ /* 0x000fc80003f44270 */
[----:B------:R-:W-:-:S04]  /*14e20*/  SEL R13, R13, 0x328, P2 ;  /* 0x000003280d0d7807 */ /* 0x000fc80001000000 */
[----:B------:R-:W1:Y:S08]  /*14e30*/  LDC.64 R8, c[0x0][R13+0x170] ;  /* 0x00005c000d087b82 */ /* 0x000e700000000a00 */
[----:B------:R-:W1:Y:S08]  /*14e40*/  LDC.64 R16, c[0x0][R13+0x168] ;  /* 0x00005a000d107b82 */ /* 0x000e700000000a00 */
[----:B------:R1:W1:Y:S08]  /*14e50*/  LDC.64 R20, c[0x0][R13+0x178] ;  /* 0x00005e000d147b82 */ /* 0x0002700000000a00 */
[----:B------:R1:W1:Y:S01]  /*14e60*/  LDC.64 R18, c[0x0][R13+0x160] ;  /* 0x000058000d127b82 */ /* 0x0002620000000a00 */
[----:B------:R-:W-:Y:S01]  /*14e70*/  ISETP.NE.U32.AND P0, PT, RZ, c[0x0][0x500], PT ;  /* 0x00014000ff007a0c */ /* 0x000fe20003f05070 */
[----:B------:R-:W-:-:S03]  /*14e80*/  IMAD.MOV.U32 R0, RZ, RZ, c[0x0][0x4e8] ;  /* 0x00013a00ff007624 */ /* 0x000fc600078e00ff */
[----:B------:R-:W-:Y:S02]  /*14e90*/  ISETP.NE.AND.EX P0, PT, RZ, c[0x0][0x504], PT, P0 ;  /* 0x00014100ff007a0c */ /* 0x000fe40003f05300 */
[----:B------:R-:W-:Y:S01]  /*14ea0*/  ISETP.NE.AND P5, PT, R0, 0x1, PT ;  /* 0x000000010000780c */ /* 0x000fe20003fa5270 */
[----:B------:R-:W1:Y:S01]  /*14eb0*/  S2R R83, SR_TID.X ;  /* 0x0000000000537919 */ /* 0x000e620000002100 */
[----:B------:R-:W-:-:S04]  /*14ec0*/  LOP3.LUT R243, R243, 0xfffffffd, RZ, 0xc0, !PT ;  /* 0xfffffffdf3f37812 */ /* 0x000fc800078ec0ff */
[----:B------:R-:W-:Y:S02]  /*14ed0*/  LOP3.LUT R243, R243, 0xfffffffe, RZ, 0xc0, !PT ;  /* 0xfffffffef3f37812 */ /* 0x000fe400078ec0ff */
[----:B--2---:R-:W-:-:S05]  /*14ee0*/  SEL R2, R2, RZ, !P0 ;  /* 0x000000ff02027207 */ /* 0x004fca0004000000 */
[----:B-1----:R-:W-:Y:S01]  /*14ef0*/  IMAD R0, R9, R2, RZ ;  /* 0x0000000209007224 */ /* 0x002fe200078e02ff */
[----:B----4-:R-:W-:Y:S02]  /*14f00*/  SEL R6, R6, RZ, !P0 ;  /* 0x000000ff06067207 */ /* 0x010fe40004000000 */
[----:B---3--:R-:W-:-:S03]  /*14f10*/  LOP3.LUT R5, R5, 0xffff, RZ, 0xc0, !PT ;  /* 0x0000ffff05057812 */ /* 0x008fc600078ec0ff */
[C---:B------:R-:W-:Y:S02]  /*14f20*/  IMAD R14, R8.reuse, R6, R0 ;  /* 0x00000006080e7224 */ /* 0x040fe400078e0200 */
[----:B------:R-:W-:Y:S02]  /*14f30*/  IMAD R4, R81, 0x80, R4 ;  /* 0x0000008051047824 */ /* 0x000fe400078e0204 */
[----:B------:R-:W-:-:S04]  /*14f40*/  IMAD.WIDE.U32 R8, R8, R2, RZ ;  /* 0x0000000208087225 */ /* 0x000fc800078e00ff */
[----:B------:R-:W-:-:S04]  /*14f50*/  @P5 IMAD.HI.U32 R6, R4, c[0x0][0x4ec], RZ ;  /* 0x00013b0004065a27 */ /* 0x000fc800078e00ff */
[----:B------:R-:W-:-:S04]  /*14f60*/  IMAD.WIDE.U32 R10, R16, R5, RZ ;  /* 0x00000005100a7225 */ /* 0x000fc800078e00ff */
[----:B------:R-:W-:Y:S01]  /*14f70*/  IMAD.MOV.U32 R0, RZ, RZ, R4 ;  /* 0x000000ffff007224 */ /* 0x000fe200078e0004 */
[----:B------:R-:W-:Y:S01]  /*14f80*/  @P5 SHF.R.U32.HI R0, RZ, c[0x0][0x4f0], R6 ;  /* 0x00013c00ff005a19 */ /* 0x000fe20000011606 */
[----:B------:R-:W-:Y:S01]  /*14f90*/  IMAD R13, R17, R5, RZ ;  /* 0x00000005110d7224 */ /* 0x000fe200078e02ff */
[----:B------:R-:W-:Y:S01]  /*14fa0*/  SEL R6, R15, RZ, P2 ;  /* 0x000000ff0f067207 */ /* 0x000fe20001000000 */
[----:B------:R-:W-:Y:S01]  /*14fb0*/  IMAD.IADD R14, R9, 0x1, R14 ;  /* 0x00000001090e7824 */ /* 0x000fe200078e020e */
[----:B-----5:R-:W-:Y:S01]  /*14fc0*/  IADD3 R15, P1, P0, R8, R10, R3 ;  /* 0x0000000a080f7210 */ /* 0x020fe2000783e003 */
[----:B------:R-:W-:Y:S01]  /*14fd0*/  IMAD.IADD R10, R11, 0x1, R13 ;  /* 0x000000010b0a7824 */ /* 0x000fe200078e020d */
[----:B------:R-:W-:Y:S01]  /*14fe0*/  SHF.R.S32.HI R16, RZ, 0x1f, R3 ;  /* 0x0000001fff107819 */ /* 0x000fe20000011403 */
[----:B------:R-:W-:Y:S02]  /*14ff0*/  IMAD.MOV R11, RZ, RZ, -R0 ;  /* 0x000000ffff0b7224 */ /* 0x000fe400078e0a00 */
[----:B------:R-:W-:-:S02]  /*15000*/  IMAD R13, R21, R6, RZ ;  /* 0x00000006150d7224 */ /* 0x000fc400078e02ff */
        /* <DEDUP_REMOVED lines=14> */
[----:B------:R-:W-:Y:S01]  /*150f0*/  SHF.R.S32.HI R17, RZ, 0x1f, R83 ;  /* 0x0000001fff117819 */ /* 0x000fe20000011453 */
[----:B------:R-:W-:Y:S01]  /*15100*/  IMAD.IADD R6, R11, 0x1, R0 ;  /* 0x000000010b067824 */ /* 0x000fe200078e0200 */
[C---:B------:R-:W-:Y:S02]  /*15110*/  LEA R8, P0, R10.reuse, R8, 0x2 ;  /* 0x000000080a087211 */ /* 0x040fe400078010ff */
[----:B------:R-:W-:Y:S02]  /*15120*/  SEL R9, R9, c[0x0][0x454], P2 ;  /* 0x0001150009097a07 */ /* 0x000fe40001000000 */
[----:B------:R-:W-:Y:S02]  /*15130*/  LEA.HI R17, R17, R83, RZ, 0x5 ;  /* 0x0000005311117211 */ /* 0x000fe400078f28ff */
[----:B------:R-:W-:Y:S02]  /*15140*/  LEA.HI.X R6, R10, R9, R6, 0x2, P0 ;  /* 0x000000090a067211 */ /* 0x000fe400000f1406 */
[----:B------:R-:W-:Y:S01]  /*15150*/  LOP3.LUT R17, R17, 0xffffffe0, RZ, 0xc0, !PT ;  /* 0xffffffe011117812 */ /* 0x000fe200078ec0ff */
[----:B------:R-:W-:Y:S01]  /*15160*/  IMAD R0, R12, c[0x0][0x4e8], RZ ;  /* 0x00013a000c007a24 */ /* 0x000fe200078e02ff */
[----:B------:R-:W-:Y:S04]  /*15170*/  SHFL.IDX PT, R14, R8, RZ, 0x1c1f ;  /* 0x001c1fff080e7589 */ /* 0x000fe800000e0000 */
[----:B------:R-:W1:Y:S01]  /*15180*/  SHFL.IDX PT, R15, R6, RZ, 0x1c1f ;  /* 0x001c1fff060f7589 */ /* 0x000e6200000e0000 */
[----:B------:R-:W-:-:S03]  /*15190*/  IMAD.IADD R17, R83, 0x1, -R17 ;  /* 0x0000000153117824 */ /* 0x000fc600078e0a11 */
[----:B------:R-:W-:Y:S04]  /*151a0*/  SHFL.IDX PT, R12, R8, 0x1, 0x1c1f ;  /* 0x003c1f00080c7f89 */ /* 0x000fe800000e0000 */
[----:B------:R-:W2:Y:S04]  /*151b0*/  SHFL.IDX PT, R13, R6, 0x1, 0x1c1f ;  /* 0x003c1f00060d7f89 */ /* 0x000ea800000e0000 */
[----:B------:R-:W-:Y:S04]  /*151c0*/  SHFL.IDX PT, R11, R6, 0x2, 0x1c1f ;  /* 0x005c1f00060b7f89 */ /* 0x000fe800000e0000 */
[----:B------:R3:W-:Y:S01]  /*151d0*/  SHFL.IDX PT, R9, R6, 0x3, 0x1c1f ;  /* 0x007c1f0006097f89 */ /* 0x0007e200000e0000 */
[----:B------:R-:W-:-:S03]  /*151e0*/  LOP3.LUT P0, RZ, R17, 0x3, RZ, 0xc0, !PT ;  /* 0x0000000311ff7812 */ /* 0x000fc6000780c0ff */
[----:B------:R-:W4:Y:S04]  /*151f0*/  SHFL.IDX PT, R10, R8, 0x2, 0x1c1f ;  /* 0x005c1f00080a7f89 */ /* 0x000f2800000e0000 */
[----:B------:R-:W1:Y:S01]  /*15200*/  SHFL.IDX PT, R8, R8, 0x3, 0x1c1f ;  /* 0x007c1f0008087f89 */ /* 0x000e6200000e0000 */
[----:B---3--:R-:W-:-:S05]  /*15210*/  IMAD R6, R81, 0x80, R82 ;  /* 0x0000008051067824 */ /* 0x008fca00078e0252 */
[C---:B------:R-:W-:Y:S02]  /*15220*/  IADD3 R19, R6.reuse, 0x8, RZ ;  /* 0x0000000806137810 */ /* 0x040fe40007ffe0ff */
[CC--:B------:R-:W-:Y:S02]  /*15230*/  ISETP.GE.OR P4, PT, R6.reuse, R0.reuse, P0 ;  /* 0x000000000600720c */ /* 0x0c0fe40000786670 */
[----:B------:R-:W-:Y:S02]  /*15240*/  IADD3 R18, R6, 0x40, RZ ;  /* 0x0000004006127810 */ /* 0x000fe40007ffe0ff */
[-C--:B------:R-:W-:Y:S02]  /*15250*/  ISETP.GE.OR P3, PT, R19, R0.reuse, P0 ;  /* 0x000000001300720c */ /* 0x080fe40000766670 */
[----:B------:R-:W-:Y:S02]  /*15260*/  ISETP.GE.OR P1, PT, R18, R0, P0 ;  /* 0x000000001200720c */ /* 0x000fe40000726670 */
[----:B------:R-:W-:-:S05]  /*15270*/  IADD3 R17, R6, 0x48, RZ ;  /* 0x0000004806117810 */ /* 0x000fca0007ffe0ff */
[----:B-1----:R1:W-:Y:S04]  /*15280*/  @!P4 ST.E [R14.64], R23 ;  /* 0x000000170e00c985 */ /* 0x0023e8000c101908 */
[----:B--2---:R1:W-:Y:S01]  /*15290*/  @!P3 ST.E [R12.64], R24 ;  /* 0x000000180c00b985 */ /* 0x0043e2000c101908 */
[-C--:B------:R-:W-:Y:S02]  /*152a0*/  ISETP.GE.AND P3, PT, R18, R0.reuse, PT ;  /* 0x000000001200720c */ /* 0x080fe40003f66270 */
[CC--:B------:R-:W-:Y:S01]  /*152b0*/  ISETP.GE.OR P0, PT, R17.reuse, R0.reuse, P0 ;  /* 0x000000001100720c */ /* 0x0c0fe20000706670 */
[----:B----4-:R1:W-:Y:S01]  /*152c0*/  @!P1 ST.E [R10.64], R25 ;  /* 0x000000190a009985 */ /* 0x0103e2000c101908 */
[-C--:B------:R-:W-:Y:S02]  /*152d0*/  ISETP.GE.AND P1, PT, R17, R0.reuse, PT ;  /* 0x000000001100720c */ /* 0x080fe40003f26270 */
[----:B------:R-:W-:-:S07]  /*152e0*/  ISETP.GE.AND P6, PT, R19, R0, PT ;  /* 0x000000001300720c */ /* 0x000fce0003fc6270 */
[----:B------:R-:W-:Y:S02]  /*152f0*/  @P3 LOP3.LUT R243, R243, 0x1, RZ, 0xfc, !PT ;  /* 0x00000001f3f33812 */ /* 0x000fe400078efcff */
[----:B------:R1:W-:Y:S01]  /*15300*/  @!P0 ST.E [R8.64], R22 ;  /* 0x0000001608008985 */ /* 0x0003e2000c101908 */
[----:B------:R-:W-:Y:S02]  /*15310*/  ISETP.GE.AND P0, PT, R6, R0, PT ;  /* 0x000000000600720c */ /* 0x000fe40003f06270 */
[----:B------:R-:W-:Y:S01]  /*15320*/  @P1 LOP3.LUT R243, R243, 0x2, RZ, 0xfc, !PT ;  /* 0x00000002f3f31812 */ /* 0x000fe200078efcff */
[----:B------:R-:W-:Y:S05]  /*15330*/  @P2 BRA `(.L_x_326) ;  /* 0x0000083000002947 */ /* 0x000fea0003800000 */
[----:B------:R-:W2:Y:S01]  /*15340*/  S2R R83, SR_TID.X ;  /* 0x0000000000537919 */ /* 0x000ea20000002100 */
[----:B------:R-:W-:Y:S01]  /*15350*/  IMAD R16, R16, c[0x0][0x3a0], RZ ;  /* 0x0000e80010107a24 */ /* 0x000fe200078e02ff */
[----:B------:R-:W-:Y:S01]  /*15360*/  SHF.R.S32.HI R4, RZ, 0x1f, R2 ;  /* 0x0000001fff047819 */ /* 0x000fe20000011402 */
[----:B-1----:R-:W-:-:S04]  /*15370*/  IMAD.WIDE.U32 R8, R3, c[0x0][0x3a0], RZ ;  /* 0x0000e80003087a25 */ /* 0x002fc800078e00ff */
[----:B------:R-:W-:Y:S02]  /*15380*/  IMAD R3, R3, c[0x0][0x3a4], R16 ;  /* 0x0000e90003037a24 */ /* 0x000fe400078e0210 */
[----:B------:R-:W-:-:S03]  /*15390*/  IMAD R10, R4, c[0x0][0x3f0], RZ ;  /* 0x0000fc00040a7a24 */ /* 0x000fc600078e02ff */
[----:B------:R-:W-:Y:S01]  /*153a0*/  IADD3 R9, R9, R3, RZ ;  /* 0x0000000309097210 */ /* 0x000fe20007ffe0ff */
[----:B------:R-:W-:-:S04]  /*153b0*/  IMAD R10, R2, c[0x0][0x3f4], R10 ;  /* 0x0000fd00020a7a24 */ /* 0x000fc800078e020a */
[----:B------:R-:W-:-:S04]  /*153c0*/  IMAD.WIDE.U32 R8, R5, c[0x0][0x3e8], R8 ;  /* 0x0000fa0005087a25 */ /* 0x000fc800078e0008 */
[----:B------:R-:W-:Y:S01]  /*153d0*/  IMAD R5, R5, c[0x0][0x3ec], R9 ;  /* 0x0000fb0005057a24 */ /* 0x000fe200078e0209 */
[----:B------:R-:W-:Y:S01]  /*153e0*/  MOV R4, R8 ;  /* 0x0000000800047202 */ /* 0x000fe20000000f00 */
[----:B------:R-:W-:Y:S01]  /*153f0*/  IMAD.SHL.U32 R9, R250, 0x2, RZ ;  /* 0x00000002fa097824 */ /* 0x000fe200078e00ff */
[----:B--2---:R-:W-:-:S03]  /*15400*/  SHF.R.S32.HI R82, RZ, 0x1f, R83 ;  /* 0x0000001fff527819 */ /* 0x004fc60000011453 */
[----:B------:R-:W-:Y:S01]  /*15410*/  IMAD.WIDE.U32 R4, R2, c[0x0][0x3f0], R4 ;  /* 0x0000fc0002047a25 */ /* 0x000fe200078e0004 */
[-C--:B------:R-:W-:Y:S01]  /*15420*/  LEA.HI R82, R82, R83.reuse, RZ, 0x2 ;  /* 0x0000005352527211 */ /* 0x080fe200078f10ff */
[----:B------:R1:W2:Y:S02]  /*15430*/  LDS.128 R24, [R9+0x80] ;  /* 0x0000800009187984 */ /* 0x0002a40000000c00 */
[----:B------:R-:W-:Y:S01]  /*15440*/  IMAD.IADD R5, R5, 0x1, R10 ;  /* 0x0000000105057824 */ /* 0x000fe200078e020a */
[----:B------:R-:W-:Y:S01]  /*15450*/  LOP3.LUT R82, R82, 0xfffffffc, RZ, 0xc0, !PT ;  /* 0xfffffffc52527812 */ /* 0x000fe200078ec0ff */
[----:B------:R1:W3:Y:S03]  /*15460*/  LDS.128 R36, [R9+0x880] ;  /* 0x0008800009247984 */ /* 0x0002e60000000c00 */
[----:B------:R-:W-:Y:S01]  /*15470*/  IADD3 R82, -R82, R83, RZ ;  /* 0x0000005352527210 */ /* 0x000fe20007ffe1ff */
[----:B------:R1:W4:Y:S03]  /*15480*/  LDS.128 R48, [R9+0x1080] ;  /* 0x0010800009307984 */ /* 0x0003260000000c00 */
[----:B------:R-:W-:Y:S01]  /*15490*/  LEA R6, R82, R249, 0x5 ;  /* 0x000000f952067211 */ /* 0x000fe200078e28ff */
[----:B------:R1:W1:Y:S03]  /*154a0*/  LDS.128 R60, [R9+0x1880] ;  /* 0x00188000093c7984 */ /* 0x0002660000000c00 */
[----:B------:R-:W-:Y:S01]  /*154b0*/  LEA R6, R81, R6, 0x7 ;  /* 0x0000000651067211 */ /* 0x000fe200078e38ff */
[----:B------:R1:W1:Y:S03]  /*154c0*/  LDS.128 R20, [R9+0x2080] ;  /* 0x0020800009147984 */ /* 0x0002660000000c00 */
[----:B------:R-:W-:Y:S01]  /*154d0*/  MOV R3, R6 ;  /* 0x0000000600037202 */ /* 0x000fe20000000f00 */
[----:B------:R-:W-:Y:S01]  /*154e0*/  @P5 IMAD.HI.U32 R11, R6, c[0x0][0x4ec], RZ ;  /* 0x00013b00060b5a27 */ /* 0x000fe200078e00ff */
[----:B------:R1:W1:Y:S04]  /*154f0*/  LDS.128 R32, [R9+0x2880] ;  /* 0x0028800009207984 */ /* 0x0002680000000c00 */
[----:B------:R1:W1:Y:S01]  /*15500*/  LDS.128 R44, [R9+0x3080] ;  /* 0x00308000092c7984 */ /* 0x0002620000000c00 */
[----:B------:R-:W-:-:S03]  /*15510*/  @P5 SHF.R.U32.HI R3, RZ, c[0x0][0x4f0], R11 ;  /* 0x00013c00ff035a19 */ /* 0x000fc6000001160b */
[----:B------:R1:W1:Y:S01]  /*15520*/  LDS.128 R56, [R9+0x3880] ;  /* 0x0038800009387984 */ /* 0x0002620000000c00 */
[----:B------:R-:W-:Y:S02]  /*15530*/  SHF.R.S32.HI R8, RZ, 0x1f, R3 ;  /* 0x0000001fff087819 */ /* 0x000fe40000011403 */
[C---:B------:R-:W-:Y:S01]  /*15540*/  IADD3 R2, -R3.reuse, RZ, RZ ;  /* 0x000000ff03027210 */ /* 0x040fe20007ffe1ff */
[----:B------:R1:W1:Y:S02]  /*15550*/  LDS.128 R16, [R9+0x4080] ;  /* 0x0040800009107984 */ /* 0x0002640000000c00 */
[----:B------:R-:W-:Y:S02]  /*15560*/  IMAD R8, R8, c[0x0][0x3e0], RZ ;  /* 0x0000f80008087a24 */ /* 0x000fe400078e02ff */
[----:B------:R1:W1:Y:S01]  /*15570*/  LDS.128 R28, [R9+0x4880] ;  /* 0x00488000091c7984 */ /* 0x0002620000000c00 */
[----:B------:R-:W-:Y:S02]  /*15580*/  IMAD R6, R2, c[0x0][0x4e8], R6 ;  /* 0x00013a0002067a24 */ /* 0x000fe400078e0206 */
[C---:B------:R-:W-:Y:S01]  /*15590*/  IMAD R8, R3.reuse, c[0x0][0x3e4], R8 ;  /* 0x0000f90003087a24 */ /* 0x040fe200078e0208 */
[----:B------:R1:W1:Y:S01]  /*155a0*/  LDS.128 R40, [R9+0x5080] ;  /* 0x0050800009287984 */ /* 0x0002620000000c00 */
[----:B------:R-:W-:Y:S01]  /*155b0*/  IMAD.WIDE.U32 R2, R3, c[0x0][0x3e0], R4 ;  /* 0x0000f80003027a25 */ /* 0x000fe200078e0004 */
[----:B------:R-:W-:-:S02]  /*155c0*/  SHF.R.S32.HI R4, RZ, 0x1f, R6 ;  /* 0x0000001fff047819 */ /* 0x000fc40000011406 */
[----:B------:R1:W1:Y:S01]  /*155d0*/  LDS.128 R52, [R9+0x5880] ;  /* 0x0058800009347984 */ /* 0x0002620000000c00 */
[----:B------:R-:W-:Y:S02]  /*155e0*/  LEA R5, R81, R249, 0x7 ;  /* 0x000000f951057211 */ /* 0x000fe400078e38ff */
        /* <DEDUP_REMOVED lines=8> */
[----:B--234-:R2:W3:Y:S02]  /*15670*/  SHFL.IDX PT, R4, R6, RZ, 0x1c1f ;  /* 0x001c1fff06047589 */ /* 0x01c4e400000e0000 */
.L_x_410:
[----:B------:R-:W-:Y:S05]  /*15680*/  BRA.DIV ~URZ, `(.L_x_328) ;  /* 0x000048127f007947 */ /* 0x000fea000b800000 */
[----:B------:R4:W2:Y:S02]  /*15690*/  SHFL.IDX PT, R2, R12, RZ, 0x1c1f ;  /* 0x001c1fff0c027589 */ /* 0x0008a400000e0000 */
.L_x_411:
[----:B------:R-:W-:Y:S01]  /*156a0*/  ISETP.GE.AND P0, PT, R5, R0, PT ;  /* 0x000000000500720c */ /* 0x000fe20003f06270 */
[----:B------:R-:W-:-:S12]  /*156b0*/  BSSY B0, `(.L_x_329) ;  /* 0x000000e000007945 */ /* 0x000fd80003800000 */
[----:B------:R-:W-:Y:S05]  /*156c0*/  @P0 BRA `(.L_x_330) ;  /* 0x000000c000000947 */ /* 0x000fea0003800000 */
[----:B------:R-:W-:Y:S02]  /*156d0*/  ISETP.GE.AND P2, PT, R228, c[0x0][0x3c8], PT ;  /* 0x0000f200e4007a0c */ /* 0x000fe40003f46270 */
[----:B------:R-:W-:Y:S02]  /*156e0*/  ISETP.GE.AND P1, PT, R238, c[0x0][0x3c8], PT ;  /* 0x0000f200ee007a0c */ /* 0x000fe40003f26270 */
[----:B------:R-:W-:-:S09]  /*156f0*/  ISETP.GE.AND P0, PT, R227, c[0x0][0x3c8], PT ;  /* 0x0000f200e3007a0c */ /* 0x000fd20003f06270 */
[-C--:B--2---:R-:W-:Y:S02]  /*15700*/  @!P2 LEA R10, P5, R228, R2.reuse, 0x1 ;  /* 0x00000002e40aa211 */ /* 0x084fe400078a08ff */
[-C--:B------:R-:W-:Y:S02]  /*15710*/  @!P1 LEA R8, P4, R238, R2.reuse, 0x1 ;  /* 0x00000002ee089211 */ /* 0x080fe400078808ff */
[C---:B------:R-:W-:Y:S02]  /*15720*/  @!P0 LEA R2, P3, R227.reuse, R2, 0x1 ;  /* 0x00000002e3028211 */ /* 0x040fe400078608ff */
[-C--:B---3--:R-:W-:Y:S02]  /*15730*/  @!P2 LEA.HI.X R11, R228, R4.reuse, R229, 0x1, P5 ;  /* 0x00000004e40ba211 */ /* 0x088fe400028f0ce5 */
[-C--:B-1----:R-:W-:Y:S02]  /*15740*/  @!P1 LEA.HI.X R9, R238, R4.reuse, R252, 0x1, P4 ;  /* 0x00000004ee099211 */ /* 0x082fe400020f0cfc */
[----:B------:R-:W-:Y:S01]  /*15750*/  @!P0 LEA.HI.X R3, R227, R4, R251, 0x1, P3 ;  /* 0x00000004e3038211 */ /* 0x000fe200018f0cfb */
[----:B------:R1:W-:Y:S04]  /*15760*/  @!P2 ST.E.128 [R10.64], R24 ;  /* 0x000000180a00a985 */ /* 0x0003e8000c101d08 */
[----:B------:R1:W-:Y:S04]  /*15770*/  @!P1 ST.E.128 [R8.64], R20 ;  /* 0x0000001408009985 */ /* 0x0003e8000c101d08 */
[----:B------:R1:W-:Y:S02]  /*15780*/  @!P0 ST.E.128 [R2.64], R16 ;  /* 0x0000001002008985 */ /* 0x0003e4000c101d08 */
.L_x_330:
[----:B------:R-:W-:Y:S05]  /*15790*/  BSYNC B0 ;  /* 0x0000000000007941 */ /* 0x000fea0003800000 */
.L_x_329:
[----:B------:R-:W-:Y:S05]  /*157a0*/  BRA.DIV ~URZ, `(.L_x_331) ;  /* 0x000047627f007947 */ /* 0x000fea000b800000 */
[----:B---3--:R3:W4:Y:S04]  /*157b0*/  SHFL.IDX PT, R4, R6, 0x1, 0x1c1f ;  /* 0x003c1f0006047f89 */ /* 0x00872800000e0000 */
[----:B-12---:R3:W1:Y:S02]  /*157c0*/  SHFL.IDX PT, R2, R12, 0x1, 0x1c1f ;  /* 0x003c1f000c027f89 */ /* 0x00666400000e0000 */
.L_x_412:
[----:B------:R-:W-:Y:S01]  /*157d0*/  IADD3 R3, R5, 0x20, RZ ;  /* 0x0000002005037810 */ /* 0x000fe20007ffe0ff */
[----:B------:R-:W-:Y:S03]  /*157e0*/  BSSY B0, `(.L_x_332) ;  /* 0x000000f000007945 */ /* 0x000fe60003800000 */
[----:B------:R-:W-:-:S13]  /*157f0*/  ISETP.GE.AND P0, PT, R3, R0, PT ;  /* 0x000000000300720c */ /* 0x000fda0003f06270 */
[----:B------:R-:W-:Y:S05]  /*15800*/  @P0 BRA `(.L_x_333) ;  /* 0x000000c000000947 */ /* 0x000fea0003800000 */
[----:B------:R-:W-:Y:S02]  /*15810*/  ISETP.GE.AND P2, PT, R228, c[0x0][0x3c8], PT ;  /* 0x0000f200e4007a0c */ /* 0x000fe40003f46270 */
[----:B------:R-:W-:Y:S02]  /*15820*/  ISETP.GE.AND P1, PT, R238, c[0x0][0x3c8], PT ;  /* 0x0000f200ee007a0c */ /* 0x000fe40003f26270 */
[----:B------:R-:W-:-:S09]  /*15830*/  ISETP.GE.AND P0, PT, R227, c[0x0][0x3c8], PT ;  /* 0x0000f200e3007a0c */ /* 0x000fd20003f06270 */
[-C--:B-1----:R-:W-:Y:S02]  /*15840*/  @!P2 LEA R10, P5, R228, R2.reuse, 0x1 ;  /* 0x00000002e40aa211 */ /* 0x082fe400078a08ff */
[-C--:B------:R-:W-:Y:S02]  /*15850*/  @!P1 LEA R8, P4, R238, R2.reuse, 0x1 ;  /* 0x00000002ee089211 */ /* 0x080fe400078808ff */
[C---:B------:R-:W-:Y:S02]  /*15860*/  @!P0 LEA R2, P3, R227.reuse, R2, 0x1 ;  /* 0x00000002e3028211 */ /* 0x040fe400078608ff */
[-C--:B----4-:R-:W-:Y:S02]  /*15870*/  @!P2 LEA.HI.X R11, R228, R4.reuse, R229, 0x1, P5 ;  /* 0x00000004e40ba211 */ /* 0x090fe400028f0ce5 */
[-C--:B------:R-:W-:Y:S02]  /*15880*/  @!P1 LEA.HI.X R9, R238, R4.reuse, R252, 0x1, P4 ;  /* 0x00000004ee099211 */ /* 0x080fe400020f0cfc */
[----:B------:R-:W-:Y:S01]  /*15890*/  @!P0 LEA.HI.X R3, R227, R4, R251, 0x1, P3 ;  /* 0x00000004e3038211 */ /* 0x000fe200018f0cfb */
[----:B------:R1:W-:Y:S04]  /*158a0*/  @!P2 ST.E.128 [R10.64], R36 ;  /* 0x000000240a00a985 */ /* 0x0003e8000c101d08 */
[----:B------:R1:W-:Y:S04]  /*158b0*/  @!P1 ST.E.128 [R8.64], R32 ;  /* 0x0000002008009985 */ /* 0x0003e8000c101d08 */
[----:B------:R1:W-:Y:S02]  /*158c0*/  @!P0 ST.E.128 [R2.64], R28 ;  /* 0x0000001c02008985 */ /* 0x0003e4000c101d08 */
.L_x_333:
[----:B------:R-:W-:Y:S05]  /*158d0*/  BSYNC B0 ;  /* 0x0000000000007941 */ /* 0x000fea0003800000 */
.L_x_332:
[----:B------:R-:W-:Y:S05]  /*158e0*/  BRA.DIV ~URZ, `(.L_x_334) ;  /* 0x000046f27f007947 */ /* 0x000fea000b800000 */
[----:B----4-:R2:W4:Y:S02]  /*158f0*/  SHFL.IDX PT, R4, R6, 0x2, 0x1c1f ;  /* 0x005c1f0006047f89 */ /* 0x01052400000e0000 */
.L_x_413:
[----:B------:R-:W-:Y:S05]  /*15900*/  BRA.DIV ~URZ, `(.L_x_335) ;  /* 0x000047427f007947 */ /* 0x000fea000b800000 */
[----:B-1----:R1:W2:Y:S02]  /*15910*/  SHFL.IDX PT, R2, R12, 0x2, 0x1c1f ;  /* 0x005c1f000c027f89 */ /* 0x0022a400000e0000 */
.L_x_414:
[----:B------:R-:W-:Y:S01]  /*15920*/  IADD3 R3, R5, 0x40, RZ ;  /* 0x0000004005037810 */ /* 0x000fe20007ffe0ff */
[----:B------:R-:W-:Y:S03]  /*15930*/  BSSY B0, `(.L_x_336) ;  /* 0x000000f000007945 */ /* 0x000fe60003800000 */
[----:B------:R-:W-:-:S13]  /*15940*/  ISETP.GE.AND P0, PT, R3, R0, PT ;  /* 0x000000000300720c */ /* 0x000fda0003f06270 */
[----:B------:R-:W-:Y:S05]  /*15950*/  @P0 BRA `(.L_x_337) ;  /* 0x000000c000000947 */ /* 0x000fea0003800000 */
[----:B------:R-:W-:Y:S02]  /*15960*/  ISETP.GE.AND P2, PT, R228, c[0x0][0x3c8], PT ;  /* 0x0000f200e4007a0c */ /* 0x000fe40003f46270 */
[----:B------:R-:W-:Y:S02]  /*15970*/  ISETP.GE.AND P1, PT, R238, c[0x0][0x3c8], PT ;  /* 0x0000f200ee007a0c */ /* 0x000fe40003f26270 */
[----:B------:R-:W-:-:S09]  /*15980*/  ISETP.GE.AND P0, PT, R227, c[0x0][0x3c8], PT ;  /* 0x0000f200e3007a0c */ /* 0x000fd20003f06270 */
[-C--:B--2---:R-:W-:Y:S02]  /*15990*/  @!P2 LEA R10, P5, R228, R2.reuse, 0x1 ;  /* 0x00000002e40aa211 */ /* 0x084fe400078a08ff */
        /* <DEDUP_REMOVED lines=8> */
.L_x_337:
[----:B------:R-:W-:Y:S05]  /*15a20*/  BSYNC B0 ;  /* 0x0000000000007941 */ /* 0x000fea0003800000 */
.L_x_336:
[----:B------:R-:W-:Y:S05]  /*15a30*/  BRA.DIV ~URZ, `(.L_x_338) ;  /* 0x000046827f007947 */ /* 0x000fea000b800000 */
[----:B--23--:R-:W2:Y:S04]  /*15a40*/  SHFL.IDX PT, R6, R6, 0x3, 0x1c1f ;  /* 0x007c1f0006067f89 */ /* 0x00cea800000e0000 */
[----:B------:R3:W1:Y:S02]  /*15a50*/  SHFL.IDX PT, R2, R12, 0x3, 0x1c1f ;  /* 0x007c1f000c027f89 */ /* 0x00066400000e0000 */
.L_x_415:
[----:B------:R-:W-:-:S04]  /*15a60*/  IADD3 R3, R5, 0x60, RZ ;  /* 0x0000006005037810 */ /* 0x000fc80007ffe0ff */
[----:B------:R-:W-:-:S13]  /*15a70*/  ISETP.GE.AND P0, PT, R3, R0, PT ;  /* 0x000000000300720c */ /* 0x000fda0003f06270 */
[----:B------:R-:W-:Y:S05]  /*15a80*/  @P0 BRA `(.L_x_339) ;  /* 0x0000239000000947 */ /* 0x000fea0003800000 */
[----:B------:R-:W-:Y:S02]  /*15a90*/  ISETP.GE.AND P1, PT, R228, c[0x0][0x3c8], PT ;  /* 0x0000f200e4007a0c */ /* 0x000fe40003f26270 */
[----:B------:R-:W-:-:S11]  /*15aa0*/  ISETP.GE.AND P0, PT, R238, c[0x0][0x3c8], PT ;  /* 0x0000f200ee007a0c */ /* 0x000fd60003f06270 */
[-C--:B-1----:R-:W-:Y:S02]  /*15ab0*/  @!P1 LEA R8, P3, R228, R2.reuse, 0x1 ;  /* 0x00000002e4089211 */ /* 0x082fe400078608ff */
[----:B----4-:R-:W-:Y:S02]  /*15ac0*/  @!P0 LEA R4, P2, R238, R2, 0x1 ;  /* 0x00000002ee048211 */ /* 0x010fe400078408ff */
[-C--:B--2---:R-:W-:Y:S02]  /*15ad0*/  @!P1 LEA.HI.X R9, R228, R6.reuse, R229, 0x1, P3 ;  /* 0x00000006e4099211 */ /* 0x084fe400018f0ce5 */
[----:B------:R-:W-:-:S03]  /*15ae0*/  @!P0 LEA.HI.X R5, R238, R6, R252, 0x1, P2 ;  /* 0x00000006ee058211 */ /* 0x000fc600010f0cfc */
[----:B------:R1:W-:Y:S04]  /*15af0*/  @!P1 ST.E.128 [R8.64], R60 ;  /* 0x0000003c08009985 */ /* 0x0003e8000c101d08 */
[----:B------:R1:W-:Y:S01]  /*15b00*/  @!P0 ST.E.128 [R4.64], R56 ;  /* 0x0000003804008985 */ /* 0x0003e2000c101d08 */
[----:B------:R-:W-:-:S13]  /*15b10*/  ISETP.GE.AND P0, PT, R227, c[0x0][0x3c8], PT ;  /* 0x0000f200e3007a0c */ /* 0x000fda0003f06270 */
[----:B------:R-:W-:Y:S05]  /*15b20*/  @P0 BRA `(.L_x_339) ;  /* 0x000022f000000947 */ /* 0x000fea0003800000 */
[----:B------:R-:W-:-:S04]  /*15b30*/  LEA R2, P0, R227, R2, 0x1 ;  /* 0x00000002e3027211 */ /* 0x000fc800078008ff */
[----:B------:R-:W-:-:S05]  /*15b40*/  LEA.HI.X R3, R227, R6, R251, 0x1, P0 ;  /* 0x00000006e3037211 */ /* 0x000fca00000f0cfb */
[----:B------:R2:W-:Y:S01]  /*15b50*/  ST.E.128 [R2.64], R52 ;  /* 0x0000003402007985 */ /* 0x0005e2000c101d08 */
[----:B------:R-:W-:Y:S05]  /*15b60*/  BRA `(.L_x_339) ;  /* 0x000022b000007947 */ /* 0x000fea0003800000 */
.L_x_326:
[----:B-1----:R-:W2:Y:S01]  /*15b70*/  LDL.LU R10, [R1+0xb0] ;  /* 0x0000b000010a7983 */ /* 0x002ea20000300800 */
[----:B------:R-:W-:Y:S01]  /*15b80*/  IMAD R16, R16, c[0x0][0x408], RZ ;  /* 0x0001020010107a24 */ /* 0x000fe200078e02ff */
[----:B------:R-:W-:Y:S01]  /*15b90*/  SHF.R.S32.HI R0, RZ, 0x1f, R2 ;  /* 0x0000001fff007819 */ /* 0x000fe20000011402 */
[----:B------:R-:W-:-:S04]  /*15ba0*/  IMAD.WIDE.U32 R8, R3, c[0x0][0x408], RZ ;  /* 0x0001020003087a25 */ /* 0x000fc800078e00ff */
[----:B------:R-:W-:Y:S02]  /*15bb0*/  IMAD R3, R3, c[0x0][0x40c], R16 ;  /* 0x0001030003037a24 */ /* 0x000fe400078e0210 */
[----:B------:R-:W-:Y:S02]  /*15bc0*/  IMAD R0, R0, c[0x0][0x440], RZ ;  /* 0x0001100000007a24 */ /* 0x000fe400078e02ff */
[----:B------:R-:W-:Y:S01]  /*15bd0*/  @P5 IMAD.HI.U32 R6, R4, c[0x0][0x4ec], RZ ;  /* 0x00013b0004065a27 */ /* 0x000fe200078e00ff */
[----:B------:R-:W-:-:S05]  /*15be0*/  IADD3 R9, R9, R3, RZ ;  /* 0x0000000309097210 */ /* 0x000fca0007ffe0ff */
[----:B------:R-:W-:-:S04]  /*15bf0*/  IMAD.WIDE.U32 R8, R5, c[0x0][0x438], R8 ;  /* 0x00010e0005087a25 */ /* 0x000fc800078e0008 */
        /* <DEDUP_REMOVED lines=24> */
.L_x_416:
[----:B------:R-:W-:Y:S05]  /*15d80*/  BRA.DIV ~URZ, `(.L_x_341) ;  /* 0x000044727f007947 */ /* 0x000fea000b800000 */
[----:B------:R3:W4:Y:S02]  /*15d90*/  SHFL.IDX PT, R0, R6, RZ, 0x1c1f ;  /* 0x001c1fff06007589 */ /* 0x00072400000e0000 */
.L_x_417:
        /* <DEDUP_REMOVED lines=28> */
[----:B--2---:R-:W-:Y:S02]  /*15f60*/  @!P1 LEA.HI.X R3, R17, R4, R19, 0x2, P2 ;  /* 0x0000000411039211 */ /* 0x004fe400010f1413 */
[----:B------:R-:W2:Y:S04]  /*15f70*/  LDL R19, [R1+0xc0] ;  /* 0x0000c00001137983 */ /* 0x000ea80000100800 */
[----:B------:R3:W-:Y:S04]  /*15f80*/  @!P0 ST.E.64 [R8.64], R110 ;  /* 0x0000006e08008985 */ /* 0x0007e8000c101b08 */
[----:B------:R-:W4:Y:S01]  /*15f90*/  LDL R17, [R1+0xbc] ;  /* 0x0000bc0001117983 */ /* 0x000f220000100800 */
[----:B---3--:R-:W-:-:S04]  /*15fa0*/  @!P3 LEA R8, P0, R13, R0, 0x2 ;  /* 0x000000000d08b211 */ /* 0x008fc800078010ff */
[----:B------:R-:W-:Y:S02]  /*15fb0*/  @!P3 LEA.HI.X R9, R13, R4, R15, 0x2, P0 ;  /* 0x000000040d09b211 */ /* 0x000fe400000f140f */
[----:B------:R-:W3:Y:S04]  /*15fc0*/  LDL R15, [R1+0xb8] ;  /* 0x0000b800010f7983 */ /* 0x000ee80000100800 */
[----:B------:R-:W5:Y:S01]  /*15fd0*/  LDL R13, [R1+0xb4] ;  /* 0x0000b400010d7983 */ /* 0x000f620000100800 */
[----:B------:R-:W-:-:S03]  /*15fe0*/  ISETP.GE.AND P4, PT, R81, c[0x0][0x3c8], PT ;  /* 0x0000f20051007a0c */ /* 0x000fc60003f86270 */
[----:B------:R1:W-:Y:S01]  /*15ff0*/  @!P1 ST.E.64 [R2.64], R140 ;  /* 0x0000008c02009985 */ /* 0x0003e2000c101b08 */
[----:B------:R-:W-:Y:S02]  /*16000*/  ISETP.GE.AND P1, PT, R24, c[0x0][0x3c8], PT ;  /* 0x0000f20018007a0c */ /* 0x000fe40003f26270 */
[----:B------:R-:W-:Y:S01]  /*16010*/  ISETP.GE.AND P2, PT, R10, c[0x0][0x3c8], PT ;  /* 0x0000f2000a007a0c */ /* 0x000fe20003f46270 */
[----:B------:R1:W-:Y:S06]  /*16020*/  @!P3 ST.E.64 [R8.64], R144 ;  /* 0x000000900800b985 */ /* 0x0003ec000c101b08 */
[----:B-1----:R-:W-:-:S04]  /*16030*/  @!P4 LEA R2, P0, R81, R0, 0x2 ;  /* 0x000000005102c211 */ /* 0x002fc800078010ff */
[----:B------:R-:W-:Y:S02]  /*16040*/  @!P4 LEA.HI.X R3, R81, R4, R82, 0x2, P0 ;  /* 0x000000045103c211 */ /* 0x000fe400000f1452 */
[----:B------:R-:W-:-:S03]  /*16050*/  @!P1 LEA R8, P0, R24, R0, 0x2 ;  /* 0x0000000018089211 */ /* 0x000fc600078010ff */
[----:B------:R1:W-:Y:S01]  /*16060*/  @!P4 ST.E.64 [R2.64], R148 ;  /* 0x000000940200c985 */ /* 0x0003e2000c101b08 */
[----:B------:R-:W-:Y:S02]  /*16070*/  ISETP.GE.AND P4, PT, R22, c[0x0][0x3c8], PT ;  /* 0x0000f20016007a0c */ /* 0x000fe40003f86270 */
[----:B------:R-:W-:-:S05]  /*16080*/  @!P1 LEA.HI.X R9, R24, R4, R25, 0x2, P0 ;  /* 0x0000000418099211 */ /* 0x000fca00000f1419 */
[----:B------:R1:W-:Y:S01]  /*16090*/  @!P1 ST.E.64 [R8.64], R152 ;  /* 0x0000009808009985 */ /* 0x0003e2000c101b08 */
[----:B------:R-:W-:Y:S02]  /*160a0*/  ISETP.GE.AND P1, PT, R20, c[0x0][0x3c8], PT ;  /* 0x0000f20014007a0c */ /* 0x000fe40003f26270 */
[----:B------:R-:W-:Y:S02]  /*160b0*/  ISETP.GE.AND P3, PT, R18, c[0x0][0x3c8], PT ;  /* 0x0000f20012007a0c */ /* 0x000fe40003f66270 */
[----:B-1----:R-:W-:-:S04]  /*160c0*/  @!P2 LEA R2, P0, R10, R0, 0x2 ;  /* 0x000000000a02a211 */ /* 0x002fc800078010ff */
[----:B------:R-:W-:Y:S02]  /*160d0*/  @!P2 LEA.HI.X R3, R10, R4, R11, 0x2, P0 ;  /* 0x000000040a03a211 */ /* 0x000fe400000f140b */
[----:B------:R-:W-:-:S04]  /*160e0*/  @!P4 LEA R10, P0, R22, R0, 0x2 ;  /* 0x00000000160ac211 */ /* 0x000fc800078010ff */
[----:B------:R-:W-:Y:S01]  /*160f0*/  @!P4 LEA.HI.X R11, R22, R4, R23, 0x2, P0 ;  /* 0x00000004160bc211 */ /* 0x000fe200000f1417 */
[----:B------:R1:W-:Y:S01]  /*16100*/  @!P2 ST.E.64 [R2.64], R156 ;  /* 0x0000009c0200a985 */ /* 0x0003e2000c101b08 */
[----:B------:R-:W-:-:S03]  /*16110*/  @!P1 LEA R8, P0, R20, R0, 0x2 ;  /* 0x0000000014089211 */ /* 0x000fc600078010ff */
[----:B------:R2:W-:Y:S01]  /*16120*/  @!P4 ST.E.64 [R10.64], R160 ;  /* 0x000000a00a00c985 */ /* 0x0005e2000c101b08 */
[----:B------:R-:W-:Y:S02]  /*16130*/  ISETP.GE.AND P4, PT, R16, c[0x0][0x3c8], PT ;  /* 0x0000f20010007a0c */ /* 0x000fe40003f86270 */
[----:B------:R-:W-:Y:S02]  /*16140*/  @!P1 LEA.HI.X R9, R20, R4, R21, 0x2, P0 ;  /* 0x0000000414099211 */ /* 0x000fe400000f1415 */
[----:B------:R-:W-:-:S03]  /*16150*/  ISETP.GE.AND P2, PT, R14, c[0x0][0x3c8], PT ;  /* 0x0000f2000e007a0c */ /* 0x000fc60003f46270 */
[----:B------:R2:W-:Y:S01]  /*16160*/  @!P1 ST.E.64 [R8.64], R172 ;  /* 0x000000ac08009985 */ /* 0x0005e2000c101b08 */
[----:B------:R-:W-:Y:S02]  /*16170*/  ISETP.GE.AND P1, PT, R12, c[0x0][0x3c8], PT ;  /* 0x0000f2000c007a0c */ /* 0x000fe40003f26270 */
[----:B-1----:R-:W-:-:S04]  /*16180*/  @!P3 LEA R2, P0, R18, R0, 0x2 ;  /* 0x000000001202b211 */ /* 0x002fc800078010ff */
[----:B--2---:R-:W-:Y:S02]  /*16190*/  @!P3 LEA.HI.X R3, R18, R4, R19, 0x2, P0 ;  /* 0x000000041203b211 */ /* 0x004fe400000f1413 */
[----:B------:R-:W-:-:S04]  /*161a0*/  @!P4 LEA R10, P0, R16, R0, 0x2 ;  /* 0x00000000100ac211 */ /* 0x000fc800078010ff */
[----:B----4-:R-:W-:Y:S02]  /*161b0*/  @!P4 LEA.HI.X R11, R16, R4, R17, 0x2, P0 ;  /* 0x00000004100bc211 */ /* 0x010fe400000f1411 */
[C---:B------:R-:W-:Y:S01]  /*161c0*/  @!P2 LEA R8, P0, R14.reuse, R0, 0x2 ;  /* 0x000000000e08a211 */ /* 0x040fe200078010ff */
[----:B------:R1:W-:Y:S04]  /*161d0*/  @!P3 ST.E.64 [R2.64], R72 ;  /* 0x000000480200b985 */ /* 0x0003e8000c101b08 */
[----:B------:R2:W-:Y:S01]  /*161e0*/  @!P4 ST.E.64 [R10.64], R180 ;  /* 0x000000b40a00c985 */ /* 0x0005e2000c101b08 */
[----:B---3--:R-:W-:Y:S02]  /*161f0*/  @!P2 LEA.HI.X R9, R14, R4, R15, 0x2, P0 ;  /* 0x000000040e09a211 */ /* 0x008fe400000f140f */
[----:B-1----:R-:W-:-:S04]  /*16200*/  @!P1 LEA R2, P0, R12, R0, 0x2 ;  /* 0x000000000c029211 */ /* 0x002fc800078010ff */
[----:B-----5:R-:W-:Y:S01]  /*16210*/  @!P1 LEA.HI.X R3, R12, R4, R13, 0x2, P0 ;  /* 0x000000040c039211 */ /* 0x020fe200000f140d */
[----:B------:R2:W-:Y:S04]  /*16220*/  @!P2 ST.E.64 [R8.64], R84 ;  /* 0x000000540800a985 */ /* 0x0005e8000c101b08 */
[----:B------:R2:W-:Y:S04]  /*16230*/  @!P1 ST.E.64 [R2.64], R68 ;  /* 0x0000004402009985 */ /* 0x0005e8000c101b08 */
.L_x_343:
[----:B------:R-:W-:Y:S05]  /*16240*/  BSYNC B0 ;  /* 0x0000000000007941 */ /* 0x000fea0003800000 */
.L_x_342:
[----:B------:R-:W-:Y:S05]  /*16250*/  BRA.DIV ~URZ, `(.L_x_344) ;  /* 0x000040127f007947 */ /* 0x000fea000b800000 */
[----:B--2---:R2:W1:Y:S04]  /*16260*/  SHFL.IDX PT, R4, R5, 0x1, 0x1c1f ;  /* 0x003c1f0005047f89 */ /* 0x00446800000e0000 */
[----:B----4-:R2:W4:Y:S02]  /*16270*/  SHFL.IDX PT, R0, R6, 0x1, 0x1c1f ;  /* 0x003c1f0006007f89 */ /* 0x01052400000e0000 */
.L_x_418:
[----:B------:R-:W-:Y:S01]  /*16280*/  BSSY B0, `(.L_x_345) ;  /* 0x000004a000007945 */ /* 0x000fe20003800000 */
[----:B------:R-:W-:Y:S05]  /*16290*/  @P6 BRA `(.L_x_346) ;  /* 0x0000048000006947 */ /* 0x000fea0003800000 */
[----:B------:R-:W5:Y:S04]  /*162a0*/  LDL R14, [R1+0xa4] ;  /* 0x0000a400010e7983 */ /* 0x000f680000100800 */
[----:B--2---:R-:W2:Y:S04]  /*162b0*/  LDL R11, [R1+0x98] ;  /* 0x00009800010b7983 */ /* 0x004ea80000100800 */
[----:B---3--:R-:W3:Y:S04]  /*162c0*/  LDL R15, [R1+0xdc] ;  /* 0x0000dc00010f7983 */ /* 0x008ee80000100800 */
[----:B----4-:R-:W4:Y:S04]  /*162d0*/  LDL R72, [R1+0x94] ;  /* 0x0000940001487983 */ /* 0x010f280000100800 */
[----:B------:R-:W3:Y:S04]  /*162e0*/  LDL R68, [R1+0x90] ;  /* 0x0000900001447983 */ /* 0x000ee80000100800 */
[----:B------:R-:W3:Y:S04]  /*162f0*/  LDL R24, [R1+0x8c] ;  /* 0x00008c0001187983 */ /* 0x000ee80000100800 */
[----:B------:R-:W4:Y:S04]  /*16300*/  LDL R22, [R1+0x88] ;  /* 0x0000880001167983 */ /* 0x000f280000100800 */
        /* <DEDUP_REMOVED lines=12> */
[----:B------:R-:W4:Y:S01]  /*163d0*/  LDL R17, [R1+0xb8] ;  /* 0x0000b80001117983 */ /* 0x000f220000100800 */
[----:B-----5:R-:W-:-:S02]  /*163e0*/  ISETP.GE.AND P1, PT, R14, c[0x0][0x3c8], PT ;  /* 0x0000f2000e007a0c */ /* 0x020fc40003f26270 */
[----:B--2---:R-:W-:-:S11]  /*163f0*/  ISETP.GE.AND P0, PT, R11, c[0x0][0x3c8], PT ;  /* 0x0000f2000b007a0c */ /* 0x004fd60003f06270 */
[----:B------:R-:W-:Y:S02]  /*16400*/  @!P1 IMAD.MOV.U32 R8, RZ, RZ, R0 ;  /* 0x000000ffff089224 */ /* 0x000fe400078e0000 */
[----:B-1----:R-:W-:Y:S01]  /*16410*/  @!P1 IMAD.MOV.U32 R9, RZ, RZ, R4 ;  /* 0x000000ffff099224 */ /* 0x002fe200078e0004 */
[----:B------:R-:W-:-:S03]  /*16420*/  @!P0 LEA R2, P2, R11, R0, 0x2 ;  /* 0x000000000b028211 */ /* 0x000fc600078410ff */
[----:B------:R-:W-:Y:S02]  /*16430*/  @!P1 IMAD.WIDE R8, R14, 0x4, R8 ;  /* 0x000000040e089825 */ /* 0x000fe400078e0208 */
[----:B------:R-:W2:Y:S01]  /*16440*/  LDL R14, [R1+0x70] ;  /* 0x00007000010e7983 */ /* 0x000ea20000100800 */
[----:B---3--:R-:W-:-:S03]  /*16450*/  @!P0 LEA.HI.X R3, R11, R4, R15, 0x2, P2 ;  /* 0x000000040b038211 */ /* 0x008fc600010f140f */
[----:B------:R-:W3:Y:S04]  /*16460*/  LDL R11, [R1+0xc0] ;  /* 0x0000c000010b7983 */ /* 0x000ee80000100800 */
[----:B------:R-:W5:Y:S01]  /*16470*/  LDL R15, [R1+0xb4] ;  /* 0x0000b400010f7983 */ /* 0x000f620000100800 */
[----:B----4-:R-:W-:Y:S02]  /*16480*/  ISETP.GE.AND P3, PT, R72, c[0x0][0x3c8], PT ;  /* 0x0000f20048007a0c */ /* 0x010fe40003f66270 */
[----:B------:R-:W-:Y:S02]  /*16490*/  ISETP.GE.AND P4, PT, R68, c[0x0][0x3c8], PT ;  /* 0x0000f20044007a0c */ /* 0x000fe40003f86270 */
[----:B------:R-:W-:Y:S01]  /*164a0*/  ISETP.GE.AND P2, PT, R24, c[0x0][0x3c8], PT ;  /* 0x0000f20018007a0c */ /* 0x000fe20003f46270 */
[----:B------:R1:W-:Y:S01]  /*164b0*/  @!P1 ST.E.64 [R8.64], R174 ;  /* 0x000000ae08009985 */ /* 0x0003e2000c101b08 */
[----:B------:R-:W-:-:S03]  /*164c0*/  ISETP.GE.AND P1, PT, R22, c[0x0][0x3c8], PT ;  /* 0x0000f20016007a0c */ /* 0x000fc60003f26270 */
[----:B------:R4:W-:Y:S04]  /*164d0*/  @!P0 ST.E.64 [R2.64], R176 ;  /* 0x000000b002008985 */ /* 0x0009e8000c101b08 */
[-C--:B-1----:R-:W-:Y:S02]  /*164e0*/  @!P3 LEA R8, P5, R72, R0.reuse, 0x2 ;  /* 0x000000004808b211 */ /* 0x082fe400078a10ff */
[----:B----4-:R-:W-:Y:S02]  /*164f0*/  @!P4 LEA R2, P0, R68, R0, 0x2 ;  /* 0x000000004402c211 */ /* 0x010fe400078010ff */
[-C--:B------:R-:W-:Y:S02]  /*16500*/  @!P3 LEA.HI.X R9, R72, R4.reuse, R73, 0x2, P5 ;  /* 0x000000044809b211 */ /* 0x080fe400028f1449 */
[----:B------:R-:W-:-:S02]  /*16510*/  @!P4 LEA.HI.X R3, R68, R4, R69, 0x2, P0 ;  /* 0x000000044403c211 */ /* 0x000fc400000f1445 */
[----:B------:R-:W-:Y:S01]  /*16520*/  ISETP.GE.AND P0, PT, R20, c[0x0][0x3c8], PT ;  /* 0x0000f20014007a0c */ /* 0x000fe20003f06270 */
[----:B------:R1:W-:Y:S04]  /*16530*/  @!P3 ST.E.64 [R8.64], R178 ;  /* 0x000000b20800b985 */ /* 0x0003e8000c101b08 */
[----:B------:R4:W-:Y:S01]  /*16540*/  @!P4 ST.E.64 [R2.64], R88 ;  /* 0x000000580200c985 */ /* 0x0009e2000c101b08 */
[----:B------:R-:W-:Y:S02]  /*16550*/  ISETP.GE.AND P4, PT, R12, c[0x0][0x3c8], PT ;  /* 0x0000f2000c007a0c */ /* 0x000fe40003f86270 */
[----:B------:R-:W-:Y:S02]  /*16560*/  ISETP.GE.AND P5, PT, R10, c[0x0][0x3c8], PT ;  /* 0x0000f2000a007a0c */ /* 0x000fe40003fa6270 */
[----:B-1----:R-:W-:-:S04]  /*16570*/  @!P2 LEA R8, P3, R24, R0, 0x2 ;  /* 0x000000001808a211 */ /* 0x002fc800078610ff */
[----:B------:R-:W-:Y:S02]  /*16580*/  @!P2 LEA.HI.X R9, R24, R4, R25, 0x2, P3 ;  /* 0x000000041809a211 */ /* 0x000fe400018f1419 */
[----:B----4-:R-:W-:-:S03]  /*16590*/  @!P1 LEA R2, P3, R22, R0, 0x2 ;  /* 0x0000000016029211 */ /* 0x010fc600078610ff */
[----:B------:R1:W-:Y:S01]  /*165a0*/  @!P2 ST.E.64 [R8.64], R100 ;  /* 0x000000640800a985 */ /* 0x0003e2000c101b08 */
[----:B------:R-:W-:Y:S02]  /*165b0*/  @!P1 LEA.HI.X R3, R22, R4, R23, 0x2, P3 ;  /* 0x0000000416039211 */ /* 0x000fe400018f1417 */
[----:B------:R-:W-:-:S03]  /*165c0*/  ISETP.GE.AND P3, PT, R18, c[0x0][0x3c8], PT ;  /* 0x0000f20012007a0c */ /* 0x000fc60003f66270 */
[----:B------:R4:W-:Y:S01]  /*165d0*/  @!P1 ST.E.64 [R2.64], R142 ;  /* 0x0000008e02009985 */ /* 0x0009e2000c101b08 */
[----:B-1----:R-:W-:-:S04]  /*165e0*/  @!P0 LEA R8, P2, R20, R0, 0x2 ;  /* 0x0000000014088211 */ /* 0x002fc800078410ff */
[----:B------:R-:W-:Y:S02]  /*165f0*/  @!P0 LEA.HI.X R9, R20, R4, R21, 0x2, P2 ;  /* 0x0000000414098211 */ /* 0x000fe400010f1415 */
[----:B----4-:R-:W-:Y:S02]  /*16600*/  @!P4 LEA R2, P1, R12, R0, 0x2 ;  /* 0x000000000c02c211 */ /* 0x010fe400078210ff */
[----:B------:R-:W-:Y:S01]  /*16610*/  ISETP.GE.AND P2, PT, R16, c[0x0][0x3c8], PT ;  /* 0x0000f20010007a0c */ /* 0x000fe20003f46270 */
[----:B------:R1:W-:Y:S01]  /*16620*/  @!P0 ST.E.64 [R8.64], R146 ;  /* 0x0000009208008985 */ /* 0x0003e2000c101b08 */
[----:B------:R-:W-:Y:S02]  /*16630*/  @!P4 LEA.HI.X R3, R12, R4, R13, 0x2, P1 ;  /* 0x000000040c03c211 */ /* 0x000fe400008f140d */
[----:B------:R-:W-:-:S03]  /*16640*/  @!P5 LEA R12, P0, R10, R0, 0x2 ;  /* 0x000000000a0cd211 */ /* 0x000fc600078010ff */
[----:B------:R4:W-:Y:S01]  /*16650*/  @!P4 ST.E.64 [R2.64], R150 ;  /* 0x000000960200c985 */ /* 0x0009e2000c101b08 */
[----:B--2---:R-:W-:Y:S02]  /*16660*/  ISETP.GE.AND P1, PT, R14, c[0x0][0x3c8], PT ;  /* 0x0000f2000e007a0c */ /* 0x004fe40003f26270 */
[----:B---3--:R-:W-:Y:S02]  /*16670*/  @!P5 LEA.HI.X R13, R10, R4, R11, 0x2, P0 ;  /* 0x000000040a0dd211 */ /* 0x008fe400000f140b */
[----:B------:R-:W-:-:S04]  /*16680*/  @!P3 LEA R10, P0, R18, R0, 0x2 ;  /* 0x00000000120ab211 */ /* 0x000fc800078010ff */
[----:B------:R-:W-:Y:S02]  /*16690*/  @!P3 LEA.HI.X R11, R18, R4, R19, 0x2, P0 ;  /* 0x00000004120bb211 */ /* 0x000fe400000f1413 */
[----:B-1----:R-:W-:-:S04]  /*166a0*/  @!P2 LEA R8, P0, R16, R0, 0x2 ;  /* 0x000000001008a211 */ /* 0x002fc800078010ff */
[----:B------:R-:W-:Y:S02]  /*166b0*/  @!P2 LEA.HI.X R9, R16, R4, R17, 0x2, P0 ;  /* 0x000000041009a211 */ /* 0x000fe400000f1411 */
[C---:B----4-:R-:W-:Y:S01]  /*166c0*/  @!P1 LEA R2, P0, R14.reuse, R0, 0x2 ;  /* 0x000000000e029211 */ /* 0x050fe200078010ff */
[----:B------:R1:W-:Y:S03]  /*166d0*/  @!P5 ST.E.64 [R12.64], R158 ;  /* 0x0000009e0c00d985 */ /* 0x0003e6000c101b08 */
[----:B-----5:R-:W-:Y:S01]  /*166e0*/  @!P1 LEA.HI.X R3, R14, R4, R15, 0x2, P0 ;  /* 0x000000040e039211 */ /* 0x020fe200000f140f */
[----:B------:R1:W-:Y:S04]  /*166f0*/  @!P3 ST.E.64 [R10.64], R154 ;  /* 0x0000009a0a00b985 */ /* 0x0003e8000c101b08 */
[----:B------:R1:W-:Y:S04]  /*16700*/  @!P2 ST.E.64 [R8.64], R86 ;  /* 0x000000560800a985 */ /* 0x0003e8000c101b08 */
[----:B------:R1:W-:Y:S02]  /*16710*/  @!P1 ST.E.64 [R2.64], R70 ;  /* 0x0000004602009985 */ /* 0x0003e4000c101b08 */
.L_x_346:
[----:B------:R-:W-:Y:S05]  /*16720*/  BSYNC B0 ;  /* 0x0000000000007941 */ /* 0x000fea0003800000 */
.L_x_345:
[----:B------:R-:W-:Y:S05]  /*16730*/  BRA.DIV ~URZ, `(.L_x_347) ;  /* 0x00003c027f007947 */ /* 0x000fea000b800000 */
[----:B-1----:R1:W2:Y:S02]  /*16740*/  SHFL.IDX PT, R4, R5, 0x2, 0x1c1f ;  /* 0x005c1f0005047f89 */ /* 0x0022a400000e0000 */
.L_x_419:
[----:B------:R-:W-:Y:S05]  /*16750*/  BRA.DIV ~URZ, `(.L_x_348) ;  /* 0x00003c527f007947 */ /* 0x000fea000b800000 */
[----:B----4-:R4:W1:Y:S02]  /*16760*/  SHFL.IDX PT, R0, R6, 0x2, 0x1c1f ;  /* 0x005c1f0006007f89 */ /* 0x01086400000e0000 */
.L_x_420:
[----:B------:R-:W-:Y:S01]  /*16770*/  LOP3.LUT P0, RZ, R243, 0x1, RZ, 0xc0, !PT ;  /* 0x00000001f3ff7812 */ /* 0x000fe2000780c0ff */
[----:B------:R-:W-:-:S12]  /*16780*/  BSSY B0, `(.L_x_349) ;  /* 0x000004a000007945 */ /* 0x000fd80003800000 */
        /* <DEDUP_REMOVED lines=22> */
[----:B---3--:R-:W-:-:S11]  /*168f0*/  ISETP.GE.AND P0, PT, R17, c[0x0][0x3c8], PT ;  /* 0x0000f20011007a0c */ /* 0x008fd60003f06270 */
[----:B-1----:R-:W-:-:S04]  /*16900*/  @!P2 LEA R2, P1, R13, R0, 0x2 ;  /* 0x000000000d02a211 */ /* 0x002fc800078210ff */
[----:B----4-:R-:W-:Y:S02]  /*16910*/  @!P2 LEA.HI.X R3, R13, R4, R15, 0x2, P1 ;  /* 0x000000040d03a211 */ /* 0x010fe400008f140f */
[----:B------:R-:W3:Y:S01]  /*16920*/  LDL R13, [R1+0xc4] ;  /* 0x0000c400010d7983 */ /* 0x000ee20000100800 */
[----:B------:R-:W-:Y:S02]  /*16930*/  @!P0 IMAD.MOV.U32 R8, RZ, RZ, R0 ;  /* 0x000000ffff088224 */ /* 0x000fe400078e0000 */
[----:B------:R-:W-:Y:S01]  /*16940*/  @!P0 IMAD.MOV.U32 R9, RZ, RZ, R4 ;  /* 0x000000ffff098224 */ /* 0x000fe200078e0004 */
[----:B------:R-:W4:Y:S03]  /*16950*/  LDL R15, [R1+0xb4] ;  /* 0x0000b400010f7983 */ /* 0x000f260000100800 */
[----:B------:R-:W-:Y:S02]  /*16960*/  @!P0 IMAD.WIDE R8, R17, 0x4, R8 ;  /* 0x0000000411088825 */ /* 0x000fe400078e0208 */
[----:B------:R-:W5:Y:S01]  /*16970*/  LDL R17, [R1+0xb8] ;  /* 0x0000b80001117983 */ /* 0x000f620000100800 */
[----:B--2---:R-:W-:-:S02]  /*16980*/  ISETP.GE.AND P4, PT, R70, c[0x0][0x3c8], PT ;  /* 0x0000f20046007a0c */ /* 0x004fc40003f86270 */
[----:B------:R-:W-:Y:S01]  /*16990*/  ISETP.GE.AND P3, PT, R10, c[0x0][0x3c8], PT ;  /* 0x0000f2000a007a0c */ /* 0x000fe20003f66270 */
[----:B------:R1:W-:Y:S01]  /*169a0*/  @!P0 ST.E.64 [R8.64], R28 ;  /* 0x0000001c08008985 */ /* 0x0003e2000c101b08 */
[----:B------:R-:W-:Y:S02]  /*169b0*/  ISETP.GE.AND P1, PT, R68, c[0x0][0x3c8], PT ;  /* 0x0000f20044007a0c */ /* 0x000fe40003f26270 */
[----:B------:R-:W-:Y:S01]  /*169c0*/  ISETP.GE.AND P0, PT, R24, c[0x0][0x3c8], PT ;  /* 0x0000f20018007a0c */ /* 0x000fe20003f06270 */
[----:B------:R2:W-:Y:S01]  /*169d0*/  @!P2 ST.E.64 [R2.64], R30 ;  /* 0x0000001e0200a985 */ /* 0x0005e2000c101b08 */
[----:B------:R-:W-:-:S05]  /*169e0*/  ISETP.GE.AND P6, PT, R22, c[0x0][0x3c8], PT ;  /* 0x0000f20016007a0c */ /* 0x000fca0003fc6270 */
[-C--:B-1----:R-:W-:Y:S02]  /*169f0*/  @!P4 LEA R8, P5, R70, R0.reuse, 0x2 ;  /* 0x000000004608c211 */ /* 0x082fe400078a10ff */
[----:B--2---:R-:W-:Y:S02]  /*16a00*/  @!P3 LEA R2, P2, R10, R0, 0x2 ;  /* 0x000000000a02b211 */ /* 0x004fe400078410ff */
[-C--:B------:R-:W-:Y:S02]  /*16a10*/  @!P4 LEA.HI.X R9, R70, R4.reuse, R71, 0x2, P5 ;  /* 0x000000044609c211 */ /* 0x080fe400028f1447 */
[----:B------:R-:W-:-:S03]  /*16a20*/  @!P3 LEA.HI.X R3, R10, R4, R11, 0x2, P2 ;  /* 0x000000040a03b211 */ /* 0x000fc600010f140b */
[----:B------:R-:W-:Y:S01]  /*16a30*/  @!P4 ST.E.64 [R8.64], R32 ;  /* 0x000000200800c985 */ /* 0x000fe2000c101b08 */
[----:B------:R-:W-:Y:S02]  /*16a40*/  ISETP.GE.AND P4, PT, R12, c[0x0][0x3c8], PT ;  /* 0x0000f2000c007a0c */ /* 0x000fe40003f86270 */
[C---:B------:R-:W-:Y:S01]  /*16a50*/  @!P1 LEA R10, P5, R68.reuse, R0, 0x2 ;  /* 0x00000000440a9211 */ /* 0x040fe200078a10ff */
[----:B------:R1:W-:Y:S03]  /*16a60*/  @!P3 ST.E.64 [R2.64], R34 ;  /* 0x000000220200b985 */ /* 0x0003e6000c101b08 */
[----:B------:R-:W-:Y:S02]  /*16a70*/  @!P1 LEA.HI.X R11, R68, R4, R69, 0x2, P5 ;  /* 0x00000004440b9211 */ /* 0x000fe400028f1445 */
[----:B------:R-:W-:-:S03]  /*16a80*/  ISETP.GE.AND P3, PT, R20, c[0x0][0x3c8], PT ;  /* 0x0000f20014007a0c */ /* 0x000fc60003f66270 */
[----:B------:R-:W-:Y:S01]  /*16a90*/  @!P1 ST.E.64 [R10.64], R50 ;  /* 0x000000320a009985 */ /* 0x000fe2000c101b08 */
[----:B------:R-:W-:Y:S02]  /*16aa0*/  ISETP.GE.AND P1, PT, R16, c[0x0][0x3c8], PT ;  /* 0x0000f20010007a0c */ /* 0x000fe40003f26270 */
[-C--:B-1----:R-:W-:Y:S02]  /*16ab0*/  @!P0 LEA R2, P2, R24, R0.reuse, 0x2 ;  /* 0x0000000018028211 */ /* 0x082fe400078410ff */
[----:B------:R-:W-:Y:S02]  /*16ac0*/  @!P6 LEA R8, P5, R22, R0, 0x2 ;  /* 0x000000001608e211 */ /* 0x000fe400078a10ff */
[-C--:B------:R-:W-:Y:S02]  /*16ad0*/  @!P0 LEA.HI.X R3, R24, R4.reuse, R25, 0x2, P2 ;  /* 0x0000000418038211 */ /* 0x080fe400010f1419 */
[----:B------:R-:W-:Y:S02]  /*16ae0*/  ISETP.GE.AND P2, PT, R18, c[0x0][0x3c8], PT ;  /* 0x0000f20012007a0c */ /* 0x000fe40003f46270 */
[----:B------:R-:W-:Y:S01]  /*16af0*/  @!P6 LEA.HI.X R9, R22, R4, R23, 0x2, P5 ;  /* 0x000000041609e211 */ /* 0x000fe200028f1417 */
[----:B------:R1:W-:Y:S01]  /*16b00*/  @!P0 ST.E.64 [R2.64], R36 ;  /* 0x0000002402008985 */ /* 0x0003e2000c101b08 */
[----:B------:R-:W-:-:S03]  /*16b10*/  ISETP.GE.AND P0, PT, R14, c[0x0][0x3c8], PT ;  /* 0x0000f2000e007a0c */ /* 0x000fc60003f06270 */
[----:B------:R2:W-:Y:S01]  /*16b20*/  @!P6 ST.E.64 [R8.64], R38 ;  /* 0x000000260800e985 */ /* 0x0005e2000c101b08 */
[----:B-1----:R-:W-:-:S04]  /*16b30*/  @!P4 LEA R2, P5, R12, R0, 0x2 ;  /* 0x000000000c02c211 */ /* 0x002fc800078a10ff */
[----:B---3--:R-:W-:Y:S02]  /*16b40*/  @!P4 LEA.HI.X R3, R12, R4, R13, 0x2, P5 ;  /* 0x000000040c03c211 */ /* 0x008fe400028f140d */
[----:B------:R-:W-:-:S03]  /*16b50*/  @!P3 LEA R12, P5, R20, R0, 0x2 ;  /* 0x00000000140cb211 */ /* 0x000fc600078a10ff */
[----:B------:R1:W-:Y:S01]  /*16b60*/  @!P4 ST.E.64 [R2.64], R40 ;  /* 0x000000280200c985 */ /* 0x0003e2000c101b08 */
[----:B------:R-:W-:Y:S02]  /*16b70*/  @!P2 LEA R10, P4, R18, R0, 0x2 ;  /* 0x00000000120aa211 */ /* 0x000fe400078810ff */
[----:B------:R-:W-:Y:S02]  /*16b80*/  @!P3 LEA.HI.X R13, R20, R4, R21, 0x2, P5 ;  /* 0x00000004140db211 */ /* 0x000fe400028f1415 */
[----:B--2---:R-:W-:Y:S02]  /*16b90*/  @!P1 LEA R8, P5, R16, R0, 0x2 ;  /* 0x0000000010089211 */ /* 0x004fe400078a10ff */
[-C--:B------:R-:W-:Y:S02]  /*16ba0*/  @!P2 LEA.HI.X R11, R18, R4.reuse, R19, 0x2, P4 ;  /* 0x00000004120ba211 */ /* 0x080fe400020f1413 */
[----:B-----5:R-:W-:Y:S01]  /*16bb0*/  @!P1 LEA.HI.X R9, R16, R4, R17, 0x2, P5 ;  /* 0x0000000410099211 */ /* 0x020fe200028f1411 */
[----:B------:R2:W-:Y:S04]  /*16bc0*/  @!P3 ST.E.64 [R12.64], R64 ;  /* 0x000000400c00b985 */ /* 0x0005e8000c101b08 */
[----:B------:R2:W-:Y:S04]  /*16bd0*/  @!P2 ST.E.64 [R10.64], R52 ;  /* 0x000000340a00a985 */ /* 0x0005e8000c101b08 */
[----:B------:R2:W-:Y:S01]  /*16be0*/  @!P1 ST.E.64 [R8.64], R42 ;  /* 0x0000002a08009985 */ /* 0x0005e2000c101b08 */
[----:B-1----:R-:W-:-:S04]  /*16bf0*/  @!P0 LEA R2, P4, R14, R0, 0x2 ;  /* 0x000000000e028211 */ /* 0x002fc800078810ff */
[----:B----4-:R-:W-:-:S05]  /*16c00*/  @!P0 LEA.HI.X R3, R14, R4, R15, 0x2, P4 ;  /* 0x000000040e038211 */ /* 0x010fca00020f140f */
[----:B------:R2:W-:Y:S04]  /*16c10*/  @!P0 ST.E.64 [R2.64], R26 ;  /* 0x0000001a02008985 */ /* 0x0005e8000c101b08 */
.L_x_350:
[----:B------:R-:W-:Y:S05]  /*16c20*/  BSYNC B0 ;  /* 0x0000000000007941 */ /* 0x000fea0003800000 */
.L_x_349:
[----:B------:R-:W-:Y:S05]  /*16c30*/  BRA.DIV ~URZ, `(.L_x_351) ;  /* 0x000037e27f007947 */ /* 0x000fea000b800000 */
[----:B--2---:R2:W3:Y:S04]  /*16c40*/  SHFL.IDX PT, R4, R5, 0x3, 0x1c1f ;  /* 0x007c1f0005047f89 */ /* 0x0044e800000e0000 */
[----:B-1----:R2:W1:Y:S02]  /*16c50*/  SHFL.IDX PT, R0, R6, 0x3, 0x1c1f ;  /* 0x007c1f0006007f89 */ /* 0x00246400000e0000 */
.L_x_421:
[----:B------:R-:W-:-:S13]  /*16c60*/  LOP3.LUT P0, RZ, R243, 0x2, RZ, 0xc0, !PT ;  /* 0x00000002f3ff7812 */ /* 0x000fda000780c0ff */
        /* <DEDUP_REMOVED lines=20> */
[----:B------:R-:W3:Y:S01]  /*16db0*/  LDL R16, [R1+0xbc] ;  /* 0x0000bc0001107983 */ /* 0x000ee20000100800 */
[----:B-----5:R-:W-:-:S02]  /*16dc0*/  ISETP.GE.AND P4, PT, R14, c[0x0][0x3c8], PT ;  /* 0x0000f2000e007a0c */ /* 0x020fc40003f86270 */
[----:B--2---:R-:W-:Y:S02]  /*16dd0*/  ISETP.GE.AND P3, PT, R10, c[0x0][0x3c8], PT ;  /* 0x0000f2000a007a0c */ /* 0x004fe40003f66270 */
[----:B----4-:R-:W-:-:S09]  /*16de0*/  ISETP.GE.AND P2, PT, R5, c[0x0][0x3c8], PT ;  /* 0x0000f20005007a0c */ /* 0x010fd20003f46270 */
[----:B-1----:R-:W-:Y:S02]  /*16df0*/  @!P4 IMAD.MOV.U32 R8, RZ, RZ, R0 ;  /* 0x000000ffff08c224 */ /* 0x002fe400078e0000 */
[----:B------:R-:W-:Y:S01]  /*16e00*/  @!P4 IMAD.MOV.U32 R9, RZ, RZ, R4 ;  /* 0x000000ffff09c224 */ /* 0x000fe200078e0004 */
[----:B------:R-:W-:-:S03]  /*16e10*/  @!P3 LEA R2, P5, R10, R0, 0x2 ;  /* 0x000000000a02b211 */ /* 0x000fc600078a10ff */
[----:B------:R-:W-:Y:S01]  /*16e20*/  @!P4 IMAD.WIDE R8, R14, 0x4, R8 ;  /* 0x000000040e08c825 */ /* 0x000fe200078e0208 */
[----:B---3--:R-:W-:Y:S01]  /*16e30*/  @!P3 LEA.HI.X R3, R10, R4, R11, 0x2, P5 ;  /* 0x000000040a03b211 */ /* 0x008fe200028f140b */
[----:B------:R-:W2:Y:S04]  /*16e40*/  LDL R14, [R1+0xb8] ;  /* 0x0000b800010e7983 */ /* 0x000ea80000100800 */
[----:B------:R1:W-:Y:S04]  /*16e50*/  @!P4 ST.E.64 [R8.64], R56 ;  /* 0x000000380800c985 */ /* 0x0003e8000c101b08 */
[----:B------:R3:W-:Y:S01]  /*16e60*/  @!P3 ST.E.64 [R2.64], R44 ;  /* 0x0000002c0200b985 */ /* 0x0007e2000c101b08 */
[----:B------:R-:W-:-:S04]  /*16e70*/  @!P2 LEA R10, P3, R5, R0, 0x2 ;  /* 0x00000000050aa211 */ /* 0x000fc800078610ff */
[----:B------:R-:W-:Y:S02]  /*16e80*/  @!P2 LEA.HI.X R11, R5, R4, R27, 0x2, P3 ;  /* 0x00000004050ba211 */ /* 0x000fe400018f141b */
[----:B------:R-:W4:Y:S01]  /*16e90*/  LDL R5, [R1+0x70] ;  /* 0x0000700001057983 */ /* 0x000f220000100800 */
[----:B------:R-:W-:Y:S02]  /*16ea0*/  ISETP.GE.AND P1, PT, R25, c[0x0][0x3c8], PT ;  /* 0x0000f20019007a0c */ /* 0x000fe40003f26270 */
[----:B------:R-:W-:-:S11]  /*16eb0*/  ISETP.GE.AND P0, PT, R23, c[0x0][0x3c8], PT ;  /* 0x0000f20017007a0c */ /* 0x000fd60003f06270 */
[-C--:B-1----:R-:W-:Y:S02]  /*16ec0*/  @!P1 LEA R8, P4, R25, R0.reuse, 0x2 ;  /* 0x0000000019089211 */ /* 0x082fe400078810ff */
[----:B------:R-:W-:Y:S02]  /*16ed0*/  ISETP.GE.AND P5, PT, R21, c[0x0][0x3c8], PT ;  /* 0x0000f20015007a0c */ /* 0x000fe40003fa6270 */
[----:B---3--:R-:W-:-:S09]  /*16ee0*/  @!P0 LEA R2, P6, R23, R0, 0x2 ;  /* 0x0000000017028211 */ /* 0x008fd200078c10ff */
[----:B------:R-:W-:-:S04]  /*16ef0*/  P2R R3, PR, RZ, 0x10 ;  /* 0x00000010ff037803 */ /* 0x000fc80000000000 */
[----:B------:R-:W-:Y:S02]  /*16f00*/  ISETP.NE.AND P3, PT, R3, RZ, PT ;  /* 0x000000ff0300720c */ /* 0x000fe40003f65270 */
[----:B------:R-:W-:Y:S02]  /*16f10*/  ISETP.GE.AND P4, PT, R12, c[0x0][0x3c8], PT ;  /* 0x0000f2000c007a0c */ /* 0x000fe40003f86270 */
[-C--:B------:R-:W-:Y:S02]  /*16f20*/  @!P1 LEA.HI.X R9, R25, R4.reuse, R26, 0x2, P3 ;  /* 0x0000000419099211 */ /* 0x080fe400018f141a */
[----:B------:R-:W-:Y:S01]  /*16f30*/  @!P0 LEA.HI.X R3, R23, R4, R24, 0x2, P6 ;  /* 0x0000000417038211 */ /* 0x000fe200030f1418 */
[----:B------:R-:W-:Y:S01]  /*16f40*/  @!P2 ST.E.64 [R10.64], R74 ;  /* 0x0000004a0a00a985 */ /* 0x000fe2000c101b08 */
[----:B------:R-:W-:-:S03]  /*16f50*/  ISETP.GE.AND P3, PT, R19, c[0x0][0x3c8], PT ;  /* 0x0000f20013007a0c */ /* 0x000fc60003f66270 */
[----:B------:R1:W-:Y:S04]  /*16f60*/  @!P1 ST.E.64 [R8.64], R60 ;  /* 0x0000003c08009985 */ /* 0x0003e8000c101b08 */
[----:B------:R3:W-:Y:S01]  /*16f70*/  @!P0 ST.E.64 [R2.64], R46 ;  /* 0x0000002e02008985 */ /* 0x0007e2000c101b08 */
[----:B------:R-:W-:Y:S02]  /*16f80*/  ISETP.GE.AND P2, PT, R17, c[0x0][0x3c8], PT ;  /* 0x0000f20011007a0c */ /* 0x000fe40003f46270 */
[----:B------:R-:W-:Y:S02]  /*16f90*/  ISETP.GE.AND P1, PT, R15, c[0x0][0x3c8], PT ;  /* 0x0000f2000f007a0c */ /* 0x000fe40003f26270 */
[----:B-1----:R-:W-:-:S04]  /*16fa0*/  @!P5 LEA R8, P0, R21, R0, 0x2 ;  /* 0x000000001508d211 */ /* 0x002fc800078010ff */
[----:B------:R-:W-:Y:S02]  /*16fb0*/  @!P5 LEA.HI.X R9, R21, R4, R22, 0x2, P0 ;  /* 0x000000041509d211 */ /* 0x000fe400000f1416 */
[----:B---3--:R-:W-:-:S03]  /*16fc0*/  @!P4 LEA R2, P6, R12, R0, 0x2 ;  /* 0x000000000c02c211 */ /* 0x008fc600078c10ff */
[----:B------:R-:W-:Y:S01]  /*16fd0*/  @!P5 ST.E.64 [R8.64], R58 ;  /* 0x0000003a0800d985 */ /* 0x000fe2000c101b08 */
[----:B------:R-:W-:Y:S02]  /*16fe0*/  @!P4 LEA.HI.X R3, R12, R4, R13, 0x2, P6 ;  /* 0x000000040c03c211 */ /* 0x000fe400030f140d */
[-C--:B------:R-:W-:Y:S02]  /*16ff0*/  @!P3 LEA R12, P5, R19, R0.reuse, 0x2 ;  /* 0x00000000130cb211 */ /* 0x080fe400078a10ff */
[----:B------:R-:W-:Y:S01]  /*17000*/  ISETP.GE.AND P0, PT, R6, c[0x0][0x3c8], PT ;  /* 0x0000f20006007a0c */ /* 0x000fe20003f06270 */
[----:B------:R1:W-:Y:S01]  /*17010*/  @!P4 ST.E.64 [R2.64], R62 ;  /* 0x0000003e0200c985 */ /* 0x0003e2000c101b08 */
[----:B------:R-:W-:-:S04]  /*17020*/  @!P2 LEA R10, P6, R17, R0, 0x2 ;  /* 0x00000000110aa211 */ /* 0x000fc800078c10ff */
[----:B------:R-:W-:-:S05]  /*17030*/  @!P2 LEA.HI.X R11, R17, R4, R18, 0x2, P6 ;  /* 0x00000004110ba211 */ /* 0x000fca00030f1412 */
[----:B-1----:R-:W-:-:S04]  /*17040*/  P2R R2, PR, RZ, 0x20 ;  /* 0x00000020ff027803 */ /* 0x002fc80000000000 */
[----:B------:R-:W-:Y:S02]  /*17050*/  ISETP.NE.AND P4, PT, R2, RZ, PT ;  /* 0x000000ff0200720c */ /* 0x000fe40003f85270 */
[----:B------:R-:W-:Y:S02]  /*17060*/  @!P1 LEA R8, P5, R15, R0, 0x2 ;  /* 0x000000000f089211 */ /* 0x000fe400078a10ff */
[----:B------:R-:W-:Y:S02]  /*17070*/  @!P3 LEA.HI.X R13, R19, R4, R20, 0x2, P4 ;  /* 0x00000004130db211 */ /* 0x000fe400020f1414 */
[C---:B------:R-:W-:Y:S02]  /*17080*/  @!P0 LEA R2, P4, R6.reuse, R0, 0x2 ;  /* 0x0000000006028211 */ /* 0x040fe400078810ff */
[-C--:B------:R-:W-:Y:S01]  /*17090*/  @!P1 LEA.HI.X R9, R15, R4.reuse, R16, 0x2, P5 ;  /* 0x000000040f099211 */ /* 0x080fe200028f1410 */
[----:B------:R1:W-:Y:S04]  /*170a0*/  @!P3 ST.E.64 [R12.64], R76 ;  /* 0x0000004c0c00b985 */ /* 0x0003e8000c101b08 */
[----:B------:R1:W-:Y:S04]  /*170b0*/  @!P2 ST.E.64 [R10.64], R78 ;  /* 0x0000004e0a00a985 */ /* 0x0003e8000c101b08 */
[----:B------:R1:W-:Y:S01]  /*170c0*/  @!P1 ST.E.64 [R8.64], R66 ;  /* 0x0000004208009985 */ /* 0x0003e2000c101b08 */
[----:B--2---:R-:W-:-:S05]  /*170d0*/  @!P0 LEA.HI.X R3, R6, R4, R14, 0x2, P4 ;  /* 0x0000000406038211 */ /* 0x004fca00020f140e */
[----:B------:R1:W-:Y:S01]  /*170e0*/  @!P0 ST.E.64 [R2.64], R54 ;  /* 0x0000003602008985 */ /* 0x0003e2000c101b08 */
[----:B----4-:R-:W-:-:S13]  /*170f0*/  ISETP.GE.AND P0, PT, R5, c[0x0][0x3c8], PT ;  /* 0x0000f20005007a0c */ /* 0x010fda0003f06270 */
[----:B------:R-:W-:Y:S05]  /*17100*/  @P0 BRA `(.L_x_339) ;  /* 0x00000d1000000947 */ /* 0x000fea0003800000 */
[----:B------:R-:W2:Y:S01]  /*17110*/  LDL R6, [R1+0xb4] ;  /* 0x0000b40001067983 */ /* 0x000ea20000100800 */
[----:B-1----:R-:W-:-:S04]  /*17120*/  LEA R2, P0, R5, R0, 0x2 ;  /* 0x0000000005027211 */ /* 0x002fc800078010ff */
[----:B--2---:R-:W-:-:S05]  /*17130*/  LEA.HI.X R3, R5, R4, R6, 0x2, P0 ;  /* 0x0000000405037211 */ /* 0x004fca00000f1406 */
[----:B------:R1:W-:Y:S01]  /*17140*/  ST.E.64 [R2.64], R48 ;  /* 0x0000003002007985 */ /* 0x0003e2000c101b08 */
[----:B------:R-:W-:Y:S05]  /*17150*/  BRA `(.L_x_339) ;  /* 0x00000cc000007947 */ /* 0x000fea0003800000 */
.L_x_324:
[----:B------:R-:W4:Y:S04]  /*17160*/  LDL.LU R0, [R1+0x4c] ;  /* 0x00004c0001007983 */ /* 0x000f280000300800 */
[----:B---3--:R-:W3:Y:S01]  /*17170*/  LDL.LU R8, [R1+0x60] ;  /* 0x0000600001087983 */ /* 0x008ee20000300800 */
[----:B------:R-:W-:Y:S02]  /*17180*/  ISETP.NE.U32.AND P0, PT, RZ, c[0x0][0x508], PT ;  /* 0x00014200ff007a0c */ /* 0x000fe40003f05070 */
[----:B------:R-:W-:Y:S01]  /*17190*/  ISETP.NE.U32.AND P3, PT, RZ, c[0x0][0x500], PT ;  /* 0x00014000ff007a0c */ /* 0x000fe20003f65070 */
[----:B-12---:R-:W2:Y:S01]  /*171a0*/  LDL.LU R6, [R1+0xac] ;  /* 0x0000ac0001067983 */ /* 0x006ea20000300800 */
[----:B------:R-:W-:Y:S01]  /*171b0*/  ISETP.NE.AND.EX P2, PT, RZ, c[0x0][0x50c], PT, P0 ;  /* 0x00014300ff007a0c */ /* 0x000fe20003f45300 */
[----:B------:R-:W-:Y:S01]  /*171c0*/  IMAD.MOV.U32 R20, RZ, RZ, c[0x0][0x388] ;  /* 0x0000e200ff147624 */ /* 0x000fe200078e00ff */
[----:B------:R-:W-:-:S02]  /*171d0*/  ISETP.NE.AND.EX P3, PT, RZ, c[0x0][0x504], PT, P3 ;  /* 0x00014100ff007a0c */ /* 0x000fc40003f65330 */
[----:B----4-:R-:W-:-:S09]  /*171e0*/  IADD3 R2, P1, R0, c[0x0][0x500], RZ ;  /* 0x0001400000027a10 */ /* 0x010fd20007f3e0ff */
[----:B------:R-:W-:Y:S01]  /*171f0*/  @P2 IADD3 R4, P0, R0, c[0x0][0x508], RZ ;  /* 0x0001420000042a10 */ /* 0x000fe20007f1e0ff */
[----:B------:R-:W-:Y:S01]  /*17200*/  IMAD.MOV.U32 R0, RZ, RZ, RZ ;  /* 0x000000ffff007224 */ /* 0x000fe200078e00ff */
[C---:B---3--:R-:W-:Y:S02]  /*17210*/  IADD3.X R3, R8.reuse, c[0x0][0x504], RZ, P1, !PT ;  /* 0x0001410008037a10 */ /* 0x048fe40000ffe4ff */
[----:B------:R-:W-:-:S03]  /*17220*/  @P2 IADD3.X R5, R8, c[0x0][0x50c], RZ, P0, !PT ;  /* 0x0001430008052a10 */ /* 0x000fc600007fe4ff */
[----:B------:R1:W5:Y:S04]  /*17230*/  @P3 LDG.E R0, [R2.64] ;  /* 0x0000000802003981 */ /* 0x000368000c1e1900 */
[----:B------:R1:W5:Y:S01]  /*17240*/  @P2 LDG.E R20, [R4.64] ;  /* 0x0000000804142981 */ /* 0x000362000c1e1900 */
[----:B--2---:R-:W-:-:S04]  /*17250*/  ISETP.NE.AND P0, PT, R6, RZ, PT ;  /* 0x000000ff0600720c */ /* 0x004fc80003f05270 */
[----:B------:R-:W-:Y:S01]  /*17260*/  SEL R19, R6, c[0x0][0x3d4], P0 ;  /* 0x0000f50006137a07 */ /* 0x000fe20000000000 */
[----:B------:R-:W-:Y:S05]  /*17270*/  @P2 BRA `(.L_x_352) ;  /* 0x0000004000002947 */ /* 0x000fea0003800000 */
[----:B------:R-:W-:Y:S05]  /*17280*/  @!P3 BRA `(.L_x_352) ;  /* 0x000000300000b947 */ /* 0x000fea0003800000 */
[----:B-1----:R1:W2:Y:S04]  /*17290*/  LDG.E R4, [R2.64] ;  /* 0x0000000802047981 */ /* 0x0022a8000c1e1900 */
[----:B-1----:R-:W2:Y:S02]  /*172a0*/  LDG.E R2, [R2.64+0x4] ;  /* 0x0000040802027981 */ /* 0x002ea4000c1e1900 */
[----:B--2--5:R-:W-:Y:S02]  /*172b0*/  IADD3 R20, -R4, R2, RZ ;  /* 0x0000000204147210 */ /* 0x024fe40007ffe1ff */
.L_x_352:
[----:B-1----:R-:W2:Y:S04]  /*172c0*/  LDL.LU R5, [R1+0x58] ;  /* 0x0000580001057983 */ /* 0x002ea80000300800 */
[----:B------:R-:W3:Y:S04]  /*172d0*/  LDL.LU R3, [R1+0x64] ;  /* 0x0000640001037983 */ /* 0x000ee80000300800 */
[----:B------:R-:W4:Y:S01]  /*172e0*/  LDL.LU R2, [R1+0xa8] ;  /* 0x0000a80001027983 */ /* 0x000f220000300800 */
[----:B------:R-:W-:Y:S01]  /*172f0*/  BSSY B0, `(.L_x_353) ;  /* 0x0000039000007945 */ /* 0x000fe20003800000 */
[----:B-----5:R-:W-:-:S02]  /*17300*/  SHF.R.S32.HI R18, RZ, 0x1f, R0 ;  /* 0x0000001fff127819 */ /* 0x020fc40000011400 */
[----:B------:R-:W1:Y:S02]  /*17310*/  S2R R4, SR_TID.X ;  /* 0x0000000000047919 */ /* 0x000e640000002100 */
[----:B-1----:R-:W-:Y:S02]  /*17320*/  ISETP.GT.AND P0, PT, R4, 0x7f, PT ;  /* 0x0000007f0400780c */ /* 0x002fe40003f04270 */
[----:B--2---:R-:W-:Y:S02]  /*17330*/  LOP3.LUT R6, R5, 0xffff, RZ, 0xc0, !PT ;  /* 0x0000ffff05067812 */ /* 0x004fe400078ec0ff */
[----:B---3--:R-:W-:Y:S02]  /*17340*/  SEL R10, R3, RZ, !P3 ;  /* 0x000000ff030a7207 */ /* 0x008fe40005800000 */
[----:B----4-:R-:W-:-:S07]  /*17350*/  SEL R22, R2, RZ, !P3 ;  /* 0x000000ff02167207 */ /* 0x010fce0005800000 */
[----:B------:R-:W-:Y:S05]  /*17360*/  @P0 BRA `(.L_x_354) ;  /* 0x0000031000000947 */ /* 0x000fea0003800000 */
[----:B------:R-:W2:Y:S01]  /*17370*/  LDL R3, [R1+0x54] ;  /* 0x0000540001037983 */ /* 0x000ea20000100800 */
[----:B------:R-:W-:Y:S01]  /*17380*/  IMAD R2, R20, c[0x0][0x4e8], RZ ;  /* 0x00013a0014027a24 */ /* 0x000fe200078e02ff */
[----:B--2---:R-:W-:-:S04]  /*17390*/  LEA R11, R3, R4, 0x7 ;  /* 0x00000004030b7211 */ /* 0x004fc800078e38ff */
        /* <DEDUP_REMOVED lines=17> */
[----:B------:R-:W-:-:S04]  /*174b0*/  IMAD.WIDE.U32 R8, R8, R6, RZ ;  /* 0x0000000608087225 */ /* 0x000fc800078e00ff */
[----:B------:R-:W-:Y:S01]  /*174c0*/  IMAD.IADD R13, R9, 0x1, R13 ;  /* 0x00000001090d7824 */ /* 0x000fe200078e020d */
[----:B------:R-:W-:Y:S01]  /*174d0*/  IADD3 R9, R5, R12, RZ ;  /* 0x0000000c05097210 */ /* 0x000fe20007ffe0ff */
[----:B------:R-:W-:-:S05]  /*174e0*/  @P0 IMAD.HI.U32 R21, R11, c[0x0][0x4ec], RZ ;  /* 0x00013b000b150a27 */ /* 0x000fca00078e00ff */
[----:B------:R-:W-:Y:S02]  /*174f0*/  @P0 SHF.R.U32.HI R2, RZ, c[0x0][0x4f0], R21 ;  /* 0x00013c00ff020a19 */ /* 0x000fe40000011615 */
[----:B------:R-:W-:-:S03]  /*17500*/  IADD3 R21, P1, P0, R4, R8, R0 ;  /* 0x0000000804157210 */ /* 0x000fc6000783e000 */
[----:B------:R-:W-:Y:S01]  /*17510*/  IMAD.MOV R8, RZ, RZ, -R2 ;  /* 0x000000ffff087224 */ /* 0x000fe200078e0a02 */
[----:B--2---:R-:W-:-:S05]  /*17520*/  SEL R3, R23, RZ, P2 ;  /* 0x000000ff17037207 */ /* 0x004fca0001000000 */
[-C--:B-----5:R-:W-:Y:S02]  /*17530*/  IMAD R12, R17, R3.reuse, RZ ;  /* 0x00000003110c7224 */ /* 0x0a0fe400078e02ff */
[----:B------:R-:W-:-:S04]  /*17540*/  IMAD.WIDE.U32 R4, R16, R3, RZ ;  /* 0x0000000310047225 */ /* 0x000fc800078e00ff */
[----:B------:R-:W-:Y:S01]  /*17550*/  IMAD R3, R8, c[0x0][0x4e8], R11 ;  /* 0x00013a0008037a24 */ /* 0x000fe200078e020b */
[----:B------:R-:W-:Y:S02]  /*17560*/  IADD3.X R11, R9, R13, R18, P1, P0 ;  /* 0x0000000d090b7210 */ /* 0x000fe40000fe0412 */
[----:B------:R-:W-:Y:S02]  /*17570*/  IADD3 R9, R5, R12, RZ ;  /* 0x0000000c05097210 */ /* 0x000fe40007ffe0ff */
[----:B------:R-:W-:Y:S02]  /*17580*/  IADD3 R4, P1, P0, R2, R21, R4 ;  /* 0x0000001502047210 */ /* 0x000fe4000783e004 */
[----:B------:R-:W-:Y:S01]  /*17590*/  SHF.R.S32.HI R5, RZ, 0x1f, R2 ;  /* 0x0000001fff057819 */ /* 0x000fe20000011402 */
[----:B------:R-:W-:Y:S01]  /*175a0*/  IMAD R2, R15, R3, RZ ;  /* 0x000000030f027224 */ /* 0x000fe200078e02ff */
[----:B------:R-:W-:Y:S02]  /*175b0*/  SHF.R.S32.HI R8, RZ, 0x1f, R3 ;  /* 0x0000001fff087819 */ /* 0x000fe40000011403 */
[----:B------:R-:W-:Y:S01]  /*175c0*/  IADD3.X R5, R5, R11, R9, P1, P0 ;  /* 0x0000000b05057210 */ /* 0x000fe20000fe0409 */
[----:B------:R-:W-:-:S02]  /*175d0*/  IMAD.MOV.U32 R9, RZ, RZ, c[0x0][0x4a8] ;  /* 0x00012a00ff097624 */ /* 0x000fc400078e00ff */
[C---:B------:R-:W-:Y:S02]  /*175e0*/  IMAD R8, R14.reuse, R8, R2 ;  /* 0x000000080e087224 */ /* 0x040fe400078e0202 */
        /* <DEDUP_REMOVED lines=9> */
.L_x_354:
[----:B------:R-:W-:Y:S05]  /*17680*/  BSYNC B0 ;  /* 0x0000000000007941 */ /* 0x000fea0003800000 */
.L_x_353:
[----:B------:R-:W-:-:S13]  /*17690*/  ISETP.GT.AND P0, PT, R19, 0x1, PT ;  /* 0x000000011300780c */ /* 0x000fda0003f04270 */
[----:B------:R-:W-:Y:S05]  /*176a0*/  @P0 BRA `(.L_x_339) ;  /* 0x0000077000000947 */ /* 0x000fea0003800000 */
[----:B-1----:R-:W2:Y:S01]  /*176b0*/  LDL.LU R2, [R1+0x54] ;  /* 0x0000540001027983 */ /* 0x002ea20000300800 */
[----:B------:R-:W-:-:S03]  /*176c0*/  IMAD R4, R18, c[0x0][0x3a0], RZ ;  /* 0x0000e80012047a24 */ /* 0x000fc600078e02ff */
[----:B------:R-:W1:Y:S02]  /*176d0*/  S2R R3, SR_TID.X ;  /* 0x0000000000037919 */ /* 0x000e640000002100 */
[----:B-1----:R-:W-:-:S04]  /*176e0*/  SHF.R.S32.HI R5, RZ, 0x1f, R3 ;  /* 0x0000001fff057819 */ /* 0x002fc80000011403 */
[----:B------:R-:W-:-:S04]  /*176f0*/  LEA.HI R5, R5, R3, RZ, 0x2 ;  /* 0x0000000305057211 */ /* 0x000fc800078f10ff */
[----:B------:R-:W-:-:S04]  /*17700*/  LOP3.LUT R5, R5, 0xfffffffc, RZ, 0xc0, !PT ;  /* 0xfffffffc05057812 */ /* 0x000fc800078ec0ff */
[----:B------:R-:W-:Y:S02]  /*17710*/  IADD3 R5, -R5, R3, RZ ;  /* 0x0000000305057210 */ /* 0x000fe40007ffe1ff */
[----:B--2---:R-:W-:Y:S02]  /*17720*/  MOV R9, R2 ;  /* 0x0000000200097202 */ /* 0x004fe40000000f00 */
[----:B------:R-:W-:Y:S02]  /*17730*/  MOV R2, c[0x0][0x4e8] ;  /* 0x00013a0000027a02 */ /* 0x000fe40000000f00 */
[----:B------:R-:W-:Y:S02]  /*17740*/  LEA R12, R9, R249, 0x7 ;  /* 0x000000f9090c7211 */ /* 0x000fe400078e38ff */
[----:B------:R-:W-:Y:S01]  /*17750*/  ISETP.NE.AND P0, PT, R2, 0x1, PT ;  /* 0x000000010200780c */ /* 0x000fe20003f05270 */
[----:B------:R-:W-:-:S04]  /*17760*/  IMAD.WIDE.U32 R2, R0, c[0x0][0x3a0], RZ ;  /* 0x0000e80000027a25 */ /* 0x000fc800078e00ff */
[----:B------:R-:W-:Y:S01]  /*17770*/  IMAD R0, R0, c[0x0][0x3a4], R4 ;  /* 0x0000e90000007a24 */ /* 0x000fe200078e0204 */
[----:B------:R-:W-:Y:S01]  /*17780*/  LEA R4, R5, R249, 0x5 ;  /* 0x000000f905047211 */ /* 0x000fe200078e28ff */
[----:B------:R-:W-:Y:S02]  /*17790*/  IMAD R5, R22, c[0x0][0x3f0], RZ ;  /* 0x0000fc0016057a24 */ /* 0x000fe400078e02ff */
[----:B------:R-:W-:Y:S01]  /*177a0*/  IMAD.IADD R3, R3, 0x1, R0 ;  /* 0x0000000103037824 */ /* 0x000fe200078e0200 */
[----:B------:R-:W-:-:S03]  /*177b0*/  LEA R4, R9, R4, 0x7 ;  /* 0x0000000409047211 */ /* 0x000fc600078e38ff */
[----:B------:R-:W-:Y:S01]  /*177c0*/  IMAD.WIDE.U32 R2, R6, c[0x0][0x3e8], R2 ;  /* 0x0000fa0006027a25 */ /* 0x000fe200078e0002 */
[----:B------:R-:W-:-:S03]  /*177d0*/  MOV R0, R4 ;  /* 0x0000000400007202 */ /* 0x000fc60000000f00 */
[----:B------:R-:W-:-:S04]  /*177e0*/  @P0 IMAD.HI.U32 R8, R4, c[0x0][0x4ec], RZ ;  /* 0x00013b0004080a27 */ /* 0x000fc800078e00ff */
[----:B------:R-:W-:Y:S01]  /*177f0*/  IMAD R3, R6, c[0x0][0x3ec], R3 ;  /* 0x0000fb0006037a24 */ /* 0x000fe200078e0203 */
[----:B------:R-:W-:Y:S01]  /*17800*/  @P0 SHF.R.U32.HI R0, RZ, c[0x0][0x4f0], R8 ;  /* 0x00013c00ff000a19 */ /* 0x000fe20000011608 */
[C---:B------:R-:W-:Y:S02]  /*17810*/  IMAD R8, R10.reuse, c[0x0][0x3f4], R5 ;  /* 0x0000fd000a087a24 */ /* 0x040fe400078e0205 */
[----:B------:R-:W-:Y:S01]  /*17820*/  IMAD.WIDE.U32 R2, R10, c[0x0][0x3f0], R2 ;  /* 0x0000fc000a027a25 */ /* 0x000fe200078e0002 */
[----:B------:R-:W-:Y:S02]  /*17830*/  SHF.R.S32.HI R6, RZ, 0x1f, R0 ;  /* 0x0000001fff067819 */ /* 0x000fe40000011400 */
[----:B------:R-:W-:Y:S01]  /*17840*/  IADD3 R5, -R0, RZ, RZ ;  /* 0x000000ff00057210 */ /* 0x000fe20007ffe1ff */
[----:B------:R-:W-:Y:S02]  /*17850*/  IMAD.IADD R3, R3, 0x1, R8 ;  /* 0x0000000103037824 */ /* 0x000fe400078e0208 */
[----:B------:R-:W-:-:S02]  /*17860*/  IMAD R6, R6, c[0x0][0x3e0], RZ ;  /* 0x0000f80006067a24 */ /* 0x000fc400078e02ff */
        /* <DEDUP_REMOVED lines=13> */
.L_x_422:
[----:B------:R-:W-:Y:S05]  /*17940*/  BRA.DIV ~URZ, `(.L_x_356) ;  /* 0x00002c127f007947 */ /* 0x000fea000b800000 */
[----:B------:R3:W4:Y:S02]  /*17950*/  SHFL.IDX PT, R0, R13, RZ, 0x1c1f ;  /* 0x001c1fff0d007589 */ /* 0x00072400000e0000 */
.L_x_423:
[----:B------:R-:W-:Y:S01]  /*17960*/  IMAD R6, R20, c[0x0][0x4e8], RZ ;  /* 0x00013a0014067a24 */ /* 0x000fe200078e02ff */
[----:B------:R-:W-:Y:S04]  /*17970*/  BSSY B0, `(.L_x_357) ;  /* 0x000000f000007945 */ /* 0x000fe80003800000 */
[----:B------:R-:W-:-:S13]  /*17980*/  ISETP.GE.AND P0, PT, R12, R6, PT ;  /* 0x000000060c00720c */ /* 0x000fda0003f06270 */
[----:B------:R-:W-:Y:S05]  /*17990*/  @P0 BRA `(.L_x_358) ;  /* 0x000000c000000947 */ /* 0x000fea0003800000 */
[----:B------:R-:W-:Y:S02]  /*179a0*/  ISETP.GE.AND P2, PT, R228, c[0x0][0x3c8], PT ;  /* 0x0000f200e4007a0c */ /* 0x000fe40003f46270 */
[----:B------:R-:W-:Y:S02]  /*179b0*/  ISETP.GE.AND P1, PT, R238, c[0x0][0x3c8], PT ;  /* 0x0000f200ee007a0c */ /* 0x000fe40003f26270 */
[----:B------:R-:W-:-:S09]  /*179c0*/  ISETP.GE.AND P0, PT, R227, c[0x0][0x3c8], PT ;  /* 0x0000f200e3007a0c */ /* 0x000fd20003f06270 */
        /* <DEDUP_REMOVED lines=9> */
.L_x_358:
[----:B------:R-:W-:Y:S05]  /*17a60*/  BSYNC B0 ;  /* 0x0000000000007941 */ /* 0x000fea0003800000 */
.L_x_357:
[----:B------:R-:W-:Y:S05]  /*17a70*/  BRA.DIV ~URZ, `(.L_x_359) ;  /* 0x00002b527f007947 */ /* 0x000fea000b800000 */
[----:B--2---:R2:W1:Y:S04]  /*17a80*/  SHFL.IDX PT, R4, R5, 0x1, 0x1c1f ;  /* 0x003c1f0005047f89 */ /* 0x00446800000e0000 */
[----:B----4-:R2:W4:Y:S02]  /*17a90*/  SHFL.IDX PT, R0, R13, 0x1, 0x1c1f ;  /* 0x003c1f000d007f89 */ /* 0x01052400000e0000 */
.L_x_424:
[----:B------:R-:W-:Y:S01]  /*17aa0*/  IADD3 R2, R12, 0x20, RZ ;  /* 0x000000200c027810 */ /* 0x000fe20007ffe0ff */
[----:B------:R-:W-:Y:S03]  /*17ab0*/  BSSY B0, `(.L_x_360) ;  /* 0x000000f000007945 */ /* 0x000fe60003800000 */
        /* <DEDUP_REMOVED lines=14> */
.L_x_361:
[----:B------:R-:W-:Y:S05]  /*17ba0*/  BSYNC B0 ;  /* 0x0000000000007941 */ /* 0x000fea0003800000 */
.L_x_360:
[----:B------:R-:W-:Y:S05]  /*17bb0*/  BRA.DIV ~URZ, `(.L_x_362) ;  /* 0x00002ae27f007947 */ /* 0x000fea000b800000 */
[----:B-1----:R1:W2:Y:S02]  /*17bc0*/  SHFL.IDX PT, R4, R5, 0x2, 0x1c1f ;  /* 0x005c1f0005047f89 */ /* 0x0022a400000e0000 */
.L_x_425:
[----:B------:R-:W-:Y:S05]  /*17bd0*/  BRA.DIV ~URZ, `(.L_x_363) ;  /* 0x00002b327f007947 */ /* 0x000fea000b800000 */
[----:B----4-:R4:W1:Y:S02]  /*17be0*/  SHFL.IDX PT, R0, R13, 0x2, 0x1c1f ;  /* 0x005c1f000d007f89 */ /* 0x01086400000e0000 */
.L_x_426:
        /* <DEDUP_REMOVED lines=16> */
.L_x_365:
[----:B------:R-:W-:Y:S05]  /*17cf0*/  BSYNC B0 ;  /* 0x0000000000007941 */ /* 0x000fea0003800000 */
.L_x_364:
[----:B------:R-:W-:Y:S05]  /*17d00*/  BRA.DIV ~URZ, `(.L_x_366) ;  /* 0x00002a727f007947 */ /* 0x000fea000b800000 */
[----:B--2---:R2:W3:Y:S04]  /*17d10*/  SHFL.IDX PT, R4, R5, 0x3, 0x1c1f ;  /* 0x007c1f0005047f89 */ /* 0x0044e800000e0000 */
[----:B-1----:R2:W1:Y:S02]  /*17d20*/  SHFL.IDX PT, R0, R13, 0x3, 0x1c1f ;  /* 0x007c1f000d007f89 */ /* 0x00246400000e0000 */
.L_x_427:
[----:B------:R-:W-:-:S04]  /*17d30*/  IADD3 R12, R12, 0x60, RZ ;  /* 0x000000600c0c7810 */ /* 0x000fc80007ffe0ff */
        /* <DEDUP_REMOVED lines=8> */
[-C--:B---3--:R-:W-:Y:S02]  /*17dc0*/  @!P2 LEA.HI.X R11, R228, R4.reuse, R229, 0x1, P5 ;  /* 0x00000004e40ba211 */ /* 0x088fe400028f0ce5 */
[-C--:B------:R-:W-:Y:S02]  /*17dd0*/  @!P1 LEA.HI.X R9, R238, R4.reuse, R252, 0x1, P4 ;  /* 0x00000004ee099211 */ /* 0x080fe400020f0cfc */
[----:B------:R-:W-:Y:S01]  /*17de0*/  @!P0 LEA.HI.X R3, R227, R4, R251, 0x1, P3 ;  /* 0x00000004e3038211 */ /* 0x000fe200018f0cfb */
[----:B------:R1:W-:Y:S04]  /*17df0*/  @!P2 ST.E.128 [R10.64], RZ ;  /* 0x000000ff0a00a985 */ /* 0x0003e8000c101d08 */
[----:B------:R1:W-:Y:S04]  /*17e00*/  @!P1 ST.E.128 [R8.64], RZ ;  /* 0x000000ff08009985 */ /* 0x0003e8000c101d08 */
[----:B------:R1:W-:Y:S02]  /*17e10*/  @!P0 ST.E.128 [R2.64], RZ ;  /* 0x000000ff02008985 */ /* 0x0003e4000c101d08 */
.L_x_339:
[----:B------:R-:W-:Y:S05]  /*17e20*/  BSYNC B1 ;  /* 0x0000000000017941 */ /* 0x000fea0003800000 */
.L_x_323:
[----:B-1----:R-:W5:Y:S02]  /*17e30*/  LDL R0, [R1+0x12c] ;  /* 0x00012c0001007983 */ /* 0x002f640000100800 */
[----:B-----5:R-:W-:-:S13]  /*17e40*/  ISETP.NE.AND P0, PT, R0, RZ, PT ;  /* 0x000000ff0000720c */ /* 0x020fda0003f05270 */
[----:B------:R-:W-:Y:S01]  /*17e50*/  @P0 WARPSYNC 0xffffffff ;  /* 0xffffffff00000948 */ /* 0x000fe20003800000 */
[----:B------:R-:W-:Y:S06]  /*17e60*/  @P0 BAR.SYNC.DEFER_BLOCKING 0x5, 0x80 ;  /* 0x0142000000000b1d */ /* 0x000fec0000010000 */
[----:B------:R-:W1:Y:S04]  /*17e70*/  @P0 LDS.128 R8, [0xc080] ;  /* 0x00c08000ff080984 */ /* 0x000e680000000c00 */
[----:B-1----:R1:W-:Y:S04]  /*17e80*/  @P0 STL.64 [R1+0x50], R8 ;  /* 0x0000500801000387 */ /* 0x0023e80000100a00 */
[----:B------:R1:W-:Y:S04]  /*17e90*/  @P0 STL.64 [R1+0x58], R10 ;  /* 0x0000580a01000387 */ /* 0x0003e80000100a00 */
[----:B------:R-:W-:Y:S06]  /*17ea0*/  @P0 BAR.ARV 0x4, 0x80 ;  /* 0x0102000000000b1d */ /* 0x000fec0000002000 */
[----:B------:R-:W-:Y:S05]  /*17eb0*/  @P0 BRA `(.L_x_367) ;  /* 0x00000ba000000947 */ /* 0x000fea0003800000 */
[----:B------:R-:W5:Y:S01]  /*17ec0*/  S2R R0, SR_TID.X ;  /* 0x0000000000007919 */ /* 0x000f620000002100 */
[----:B-1----:R-:W-:Y:S01]  /*17ed0*/  IMAD.MOV.U32 R8, RZ, RZ, RZ ;  /* 0x000000ffff087224 */ /* 0x002fe200078e00ff */
[----:B-----5:R-:W-:-:S04]  /*17ee0*/  LOP3.LUT R14, R0, 0x1f, RZ, 0xc0, !PT ;  /* 0x0000001f000e7812 */ /* 0x020fc800078ec0ff */
[----:B------:R-:W-:Y:S01]  /*17ef0*/  ISETP.NE.AND P6, PT, R14, 0x1f, PT ;  /* 0x0000001f0e00780c */ /* 0x000fe20003fc5270 */
[----:B------:R-:W-:Y:S10]  /*17f00*/  BRA.DIV ~URZ, `(.L_x_368) ;  /* 0x000029427f007947 */ /* 0x000ff4000b800000 */
[----:B------:R1:W4:Y:S02]  /*17f10*/  SHFL.IDX PT, R10, R80, RZ, 0x1f ;  /* 0x00001fff500a7589 */ /* 0x00032400000e0000 */
.L_x_428:
[----:B------:R-:W-:Y:S05]  /*17f20*/  BRA.DIV ~URZ, `(.L_x_369) ;  /* 0x000029927f007947 */ /* 0x000fea000b800000 */
[----:B------:R1:W4:Y:S02]  /*17f30*/  SHFL.IDX PT, R9, R80, 0x1, 0x1f ;  /* 0x00201f0050097f89 */ /* 0x00032400000e0000 */
.L_x_429:
[----:B------:R-:W5:Y:S01]  /*17f40*/  LDL R0, [R1+0x5c] ;  /* 0x00005c0001007983 */ /* 0x000f620000100800 */
[----:B--234-:R-:W-:Y:S02]  /*17f50*/  IMAD.MOV.U32 R6, RZ, RZ, RZ ;  /* 0x000000ffff067224 */ /* 0x01cfe400078e00ff */
[----:B-----5:R-:W-:-:S05]  /*17f60*/  IMAD.IADD R0, R0, 0x1, R14 ;  /* 0x0000000100007824 */ /* 0x020fca00078e020e */
[----:B------:R-:W-:-:S13]  /*17f70*/  ISETP.GE.OR P0, PT, R0, c[0x0][0x53c], !P6 ;  /* 0x00014f0000007a0c */ /* 0x000fda0007706670 */
[----:B------:R-:W-:Y:S01]  /*17f80*/  @!P0 MOV R2, 0x4 ;  /* 0x0000000400028802 */ /* 0x000fe20000000f00 */
[----:B------:R-:W-:-:S04]  /*17f90*/  @!P0 IMAD.MOV.U32 R4, RZ, RZ, 0x4 ;  /* 0x00000004ff048424 */ /* 0x000fc800078e00ff */
        /* <DEDUP_REMOVED lines=12> */
[----:B------:R2:W3:Y:S02]  /*18060*/  SHFL.UP PT, R4, R0, 0x1, RZ ;  /* 0x0420000000047989 */ /* 0x0004e400000e00ff */
.L_x_430:
[----:B---3--:R-:W-:-:S04]  /*18070*/  SEL R4, R4, RZ, P5 ;  /* 0x000000ff04047207 */ /* 0x008fc80002800000 */
[----:B--2---:R-:W-:Y:S01]  /*18080*/  IADD3 R0, R0, R4, RZ ;  /* 0x0000000400007210 */ /* 0x004fe20007ffe0ff */
[----:B------:R-:W-:Y:S05]  /*18090*/  BRA.DIV ~URZ, `(.L_x_371) ;  /* 0x000028d27f007947 */ /* 0x000fea000b800000 */
        /* <DEDUP_REMOVED lines=12> */
[----:B------:R2:W3:Y:S02]  /*18160*/  SHFL.IDX PT, R0, R4, 0x1f, 0x1f ;  /* 0x03e01f0004007f89 */ /* 0x0004e400000e0000 */
.L_x_431:
[----:B---3--:R-:W-:Y:S01]  /*18170*/  IMAD R0, R0, c[0x0][0x538], RZ ;  /* 0x00014e0000007a24 */ /* 0x008fe200078e02ff */
[----:B------:R-:W-:Y:S04]  /*18180*/  BSSY B1, `(.L_x_372) ;  /* 0x0000084000017945 */ /* 0x000fe80003800000 */
[----:B------:R-:W-:-:S04]  /*18190*/  IADD3 R9, R0, R9, RZ ;  /* 0x0000000900097210 */ /* 0x000fc80007ffe0ff */
[----:B------:R-:W-:-:S13]  /*181a0*/  ISETP.GT.AND P0, PT, R9, R10, PT ;  /* 0x0000000a0900720c */ /* 0x000fda0003f04270 */
[----:B------:R-:W-:Y:S05]  /*181b0*/  @P0 BRA `(.L_x_373) ;  /* 0x0000026000000947 */ /* 0x000fea0003800000 */
.L_x_377:
[----:B------:R-:W3:Y:S02]  /*181c0*/  LDL.LU R0, [R1+0x5c] ;  /* 0x00005c0001007983 */ /* 0x000ee40000300800 */
[----:B---3--:R-:W-:-:S04]  /*181d0*/  IADD3 R0, R0, 0x1f, RZ ;  /* 0x0000001f00007810 */ /* 0x008fc80007ffe0ff */
[----:B------:R-:W-:-:S13]  /*181e0*/  ISETP.GE.AND P0, PT, R0, c[0x0][0x53c], PT ;  /* 0x00014f0000007a0c */ /* 0x000fda0003f06270 */
[----:B------:R-:W-:Y:S05]  /*181f0*/  @P0 BRA `(.L_x_374) ;  /* 0x0000077000000947 */ /* 0x000fea0003800000 */
[----:B------:R3:W-:Y:S01]  /*18200*/  STL [R1+0x5c], R0 ;  /* 0x00005c0001007387 */ /* 0x0007e20000100800 */
[----:B------:R-:W-:Y:S02]  /*18210*/  MOV R6, RZ ;  /* 0x000000ff00067202 */ /* 0x000fe40000000f00 */
[----:B------:R-:W-:Y:S02]  /*18220*/  MOV R8, RZ ;  /* 0x000000ff00087202 */ /* 0x000fe40000000f00 */
[----:B---3--:R-:W-:-:S04]  /*18230*/  IADD3 R0, R0, R14, RZ ;  /* 0x0000000e00007210 */ /* 0x008fc80007ffe0ff */
[----:B------:R-:W-:-:S13]  /*18240*/  ISETP.GE.OR P0, PT, R0, c[0x0][0x53c], !P6 ;  /* 0x00014f0000007a0c */ /* 0x000fda0007706670 */
[----:B--2---:R-:W-:Y:S02]  /*18250*/  @!P0 MOV R4, 0x4 ;  /* 0x0000000400048802 */ /* 0x004fe40000000f00 */
[----:B------:R-:W-:-:S03]  /*18260*/  @!P0 MOV R2, 0x4 ;  /* 0x0000000400028802 */ /* 0x000fc60000000f00 */
[----:B------:R-:W-:-:S04]  /*18270*/  @!P0 IMAD.WIDE R4, R0, R4, c[0x0][0x580] ;  /* 0x0001600000048625 */ /* 0x000fc800078e0204 */
[----:B------:R-:W-:Y:S01]  /*18280*/  @!P0 IMAD.WIDE R2, R0, R2, c[0x0][0x578] ;  /* 0x00015e0000028625 */ /* 0x000fe200078e0202 */
[----:B------:R-:W2:Y:S04]  /*18290*/  @!P0 LDG.E R6, [R4.64] ;  /* 0x0000000804068981 */ /* 0x000ea8000c1e1900 */
[----:B------:R-:W2:Y:S02]  /*182a0*/  @!P0 LDG.E R8, [R2.64] ;  /* 0x0000000802088981 */ /* 0x000ea4000c1e1900 */
[----:B--2---:R-:W-:Y:S01]  /*182b0*/  IMAD R0, R8, R6, RZ ;  /* 0x0000000608007224 */ /* 0x004fe200078e02ff */
[----:B------:R-:W-:Y:S05]  /*182c0*/  BRA.DIV ~URZ, `(.L_x_375) ;  /* 0x000028527f007947 */ /* 0x000fea000b800000 */
[----:B------:R2:W3:Y:S02]  /*182d0*/  SHFL.UP PT, R2, R0, 0x1, RZ ;  /* 0x0420000000027989 */ /* 0x0004e400000e00ff */
.L_x_432:
        /* <DEDUP_REMOVED lines=16> */
.L_x_433:
[----:B---3--:R-:W-:-:S05]  /*183e0*/  IMAD R0, R0, c[0x0][0x538], RZ ;  /* 0x00014e0000007a24 */ /* 0x008fca00078e02ff */
[----:B------:R-:W-:-:S04]  /*183f0*/  IADD3 R9, R0, R9, RZ ;  /* 0x0000000900097210 */ /* 0x000fc80007ffe0ff */
[----:B------:R-:W-:-:S13]  /*18400*/  ISETP.GT.AND P0, PT, R9, R10, PT ;  /* 0x0000000a0900720c */ /* 0x000fda0003f04270 */
[----:B-12---:R-:W-:Y:S05]  /*18410*/  @!P0 BRA `(.L_x_377) ;  /* 0xfffffda000008947 */ /* 0x006fea000383ffff */
.L_x_373:
[----:B------:R-:W-:-:S05]  /*18420*/  IADD3 R12, -R0, R9, RZ ;  /* 0x00000009000c7210 */ /* 0x000fca0007ffe1ff */
[----:B------:R-:W-:-:S05]  /*18430*/  IMAD R0, R4, c[0x0][0x538], R12 ;  /* 0x00014e0004007a24 */ /* 0x000fca00078e020c */
[----:B------:R-:W-:Y:S01]  /*18440*/  ISETP.GT.AND P0, PT, R0, R10, PT ;  /* 0x0000000a0000720c */ /* 0x000fe20003f04270 */
[----:B------:R-:W-:-:S12]  /*18450*/  BRA.DIV ~URZ, `(.L_x_378) ;  /* 0x000028c27f007947 */ /* 0x000fd8000b800000 */
[----:B------:R-:W-:-:S04]  /*18460*/  VOTE.ANY R0, PT, !P0 ;  /* 0x0000000000007806 */ /* 0x000fc800040e0100 */
.L_x_434:
[----:B------:R3:W4:Y:S01]  /*18470*/  POPC R11, R0 ;  /* 0x00000000000b7309 */ /* 0x0007220000000000 */
[----:B------:R-:W-:Y:S05]  /*18480*/  BRA.DIV ~URZ, `(.L_x_379) ;  /* 0x000028d27f007947 */ /* 0x000fea000b800000 */
[----:B----4-:R4:W1:Y:S04]  /*18490*/  SHFL.IDX PT, R6, R6, R11, 0x1f ;  /* 0x00001f0b06067589 */ /* 0x01086800000e0000 */
[----:B------:R4:W2:Y:S02]  /*184a0*/  SHFL.IDX PT, R5, R8, R11, 0x1f ;  /* 0x00001f0b08057589 */ /* 0x0008a400000e0000 */
.L_x_435:
[----:B------:R-:W-:Y:S01]  /*184b0*/  ISETP.NE.AND P0, PT, R0, RZ, PT ;  /* 0x000000ff0000720c */ /* 0x000fe20003f05270 */
[----:B------:R-:W-:-:S12]  /*184c0*/  BSSY B0, `(.L_x_380) ;  /* 0x0000005000007945 */ /* 0x000fd80003800000 */
[----:B------:R-:W-:Y:S05]  /*184d0*/  @!P0 BRA `(.L_x_381) ;  /* 0x0000003000008947 */ /* 0x000fea0003800000 */
[----:B---3--:R-:W-:Y:S01]  /*184e0*/  IADD3 R0, R11, -0x1, RZ ;  /* 0xffffffff0b007810 */ /* 0x008fe20007ffe0ff */
[----:B------:R-:W-:Y:S05]  /*184f0*/  BRA.DIV ~URZ, `(.L_x_382) ;  /* 0x000029327f007947 */ /* 0x000fea000b800000 */
[----:B------:R3:W4:Y:S02]  /*18500*/  SHFL.IDX PT, R13, R4, R0, 0x1f ;  /* 0x00001f00040d7589 */ /* 0x00072400000e0000 */
.L_x_381:
[----:B------:R-:W-:Y:S05]  /*18510*/  BSYNC B0 ;  /* 0x0000000000007941 */ /* 0x000fea0003800000 */
.L_x_380:
[----:B--234-:R-:W-:Y:S01]  /*18520*/  IMAD R4, R13, c[0x0][0x538], R12 ;  /* 0x00014e000d047a24 */ /* 0x01cfe200078e020c */
[----:B-1----:R-:W-:Y:S02]  /*18530*/  IABS R2, R6 ;  /* 0x0000000600027213 */ /* 0x002fe40000000000 */
[----:B------:R-:W-:Y:S01]  /*18540*/  IABS R0, R5 ;  /* 0x0000000500007213 */ /* 0x000fe20000000000 */
[----:B------:R-:W-:Y:S01]  /*18550*/  IMAD.IADD R10, R10, 0x1, -R4 ;  /* 0x000000010a0a7824 */ /* 0x000fe200078e0a04 */
[----:B------:R1:W-:Y:S01]  /*18560*/  STL [R1+0x50], R4 ;  /* 0x0000500401007387 */ /* 0x0003e20000100800 */
[----:B------:R-:W2:Y:S03]  /*18570*/  I2F.RP R8, R2 ;  /* 0x0000000200087306 */ /* 0x000ea60000209400 */
[----:B------:R-:W3:Y:S05]  /*18580*/  LDL.LU R15, [R1+0x5c] ;  /* 0x00005c00010f7983 */ /* 0x000eea0000300800 */
[----:B--2---:R-:W2:Y:S02]  /*18590*/  MUFU.RCP R8, R8 ;  /* 0x0000000800087308 */ /* 0x004ea40000001000 */
[----:B--2---:R-:W-:-:S06]  /*185a0*/  IADD3 R8, R8, 0xffffffe, RZ ;  /* 0x0ffffffe08087810 */ /* 0x004fcc0007ffe0ff */
[----:B------:R-:W2:Y:S01]  /*185b0*/  F2I.FTZ.U32.TRUNC.NTZ R9, R8 ;  /* 0x0000000800097305 */ /* 0x000ea2000021f000 */
[----:B-1----:R-:W-:Y:S01]  /*185c0*/  IMAD.MOV.U32 R4, RZ, RZ, R0 ;  /* 0x000000ffff047224 */ /* 0x002fe200078e0000 */
[----:B------:R-:W-:Y:S02]  /*185d0*/  IABS R0, R6 ;  /* 0x0000000600007213 */ /* 0x000fe40000000000 */
[----:B------:R-:W-:-:S04]  /*185e0*/  IABS R12, R10 ;  /* 0x0000000a000c7213 */ /* 0x000fc80000000000 */
[----:B------:R-:W1:Y:S01]  /*185f0*/  I2F.RP R13, R4 ;  /* 0x00000004000d7306 */ /* 0x000e620000209400 */
[----:B--2---:R-:W-:Y:S01]  /*18600*/  IMAD.MOV R3, RZ, RZ, -R9 ;  /* 0x000000ffff037224 */ /* 0x004fe200078e0a09 */
[----:B------:R-:W-:-:S03]  /*18610*/  MOV R8, RZ ;  /* 0x000000ff00087202 */ /* 0x000fc60000000f00 */
[----:B------:R-:W-:Y:S02]  /*18620*/  IMAD R3, R3, R2, RZ ;  /* 0x0000000203037224 */ /* 0x000fe400078e02ff */
[----:B------:R-:W-:Y:S02]  /*18630*/  IMAD.MOV R0, RZ, RZ, -R0 ;  /* 0x000000ffff007224 */ /* 0x000fe400078e0a00 */
[----:B------:R-:W-:-:S04]  /*18640*/  IMAD.HI.U32 R9, R9, R3, R8 ;  /* 0x0000000309097227 */ /* 0x000fc800078e0008 */
[----:B------:R-:W-:Y:S02]  /*18650*/  IMAD.MOV.U32 R3, RZ, RZ, R12 ;  /* 0x000000ffff037224 */ /* 0x000fe400078e000c */
[----:B------:R-:W-:Y:S02]  /*18660*/  IMAD.MOV.U32 R8, RZ, RZ, R0 ;  /* 0x000000ffff087224 */ /* 0x000fe400078e0000 */
[----:B------:R-:W-:-:S04]  /*18670*/  IMAD.HI.U32 R0, R9, R3, RZ ;  /* 0x0000000309007227 */ /* 0x000fc800078e00ff */
[----:B------:R-:W-:Y:S02]  /*18680*/  IMAD R3, R0, R8, R3 ;  /* 0x0000000800037224 */ /* 0x000fe400078e0203 */
[----:B-1----:R-:W1:Y:S03]  /*18690*/  MUFU.RCP R8, R13 ;  /* 0x0000000d00087308 */ /* 0x002e660000001000 */
        /* <DEDUP_REMOVED lines=23> */
[----:B------:R-:W-:-:S05]  /*18810*/  IMAD R3, R2, R8, R3 ;  /* 0x0000000802037224 */ /* 0x000fca00078e0203 */
[----:B------:R-:W-:-:S13]  /*18820*/  ISETP.GT.U32.AND P0, PT, R4, R3, PT ;  /* 0x000000030400720c */ /* 0x000fda0003f04070 */
[----:B------:R-:W-:-:S05]  /*18830*/  @!P0 IMAD.IADD R3, R3, 0x1, -R4 ;  /* 0x0000000103038824 */ /* 0x000fca00078e0a04 */
[----:B------:R-:W-:Y:S02]  /*18840*/  ISETP.GE.U32.AND P2, PT, R3, R4, PT ;  /* 0x000000040300720c */ /* 0x000fe40003f46070 */
[----:B------:R-:W-:Y:S02]  /*18850*/  LOP3.LUT R3, R0, R5, RZ, 0x3c, !PT ;  /* 0x0000000500037212 */ /* 0x000fe400078e3cff */
[----:B------:R-:W-:Y:S02]  /*18860*/  @!P0 IADD3 R2, R2, 0x1, RZ ;  /* 0x0000000102028810 */ /* 0x000fe40007ffe0ff */
[----:B------:R-:W-:Y:S02]  /*18870*/  ISETP.GE.AND P1, PT, R3, RZ, PT ;  /* 0x000000ff0300720c */ /* 0x000fe40003f26270 */
[----:B------:R-:W-:-:S05]  /*18880*/  ISETP.NE.AND P0, PT, R5, RZ, PT ;  /* 0x000000ff0500720c */ /* 0x000fca0003f05270 */
[----:B------:R-:W-:-:S06]  /*18890*/  @P2 IADD3 R2, R2, 0x1, RZ ;  /* 0x0000000102022810 */ /* 0x000fcc0007ffe0ff */
[----:B------:R-:W-:Y:S02]  /*188a0*/  @!P1 IMAD.MOV R2, RZ, RZ, -R2 ;  /* 0x000000ffff029224 */ /* 0x000fe400078e0a02 */
[----:B------:R-:W-:-:S04]  /*188b0*/  @!P0 LOP3.LUT R2, RZ, R5, RZ, 0x33, !PT ;  /* 0x00000005ff028212 */ /* 0x000fc800078e33ff */
[----:B------:R-:W-:Y:S01]  /*188c0*/  IADD3 R3, -R2, RZ, RZ ;  /* 0x000000ff02037210 */ /* 0x000fe20007ffe1ff */
[----:B------:R-:W-:Y:S02]  /*188d0*/  IMAD R6, R0, R6, RZ ;  /* 0x0000000600067224 */ /* 0x000fe400078e02ff */
[C---:B------:R-:W-:Y:S02]  /*188e0*/  IMAD R2, R5.reuse, 0x1000000, R2 ;  /* 0x0100000005027824 */ /* 0x040fe400078e0202 */
[----:B------:R-:W-:Y:S01]  /*188f0*/  IMAD R0, R5, R3, R0 ;  /* 0x0000000305007224 */ /* 0x000fe200078e0200 */
[----:B------:R-:W-:-:S03]  /*18900*/  IADD3 R3, R10, -R6, RZ ;  /* 0x800000060a037210 */ /* 0x000fc60007ffe0ff */
[----:B------:R-:W-:-:S05]  /*18910*/  IMAD R0, R0, 0x10000, R2 ;  /* 0x0001000000007824 */ /* 0x000fca00078e0202 */
[----:B------:R1:W-:Y:S01]  /*18920*/  STL [R1+0x58], R0 ;  /* 0x0000580001007387 */ /* 0x0003e20000100800 */
[----:B---3--:R-:W-:-:S05]  /*18930*/  IMAD.IADD R15, R11, 0x1, R15 ;  /* 0x000000010b0f7824 */ /* 0x008fca00078e020f */
[----:B------:R1:W-:Y:S04]  /*18940*/  STL [R1+0x5c], R15 ;  /* 0x00005c0f01007387 */ /* 0x0003e80000100800 */
[----:B------:R1:W-:Y:S01]  /*18950*/  STL [R1+0x54], R3 ;  /* 0x0000540301007387 */ /* 0x0003e20000100800 */
[----:B------:R-:W-:Y:S05]  /*18960*/  BRA `(.L_x_383) ;  /* 0x0000005000007947 */ /* 0x000fea0003800000 */
.L_x_374:
[----:B------:R-:W-:Y:S01]  /*18970*/  MOV R0, c[0x0][0x53c] ;  /* 0x00014f0000007a02 */ /* 0x000fe20000000f00 */
[----:B------:R3:W-:Y:S04]  /*18980*/  STL [R1+0x50], R10 ;  /* 0x0000500a01007387 */ /* 0x0007e80000100800 */
[----:B------:R3:W-:Y:S04]  /*18990*/  STL [R1+0x54], RZ ;  /* 0x000054ff01007387 */ /* 0x0007e80000100800 */
[----:B------:R3:W-:Y:S04]  /*189a0*/  STL [R1+0x58], RZ ;  /* 0x000058ff01007387 */ /* 0x0007e80000100800 */
[----:B------:R3:W-:Y:S02]  /*189b0*/  STL [R1+0x5c], R0 ;  /* 0x00005c0001007387 */ /* 0x0007e40000100800 */
.L_x_383:
[----:B------:R-:W-:Y:S05]  /*189c0*/  BSYNC B1 ;  /* 0x0000000000017941 */ /* 0x000fea0003800000 */
.L_x_372:
[----:B------:R-:W4:Y:S04]  /*189d0*/  LDL R8, [R1+0x50] ;  /* 0x0000500001087983 */ /* 0x000f280000100800 */
[----:B------:R-:W4:Y:S04]  /*189e0*/  LDL R9, [R1+0x54] ;  /* 0x0000540001097983 */ /* 0x000f280000100800 */
[----:B---3--:R-:W4:Y:S04]  /*189f0*/  LDL R10, [R1+0x58] ;  /* 0x00005800010a7983 */ /* 0x008f280000100800 */
[----:B------:R-:W4:Y:S01]  /*18a00*/  LDL R11, [R1+0x5c] ;  /* 0x00005c00010b7983 */ /* 0x000f220000100800 */
[----:B------:R-:W-:Y:S03]  /*18a10*/  WARPSYNC 0xffffffff ;  /* 0xffffffff00007948 */ /* 0x000fe60003800000 */
[----:B------:R-:W-:Y:S01]  /*18a20*/  BAR.SYNC.DEFER_BLOCKING 0x4, 0x80 ;  /* 0x0102000000007b1d */ /* 0x000fe20000010000 */
[----:B------:R-:W-:-:S13]  /*18a30*/  ISETP.NE.AND P0, PT, R14, RZ, PT ;  /* 0x000000ff0e00720c */ /* 0x000fda0003f05270 */
[----:B----4-:R3:W-:Y:S04]  /*18a40*/  @!P0 STS.128 [0xc080], R8 ;  /* 0x00c08008ff008388 */ /* 0x0107e80000000c00 */
[----:B------:R-:W-:Y:S06]  /*18a50*/  BAR.ARV 0x5, 0x80 ;  /* 0x0142000000007b1d */ /* 0x000fec0000002000 */
.L_x_367:
[----:B-1----:R-:W5:Y:S02]  /*18a60*/  LDL R0, [R1+0x5c] ;  /* 0x00005c0001007983 */ /* 0x002f640000100800 */
[----:B-----5:R-:W-:-:S13]  /*18a70*/  ISETP.GE.AND P0, PT, R0, c[0x0][0x53c], PT ;  /* 0x00014f0000007a0c */ /* 0x020fda0003f06270 */
[----:B--234-:R-:W-:Y:S01]  /*18a80*/  @P0 CALL.REL.NOINC `(.L_x_384) ;  /* 0x0000001000000944 */ /* 0x01cfe20003c00000 */
[----:B------:R-:W-:Y:S05]  /*18a90*/  BRA `(.L_x_385) ;  /* 0xfffe953000007947 */ /* 0x000fea000383ffff */
.L_x_384:
[----:B------:R-:W-:Y:S05]  /*18aa0*/  EXIT ;  /* 0x000000000000794d */ /* 0x000fea0003800000 */
.L_x_198:
[----:B------:R-:W-:Y:S01]  /*18ab0*/  IMAD.MOV.U32 R0, RZ, RZ, R5 ;  /* 0x000000ffff007224 */ /* 0x000fe200078e0005 */
[----:B------:R-:W-:Y:S02]  /*18ac0*/  MOV R3, 0x1 ;  /* 0x0000000100037802 */ /* 0x000fe40000000f00 */
[----:B------:R-:W-:Y:S02]  /*18ad0*/  MOV R2, 0x18af0 ;  /* 0x00018af000027802 */ /* 0x000fe40000000f00 */
[----:B------:R-:W-:Y:S05]  /*18ae0*/  CALL.REL.NOINC `($__internal_6_$__cuda_sm70_shflsync_up_p) ;  /* 0x0000246000007944 */ /* 0x000fea0003c00000 */
[----:B------:R-:W-:Y:S01]  /*18af0*/  MOV R0, R4 ;  /* 0x0000000400007202 */ /* 0x000fe20000000f00 */
[----:B------:R-:W-:Y:S05]  /*18b00*/  BRA `(.L_x_386) ;  /* 0xfffe796000007947 */ /* 0x000fea000383ffff */
.L_x_199:
[----:B------:R-:W-:Y:S01]  /*18b10*/  IMAD.MOV.U32 R0, RZ, RZ, R5 ;  /* 0x000000ffff007224 */ /* 0x000fe200078e0005 */
[----:B------:R-:W-:Y:S02]  /*18b20*/  MOV R3, 0x2 ;  /* 0x0000000200037802 */ /* 0x000fe40000000f00 */
[----:B------:R-:W-:Y:S02]  /*18b30*/  MOV R2, 0x18b50 ;  /* 0x00018b5000027802 */ /* 0x000fe40000000f00 */
[----:B------:R-:W-:Y:S05]  /*18b40*/  CALL.REL.NOINC `($__internal_6_$__cuda_sm70_shflsync_up_p) ;  /* 0x0000240000007944 */ /* 0x000fea0003c00000 */
[----:B------:R-:W-:Y:S01]  /*18b50*/  SEL R4, R4, RZ, P4 ;  /* 0x000000ff04047207 */ /* 0x000fe20002000000 */
[----:B------:R-:W-:Y:S01]  /*18b60*/  IMAD.MOV.U32 R3, RZ, RZ, 0x4 ;  /* 0x00000004ff037424 */ /* 0x000fe200078e00ff */
[----:B------:R-:W-:-:S03]  /*18b70*/  MOV R2, 0x18ba0 ;  /* 0x00018ba000027802 */ /* 0x000fc60000000f00 */
[----:B------:R-:W-:Y:S02]  /*18b80*/  IMAD.IADD R0, R5, 0x1, R4 ;  /* 0x0000000105007824 */ /* 0x000fe400078e0204 */
        /* <DEDUP_REMOVED lines=13> */
[----:B------:R-:W-:Y:S02]  /*18c60*/  MOV R3, 0x1f ;  /* 0x0000001f00037802 */ /* 0x000fe40000000f00 */
[----:B------:R-:W-:Y:S01]  /*18c70*/  MOV R2, 0x18cb0 ;  /* 0x00018cb000027802 */ /* 0x000fe20000000f00 */
[----:B------:R-:W-:-:S04]  /*18c80*/  IMAD.IADD R4, R0, 0x1, R4 ;  /* 0x0000000100047824 */ /* 0x000fc800078e0204 */
[----:B------:R-:W-:Y:S02]  /*18c90*/  IMAD.MOV.U32 R212, RZ, RZ, R4 ;  /* 0x000000ffffd47224 */ /* 0x000fe400078e0004 */
[----:B------:R-:W-:Y:S05]  /*18ca0*/  CALL.REL.NOINC `($__internal_5_$__cuda_sm70_shflsync_idx_p) ;  /* 0x0000225000007944 */ /* 0x000fea0003c00000 */
[----:B------:R-:W-:Y:S01]  /*18cb0*/  MOV R0, R211 ;  /* 0x000000d300007202 */ /* 0x000fe20000000f00 */
[----:B------:R-:W-:Y:S05]  /*18cc0*/  BRA `(.L_x_387) ;  /* 0xfffe78a000007947 */ /* 0x000fea000383ffff */
.L_x_201:
[----:B------:R-:W-:Y:S02]  /*18cd0*/  SEL R0, RZ, 0x1, P0 ;  /* 0x00000001ff007807 */ /* 0x000fe40000000000 */
[----:B------:R-:W-:Y:S02]  /*18ce0*/  MOV R2, 0x18d00 ;  /* 0x00018d0000027802 */ /* 0x000fe40000000f00 */
[----:B------:R-:W-:Y:S05]  /*18cf0*/  CALL.REL.NOINC `($__internal_7_$__cuda_sm70_votesync_ballot) ;  /* 0x000022b000007944 */ /* 0x000fea0003c00000 */
[----:B------:R-:W-:Y:S05]  /*18d00*/  BRA `(.L_x_388) ;  /* 0xfffe78f000007947 */ /* 0x000fea000383ffff */
.L_x_202:
[----:B------:R-:W-:Y:S01]  /*18d10*/  IMAD.MOV.U32 R212, RZ, RZ, R8 ;  /* 0x000000ffffd47224 */ /* 0x000fe200078e0008 */
[----:B--2---:R-:W-:Y:S01]  /*18d20*/  MOV R211, R13 ;  /* 0x0000000d00d37202 */ /* 0x004fe20000000f00 */
[----:B------:R-:W-:Y:S01]  /*18d30*/  IMAD.MOV.U32 R3, RZ, RZ, 0x1f ;  /* 0x0000001fff037424 */ /* 0x000fe200078e00ff */
[----:B------:R-:W-:Y:S02]  /*18d40*/  MOV R2, 0x18d60 ;  /* 0x00018d6000027802 */ /* 0x000fe40000000f00 */
[----:B-1----:R-:W-:Y:S05]  /*18d50*/  CALL.REL.NOINC `($__internal_5_$__cuda_sm70_shflsync_idx_p) ;  /* 0x000021a000007944 */ /* 0x002fea0003c00000 */
[----:B------:R-:W-:Y:S01]  /*18d60*/  IMAD.MOV.U32 R11, RZ, RZ, R211 ;  /* 0x000000ffff0b7224 */ /* 0x000fe200078e00d3 */
[----:B------:R-:W-:Y:S01]  /*18d70*/  MOV R212, R7 ;  /* 0x0000000700d47202 */ /* 0x000fe20000000f00 */
[----:B------:R-:W-:Y:S01]  /*18d80*/  IMAD.MOV.U32 R6, RZ, RZ, RZ ;  /* 0x000000ffff067224 */ /* 0x000fe200078e00ff */
[----:B------:R-:W-:Y:S01]  /*18d90*/  MOV R211, R13 ;  /* 0x0000000d00d37202 */ /* 0x000fe20000000f00 */
[----:B------:R-:W-:Y:S01]  /*18da0*/  IMAD.MOV.U32 R3, RZ, RZ, 0x1f ;  /* 0x0000001fff037424 */ /* 0x000fe200078e00ff */
[----:B------:R-:W-:-:S02]  /*18db0*/  MOV R2, 0x18dd0 ;  /* 0x00018dd000027802 */ /* 0x000fc40000000f00 */
[----:B------:R-:W-:Y:S05]  /*18dc0*/  CALL.REL.NOINC `($__internal_5_$__cuda_sm70_shflsync_idx_p) ;  /* 0x0000213000007944 */ /* 0x000fea0003c00000 */
[----:B------:R-:W-:Y:S01]  /*18dd0*/  MOV R10, R211 ;  /* 0x000000d3000a7202 */ /* 0x000fe20000000f00 */
[----:B------:R-:W-:Y:S05]  /*18de0*/  BRA `(.L_x_389) ;  /* 0xfffe786000007947 */ /* 0x000fea000383ffff */
.L_x_205:
[----:B------:R-:W-:Y:S01]  /*18df0*/  IMAD.MOV.U32 R212, RZ, RZ, R4 ;  /* 0x000000ffffd47224 */ /* 0x000fe200078e0004 */
[----:B------:R-:W-:-:S02]  /*18e00*/  MOV R3, 0x1f ;  /* 0x0000001f00037802 */ /* 0x000fc40000000f00 */
[----:B------:R-:W-:Y:S02]  /*18e10*/  MOV R2, 0x18e30 ;  /* 0x00018e3000027802 */ /* 0x000fe40000000f00 */
[----:B-1234-:R-:W-:Y:S05]  /*18e20*/  CALL.REL.NOINC `($__internal_5_$__cuda_sm70_shflsync_idx_p) ;  /* 0x000020d000007944 */ /* 0x01efea0003c00000 */
[----:B------:R-:W-:Y:S01]  /*18e30*/  MOV R6, R211 ;  /* 0x000000d300067202 */ /* 0x000fe20000000f00 */
[----:B------:R-:W-:Y:S05]  /*18e40*/  BRA `(.L_x_204) ;  /* 0xfffe786000007947 */ /* 0x000fea000383ffff */
.L_x_243:
[----:B------:R-:W-:Y:S01]  /*18e50*/  IMAD.MOV.U32 R212, RZ, RZ, R6 ;  /* 0x000000ffffd47224 */ /* 0x000fe200078e0006 */
[----:B------:R-:W-:Y:S01]  /*18e60*/  MOV R211, RZ ;  /* 0x000000ff00d37202 */ /* 0x000fe20000000f00 */
[----:B------:R-:W-:Y:S01]  /*18e70*/  IMAD.MOV.U32 R3, RZ, RZ, 0x1c1f ;  /* 0x00001c1fff037424 */ /* 0x000fe200078e00ff */
[----:B------:R-:W-:Y:S02]  /*18e80*/  MOV R2, 0x18ea0 ;  /* 0x00018ea000027802 */ /* 0x000fe40000000f00 */
[----:B-----5:R-:W-:Y:S05]  /*18e90*/  CALL.REL.NOINC `($__internal_5_$__cuda_sm70_shflsync_idx_p) ;  /* 0x0000206000007944 */ /* 0x020fea0003c00000 */
[----:B------:R-:W-:Y:S01]  /*18ea0*/  MOV R4, R211 ;  /* 0x000000d300047202 */ /* 0x000fe20000000f00 */
[----:B------:R-:W-:Y:S05]  /*18eb0*/  BRA `(.L_x_390) ;  /* 0xfffef6f000007947 */ /* 0x000fea000383ffff */
.L_x_244:
[----:B------:R-:W-:Y:S01]  /*18ec0*/  IMAD.MOV.U32 R212, RZ, RZ, R12 ;  /* 0x000000ffffd47224 */ /* 0x000fe200078e000c */
[----:B------:R-:W-:Y:S01]  /*18ed0*/  MOV R211, RZ ;  /* 0x000000ff00d37202 */ /* 0x000fe20000000f00 */
[----:B------:R-:W-:Y:S01]  /*18ee0*/  IMAD.MOV.U32 R3, RZ, RZ, 0x1c1f ;  /* 0x00001c1fff037424 */ /* 0x000fe200078e00ff */
[----:B------:R-:W-:Y:S02]  /*18ef0*/  MOV R2, 0x18f10 ;  /* 0x00018f1000027802 */ /* 0x000fe40000000f00 */
[----:B-12--5:R-:W-:Y:S05]  /*18f00*/  CALL.REL.NOINC `($__internal_5_$__cuda_sm70_shflsync_idx_p) ;  /* 0x00001ff000007944 */ /* 0x026fea0003c00000 */
[----:B------:R-:W-:Y:S01]  /*18f10*/  MOV R0, R211 ;  /* 0x000000d300007202 */ /* 0x000fe20000000f00 */
[----:B------:R-:W-:Y:S05]  /*18f20*/  BRA `(.L_x_391) ;  /* 0xfffef6a000007947 */ /* 0x000fea000383ffff */
.L_x_247:
[----:B------:R-:W-:Y:S01]  /*18f30*/  IMAD.MOV.U32 R212, RZ, RZ, R6 ;  /* 0x000000ffffd47224 */ /* 0x000fe200078e0006 */
[----:B------:R-:W-:Y:S01]  /*18f40*/  MOV R211, 0x1 ;  /* 0x0000000100d37802 */ /* 0x000fe20000000f00 */
[----:B--2---:R-:W-:Y:S01]  /*18f50*/  IMAD.MOV.U32 R3, RZ, RZ, 0x1c1f ;  /* 0x00001c1fff037424 */ /* 0x004fe200078e00ff */
[----:B------:R-:W-:-:S02]  /*18f60*/  MOV R2, 0x18f80 ;  /* 0x00018f8000027802 */ /* 0x000fc40000000f00 */
[----:B-1-345:R-:W-:Y:S05]  /*18f70*/  CALL.REL.NOINC `($__internal_5_$__cuda_sm70_shflsync_idx_p) ;  /* 0x00001f8000007944 */ /* 0x03afea0003c00000 */
[----:B------:R-:W-:Y:S01]  /*18f80*/  IMAD.MOV.U32 R4, RZ, RZ, R211 ;  /* 0x000000ffff047224 */ /* 0x000fe200078e00d3 */
[----:B------:R-:W-:Y:S01]  /*18f90*/  MOV R211, 0x1 ;  /* 0x0000000100d37802 */ /* 0x000fe20000000f00 */
[----:B------:R-:W-:Y:S01]  /*18fa0*/  IMAD.MOV.U32 R212, RZ, RZ, R12 ;  /* 0x000000ffffd47224 */ /* 0x000fe200078e000c */
[----:B------:R-:W-:-:S02]  /*18fb0*/  MOV R3, 0x1c1f ;  /* 0x00001c1f00037802 */ /* 0x000fc40000000f00 */
[----:B------:R-:W-:Y:S02]  /*18fc0*/  MOV R2, 0x18fe0 ;  /* 0x00018fe000027802 */ /* 0x000fe40000000f00 */
[----:B------:R-:W-:Y:S05]  /*18fd0*/  CALL.REL.NOINC `($__internal_5_$__cuda_sm70_shflsync_idx_p) ;  /* 0x00001f2000007944 */ /* 0x000fea0003c00000 */
[----:B------:R-:W-:Y:S01]  /*18fe0*/  MOV R0, R211 ;  /* 0x000000d300007202 */ /* 0x000fe20000000f00 */
[----:B------:R-:W-:Y:S05]  /*18ff0*/  BRA `(.L_x_392) ;  /* 0xfffef72000007947 */ /* 0x000fea000383ffff */
.L_x_250:
[----:B------:R-:W-:Y:S01]  /*19000*/  IMAD.MOV.U32 R212, RZ, RZ, R6 ;  /* 0x000000ffffd47224 */ /* 0x000fe200078e0006 */
[----:B------:R-:W-:Y:S01]  /*19010*/  MOV R211, 0x2 ;  /* 0x0000000200d37802 */ /* 0x000fe20000000f00 */
[----:B-1----:R-:W-:Y:S01]  /*19020*/  IMAD.MOV.U32 R3, RZ, RZ, 0x1c1f ;  /* 0x00001c1fff037424 */ /* 0x002fe200078e00ff */
[----:B------:R-:W-:Y:S02]  /*19030*/  MOV R2, 0x19050 ;  /* 0x0001905000027802 */ /* 0x000fe40000000f00 */
[----:B--2345:R-:W-:Y:S05]  /*19040*/  CALL.REL.NOINC `($__internal_5_$__cuda_sm70_shflsync_idx_p) ;  /* 0x00001eb000007944 */ /* 0x03cfea0003c00000 */
[----:B------:R-:W-:Y:S01]  /*19050*/  MOV R4, R211 ;  /* 0x000000d300047202 */ /* 0x000fe20000000f00 */
[----:B------:R-:W-:Y:S05]  /*19060*/  BRA `(.L_x_393) ;  /* 0xfffef7f000007947 */ /* 0x000fea000383ffff */
.L_x_251:
[----:B------:R-:W-:Y:S01]  /*19070*/  IMAD.MOV.U32 R212, RZ, RZ, R12 ;  /* 0x000000ffffd47224 */ /* 0x000fe200078e000c */
[----:B------:R-:W-:Y:S01]  /*19080*/  MOV R211, 0x2 ;  /* 0x0000000200d37802 */ /* 0x000fe20000000f00 */
[----:B------:R-:W-:Y:S01]  /*19090*/  IMAD.MOV.U32 R3, RZ, RZ, 0x1c1f ;  /* 0x00001c1fff037424 */ /* 0x000fe200078e00ff */
[----:B------:R-:W-:Y:S02]  /*190a0*/  MOV R2, 0x190c0 ;  /* 0x000190c000027802 */ /* 0x000fe40000000f00 */
[----:B-12345:R-:W-:Y:S05]  /*190b0*/  CALL.REL.NOINC `($__internal_5_$__cuda_sm70_shflsync_idx_p) ;  /* 0x00001e4000007944 */ /* 0x03efea0003c00000 */
[----:B------:R-:W-:Y:S01]  /*190c0*/  MOV R0, R211 ;  /* 0x000000d300007202 */ /* 0x000fe20000000f00 */
[----:B------:R-:W-:Y:S05]  /*190d0*/  BRA `(.L_x_394) ;  /* 0xfffef7a000007947 */ /* 0x000fea000383ffff */
.L_x_254:
[----:B------:R-:W-:Y:S01]  /*190e0*/  IMAD.MOV.U32 R212, RZ, RZ, R6 ;  /* 0x000000ffffd47224 */ /* 0x000fe200078e0006 */
[----:B------:R-:W-:Y:S01]  /*190f0*/  MOV R211, 0x3 ;  /* 0x0000000300d37802 */ /* 0x000fe20000000f00 */
[----:B-1----:R-:W-:Y:S01]  /*19100*/  IMAD.MOV.U32 R3, RZ, RZ, 0x1c1f ;  /* 0x00001c1fff037424 */ /* 0x002fe200078e00ff */
[----:B------:R-:W-:-:S02]  /*19110*/  MOV R2, 0x19130 ;  /* 0x0001913000027802 */ /* 0x000fc40000000f00 */
[----:B--2345:R-:W-:Y:S05]  /*19120*/  CALL.REL.NOINC `($__internal_5_$__cuda_sm70_shflsync_idx_p) ;  /* 0x00001dd000007944 */ /* 0x03cfea0003c00000 */
        /* <DEDUP_REMOVED lines=8> */
.L_x_297:
[----:B------:R-:W-:Y:S01]  /*191b0*/  IMAD.MOV.U32 R212, RZ, RZ, R6 ;  /* 0x000000ffffd47224 */ /* 0x000fe200078e0006 */
[----:B------:R-:W-:Y:S01]  /*191c0*/  MOV R211, 0x1 ;  /* 0x0000000100d37802 */ /* 0x000fe20000000f00 */
[----:B---3--:R-:W-:Y:S01]  /*191d0*/  IMAD.MOV.U32 R3, RZ, RZ, 0x1c1f ;  /* 0x00001c1fff037424 */ /* 0x008fe200078e00ff */
[----:B------:R-:W-:Y:S02]  /*191e0*/  MOV R2, 0x19200 ;  /* 0x0001920000027802 */ /* 0x000fe40000000f00 */
[----:B------:R-:W-:Y:S05]  /*191f0*/  CALL.REL.NOINC `($__internal_5_$__cuda_sm70_shflsync_idx_p) ;  /* 0x00001d0000007944 */ /* 0x000fea0003c00000 */
[----:B------:R-:W-:Y:S01]  /*19200*/  IMAD.MOV.U32 R4, RZ, RZ, R211 ;  /* 0x000000ffff047224 */ /* 0x000fe200078e00d3 */
[----:B------:R-:W-:Y:S01]  /*19210*/  MOV R211, 0x1 ;  /* 0x0000000100d37802 */ /* 0x000fe20000000f00 */
[----:B------:R-:W-:Y:S01]  /*19220*/  IMAD.MOV.U32 R212, RZ, RZ, R26 ;  /* 0x000000ffffd47224 */ /* 0x000fe200078e001a */
[----:B------:R-:W-:Y:S02]  /*19230*/  MOV R3, 0x1c1f ;  /* 0x00001c1f00037802 */ /* 0x000fe40000000f00 */
[----:B------:R-:W-:Y:S02]  /*19240*/  MOV R2, 0x19260 ;  /* 0x0001926000027802 */ /* 0x000fe40000000f00 */
[----:B------:R-:W-:Y:S05]  /*19250*/  CALL.REL.NOINC `($__internal_5_$__cuda_sm70_shflsync_idx_p) ;  /* 0x00001ca000007944 */ /* 0x000fea0003c00000 */
[----:B------:R-:W-:Y:S01]  /*19260*/  MOV R2, R211 ;  /* 0x000000d300027202 */ /* 0x000fe20000000f00 */
[----:B------:R-:W-:Y:S05]  /*19270*/  BRA `(.L_x_396) ;  /* 0xffff584000007947 */ /* 0x000fea000383ffff */
.L_x_300:
[----:B------:R-:W-:Y:S01]  /*19280*/  IMAD.MOV.U32 R212, RZ, RZ, R5 ;  /* 0x000000ffffd47224 */ /* 0x000fe200078e0005 */
[----:B------:R-:W-:Y:S01]  /*19290*/  MOV R211, RZ ;  /* 0x000000ff00d37202 */ /* 0x000fe20000000f00 */
[----:B------:R-:W-:Y:S01]  /*192a0*/  IMAD.MOV.U32 R3, RZ, RZ, 0x1c1f ;  /* 0x00001c1fff037424 */ /* 0x000fe200078e00ff */
[----:B------:R-:W-:-:S02]  /*192b0*/  MOV R2, 0x192d0 ;  /* 0x000192d000027802 */ /* 0x000fc40000000f00 */
[----:B------:R-:W-:Y:S05]  /*192c0*/  CALL.REL.NOINC `($__internal_5_$__cuda_sm70_shflsync_idx_p) ;  /* 0x00001c3000007944 */ /* 0x000fea0003c00000 */
[----:B------:R-:W-:Y:S01]  /*192d0*/  MOV R4, R211 ;  /* 0x000000d300047202 */ /* 0x000fe20000000f00 */
[----:B------:R-:W-:Y:S05]  /*192e0*/  BRA `(.L_x_397) ;  /* 0xffff61d000007947 */ /* 0x000fea000383ffff */
.L_x_301:
[----:B------:R-:W-:Y:S01]  /*192f0*/  IMAD.MOV.U32 R212, RZ, RZ, R6 ;  /* 0x000000ffffd47224 */ /* 0x000fe200078e0006 */
[----:B------:R-:W-:Y:S01]  /*19300*/  MOV R211, RZ ;  /* 0x000000ff00d37202 */ /* 0x000fe20000000f00 */
[----:B------:R-:W-:Y:S01]  /*19310*/  IMAD.MOV.U32 R3, RZ, RZ, 0x1c1f ;  /* 0x00001c1fff037424 */ /* 0x000fe200078e00ff */
[----:B------:R-:W-:-:S02]  /*19320*/  MOV R2, 0x19340 ;  /* 0x0001934000027802 */ /* 0x000fc40000000f00 */
[----:B-12---:R-:W-:Y:S05]  /*19330*/  CALL.REL.NOINC `($__internal_5_$__cuda_sm70_shflsync_idx_p) ;  /* 0x00001bc000007944 */ /* 0x006fea0003c00000 */
[----:B------:R-:W-:Y:S01]  /*19340*/  MOV R0, R211 ;  /* 0x000000d300007202 */ /* 0x000fe20000000f00 */
[----:B------:R-:W-:Y:S05]  /*19350*/  BRA `(.L_x_398) ;  /* 0xffff618000007947 */ /* 0x000fea000383ffff */
.L_x_304:
[----:B------:R-:W-:Y:S01]  /*19360*/  IMAD.MOV.U32 R212, RZ, RZ, R5 ;  /* 0x000000ffffd47224 */ /* 0x000fe200078e0005 */
[----:B------:R-:W-:Y:S01]  /*19370*/  MOV R211, 0x1 ;  /* 0x0000000100d37802 */ /* 0x000fe20000000f00 */
[----:B--2---:R-:W-:Y:S01]  /*19380*/  IMAD.MOV.U32 R3, RZ, RZ, 0x1c1f ;  /* 0x00001c1fff037424 */ /* 0x004fe200078e00ff */
[----:B------:R-:W-:-:S03]  /*19390*/  MOV R2, 0x193b0 ;  /* 0x000193b000027802 */ /* 0x000fc60000000f00 */
[----:B-1-34-:R-:W-:Y:S05]  /*193a0*/  CALL.REL.NOINC `($__internal_5_$__cuda_sm70_shflsync_idx_p) ;  /* 0x00001b5000007944 */ /* 0x01afea0003c00000 */
        /* <DEDUP_REMOVED lines=8> */
.L_x_305:
[----:B------:R-:W-:Y:S02]  /*19430*/  MOV R0, 0x2 ;  /* 0x0000000200007802 */ /* 0x000fe40000000f00 */
[----:B------:R-:W-:Y:S02]  /*19440*/  MOV R2, 0x19460 ;  /* 0x0001946000027802 */ /* 0x000fe40000000f00 */
[----:B------:R-:W-:Y:S05]  /*19450*/  CALL.REL.NOINC `($__internal_4_$__cuda_sm70_shflsync_bfly_p) ;  /* 0x00001a4000007944 */ /* 0x000fea0003c00000 */
[----:B------:R-:W-:Y:S05]  /*19460*/  BRA `(.L_x_400) ;  /* 0xffff697000007947 */ /* 0x000fea000383ffff */
.L_x_306:
[----:B------:R-:W-:Y:S02]  /*19470*/  MOV R0, 0x1 ;  /* 0x0000000100007802 */ /* 0x000fe40000000f00 */
[----:B------:R-:W-:Y:S02]  /*19480*/  MOV R2, 0x194a0 ;  /* 0x000194a000027802 */ /* 0x000fe40000000f00 */
[----:B------:R-:W-:Y:S05]  /*19490*/  CALL.REL.NOINC `($__internal_4_$__cuda_sm70_shflsync_bfly_p) ;  /* 0x00001a0000007944 */ /* 0x000fea0003c00000 */
[----:B------:R-:W-:Y:S01]  /*194a0*/  FMNMX.FTZ R108, R4, R0, !PT ;  /* 0x00000000046c7209 */ /* 0x000fe20007810000 */
[----:B------:R-:W-:Y:S01]  /*194b0*/  IMAD.MOV.U32 R4, RZ, RZ, R5 ;  /* 0x000000ffff047224 */ /* 0x000fe200078e0005 */
[----:B------:R-:W-:Y:S01]  /*194c0*/  MOV R2, 0x194f0 ;  /* 0x000194f000027802 */ /* 0x000fe20000000f00 */
[----:B------:R-:W-:Y:S02]  /*194d0*/  IMAD.MOV.U32 R0, RZ, RZ, 0x2 ;  /* 0x00000002ff007424 */ /* 0x000fe400078e00ff */
[----:B------:R-:W-:Y:S05]  /*194e0*/  CALL.REL.NOINC `($__internal_4_$__cuda_sm70_shflsync_bfly_p) ;  /* 0x000019b000007944 */ /* 0x000fea0003c00000 */
[----:B------:R-:W-:Y:S01]  /*194f0*/  FMNMX.FTZ R5, R5, R0, !PT ;  /* 0x0000000005057209 */ /* 0x000fe20007810000 */
[----:B------:R-:W-:Y:S01]  /*19500*/  IMAD.MOV.U32 R0, RZ, RZ, 0x1 ;  /* 0x00000001ff007424 */ /* 0x000fe200078e00ff */
[----:B------:R-:W-:-:S03]  /*19510*/  MOV R2, 0x19540 ;  /* 0x0001954000027802 */ /* 0x000fc60000000f00 */
[----:B------:R-:W-:Y:S02]  /*19520*/  IMAD.MOV.U32 R4, RZ, RZ, R5 ;  /* 0x000000ffff047224 */ /* 0x000fe400078e0005 */
        /* <DEDUP_REMOVED lines=21> */
[----:B------:R-:W-:Y:S01]  /*19680*/  MOV R9, R0 ;  /* 0x0000000000097202 */ /* 0x000fe20000000f00 */
[----:B------:R-:W-:Y:S05]  /*19690*/  BRA `(.L_x_401) ;  /* 0xffff683000007947 */ /* 0x000fea000383ffff */
.L_x_308:
[----:B-1--4-:R-:W-:Y:S01]  /*196a0*/  MOV R211, RZ ;  /* 0x000000ff00d37202 */ /* 0x012fe20000000f00 */
[----:B------:R-:W-:Y:S01]  /*196b0*/  IMAD.MOV.U32 R212, RZ, RZ, R8 ;  /* 0x000000ffffd47224 */ /* 0x000fe200078e0008 */
[----:B------:R-:W-:Y:S01]  /*196c0*/  MOV R2, 0x196f0 ;  /* 0x000196f000027802 */ /* 0x000fe20000000f00 */
[----:B------:R-:W-:Y:S02]  /*196d0*/  IMAD.MOV.U32 R3, RZ, RZ, 0x1c1f ;  /* 0x00001c1fff037424 */ /* 0x000fe400078e00ff */
[----:B------:R-:W-:Y:S05]  /*196e0*/  CALL.REL.NOINC `($__internal_5_$__cuda_sm70_shflsync_idx_p) ;  /* 0x0000181000007944 */ /* 0x000fea0003c00000 */
[----:B------:R-:W-:Y:S01]  /*196f0*/  MOV R0, R211 ;  /* 0x000000d300007202 */ /* 0x000fe20000000f00 */
[----:B------:R-:W-:-:S05]  /*19700*/  BRA `(.L_x_402) ;  /* 0xffff7b0000007947 */ /* 0x000fca000383ffff */
.L_x_311:
[----:B------:R-:W-:Y:S01]  /*19710*/  MOV R211, 0x1 ;  /* 0x0000000100d37802 */ /* 0x000fe20000000f00 */
[----:B------:R-:W-:Y:S01]  /*19720*/  IMAD.MOV.U32 R212, RZ, RZ, R8 ;  /* 0x000000ffffd47224 */ /* 0x000fe200078e0008 */
[----:B--2---:R-:W-:Y:S01]  /*19730*/  MOV R2, 0x19760 ;  /* 0x0001976000027802 */ /* 0x004fe20000000f00 */
[----:B------:R-:W-:Y:S02]  /*19740*/  IMAD.MOV.U32 R3, RZ, RZ, 0x1c1f ;  /* 0x00001c1fff037424 */ /* 0x000fe400078e00ff */
[----:B-1----:R-:W-:Y:S05]  /*19750*/  CALL.REL.NOINC `($__internal_5_$__cuda_sm70_shflsync_idx_p) ;  /* 0x000017a000007944 */ /* 0x002fea0003c00000 */
[----:B------:R-:W-:Y:S01]  /*19760*/  MOV R3, 0x1c1f ;  /* 0x00001c1f00037802 */ /* 0x000fe20000000f00 */
[----:B------:R-:W-:Y:S01]  /*19770*/  IMAD.MOV.U32 R4, RZ, RZ, R211 ;  /* 0x000000ffff047224 */ /* 0x000fe200078e00d3 */
[----:B------:R-:W-:Y:S01]  /*19780*/  MOV R211, 0x1 ;  /* 0x0000000100d37802 */ /* 0x000fe20000000f00 */
[----:B------:R-:W-:Y:S01]  /*19790*/  IMAD.MOV.U32 R212, RZ, RZ, R9 ;  /* 0x000000ffffd47224 */ /* 0x000fe200078e0009 */
[----:B------:R-:W-:Y:S02]  /*197a0*/  MOV R2, 0x197c0 ;  /* 0x000197c000027802 */ /* 0x000fe40000000f00 */
[----:B------:R-:W-:Y:S05]  /*197b0*/  CALL.REL.NOINC `($__internal_5_$__cuda_sm70_shflsync_idx_p) ;  /* 0x0000174000007944 */ /* 0x000fea0003c00000 */
[----:B------:R-:W-:Y:S01]  /*197c0*/  MOV R0, R211 ;  /* 0x000000d300007202 */ /* 0x000fe20000000f00 */
[----:B------:R-:W-:-:S05]  /*197d0*/  BRA `(.L_x_403) ;  /* 0xffff7b6000007947 */ /* 0x000fca000383ffff */
.L_x_314:
[----:B------:R-:W-:Y:S01]  /*197e0*/  MOV R211, RZ ;  /* 0x000000ff00d37202 */ /* 0x000fe20000000f00 */
[----:B------:R-:W-:Y:S01]  /*197f0*/  IMAD.MOV.U32 R212, RZ, RZ, R174 ;  /* 0x000000ffffd47224 */ /* 0x000fe200078e00ae */
[----:B------:R-:W-:Y:S01]  /*19800*/  MOV R2, 0x19830 ;  /* 0x0001983000027802 */ /* 0x000fe20000000f00 */
[----:B------:R-:W-:Y:S02]  /*19810*/  IMAD.MOV.U32 R3, RZ, RZ, 0x1c1f ;  /* 0x00001c1fff037424 */ /* 0x000fe400078e00ff */
[----:B------:R-:W-:Y:S05]  /*19820*/  CALL.REL.NOINC `($__internal_5_$__cuda_sm70_shflsync_idx_p) ;  /* 0x000016d000007944 */ /* 0x000fea0003c00000 */
[----:B------:R-:W-:Y:S01]  /*19830*/  MOV R4, R211 ;  /* 0x000000d300047202 */ /* 0x000fe20000000f00 */
[----:B------:R-:W-:-:S05]  /*19840*/  BRA `(.L_x_404) ;  /* 0xffff84c000007947 */ /* 0x000fca000383ffff */
.L_x_315:
[----:B------:R-:W-:Y:S01]  /*19850*/  MOV R211, RZ ;  /* 0x000000ff00d37202 */ /* 0x000fe20000000f00 */
[----:B------:R-:W-:Y:S01]  /*19860*/  IMAD.MOV.U32 R212, RZ, RZ, R175 ;  /* 0x000000ffffd47224 */ /* 0x000fe200078e00af */
[----:B------:R-:W-:Y:S01]  /*19870*/  MOV R2, 0x198a0 ;  /* 0x000198a000027802 */ /* 0x000fe20000000f00 */
[----:B------:R-:W-:Y:S02]  /*19880*/  IMAD.MOV.U32 R3, RZ, RZ, 0x1c1f ;  /* 0x00001c1fff037424 */ /* 0x000fe400078e00ff */
[----:B-12---:R-:W-:Y:S05]  /*19890*/  CALL.REL.NOINC `($__internal_5_$__cuda_sm70_shflsync_idx_p) ;  /* 0x0000166000007944 */ /* 0x006fea0003c00000 */
[----:B------:R-:W-:Y:S01]  /*198a0*/  MOV R0, R211 ;  /* 0x000000d300007202 */ /* 0x000fe20000000f00 */
[----:B------:R-:W-:-:S05]  /*198b0*/  BRA `(.L_x_405) ;  /* 0xffff847000007947 */ /* 0x000fca000383ffff */
.L_x_316:
[----:B------:R-:W-:Y:S01]  /*198c0*/  MOV R211, 0x1 ;  /* 0x0000000100d37802 */ /* 0x000fe20000000f00 */
[----:B------:R-:W-:Y:S01]  /*198d0*/  IMAD.MOV.U32 R212, RZ, RZ, R174 ;  /* 0x000000ffffd47224 */ /* 0x000fe200078e00ae */
[----:B----4-:R-:W-:Y:S01]  /*198e0*/  MOV R2, 0x19910 ;  /* 0x0001991000027802 */ /* 0x010fe20000000f00 */
[----:B------:R-:W-:Y:S03]  /*198f0*/  IMAD.MOV.U32 R3, RZ, RZ, 0x1c1f ;  /* 0x00001c1fff037424 */ /* 0x000fe600078e00ff */
[----:B-1-3--:R-:W-:Y:S05]  /*19900*/  CALL.REL.NOINC `($__internal_5_$__cuda_sm70_shflsync_idx_p) ;  /* 0x000015f000007944 */ /* 0x00afea0003c00000 */
        /* <DEDUP_REMOVED lines=8> */
.L_x_317:
[----:B------:R-:W-:Y:S02]  /*19990*/  MOV R0, 0x2 ;  /* 0x0000000200007802 */ /* 0x000fe40000000f00 */
[----:B------:R-:W-:Y:S02]  /*199a0*/  MOV R2, 0x199c0 ;  /* 0x000199c000027802 */ /* 0x000fe40000000f00 */
[----:B--2---:R-:W-:Y:S05]  /*199b0*/  CALL.REL.NOINC `($__internal_4_$__cuda_sm70_shflsync_bfly_p) ;  /* 0x000014e000007944 */ /* 0x004fea0003c00000 */
[----:B------:R-:W-:-:S05]  /*199c0*/  BRA `(.L_x_407) ;  /* 0xffff886000007947 */ /* 0x000fca000383ffff */
.L_x_318:
[----:B------:R-:W-:Y:S02]  /*199d0*/  MOV R0, 0x1 ;  /* 0x0000000100007802 */ /* 0x000fe40000000f00 */
[----:B------:R-:W-:Y:S02]  /*199e0*/  MOV R2, 0x19a00 ;  /* 0x00019a0000027802 */ /* 0x000fe40000000f00 */
[----:B--2---:R-:W-:Y:S05]  /*199f0*/  CALL.REL.NOINC `($__internal_4_$__cuda_sm70_shflsync_bfly_p) ;  /* 0x000014a000007944 */ /* 0x004fea0003c00000 */
[----:B------:R-:W-:Y:S01]  /*19a00*/  FMNMX.FTZ R108, R4, R0, !PT ;  /* 0x00000000046c7209 */ /* 0x000fe20007810000 */
[----:B------:R-:W-:Y:S01]  /*19a10*/  IMAD.MOV.U32 R4, RZ, RZ, R5 ;  /* 0x000000ffff047224 */ /* 0x000fe200078e0005 */
[----:B------:R-:W-:Y:S01]  /*19a20*/  MOV R2, 0x19a50 ;  /* 0x00019a5000027802 */ /* 0x000fe20000000f00 */
[----:B------:R-:W-:Y:S02]  /*19a30*/  IMAD.MOV.U32 R0, RZ, RZ, 0x2 ;  /* 0x00000002ff007424 */ /* 0x000fe400078e00ff */
[----:B------:R-:W-:Y:S05]  /*19a40*/  CALL.REL.NOINC `($__internal_4_$__cuda_sm70_shflsync_bfly_p) ;  /* 0x0000145000007944 */ /* 0x000fea0003c00000 */
[----:B------:R-:W-:Y:S01]  /*19a50*/  FMNMX.FTZ R4, R5, R0, !PT ;  /* 0x0000000005047209 */ /* 0x000fe20007810000 */
[----:B------:R-:W-:Y:S01]  /*19a60*/  IMAD.MOV.U32 R0, RZ, RZ, 0x1 ;  /* 0x00000001ff007424 */ /* 0x000fe200078e00ff */
        /* <DEDUP_REMOVED lines=20> */
[----:B------:R-:W-:-:S05]  /*19bb0*/  BRA `(.L_x_408) ;  /* 0xffff876000007947 */ /* 0x000fca000383ffff */
.L_x_320:
[----:B------:R-:W-:Y:S01]  /*19bc0*/  IMAD.MOV.U32 R4, RZ, RZ, R214 ;  /* 0x000000ffff047224 */ /* 0x000fe200078e00d6 */
[----:B------:R-:W-:-:S02]  /*19bd0*/  MOV R0, 0x2 ;  /* 0x0000000200007802 */ /* 0x000fc40000000f00 */
[----:B------:R-:W-:Y:S02]  /*19be0*/  MOV R2, 0x19c00 ;  /* 0x00019c0000027802 */ /* 0x000fe40000000f00 */
[----:B------:R-:W-:Y:S05]  /*19bf0*/  CALL.REL.NOINC `($__internal_4_$__cuda_sm70_shflsync_bfly_p) ;  /* 0x000012a000007944 */ /* 0x000fea0003c00000 */
[----:B------:R-:W-:Y:S01]  /*19c00*/  FADD.FTZ R4, R214, R0 ;  /* 0x00000000d6047221 */ /* 0x000fe20000010000 */
[----:B------:R-:W-:Y:S02]  /*19c10*/  MOV R0, 0x1 ;  /* 0x0000000100007802 */ /* 0x000fe40000000f00 */
[----:B------:R-:W-:Y:S02]  /*19c20*/  MOV R2, 0x19c40 ;  /* 0x00019c4000027802 */ /* 0x000fe40000000f00 */
[----:B------:R-:W-:Y:S05]  /*19c30*/  CALL.REL.NOINC `($__internal_4_$__cuda_sm70_shflsync_bfly_p) ;  /* 0x0000126000007944 */ /* 0x000fea0003c00000 */
[----:B------:R-:W-:Y:S01]  /*19c40*/  FADD.FTZ R9, R4, R0 ;  /* 0x0000000004097221 */ /* 0x000fe20000010000 */
[----:B------:R-:W-:Y:S02]  /*19c50*/  MOV R4, R213 ;  /* 0x000000d500047202 */ /* 0x000fe40000000f00 */
[----:B------:R-:W-:Y:S02]  /*19c60*/  MOV R0, 0x2 ;  /* 0x0000000200007802 */ /* 0x000fe40000000f00 */
[----:B------:R-:W-:Y:S02]  /*19c70*/  MOV R2, 0x19c90 ;  /* 0x00019c9000027802 */ /* 0x000fe40000000f00 */
[----:B------:R-:W-:Y:S05]  /*19c80*/  CALL.REL.NOINC `($__internal_4_$__cuda_sm70_shflsync_bfly_p) ;  /* 0x0000121000007944 */ /* 0x000fea0003c00000 */
[----:B------:R-:W-:Y:S01]  /*19c90*/  FADD.FTZ R8, R213, R0 ;  /* 0x00000000d5087221 */ /* 0x000fe20000010000 */
[----:B------:R-:W-:Y:S02]  /*19ca0*/  MOV R0, 0x1 ;  /* 0x0000000100007802 */ /* 0x000fe40000000f00 */
[----:B------:R-:W-:-:S02]  /*19cb0*/  MOV R2, 0x19ce0 ;  /* 0x00019ce000027802 */ /* 0x000fc40000000f00 */
[----:B------:R-:W-:Y:S02]  /*19cc0*/  MOV R4, R8 ;  /* 0x0000000800047202 */ /* 0x000fe40000000f00 */
        /* <DEDUP_REMOVED lines=8> */
[----:B------:R-:W-:Y:S02]  /*19d50*/  MOV R2, 0x19d80 ;  /* 0x00019d8000027802 */ /* 0x000fe40000000f00 */
[----:B------:R-:W-:-:S02]  /*19d60*/  MOV R4, R5 ;  /* 0x0000000500047202 */ /* 0x000fc40000000f00 */
[----:B------:R-:W-:Y:S05]  /*19d70*/  CALL.REL.NOINC `($__internal_4_$__cuda_sm70_shflsync_bfly_p) ;  /* 0x0000112000007944 */ /* 0x000fea0003c00000 */
[----:B------:R-:W-:Y:S01]  /*19d80*/  FADD.FTZ R5, R5, R0 ;  /* 0x0000000005057221 */ /* 0x000fe20000010000 */
[----:B------:R-:W-:-:S02]  /*19d90*/  MOV R4, R224 ;  /* 0x000000e000047202 */ /* 0x000fc40000000f00 */
[----:B------:R-:W-:Y:S02]  /*19da0*/  MOV R0, 0x2 ;  /* 0x0000000200007802 */ /* 0x000fe40000000f00 */
[----:B------:R-:W-:Y:S02]  /*19db0*/  MOV R2, 0x19dd0 ;  /* 0x00019dd000027802 */ /* 0x000fe40000000f00 */
[----:B------:R-:W-:Y:S05]  /*19dc0*/  CALL.REL.NOINC `($__internal_4_$__cuda_sm70_shflsync_bfly_p) ;  /* 0x000010d000007944 */ /* 0x000fea0003c00000 */
[----:B------:R-:W-:Y:S01]  /*19dd0*/  FADD.FTZ R4, R224, R0 ;  /* 0x00000000e0047221 */ /* 0x000fe20000010000 */
[----:B------:R-:W-:Y:S02]  /*19de0*/  MOV R0, 0x1 ;  /* 0x0000000100007802 */ /* 0x000fe40000000f00 */
[----:B------:R-:W-:Y:S02]  /*19df0*/  MOV R2, 0x19e10 ;  /* 0x00019e1000027802 */ /* 0x000fe40000000f00 */
[----:B------:R-:W-:Y:S05]  /*19e00*/  CALL.REL.NOINC `($__internal_4_$__cuda_sm70_shflsync_bfly_p) ;  /* 0x0000109000007944 */ /* 0x000fea0003c00000 */
[----:B------:R-:W-:Y:S01]  /*19e10*/  MOV R11, R0 ;  /* 0x00000000000b7202 */ /* 0x000fe20000000f00 */
[----:B------:R-:W-:Y:S05]  /*19e20*/  BRA `(.L_x_409) ;  /* 0xffff9da000007947 */ /* 0x000fea000383ffff */
.L_x_327:
[----:B--234-:R-:W-:Y:S01]  /*19e30*/  IMAD.MOV.U32 R212, RZ, RZ, R6 ;  /* 0x000000ffffd47224 */ /* 0x01cfe200078e0006 */
[----:B------:R-:W-:Y:S01]  /*19e40*/  MOV R211, RZ ;  /* 0x000000ff00d37202 */ /* 0x000fe20000000f00 */
[----:B------:R-:W-:Y:S01]  /*19e50*/  IMAD.MOV.U32 R3, RZ, RZ, 0x1c1f ;  /* 0x00001c1fff037424 */ /* 0x000fe200078e00ff */
[----:B------:R-:W-:Y:S02]  /*19e60*/  MOV R2, 0x19e80 ;  /* 0x00019e8000027802 */ /* 0x000fe40000000f00 */
[----:B-1----:R-:W-:Y:S05]  /*19e70*/  CALL.REL.NOINC `($__internal_5_$__cuda_sm70_shflsync_idx_p) ;  /* 0x0000108000007944 */ /* 0x002fea0003c00000 */
[----:B------:R-:W-:Y:S01]  /*19e80*/  MOV R4, R211 ;  /* 0x000000d300047202 */ /* 0x000fe20000000f00 */
[----:B------:R-:W-:Y:S05]  /*19e90*/  BRA `(.L_x_410) ;  /* 0xffffb7e000007947 */ /* 0x000fea000383ffff */
.L_x_328:
[----:B------:R-:W-:Y:S01]  /*19ea0*/  IMAD.MOV.U32 R212, RZ, RZ, R12 ;  /* 0x000000ffffd47224 */ /* 0x000fe200078e000c */
[----:B------:R-:W-:Y:S01]  /*19eb0*/  MOV R211, RZ ;  /* 0x000000ff00d37202 */ /* 0x000fe20000000f00 */
[----:B------:R-:W-:Y:S01]  /*19ec0*/  IMAD.MOV.U32 R3, RZ, RZ, 0x1c1f ;  /* 0x00001c1fff037424 */ /* 0x000fe200078e00ff */
[----:B------:R-:W-:-:S02]  /*19ed0*/  MOV R2, 0x19ef0 ;  /* 0x00019ef000027802 */ /* 0x000fc40000000f00 */
[----:B-123--:R-:W-:Y:S05]  /*19ee0*/  CALL.REL.NOINC `($__internal_5_$__cuda_sm70_shflsync_idx_p) ;  /* 0x0000101000007944 */ /* 0x00efea0003c00000 */
[----:B------:R-:W-:Y:S01]  /*19ef0*/  MOV R2, R211 ;  /* 0x000000d300027202 */ /* 0x000fe20000000f00 */
[----:B------:R-:W-:Y:S05]  /*19f00*/  BRA `(.L_x_411) ;  /* 0xffffb79000007947 */ /* 0x000fea000383ffff */
.L_x_331:
[----:B------:R-:W-:Y:S01]  /*19f10*/  IMAD.MOV.U32 R212, RZ, RZ, R6 ;  /* 0x000000ffffd47224 */ /* 0x000fe200078e0006 */
[----:B------:R-:W-:Y:S01]  /*19f20*/  MOV R211, 0x1 ;  /* 0x0000000100d37802 */ /* 0x000fe20000000f00 */
[----:B-1----:R-:W-:Y:S01]  /*19f30*/  IMAD.MOV.U32 R3, RZ, RZ, 0x1c1f ;  /* 0x00001c1fff037424 */ /* 0x002fe200078e00ff */
[----:B--2---:R-:W-:-:S02]  /*19f40*/  MOV R2, 0x19f60 ;  /* 0x00019f6000027802 */ /* 0x004fc40000000f00 */
[----:B---34-:R-:W-:Y:S05]  /*19f50*/  CALL.REL.NOINC `($__internal_5_$__cuda_sm70_shflsync_idx_p) ;  /* 0x00000fa000007944 */ /* 0x018fea0003c00000 */
        /* <DEDUP_REMOVED lines=8> */
.L_x_334:
[----:B------:R-:W-:Y:S01]  /*19fe0*/  IMAD.MOV.U32 R212, RZ, RZ, R6 ;  /* 0x000000ffffd47224 */ /* 0x000fe200078e0006 */
[----:B------:R-:W-:Y:S01]  /*19ff0*/  MOV R211, 0x2 ;  /* 0x0000000200d37802 */ /* 0x000fe20000000f00 */
[----:B-1----:R-:W-:Y:S01]  /*1a000*/  IMAD.MOV.U32 R3, RZ, RZ, 0x1c1f ;  /* 0x00001c1fff037424 */ /* 0x002fe200078e00ff */
[----:B------:R-:W-:Y:S02]  /*1a010*/  MOV R2, 0x1a030 ;  /* 0x0001a03000027802 */ /* 0x000fe40000000f00 */
[----:B---34-:R-:W-:Y:S05]  /*1a020*/  CALL.REL.NOINC `($__internal_5_$__cuda_sm70_shflsync_idx_p) ;  /* 0x00000ed000007944 */ /* 0x018fea0003c00000 */
[----:B------:R-:W-:Y:S01]  /*1a030*/  MOV R4, R211 ;  /* 0x000000d300047202 */ /* 0x000fe20000000f00 */
[----:B------:R-:W-:Y:S05]  /*1a040*/  BRA `(.L_x_413) ;  /* 0xffffb8b000007947 */ /* 0x000fea000383ffff */
.L_x_335:
[----:B------:R-:W-:Y:S01]  /*1a050*/  IMAD.MOV.U32 R212, RZ, RZ, R12 ;  /* 0x000000ffffd47224 */ /* 0x000fe200078e000c */
[----:B------:R-:W-:Y:S01]  /*1a060*/  MOV R211, 0x2 ;  /* 0x0000000200d37802 */ /* 0x000fe20000000f00 */
[----:B-1----:R-:W-:Y:S01]  /*1a070*/  IMAD.MOV.U32 R3, RZ, RZ, 0x1c1f ;  /* 0x00001c1fff037424 */ /* 0x002fe200078e00ff */
[----:B------:R-:W-:Y:S02]  /*1a080*/  MOV R2, 0x1a0a0 ;  /* 0x0001a0a000027802 */ /* 0x000fe40000000f00 */
[----:B--234-:R-:W-:Y:S05]  /*1a090*/  CALL.REL.NOINC `($__internal_5_$__cuda_sm70_shflsync_idx_p) ;  /* 0x00000e6000007944 */ /* 0x01cfea0003c00000 */
[----:B------:R-:W-:Y:S01]  /*1a0a0*/  MOV R2, R211 ;  /* 0x000000d300027202 */ /* 0x000fe20000000f00 */
[----:B------:R-:W-:Y:S05]  /*1a0b0*/  BRA `(.L_x_414) ;  /* 0xffffb86000007947 */ /* 0x000fea000383ffff */
.L_x_338:
[----:B------:R-:W-:Y:S01]  /*1a0c0*/  IMAD.MOV.U32 R212, RZ, RZ, R6 ;  /* 0x000000ffffd47224 */ /* 0x000fe200078e0006 */
[----:B------:R-:W-:Y:S01]  /*1a0d0*/  MOV R211, 0x3 ;  /* 0x0000000300d37802 */ /* 0x000fe20000000f00 */
[----:B--2---:R-:W-:Y:S01]  /*1a0e0*/  IMAD.MOV.U32 R3, RZ, RZ, 0x1c1f ;  /* 0x00001c1fff037424 */ /* 0x004fe200078e00ff */
[----:B------:R-:W-:-:S02]  /*1a0f0*/  MOV R2, 0x1a110 ;  /* 0x0001a11000027802 */ /* 0x000fc40000000f00 */
        /* <DEDUP_REMOVED lines=9> */
.L_x_340:
[----:B------:R-:W-:Y:S01]  /*1a190*/  IMAD.MOV.U32 R212, RZ, RZ, R5 ;  /* 0x000000ffffd47224 */ /* 0x000fe200078e0005 */
[----:B------:R-:W-:Y:S01]  /*1a1a0*/  MOV R211, RZ ;  /* 0x000000ff00d37202 */ /* 0x000fe20000000f00 */
[----:B------:R-:W-:Y:S01]  /*1a1b0*/  IMAD.MOV.U32 R3, RZ, RZ, 0x1c1f ;  /* 0x00001c1fff037424 */ /* 0x000fe200078e00ff */
[----:B------:R-:W-:Y:S02]  /*1a1c0*/  MOV R2, 0x1a1e0 ;  /* 0x0001a1e000027802 */ /* 0x000fe40000000f00 */
[----:B------:R-:W-:Y:S05]  /*1a1d0*/  CALL.REL.NOINC `($__internal_5_$__cuda_sm70_shflsync_idx_p) ;  /* 0x00000d2000007944 */ /* 0x000fea0003c00000 */
[----:B------:R-:W-:Y:S01]  /*1a1e0*/  MOV R4, R211 ;  /* 0x000000d300047202 */ /* 0x000fe20000000f00 */
[----:B------:R-:W-:Y:S05]  /*1a1f0*/  BRA `(.L_x_416) ;  /* 0xffffbb8000007947 */ /* 0x000fea000383ffff */
.L_x_341:
[----:B------:R-:W-:Y:S01]  /*1a200*/  IMAD.MOV.U32 R212, RZ, RZ, R6 ;  /* 0x000000ffffd47224 */ /* 0x000fe200078e0006 */
[----:B------:R-:W-:Y:S01]  /*1a210*/  MOV R211, RZ ;  /* 0x000000ff00d37202 */ /* 0x000fe20000000f00 */
[----:B------:R-:W-:Y:S01]  /*1a220*/  IMAD.MOV.U32 R3, RZ, RZ, 0x1c1f ;  /* 0x00001c1fff037424 */ /* 0x000fe200078e00ff */
[----:B------:R-:W-:Y:S02]  /*1a230*/  MOV R2, 0x1a250 ;  /* 0x0001a25000027802 */ /* 0x000fe40000000f00 */
[----:B-12---:R-:W-:Y:S05]  /*1a240*/  CALL.REL.NOINC `($__internal_5_$__cuda_sm70_shflsync_idx_p) ;  /* 0x00000cb000007944 */ /* 0x006fea0003c00000 */
[----:B------:R-:W-:Y:S01]  /*1a250*/  MOV R0, R211 ;  /* 0x000000d300007202 */ /* 0x000fe20000000f00 */
[----:B------:R-:W-:Y:S05]  /*1a260*/  BRA `(.L_x_417) ;  /* 0xffffbb3000007947 */ /* 0x000fea000383ffff */
.L_x_344:
        /* <DEDUP_REMOVED lines=13> */
.L_x_347:
[----:B------:R-:W-:Y:S01]  /*1a340*/  IMAD.MOV.U32 R212, RZ, RZ, R5 ;  /* 0x000000ffffd47224 */ /* 0x000fe200078e0005 */
[----:B------:R-:W-:Y:S01]  /*1a350*/  MOV R211, 0x2 ;  /* 0x0000000200d37802 */ /* 0x000fe20000000f00 */
[----:B-1----:R-:W-:Y:S01]  /*1a360*/  IMAD.MOV.U32 R3, RZ, RZ, 0x1c1f ;  /* 0x00001c1fff037424 */ /* 0x002fe200078e00ff */
[----:B------:R-:W-:Y:S02]  /*1a370*/  MOV R2, 0x1a390 ;  /* 0x0001a39000027802 */ /* 0x000fe40000000f00 */
[----:B--234-:R-:W-:Y:S05]  /*1a380*/  CALL.REL.NOINC `($__internal_5_$__cuda_sm70_shflsync_idx_p) ;  /* 0x00000b7000007944 */ /* 0x01cfea0003c00000 */
[----:B------:R-:W-:Y:S01]  /*1a390*/  MOV R4, R211 ;  /* 0x000000d300047202 */ /* 0x000fe20000000f00 */
[----:B------:R-:W-:Y:S05]  /*1a3a0*/  BRA `(.L_x_419) ;  /* 0xffffc3a000007947 */ /* 0x000fea000383ffff */
.L_x_348:
[----:B------:R-:W-:Y:S01]  /*1a3b0*/  IMAD.MOV.U32 R212, RZ, RZ, R6 ;  /* 0x000000ffffd47224 */ /* 0x000fe200078e0006 */
[----:B------:R-:W-:Y:S01]  /*1a3c0*/  MOV R211, 0x2 ;  /* 0x0000000200d37802 */ /* 0x000fe20000000f00 */
[----:B------:R-:W-:Y:S01]  /*1a3d0*/  IMAD.MOV.U32 R3, RZ, RZ, 0x1c1f ;  /* 0x00001c1fff037424 */ /* 0x000fe200078e00ff */
[----:B------:R-:W-:Y:S02]  /*1a3e0*/  MOV R2, 0x1a400 ;  /* 0x0001a40000027802 */ /* 0x000fe40000000f00 */
[----:B-1234-:R-:W-:Y:S05]  /*1a3f0*/  CALL.REL.NOINC `($__internal_5_$__cuda_sm70_shflsync_idx_p) ;  /* 0x00000b0000007944 */ /* 0x01efea0003c00000 */
[----:B------:R-:W-:Y:S01]  /*1a400*/  MOV R0, R211 ;  /* 0x000000d300007202 */ /* 0x000fe20000000f00 */
[----:B------:R-:W-:Y:S05]  /*1a410*/  BRA `(.L_x_420) ;  /* 0xffffc35000007947 */ /* 0x000fea000383ffff */
.L_x_351:
        /* <DEDUP_REMOVED lines=13> */
.L_x_355:
[----:B------:R-:W-:Y:S01]  /*1a4f0*/  IMAD.MOV.U32 R212, RZ, RZ, R5 ;  /* 0x000000ffffd47224 */ /* 0x000fe200078e0005 */
[----:B------:R-:W-:Y:S01]  /*1a500*/  MOV R211, RZ ;  /* 0x000000ff00d37202 */ /* 0x000fe20000000f00 */
[----:B------:R-:W-:Y:S01]  /*1a510*/  IMAD.MOV.U32 R3, RZ, RZ, 0x1c1f ;  /* 0x00001c1fff037424 */ /* 0x000fe200078e00ff */
[----:B------:R-:W-:Y:S02]  /*1a520*/  MOV R2, 0x1a540 ;  /* 0x0001a54000027802 */ /* 0x000fe40000000f00 */
[----:B------:R-:W-:Y:S05]  /*1a530*/  CALL.REL.NOINC `($__internal_5_$__cuda_sm70_shflsync_idx_p) ;  /* 0x000009c000007944 */ /* 0x000fea0003c00000 */
[----:B------:R-:W-:Y:S01]  /*1a540*/  MOV R4, R211 ;  /* 0x000000d300047202 */ /* 0x000fe20000000f00 */
[----:B------:R-:W-:Y:S05]  /*1a550*/  BRA `(.L_x_422) ;  /* 0xffffd3e000007947 */ /* 0x000fea000383ffff */
.L_x_356:
[----:B------:R-:W-:Y:S01]  /*1a560*/  IMAD.MOV.U32 R212, RZ, RZ, R13 ;  /* 0x000000ffffd47224 */ /* 0x000fe200078e000d */
[----:B------:R-:W-:Y:S01]  /*1a570*/  MOV R211, RZ ;  /* 0x000000ff00d37202 */ /* 0x000fe20000000f00 */
[----:B------:R-:W-:Y:S01]  /*1a580*/  IMAD.MOV.U32 R3, RZ, RZ, 0x1c1f ;  /* 0x00001c1fff037424 */ /* 0x000fe200078e00ff */
[----:B------:R-:W-:Y:S02]  /*1a590*/  MOV R2, 0x1a5b0 ;  /* 0x0001a5b000027802 */ /* 0x000fe40000000f00 */
[----:B-12---:R-:W-:Y:S05]  /*1a5a0*/  CALL.REL.NOINC `($__internal_5_$__cuda_sm70_shflsync_idx_p) ;  /* 0x0000095000007944 */ /* 0x006fea0003c00000 */
[----:B------:R-:W-:Y:S01]  /*1a5b0*/  MOV R0, R211 ;  /* 0x000000d300007202 */ /* 0x000fe20000000f00 */
[----:B------:R-:W-:Y:S05]  /*1a5c0*/  BRA `(.L_x_423) ;  /* 0xffffd39000007947 */ /* 0x000fea000383ffff */
.L_x_359:
        /* <DEDUP_REMOVED lines=13> */
.L_x_362:
[----:B------:R-:W-:Y:S01]  /*1a6a0*/  IMAD.MOV.U32 R212, RZ, RZ, R5 ;  /* 0x000000ffffd47224 */ /* 0x000fe200078e0005 */
[----:B------:R-:W-:Y:S01]  /*1a6b0*/  MOV R211, 0x2 ;  /* 0x0000000200d37802 */ /* 0x000fe20000000f00 */
[----:B-1----:R-:W-:Y:S01]  /*1a6c0*/  IMAD.MOV.U32 R3, RZ, RZ, 0x1c1f ;  /* 0x00001c1fff037424 */ /* 0x002fe200078e00ff */
[----:B------:R-:W-:Y:S02]  /*1a6d0*/  MOV R2, 0x1a6f0 ;  /* 0x0001a6f000027802 */ /* 0x000fe40000000f00 */
[----:B--234-:R-:W-:Y:S05]  /*1a6e0*/  CALL.REL.NOINC `($__internal_5_$__cuda_sm70_shflsync_idx_p) ;  /* 0x0000081000007944 */ /* 0x01cfea0003c00000 */
[----:B------:R-:W-:Y:S01]  /*1a6f0*/  MOV R4, R211 ;  /* 0x000000d300047202 */ /* 0x000fe20000000f00 */
[----:B------:R-:W-:Y:S05]  /*1a700*/  BRA `(.L_x_425) ;  /* 0xffffd4c000007947 */ /* 0x000fea000383ffff */
.L_x_363:
[----:B------:R-:W-:Y:S01]  /*1a710*/  IMAD.MOV.U32 R212, RZ, RZ, R13 ;  /* 0x000000ffffd47224 */ /* 0x000fe200078e000d */
[----:B------:R-:W-:Y:S01]  /*1a720*/  MOV R211, 0x2 ;  /* 0x0000000200d37802 */ /* 0x000fe20000000f00 */
[----:B------:R-:W-:Y:S01]  /*1a730*/  IMAD.MOV.U32 R3, RZ, RZ, 0x1c1f ;  /* 0x00001c1fff037424 */ /* 0x000fe200078e00ff */
[----:B------:R-:W-:Y:S02]  /*1a740*/  MOV R2, 0x1a760 ;  /* 0x0001a76000027802 */ /* 0x000fe40000000f00 */
[----:B-1234-:R-:W-:Y:S05]  /*1a750*/  CALL.REL.NOINC `($__internal_5_$__cuda_sm70_shflsync_idx_p) ;  /* 0x000007a000007944 */ /* 0x01efea0003c00000 */
[----:B------:R-:W-:Y:S01]  /*1a760*/  MOV R0, R211 ;  /* 0x000000d300007202 */ /* 0x000fe20000000f00 */
[----:B------:R-:W-:Y:S05]  /*1a770*/  BRA `(.L_x_426) ;  /* 0xffffd47000007947 */ /* 0x000fea000383ffff */
.L_x_366:
[----:B------:R-:W-:Y:S01]  /*1a780*/  IMAD.MOV.U32 R212, RZ, RZ, R5 ;  /* 0x000000ffffd47224 */ /* 0x000fe200078e0005 */
[----:B------:R-:W-:Y:S01]  /*1a790*/  MOV R211, 0x3 ;  /* 0x0000000300d37802 */ /* 0x000fe20000000f00 */
[----:B-1----:R-:W-:Y:S01]  /*1a7a0*/  IMAD.MOV.U32 R3, RZ, RZ, 0x1c1f ;  /* 0x00001c1fff037424 */ /* 0x002fe200078e00ff */
[----:B------:R-:W-:-:S02]  /*1a7b0*/  MOV R2, 0x1a7d0 ;  /* 0x0001a7d000027802 */ /* 0x000fc40000000f00 */
[----:B--234-:R-:W-:Y:S05]  /*1a7c0*/  CALL.REL.NOINC `($__internal_5_$__cuda_sm70_shflsync_idx_p) ;  /* 0x0000073000007944 */ /* 0x01cfea0003c00000 */
        /* <DEDUP_REMOVED lines=8> */
.L_x_368:
[----:B------:R-:W-:Y:S01]  /*1a850*/  IMAD.MOV.U32 R212, RZ, RZ, R80 ;  /* 0x000000ffffd47224 */ /* 0x000fe200078e0050 */
[----:B------:R-:W-:Y:S01]  /*1a860*/  MOV R211, RZ ;  /* 0x000000ff00d37202 */ /* 0x000fe20000000f00 */
[----:B--2---:R-:W-:Y:S01]  /*1a870*/  IMAD.MOV.U32 R3, RZ, RZ, 0x1f ;  /* 0x0000001fff037424 */ /* 0x004fe200078e00ff */
[----:B------:R-:W-:Y:S02]  /*1a880*/  MOV R2, 0x1a8a0 ;  /* 0x0001a8a000027802 */ /* 0x000fe40000000f00 */
[----:B---34-:R-:W-:Y:S05]  /*1a890*/  CALL.REL.NOINC `($__internal_5_$__cuda_sm70_shflsync_idx_p) ;  /* 0x0000066000007944 */ /* 0x018fea0003c00000 */
[----:B------:R-:W-:Y:S01]  /*1a8a0*/  MOV R10, R211 ;  /* 0x000000d3000a7202 */ /* 0x000fe20000000f00 */
[----:B------:R-:W-:Y:S05]  /*1a8b0*/  BRA `(.L_x_428) ;  /* 0xffffd66000007947 */ /* 0x000fea000383ffff */
.L_x_369:
[----:B------:R-:W-:Y:S01]  /*1a8c0*/  IMAD.MOV.U32 R212, RZ, RZ, R80 ;  /* 0x000000ffffd47224 */ /* 0x000fe200078e0050 */
[----:B------:R-:W-:Y:S01]  /*1a8d0*/  MOV R211, 0x1 ;  /* 0x0000000100d37802 */ /* 0x000fe20000000f00 */
[----:B--2---:R-:W-:Y:S01]  /*1a8e0*/  IMAD.MOV.U32 R3, RZ, RZ, 0x1f ;  /* 0x0000001fff037424 */ /* 0x004fe200078e00ff */
[----:B------:R-:W-:Y:S02]  /*1a8f0*/  MOV R2, 0x1a910 ;  /* 0x0001a91000027802 */ /* 0x000fe40000000f00 */
[----:B-1-34-:R-:W-:Y:S05]  /*1a900*/  CALL.REL.NOINC `($__internal_5_$__cuda_sm70_shflsync_idx_p) ;  /* 0x000005f000007944 */ /* 0x01afea0003c00000 */
[----:B------:R-:W-:Y:S01]  /*1a910*/  MOV R9, R211 ;  /* 0x000000d300097202 */ /* 0x000fe20000000f00 */
[----:B------:R-:W-:Y:S05]  /*1a920*/  BRA `(.L_x_429) ;  /* 0xffffd61000007947 */ /* 0x000fea000383ffff */
.L_x_370:
[----:B------:R-:W-:Y:S02]  /*1a930*/  MOV R3, 0x1 ;  /* 0x0000000100037802 */ /* 0x000fe40000000f00 */
[----:B------:R-:W-:-:S02]  /*1a940*/  MOV R2, 0x1a960 ;  /* 0x0001a96000027802 */ /* 0x000fc40000000f00 */
[----:B-1----:R-:W-:Y:S05]  /*1a950*/  CALL.REL.NOINC `($__internal_6_$__cuda_sm70_shflsync_up_p) ;  /* 0x000005f000007944 */ /* 0x002fea0003c00000 */
[----:B------:R-:W-:Y:S05]  /*1a960*/  BRA `(.L_x_430) ;  /* 0xffffd70000007947 */ /* 0x000fea000383ffff */
.L_x_371:
[----:B------:R-:W-:Y:S02]  /*1a970*/  MOV R3, 0x2 ;  /* 0x0000000200037802 */ /* 0x000fe40000000f00 */
[----:B------:R-:W-:-:S02]  /*1a980*/  MOV R2, 0x1a9a0 ;  /* 0x0001a9a000027802 */ /* 0x000fc40000000f00 */
[----:B-1----:R-:W-:Y:S05]  /*1a990*/  CALL.REL.NOINC `($__internal_6_$__cuda_sm70_shflsync_up_p) ;  /* 0x000005b000007944 */ /* 0x002fea0003c00000 */
        /* <DEDUP_REMOVED lines=24> */
.L_x_375:
[----:B------:R-:W-:Y:S02]  /*1ab20*/  MOV R3, 0x1 ;  /* 0x0000000100037802 */ /* 0x000fe40000000f00 */
[----:B------:R-:W-:Y:S02]  /*1ab30*/  MOV R2, 0x1ab50 ;  /* 0x0001ab5000027802 */ /* 0x000fe40000000f00 */
[----:B-1----:R-:W-:Y:S05]  /*1ab40*/  CALL.REL.NOINC `($__internal_6_$__cuda_sm70_shflsync_up_p) ;  /* 0x0000040000007944 */ /* 0x002fea0003c00000 */
[----:B------:R-:W-:Y:S01]  /*1ab50*/  MOV R2, R4 ;  /* 0x0000000400027202 */ /* 0x000fe20000000f00 */
[----:B------:R-:W-:Y:S05]  /*1ab60*/  BRA `(.L_x_432) ;  /* 0xffffd77000007947 */ /* 0x000fea000383ffff */
.L_x_376:
[----:B------:R-:W-:Y:S02]  /*1ab70*/  MOV R3, 0x2 ;  /* 0x0000000200037802 */ /* 0x000fe40000000f00 */
[----:B------:R-:W-:Y:S02]  /*1ab80*/  MOV R2, 0x1aba0 ;  /* 0x0001aba000027802 */ /* 0x000fe40000000f00 */
        /* <DEDUP_REMOVED lines=25> */
.L_x_378:
[----:B------:R-:W-:Y:S02]  /*1ad20*/  SEL R0, RZ, 0x1, P0 ;  /* 0x00000001ff007807 */ /* 0x000fe40000000000 */
[----:B------:R-:W-:Y:S02]  /*1ad30*/  MOV R2, 0x1ad50 ;  /* 0x0001ad5000027802 */ /* 0x000fe40000000f00 */
[----:B-12---:R-:W-:Y:S05]  /*1ad40*/  CALL.REL.NOINC `($__internal_7_$__cuda_sm70_votesync_ballot) ;  /* 0x0000026000007944 */ /* 0x006fea0003c00000 */
[----:B------:R-:W-:Y:S05]  /*1ad50*/  BRA `(.L_x_434) ;  /* 0xffffd71000007947 */ /* 0x000fea000383ffff */
.L_x_379:
[----:B------:R-:W-:Y:S01]  /*1ad60*/  IMAD.MOV.U32 R212, RZ, RZ, R6 ;  /* 0x000000ffffd47224 */ /* 0x000fe200078e0006 */
[----:B----4-:R-:W-:Y:S01]  /*1ad70*/  MOV R211, R11 ;  /* 0x0000000b00d37202 */ /* 0x010fe20000000f00 */
[----:B------:R-:W-:Y:S01]  /*1ad80*/  IMAD.MOV.U32 R3, RZ, RZ, 0x1f ;  /* 0x0000001fff037424 */ /* 0x000fe200078e00ff */
[----:B------:R-:W-:Y:S02]  /*1ad90*/  MOV R2, 0x1adb0 ;  /* 0x0001adb000027802 */ /* 0x000fe40000000f00 */
[----:B-123--:R-:W-:Y:S05]  /*1ada0*/  CALL.REL.NOINC `($__internal_5_$__cuda_sm70_shflsync_idx_p) ;  /* 0x0000015000007944 */ /* 0x00efea0003c00000 */
[----:B------:R-:W-:Y:S01]  /*1adb0*/  IMAD.MOV.U32 R6, RZ, RZ, R211 ;  /* 0x000000ffff067224 */ /* 0x000fe200078e00d3 */
[----:B------:R-:W-:Y:S01]  /*1adc0*/  MOV R211, R11 ;  /* 0x0000000b00d37202 */ /* 0x000fe20000000f00 */
[----:B------:R-:W-:Y:S01]  /*1add0*/  IMAD.MOV.U32 R212, RZ, RZ, R8 ;  /* 0x000000ffffd47224 */ /* 0x000fe200078e0008 */
[----:B------:R-:W-:Y:S02]  /*1ade0*/  MOV R3, 0x1f ;  /* 0x0000001f00037802 */ /* 0x000fe40000000f00 */
[----:B------:R-:W-:-:S02]  /*1adf0*/  MOV R2, 0x1ae10 ;  /* 0x0001ae1000027802 */ /* 0x000fc40000000f00 */
[----:B------:R-:W-:Y:S05]  /*1ae00*/  CALL.REL.NOINC `($__internal_5_$__cuda_sm70_shflsync_idx_p) ;  /* 0x000000f000007944 */ /* 0x000fea0003c00000 */
[----:B------:R-:W-:Y:S01]  /*1ae10*/  MOV R5, R211 ;  /* 0x000000d300057202 */ /* 0x000fe20000000f00 */
[----:B------:R-:W-:Y:S05]  /*1ae20*/  BRA `(.L_x_435) ;  /* 0xffffd68000007947 */ /* 0x000fea000383ffff */
.L_x_382:
[----:B------:R-:W-:Y:S01]  /*1ae30*/  IMAD.MOV.U32 R212, RZ, RZ, R4 ;  /* 0x000000ffffd47224 */ /* 0x000fe200078e0004 */
[----:B------:R-:W-:Y:S01]  /*1ae40*/  MOV R211, R0 ;  /* 0x0000000000d37202 */ /* 0x000fe20000000f00 */
[----:B------:R-:W-:Y:S01]  /*1ae50*/  IMAD.MOV.U32 R3, RZ, RZ, 0x1f ;  /* 0x0000001fff037424 */ /* 0x000fe200078e00ff */
[----:B------:R-:W-:-:S02]  /*1ae60*/  MOV R2, 0x1ae80 ;  /* 0x0001ae8000027802 */ /* 0x000fc40000000f00 */
[----:B-12-4-:R-:W-:Y:S05]  /*1ae70*/  CALL.REL.NOINC `($__internal_5_$__cuda_sm70_shflsync_idx_p) ;  /* 0x0000008000007944 */ /* 0x016fea0003c00000 */
[----:B------:R-:W-:Y:S01]  /*1ae80*/  MOV R13, R211 ;  /* 0x000000d3000d7202 */ /* 0x000fe20000000f00 */
[----:B------:R-:W-:Y:S05]  /*1ae90*/  BRA `(.L_x_381) ;  /* 0xffffd67000007947 */ /* 0x000fea000383ffff */
        .weak           $__internal_4_$__cuda_sm70_shflsync_bfly_p
        .type           $__internal_4_$__cuda_sm70_shflsync_bfly_p,@function
        .size           $__internal_4_$__cuda_sm70_shflsync_bfly_p,($__internal_5_$__cuda_sm70_shflsync_idx_p - $__internal_4_$__cuda_sm70_shflsync_bfly_p)
$__internal_4_$__cuda_sm70_shflsync_bfly_p:
[----:B------:R-:W-:Y:S02]  /*1aea0*/  MOV R173, 0xffffffff ;  /* 0xffffffff00ad7802 */ /* 0x000fe40000000f00 */
[----:B------:R-:W-:-:S02]  /*1aeb0*/  MOV R3, 0x1f ;  /* 0x0000001f00037802 */ /* 0x000fc40000000f00 */
[----:B------:R-:W-:Y:S04]  /*1aec0*/  WARPSYNC R173 ;  /* 0x000000ad00007348 */ /* 0x000fe80003800000 */
[----:B------:R1:W2:Y:S02]  /*1aed0*/  SHFL.BFLY PT, R0, R4, R0, R3 ;  /* 0x0c00000004007389 */ /* 0x0002a400000e0003 */
[----:B-1----:R-:W-:-:S04]  /*1aee0*/  MOV R3, 0x0 ;  /* 0x0000000000037802 */ /* 0x002fc80000000f00 */
[----:B--2---:R-:W-:Y:S05]  /*1aef0*/  RET.REL.NODEC R2 `(_ZN7cutlass13device_kernelIN5flash19enable_sm80_to_sm89INS1_16FlashAttnFwdSm80INS1_25CollectiveMainloopFwdSm80ILi4ELi1ELb0EN4cute5tupleIJNS5_1CILi128EEENS7_ILi48EEENS7_ILi96EEEEEELi96ENS_10bfloat16_tEfNS_4arch4Sm80ELb0ELb0ELb0ELb1ELb1ELb1ELb1ELb1EEENS1_21CollectiveEpilogueFwdINS6_IJS8_SA_S9_EEENS6_IJNS7_ILi1EEESI_SI_EEESC_SE_Li128ELb1ELb1ELb1ELb0EEENS1_36VarlenDynamicPersistentTileSchedulerILi128ELi48ELi128ELi128ELb1ELb1ELb0ELb0ELb1ELb1EEEEEEEEEvNT_6ParamsE) ;  /* 0xfffe510002007950 */ /* 0x004fea0003c3ffff */
        .weak           $__internal_5_$__cuda_sm70_shflsync_idx_p
        .type           $__internal_5_$__cuda_sm70_shflsync_idx_p,@function
        .size           $__internal_5_$__cuda_sm70_shflsync_idx_p,($__internal_6_$__cuda_sm70_shflsync_up_p - $__internal_5_$__cuda_sm70_shflsync_idx_p)
$__internal_5_$__cuda_sm70_shflsync_idx_p:
[----:B------:R-:W-:-:S04]  /*1af00*/  MOV R215, 0xffffffff ;  /* 0xffffffff00d77802 */ /* 0x000fc80000000f00 */
[----:B------:R-:W-:Y:S04]  /*1af10*/  WARPSYNC R215 ;  /* 0x000000d700007348 */ /* 0x000fe80003800000 */
[----:B------:R1:W2:Y:S02]  /*1af20*/  SHFL.IDX PT, R211, R212, R211, R3 ;  /* 0x000000d3d4d37389 */ /* 0x0002a400000e0003 */
[----:B-1----:R-:W-:-:S04]  /*1af30*/  MOV R3, 0x0 ;  /* 0x0000000000037802 */ /* 0x002fc80000000f00 */
[----:B--2---:R-:W-:Y:S05]  /*1af40*/  RET.REL.NODEC R2 `(_ZN7cutlass13device_kernelIN5flash19enable_sm80_to_sm89INS1_16FlashAttnFwdSm80INS1_25CollectiveMainloopFwdSm80ILi4ELi1ELb0EN4cute5tupleIJNS5_1CILi128EEENS7_ILi48EEENS7_ILi96EEEEEELi96ENS_10bfloat16_tEfNS_4arch4Sm80ELb0ELb0ELb0ELb1ELb1ELb1ELb1ELb1EEENS1_21CollectiveEpilogueFwdINS6_IJS8_SA_S9_EEENS6_IJNS7_ILi1EEESI_SI_EEESC_SE_Li128ELb1ELb1ELb1ELb0EEENS1_36VarlenDynamicPersistentTileSchedulerILi128ELi48ELi128ELi128ELb1ELb1ELb0ELb0ELb1ELb1EEEEEEEEEvNT_6ParamsE) ;  /* 0xfffe50b002007950 */ /* 0x004fea0003c3ffff */
        .weak           $__internal_6_$__cuda_sm70_shflsync_up_p
        .type           $__internal_6_$__cuda_sm70_shflsync_up_p,@function
        .size           $__internal_6_$__cuda_sm70_shflsync_up_p,($__internal_7_$__cuda_sm70_votesync_ballot - $__internal_6_$__cuda_sm70_shflsync_up_p)
$__internal_6_$__cuda_sm70_shflsync_up_p:
[----:B------:R-:W-:Y:S02]  /*1af50*/  MOV R4, RZ ;  /* 0x000000ff00047202 */ /* 0x000fe40000000f00 */
[----:B------:R-:W-:-:S04]  /*1af60*/  MOV R11, 0xffffffff ;  /* 0xffffffff000b7802 */ /* 0x000fc80000000f00 */
[----:B------:R-:W-:Y:S04]  /*1af70*/  WARPSYNC R11 ;  /* 0x0000000b00007348 */ /* 0x000fe80003800000 */
[----:B------:R1:W2:Y:S02]  /*1af80*/  SHFL.UP PT, R4, R0, R3, R4 ;  /* 0x0400000300047389 */ /* 0x0002a400000e0004 */
[----:B-1----:R-:W-:-:S04]  /*1af90*/  MOV R3, 0x0 ;  /* 0x0000000000037802 */ /* 0x002fc80000000f00 */
[----:B--2---:R-:W-:Y:S05]  /*1afa0*/  RET.REL.NODEC R2 `(_ZN7cutlass13device_kernelIN5flash19enable_sm80_to_sm89INS1_16FlashAttnFwdSm80INS1_25CollectiveMainloopFwdSm80ILi4ELi1ELb0EN4cute5tupleIJNS5_1CILi128EEENS7_ILi48EEENS7_ILi96EEEEEELi96ENS_10bfloat16_tEfNS_4arch4Sm80ELb0ELb0ELb0ELb1ELb1ELb1ELb1ELb1EEENS1_21CollectiveEpilogueFwdINS6_IJS8_SA_S9_EEENS6_IJNS7_ILi1EEESI_SI_EEESC_SE_Li128ELb1ELb1ELb1ELb0EEENS1_36VarlenDynamicPersistentTileSchedulerILi128ELi48ELi128ELi128ELb1ELb1ELb0ELb0ELb1ELb1EEEEEEEEEvNT_6ParamsE) ;  /* 0xfffe505002007950 */ /* 0x004fea0003c3ffff */
        .weak           $__internal_7_$__cuda_sm70_votesync_ballot
        .type           $__internal_7_$__cuda_sm70_votesync_ballot,@function
        .size           $__internal_7_$__cuda_sm70_votesync_ballot,(.L_x_1820 - $__internal_7_$__cuda_sm70_votesync_ballot)
$__internal_7_$__cuda_sm70_votesync_ballot:
[----:B------:R-:W-:Y:S01]  /*1afb0*/  ISETP.NE.U32.AND P0, PT, R0, 0x1, PT ;  /* 0x000000010000780c */ /* 0x000fe20003f05070 */
[----:B------:R-:W-:-:S04]  /*1afc0*/  IMAD.MOV.U32 R3, RZ, RZ, -0x1 ;  /* 0xffffffffff037424 */ /* 0x000fc800078e00ff */
[----:B------:R-:W-:Y:S08]  /*1afd0*/  WARPSYNC R3 ;  /* 0x0000000300007348 */ /* 0x000ff00003800000 */
[----:B------:R-:W-:-:S04]  /*1afe0*/  VOTE.ANY R0, PT, !P0 ;  /* 0x0000000000007806 */ /* 0x000fc800040e0100 */
[----:B------:R-:W-:Y:S01]  /*1aff0*/  LOP3.LUT R0, R0, R3, RZ, 0xc0, !PT ;  /* 0x0000000300007212 */ /* 0x000fe200078ec0ff */
[----:B------:R-:W-:-:S04]  /*1b000*/  IMAD.MOV.U32 R3, RZ, RZ, 0x0 ;  /* 0x00000000ff037424 */ /* 0x000fc800078e00ff */
[----:B------:R-:W-:Y:S05]  /*1b010*/  RET.REL.NODEC R2 `(_ZN7cutlass13device_kernelIN5flash19enable_sm80_to_sm89INS1_16FlashAttnFwdSm80INS1_25CollectiveMainloopFwdSm80ILi4ELi1ELb0EN4cute5tupleIJNS5_1CILi128EEENS7_ILi48EEENS7_ILi96EEEEEELi96ENS_10bfloat16_tEfNS_4arch4Sm80ELb0ELb0ELb0ELb1ELb1ELb1ELb1ELb1EEENS1_21CollectiveEpilogueFwdINS6_IJS8_SA_S9_EEENS6_IJNS7_ILi1EEESI_SI_EEESC_SE_Li128ELb1ELb1ELb1ELb0EEENS1_36VarlenDynamicPersistentTileSchedulerILi128ELi48ELi128ELi128ELb1ELb1ELb0ELb0ELb1ELb1EEEEEEEEEvNT_6ParamsE) ;  /* 0xfffe4fe002007950 */ /* 0x000fea0003c3ffff */
.L_x_436:
        /* <DEDUP_REMOVED lines=14> */
.L_x_1820:


//--------------------- .text._ZN7cutlass13device_kernelIN5flash19enable_sm80_to_sm89INS1_16FlashAttnFwdSm80INS1_25CollectiveMainloopFwdSm80ILi4ELi1ELb0EN4cute5tupleIJNS5_1CILi128EEENS7_ILi48EEENS7_ILi96EEEEEELi96ENS_10bfloat16_tEfNS_4arch4Sm80ELb0ELb1ELb0ELb0ELb1ELb0ELb1ELb1EEENS1_21CollectiveEpilogueFwdINS6_IJS8_SA_S9_EEENS6_IJNS7_ILi1EEESI_SI_EEESC_SE_Li128ELb0ELb1ELb1ELb0EEENS1_19SingleTileSchedulerILb0ELb1ELb1ELi128EEEEEEEEEvNT_6ParamsE --------------------------
	.section	.text._ZN7cutlass13device_kernelIN5flash19enable_sm80_to_sm89INS1_16FlashAttnFwdSm80INS1_25CollectiveMainloopFwdSm80ILi4ELi1ELb0EN4cute5tupleIJNS5_1CILi128EEENS7_ILi48EEENS7_ILi96EEEEEELi96ENS_10bfloat16_tEfNS_4arch4Sm80ELb0ELb1ELb0ELb0ELb1ELb0ELb1ELb1EEENS1_21CollectiveEpilogueFwdINS6_IJS8_SA_S9_EEENS6_IJNS7_ILi1EEESI_SI_EEESC_SE_Li128ELb0ELb1ELb1ELb0EEENS1_19SingleTileSchedulerILb0ELb1ELb1ELi128EEEEEEEEEvNT_6ParamsE,"ax",@progbits
	.sectioninfo	@"SHI_REGISTERS=255"
	.align	128
.text._ZN7cutlass13device_kernelIN5flash19enable_sm80_to_sm89INS1_16FlashAttnFwdSm80INS1_25CollectiveMainloopFwdSm80ILi4ELi1ELb0EN4cute5tupleIJNS5_1CILi128EEENS7_ILi48EEENS7_ILi96EEEEEELi96ENS_10bfloat16_tEfNS_4arch4Sm80ELb0ELb1ELb0ELb0ELb1ELb0ELb1ELb1EEENS1_21CollectiveEpilogueFwdINS6_IJS8_SA_S9_EEENS6_IJNS7_ILi1EEESI_SI_EEESC_SE_Li128ELb0ELb1ELb1ELb0EEENS1_19SingleTileSchedulerILb0ELb1ELb1ELi128EEEEEEEEEvNT_6ParamsE:
        .type           _ZN7cutlass13device_kernelIN5flash19enable_sm80_to_sm89INS1_16FlashAttnFwdSm80INS1_25CollectiveMainloopFwdSm80ILi4ELi1ELb0EN4cute5tupleIJNS5_1CILi128EEENS7_ILi48EEENS7_ILi96EEEEEELi96ENS_10bfloat16_tEfNS_4arch4Sm80ELb0ELb1ELb0ELb0ELb1ELb0ELb1ELb1EEENS1_21CollectiveEpilogueFwdINS6_IJS8_SA_S9_EEENS6_IJNS7_ILi1EEESI_SI_EEESC_SE_Li128ELb0ELb1ELb1ELb0EEENS1_19SingleTileSchedulerILb0ELb1ELb1ELi128EEEEEEEEEvNT_6ParamsE,@function
        .size           _ZN7cutlass13device_kernelIN5flash19enable_sm80_to_sm89INS1_16FlashAttnFwdSm80INS1_25CollectiveMainloopFwdSm80ILi4ELi1ELb0EN4cute5tupleIJNS5_1CILi128EEENS7_ILi48EEENS7_ILi96EEEEEELi96ENS_10bfloat16_tEfNS_4arch4Sm80ELb0ELb1ELb0ELb0ELb1ELb0ELb1ELb1EEENS1_21CollectiveEpilogueFwdINS6_IJS8_SA_S9_EEENS6_IJNS7_ILi1EEESI_SI_EEESC_SE_Li128ELb0ELb1ELb1ELb0EEENS1_19SingleTileSchedulerILb0ELb1ELb1ELi128EEEEEEEEEvNT_6ParamsE,(.L_x_1825 - _ZN7cutlass13device_kernelIN5flash19enable_sm80_to_sm89INS1_16FlashAttnFwdSm80INS1_25CollectiveMainloopFwdSm80ILi4ELi1ELb0EN4cute5tupleIJNS5_1CILi128EEENS7_ILi48EEENS7_ILi96EEEEEELi96ENS_10bfloat16_tEfNS_4arch4Sm80ELb0ELb1ELb0ELb0ELb1ELb0ELb1ELb1EEENS1_21CollectiveEpilogueFwdINS6_IJS8_SA_S9_EEENS6_IJNS7_ILi1EEESI_SI_EEESC_SE_Li128ELb0ELb1ELb1ELb0EEENS1_19SingleTileSchedulerILb0ELb1ELb1ELi128EEEEEEEEEvNT_6ParamsE)
        .other          _ZN7cutlass13device_kernelIN5flash19enable_sm80_to_sm89INS1_16FlashAttnFwdSm80INS1_25CollectiveMainloopFwdSm80ILi4ELi1ELb0EN4cute5tupleIJNS5_1CILi128EEENS7_ILi48EEENS7_ILi96EEEEEELi96ENS_10bfloat16_tEfNS_4arch4Sm80ELb0ELb1ELb0ELb0ELb1ELb0ELb1ELb1EEENS1_21CollectiveEpilogueFwdINS6_IJS8_SA_S9_EEENS6_IJNS7_ILi1EEESI_SI_EEESC_SE_Li128ELb0ELb1ELb1ELb0EEENS1_19SingleTileSchedulerILb0ELb1ELb1ELi128EEEEEEEEEvNT_6ParamsE,@"STO_CUDA_ENTRY STV_DEFAULT"
_ZN7cutlass13device_kernelIN5flash19enable_sm80_to_sm89INS1_16FlashAttnFwdSm80INS1_25CollectiveMainloopFwdSm80ILi4ELi1ELb0EN4cute5tupleIJNS5_1CILi128EEENS7_ILi48EEENS7_ILi96EEEEEELi96ENS_10bfloat16_tEfNS_4arch4Sm80ELb0ELb1ELb0ELb0ELb1ELb0ELb1ELb1EEENS1_21CollectiveEpilogueFwdINS6_IJS8_SA_S9_EEENS6_IJNS7_ILi1EEESI_SI_EEESC_SE_Li128ELb0ELb1ELb1ELb0EEENS1_19SingleTileSchedulerILb0ELb1ELb1ELi128EEEEEEEEEvNT_6ParamsE:
[----:B------:R-:W-:Y:S02]  /*0000*/  MOV R1, c[0x0][0x28] ;  /* 0x00000a0000017a02 */ /* 0x000fe40000000f00 */
[----:B------:R-:W1:Y:S01]  /*0010*/  S2R R224, SR_TID.X ;  /* 0x0000000000e07919 */ /* 0x000e620000002100 */
[----:B------:R-:W2:Y:S08]  /*0020*/  S2UR UR7, SR_CTAID.Y ;  /* 0x00000000000779c3 */ /* 0x000eb00000002600 */
[----:B------:R-:W3:Y:S01]  /*0030*/  S2UR UR6, SR_CTAID.Z ;  /* 0x00000000000679c3 */ /* 0x000ee20000002700 */
[----:B-1----:R-:W-:-:S06]  /*0040*/  SHF.R.U32.HI R0, RZ, 0x5, R224 ;  /* 0x00000005ff007819 */ /* 0x002fcc00000116e0 */
[----:B------:R-:W1:Y:S02]  /*0050*/  SHFL.IDX PT, R0, R0, RZ, 0x1f ;  /* 0x00001fff00007589 */ /* 0x000e6400000e0000 */
[----:B-1----:R-:W-:-:S13]  /*0060*/  ISETP.NE.AND P0, PT, R0, RZ, PT ;  /* 0x000000ff0000720c */ /* 0x002fda0003f05270 */
[----:B--23--:R-:W-:Y:S05]  /*0070*/  @!P0 BRA `(.L_x_437) ;  /* 0x0000009000008947 */ /* 0x00cfea0003800000 */
[----:B------:R-:W-:Y:S01]  /*0080*/  MOV R0, c[0x0][0x550] ;  /* 0x0001540000007a02 */ /* 0x000fe20000000f00 */
[----:B------:R-:W-:-:S03]  /*0090*/  UMOV UR8, UR7 ;  /* 0x0000000700087c82 */ /* 0x000fc60008000000 */
[----:B------:R-:W-:-:S13]  /*00a0*/  ISETP.NE.AND P0, PT, R0, 0x1, PT ;  /* 0x000000010000780c */ /* 0x000fda0003f05270 */
[----:B------:R-:W-:Y:S05]  /*00b0*/  @!P0 BRA `(.L_x_438) ;  /* 0x000000b000008947 */ /* 0x000fea0003800000 */
[----:B------:R-:W-:Y:S02]  /*00c0*/  ULDC UR4, c[0x0][0x554] ;  /* 0x0001550000047ab9 */ /* 0x000fe40000000800 */
[----:B------:R-:W-:Y:S02]  /*00d0*/  UIMAD.WIDE.U32 UR4, UR7, UR4, URZ ;  /* 0x00000004070472a5 */ /* 0x000fe4000f8e003f */
[----:B------:R-:W-:Y:S02]  /*00e0*/  ULDC UR8, c[0x0][0x558] ;  /* 0x0001560000087ab9 */ /* 0x000fe40000000800 */
[----:B------:R-:W-:Y:S01]  /*00f0*/  USHF.R.U32.HI UR8, URZ, UR8, UR5 ;  /* 0x000000083f087299 */ /* 0x000fe20008011605 */
[----:B------:R-:W-:Y:S05]  /*0100*/  BRA `(.L_x_438) ;  /* 0x0000006000007947 */ /* 0x000fea0003800000 */
.L_x_437:
[----:B------:R-:W-:Y:S02]  /*0110*/  ULDC.64 UR4, c[0x0][0x550] ;  /* 0x0001540000047ab9 */ /* 0x000fe40000000a00 */
[----:B------:R-:W-:Y:S02]  /*0120*/  UISETP.NE.AND UP0, UPT, UR4, 0x1, UPT ;  /* 0x000000010400788c */ /* 0x000fe4000bf05270 */
[----:B------:R-:W-:-:S02]  /*0130*/  UIMAD.WIDE.U32 UR10, UR7, UR5, URZ ;  /* 0x00000005070a72a5 */ /* 0x000fc4000f8e003f */
[----:B------:R-:W-:Y:S02]  /*0140*/  ULDC UR4, c[0x0][0x558] ;  /* 0x0001560000047ab9 */ /* 0x000fe40000000800 */
[----:B------:R-:W-:-:S05]  /*0150*/  UMOV UR8, UR7 ;  /* 0x0000000700087c82 */ /* 0x000fca0008000000 */
[----:B------:R-:W-:-:S03]  /*0160*/  @UP0 USHF.R.U32.HI UR8, URZ, UR4, UR11 ;  /* 0x000000043f080299 */ /* 0x000fc6000801160b */
.L_x_438:
[----:B------:R-:W-:Y:S01]  /*0170*/  ISETP.LE.AND P0, PT, RZ, UR6, PT ;  /* 0x00000006ff007c0c */ /* 0x000fe2000bf03270 */
[----:B------:R-:W-:Y:S02]  /*0180*/  UIADD3 UR4, -UR8, URZ, URZ ;  /* 0x0000003f08047290 */ /* 0x000fe4000fffe13f */
[----:B------:R-:W-:Y:S02]  /*0190*/  ULDC UR9, c[0x0][0x550] ;  /* 0x0001540000097ab9 */ /* 0x000fe40000000800 */
[----:B------:R-:W-:-:S08]  /*01a0*/  UIMAD UR9, UR4, UR9, UR7 ;  /* 0x00000009040972a4 */ /* 0x000fd0000f8e0207 */
[----:B------:R-:W-:Y:S05]  /*01b0*/  @!P0 EXIT ;  /* 0x000000000000894d */ /* 0x000fea0003800000 */
[----:B------:R-:W-:Y:S01]  /*01c0*/  ULDC.64 UR4, c[0x0][0x370] ;  /* 0x0000dc0000047ab9 */ /* 0x000fe20000000a00 */
[----:B------:R-:W-:Y:S01]  /*01d0*/  IMAD.MOV.U32 R232, RZ, RZ, RZ ;  /* 0x000000ffffe87224 */ /* 0x000fe200078e00ff */
[----:B------:R-:W-:Y:S02]  /*01e0*/  UISETP.NE.U32.AND UP0, UPT, URZ, UR4, UPT ;  /* 0x000000043f00728c */ /* 0x000fe4000bf05070 */
[----:B------:R-:W-:Y:S02]  /*01f0*/  ULDC.64 UR10, c[0x0][0x370] ;  /* 0x0000dc00000a7ab9 */ /* 0x000fe40000000a00 */
[----:B------:R-:W-:Y:S01]  /*0200*/  UISETP.NE.AND.EX UP0, UPT, URZ, UR5, UPT, UP0 ;  /* 0x000000053f00728c */ /* 0x000fe2000bf05300 */
[----:B------:R-:W1:Y:S01]  /*0210*/  S2UR UR15, SR_CTAID.X ;  /* 0x00000000000f79c3 */ /* 0x000e620000002500 */
[----:B------:R-:W-:Y:S02]  /*0220*/  ULDC UR7, c[0x0][0x2ac] ;  /* 0x0000ab0000077ab9 */ /* 0x000fe40000000800 */
[----:B------:R-:W-:-:S02]  /*0230*/  ULDC.64 UR12, c[0x0][0x118] ;  /* 0x00004600000c7ab9 */ /* 0x000fc40000000a00 */
[----:B------:R-:W-:-:S05]  /*0240*/  PLOP3.LUT P0, PT, PT, PT, UP0, 0x80, 0x0 ;  /* 0x000000000000781c */ /* 0x000fca0003f0f008 */
[----:B------:R-:W-:Y:S02]  /*0250*/  @UP0 UMOV UR4, 0x4 ;  /* 0x0000000400040882 */ /* 0x000fe40000000000 */
[----:B------:R-:W-:-:S06]  /*0260*/  @UP0 UIMAD.WIDE UR4, UR6, UR4, UR10 ;  /* 0x00000004060402a5 */ /* 0x000fcc000f8e020a */
[----:B------:R-:W-:Y:S01]  /*0270*/  MOV R2, UR4 ;  /* 0x0000000400027c02 */ /* 0x000fe20008000f00 */
[----:B------:R-:W-:Y:S01]  /*0280*/  ULDC UR4, c[0x0][0x2c4] ;  /* 0x0000b10000047ab9 */ /* 0x000fe20000000800 */
[----:B------:R-:W-:Y:S01]  /*0290*/  IMAD.U32 R3, RZ, RZ, UR5 ;  /* 0x00000005ff037e24 */ /* 0x000fe2000f8e00ff */
[----:B------:R-:W-:Y:S02]  /*02a0*/  UISETP.NE.AND UP2, UPT, UR4, 0x1, UPT ;  /* 0x000000010400788c */ /* 0x000fe4000bf45270 */
[----:B-1----:R-:W-:Y:S02]  /*02b0*/  USHF.L.U32 UR15, UR15, 0x7, URZ ;  /* 0x000000070f0f7899 */ /* 0x002fe4000800063f */
[----:B------:R1:W5:Y:S01]  /*02c0*/  @P0 LDG.E R232, [R2.64] ;  /* 0x0000000c02e80981 */ /* 0x000362000c1e1900 */
[----:B------:R-:W-:Y:S02]  /*02d0*/  ULDC.64 UR4, c[0x0][0x2c8] ;  /* 0x0000b20000047ab9 */ /* 0x000fe40000000a00 */
[----:B------:R-:W-:-:S02]  /*02e0*/  UIADD3 UR10, UR15, 0x7f, URZ ;  /* 0x0000007f0f0a7890 */ /* 0x000fc4000fffe03f */
[----:B------:R-:W-:Y:S02]  /*02f0*/  ULDC UR14, c[0x0][0x168] ;  /* 0x00005a00000e7ab9 */ /* 0x000fe40000000800 */
[----:B------:R-:W-:-:S04]  /*0300*/  @UP2 UIADD3 UR16, UR15, 0x7f, URZ ;  /* 0x0000007f0f102890 */ /* 0x000fc8000fffe03f */
[----:B------:R-:W-:-:S03]  /*0310*/  UIMAD.WIDE.U32 UR16, UR16, UR4, URZ ;  /* 0x00000004101072a5 */ /* 0x000fc6000f8e003f */
[----:B------:R-:W-:Y:S02]  /*0320*/  ULDC UR4, c[0x0][0x1d0] ;  /* 0x0000740000047ab9 */ /* 0x000fe40000000800 */
[----:B------:R-:W-:Y:S02]  /*0330*/  UIMAD UR7, UR7, UR4, URZ ;  /* 0x00000004070772a4 */ /* 0x000fe4000f8e023f */
[----:B------:R-:W-:Y:S02]  /*0340*/  @UP2 UMOV UR11, UR17 ;  /* 0x00000011000b2c82 */ /* 0x000fe40008000000 */
[----:B------:R-:W-:-:S03]  /*0350*/  @UP2 USHF.R.U32.HI UR10, URZ, UR5, UR11 ;  /* 0x000000053f0a2299 */ /* 0x000fc6000801160b */
[----:B------:R-:W-:Y:S02]  /*0360*/  UMOV UR11, 0x1 ;  /* 0x00000001000b7882 */ /* 0x000fe40000000000 */
[----:B------:R-:W-:Y:S02]  /*0370*/  ULDC.64 UR4, c[0x0][0x328] ;  /* 0x0000ca0000047ab9 */ /* 0x000fe40000000a00 */
[----:B------:R-:W-:Y:S02]  /*0380*/  UISETP.LE.AND UP1, UPT, UR11, UR5, UPT ;  /* 0x000000050b00728c */ /* 0x000fe4000bf23270 */
[----:B------:R-:W-:-:S04]  /*0390*/  UIADD3 UR14, UR7, -UR14, UR11 ;  /* 0x8000000e070e7290 */ /* 0x000fc8000fffe00b */
[----:B------:R-:W-:Y:S01]  /*03a0*/  PLOP3.LUT P0, PT, PT, PT, UP1, 0x40, 0x0 ;  /* 0x000000000000781c */ /* 0x000fe20003f0e818 */
[----:B------:R-:W-:-:S04]  /*03b0*/  UIADD3 UR5, UR14, UR10, URZ ;  /* 0x0000000a0e057290 */ /* 0x000fc8000fffe03f */
[----:B------:R-:W-:-:S08]  /*03c0*/  UIADD3 UR10, UR5, UR4, URZ ;  /* 0x00000004050a7290 */ /* 0x000fd0000fffe03f */
[----:B------:R-:W-:Y:S05]  /*03d0*/  @P0 BRA `(.L_x_439) ;  /* 0x0000016000000947 */ /* 0x000fea0003800000 */
[----:B-1----:R-:W-:Y:S01]  /*03e0*/  ISETP.LT.AND P0, PT, RZ, UR5, PT ;  /* 0x00000005ff007c0c */ /* 0x002fe2000bf01270 */
[----:B------:R-:W-:-:S12]  /*03f0*/  UIADD3 UR14, UR5, -0x1, URZ ;  /* 0xffffffff050e7890 */ /* 0x000fd8000fffe03f */
[----:B------:R-:W-:Y:S05]  /*0400*/  @P0 BRA `(.L_x_440) ;  /* 0x0000009000000947 */ /* 0x000fea0003800000 */
[----:B------:R-:W-:Y:S02]  /*0410*/  ULDC UR4, c[0x0][0x32c] ;  /* 0x0000cb0000047ab9 */ /* 0x000fe40000000800 */
[----:B------:R-:W-:Y:S02]  /*0420*/  UISETP.NE.AND UP0, UPT, UR11, UR4, UPT ;  /* 0x000000040b00728c */ /* 0x000fe4000bf05270 */
[----:B------:R-:W-:-:S03]  /*0430*/  UIADD3 UR14, -UR5, URZ, URZ ;  /* 0x0000003f050e7290 */ /* 0x000fc6000fffe13f */
[----:B------:R-:W-:Y:S02]  /*0440*/  ULDC.64 UR4, c[0x0][0x330] ;  /* 0x0000cc0000047ab9 */ /* 0x000fe40000000a00 */
[----:B------:R-:W-:-:S07]  /*0450*/  UIMAD.WIDE.U32 UR16, UR14, UR4, URZ ;  /* 0x000000040e1072a5 */ /* 0x000fce000f8e003f */
[----:B------:R-:W-:Y:S02]  /*0460*/  @UP0 UMOV UR11, UR17 ;  /* 0x00000011000b0c82 */ /* 0x000fe40008000000 */
[----:B------:R-:W-:-:S04]  /*0470*/  @UP0 USHF.R.U32.HI UR14, URZ, UR5, UR11 ;  /* 0x000000053f0e0299 */ /* 0x000fc8000801160b */
[----:B------:R-:W-:Y:S01]  /*0480*/  ULOP3.LUT UR14, URZ, UR14, URZ, 0x33, !UPT ;  /* 0x0000000e3f0e7292 */ /* 0x000fe2000f8e333f */
[----:B------:R-:W-:Y:S05]  /*0490*/  BRA `(.L_x_441) ;  /* 0x0000006000007947 */ /* 0x000fea0003800000 */
.L_x_440:
[----:B------:R-:W-:Y:S02]  /*04a0*/  ULDC UR4, c[0x0][0x32c] ;  /* 0x0000cb0000047ab9 */ /* 0x000fe40000000800 */
[----:B------:R-:W-:-:S03]  /*04b0*/  UISETP.NE.AND UP0, UPT, UR11, UR4, UPT ;  /* 0x000000040b00728c */ /* 0x000fc6000bf05270 */
[----:B------:R-:W-:Y:S02]  /*04c0*/  ULDC.64 UR4, c[0x0][0x330] ;  /* 0x0000cc0000047ab9 */ /* 0x000fe40000000a00 */
[----:B------:R-:W-:-:S07]  /*04d0*/  UIMAD.WIDE.U32 UR16, UR14, UR4, URZ ;  /* 0x000000040e1072a5 */ /* 0x000fce000f8e003f */
[----:B------:R-:W-:Y:S02]  /*04e0*/  @UP0 UMOV UR11, UR17 ;  /* 0x00000011000b0c82 */ /* 0x000fe40008000000 */
[----:B------:R-:W-:Y:S02]  /*04f0*/  @UP0 USHF.R.U32.HI UR14, URZ, UR5, UR11 ;  /* 0x000000053f0e0299 */ /* 0x000fe4000801160b */
.L_x_441:
[----:B------:R-:W-:Y:S02]  /*0500*/  ULDC UR4, c[0x0][0x32c] ;  /* 0x0000cb0000047ab9 */ /* 0x000fe40000000800 */
[----:B------:R-:W-:-:S04]  /*0510*/  UIMAD UR4, UR14, UR4, UR4 ;  /* 0x000000040e0472a4 */ /* 0x000fc8000f8e0204 */
[----:B------:R-:W-:-:S04]  /*0520*/  UISETP.LT.AND UP0, UPT, UR10, UR4, UPT ;  /* 0x000000040a00728c */ /* 0x000fc8000bf01270 */
[----:B------:R-:W-:Y:S02]  /*0530*/  USEL UR10, UR10, UR4, UP0 ;  /* 0x000000040a0a7287 */ /* 0x000fe40008000000 */
.L_x_439:
[----:B-1----:R-:W-:Y:S01]  /*0540*/  UIADD3 UR11, UR7, 0x2f, URZ ;  /* 0x0000002f070b7890 */ /* 0x002fe2000fffe03f */
[----:B------:R-:W-:Y:S01]  /*0550*/  PLOP3.LUT P0, PT, PT, PT, UP1, 0x40, 0x0 ;  /* 0x000000000000781c */ /* 0x000fe20003f0e818 */
[----:B------:R-:W-:Y:S02]  /*0560*/  ULDC.64 UR4, c[0x0][0x2c8] ;  /* 0x0000b20000047ab9 */ /* 0x000fe40000000a00 */
[----:B------:R-:W-:Y:S02]  /*0570*/  UIMAD.WIDE.U32 UR16, UR15, UR4, URZ ;  /* 0x000000040f1072a5 */ /* 0x000fe4000f8e003f */
[----:B------:R-:W-:Y:S02]  /*0580*/  UIMAD.WIDE UR18, UR11, 0x2aaaaaab, URZ ;  /* 0x2aaaaaab0b1278a5 */ /* 0x000fe4000f8e023f */
[----:B------:R-:W-:Y:S02]  /*0590*/  UIADD3 UR10, UR10, 0x2f, URZ ;  /* 0x0000002f0a0a7890 */ /* 0x000fe4000fffe03f */
[----:B------:R-:W-:-:S02]  /*05a0*/  UMOV UR4, UR15 ;  /* 0x0000000f00047c82 */ /* 0x000fc40008000000 */
[----:B------:R-:W-:Y:S02]  /*05b0*/  UIMAD.WIDE UR10, UR10, 0x2aaaaaab, URZ ;  /* 0x2aaaaaab0a0a78a5 */ /* 0x000fe4000f8e023f */
[----:B------:R-:W-:Y:S02]  /*05c0*/  ULDC UR14, c[0x0][0x168] ;  /* 0x00005a00000e7ab9 */ /* 0x000fe40000000800 */
[----:B------:R-:W-:Y:S02]  /*05d0*/  @UP2 USHF.R.U32.HI UR4, URZ, UR5, UR17 ;  /* 0x000000053f042299 */ /* 0x000fe40008011611 */
[----:B------:R-:W-:Y:S02]  /*05e0*/  UIADD3 UR14, UR7, -UR14, URZ ;  /* 0x8000000e070e7290 */ /* 0x000fe4000fffe03f */
[----:B------:R-:W-:Y:S02]  /*05f0*/  UMOV UR17, UR19 ;  /* 0x0000001300117c82 */ /* 0x000fe40008000000 */
[----:B------:R-:W-:-:S02]  /*0600*/  USHF.R.U32.HI UR16, URZ, 0x1f, UR17 ;  /* 0x0000001f3f107899 */ /* 0x000fc40008011611 */
[----:B------:R-:W-:Y:S02]  /*0610*/  USHF.R.U32.HI UR10, URZ, 0x1f, UR11 ;  /* 0x0000001f3f0a7899 */ /* 0x000fe4000801160b */
[----:B------:R-:W-:Y:S02]  /*0620*/  UIADD3 UR4, UR14, UR4, URZ ;  /* 0x000000040e047290 */ /* 0x000fe4000fffe03f */
[----:B------:R-:W-:Y:S02]  /*0630*/  ULDC UR5, c[0x0][0x324] ;  /* 0x0000c90000057ab9 */ /* 0x000fe40000000800 */
[----:B------:R-:W-:Y:S02]  /*0640*/  ULEA.HI.SX32 UR16, UR17, UR16, 0x1d ;  /* 0x0000001011107291 */ /* 0x000fe4000f8fea3f */
[----:B------:R-:W-:Y:S02]  /*0650*/  ULEA.HI.SX32 UR10, UR11, UR10, 0x1d ;  /* 0x0000000a0b0a7291 */ /* 0x000fe4000f8fea3f */
[----:B------:R-:W-:-:S02]  /*0660*/  UIADD3 UR5, UR4, -UR5, URZ ;  /* 0x8000000504057290 */ /* 0x000fc4000fffe03f */
[----:B------:R-:W-:-:S04]  /*0670*/  UISETP.LT.AND UP0, UPT, UR16, UR10, UPT ;  /* 0x0000000a1000728c */ /* 0x000fc8000bf01270 */
[----:B------:R-:W-:Y:S01]  /*0680*/  USEL UR10, UR16, UR10, UP0 ;  /* 0x0000000a100a7287 */ /* 0x000fe20008000000 */
[----:B------:R-:W-:Y:S01]  /*0690*/  MOV R2, UR5 ;  /* 0x0000000500027c02 */ /* 0x000fe20008000f00 */
[----:B------:R-:W-:Y:S05]  /*06a0*/  @P0 BRA `(.L_x_442) ;  /* 0x0000010000000947 */ /* 0x000fea0003800000 */
[----:B------:R-:W-:-:S04]  /*06b0*/  MOV R3, UR4 ;  /* 0x0000000400037c02 */ /* 0x000fc80008000f00 */
[----:B------:R-:W-:-:S13]  /*06c0*/  ISETP.GT.AND P0, PT, R3, -0x1, PT ;  /* 0xffffffff0300780c */ /* 0x000fda0003f04270 */
[----:B------:R-:W-:Y:S05]  /*06d0*/  @P0 BRA `(.L_x_443) ;  /* 0x0000007000000947 */ /* 0x000fea0003800000 */
[----:B------:R-:W-:Y:S01]  /*06e0*/  IMAD.MOV.U32 R0, RZ, RZ, c[0x0][0x32c] ;  /* 0x0000cb00ff007624 */ /* 0x000fe200078e00ff */
[----:B------:R-:W-:-:S04]  /*06f0*/  LOP3.LUT R3, RZ, R3, RZ, 0x33, !PT ;  /* 0x00000003ff037212 */ /* 0x000fc800078e33ff */
[----:B------:R-:W-:-:S13]  /*0700*/  ISETP.NE.AND P0, PT, R0, 0x1, PT ;  /* 0x000000010000780c */ /* 0x000fda0003f05270 */
[----:B------:R-:W-:-:S05]  /*0710*/  @P0 IMAD.HI.U32 R0, R3, c[0x0][0x330], RZ ;  /* 0x0000cc0003000a27 */ /* 0x000fca00078e00ff */
[----:B------:R-:W-:-:S04]  /*0720*/  @P0 SHF.R.U32.HI R3, RZ, c[0x0][0x334], R0 ;  /* 0x0000cd00ff030a19 */ /* 0x000fc80000011600 */
[----:B------:R-:W-:Y:S01]  /*0730*/  LOP3.LUT R3, RZ, R3, RZ, 0x33, !PT ;  /* 0x00000003ff037212 */ /* 0x000fe200078e33ff */
[----:B------:R-:W-:Y:S05]  /*0740*/  BRA `(.L_x_444) ;  /* 0x0000004000007947 */ /* 0x000fea0003800000 */
.L_x_443:
[----:B------:R-:W-:-:S04]  /*0750*/  MOV R0, c[0x0][0x32c] ;  /* 0x0000cb0000007a02 */ /* 0x000fc80000000f00 */
[----:B------:R-:W-:-:S13]  /*0760*/  ISETP.NE.AND P0, PT, R0, 0x1, PT ;  /* 0x000000010000780c */ /* 0x000fda0003f05270 */
[----:B------:R-:W-:-:S05]  /*0770*/  @P0 IMAD.HI.U32 R0, R3, c[0x0][0x330], RZ ;  /* 0x0000cc0003000a27 */ /* 0x000fca00078e00ff */
[----:B------:R-:W-:-:S05]  /*0780*/  @P0 SHF.R.U32.HI R3, RZ, c[0x0][0x334], R0 ;  /* 0x0000cd00ff030a19 */ /* 0x000fca0000011600 */
.L_x_444:
[----:B------:R-:W-:-:S05]  /*0790*/  IMAD R3, R3, c[0x0][0x32c], RZ ;  /* 0x0000cb0003037a24 */ /* 0x000fca00078e02ff */
[----:B------:R-:W-:-:S05]  /*07a0*/  IMNMX R2, R2, R3, !PT ;  /* 0x0000000302027217 */ /* 0x000fca0007800200 */
.L_x_442:
[----:B------:R-:W-:Y:S01]  /*07b0*/  IMAD.HI R3, R2, 0x2aaaaaab, RZ ;  /* 0x2aaaaaab02037827 */ /* 0x000fe200078e02ff */
[----:B------:R-:W-:Y:S02]  /*07c0*/  USHF.R.U32.HI UR5, URZ, 0x10, UR9 ;  /* 0x000000103f057899 */ /* 0x000fe40008011609 */
[----:B------:R-:W-:Y:S01]  /*07d0*/  ULDC UR4, c[0x0][0x338] ;  /* 0x0000ce0000047ab9 */ /* 0x000fe20000000800 */
[----:B------:R-:W-:Y:S01]  /*07e0*/  IMAD.MOV.U32 R148, RZ, RZ, RZ ;  /* 0x000000ffff947224 */ /* 0x000fe200078e00ff */
[----:B------:R-:W-:Y:S01]  /*07f0*/  SHF.R.U32.HI R0, RZ, 0x1f, R3 ;  /* 0x0000001fff007819 */ /* 0x000fe20000011603 */
[----:B------:R-:W-:-:S03]  /*0800*/  UISETP.NE.AND UP0, UPT, UR5, URZ, UPT ;  /* 0x0000003f0500728c */ /* 0x000fc6000bf05270 */
[----:B------:R-:W-:Y:S01]  /*0810*/  LEA.HI.SX32 R0, R3, R0, 0x1d ;  /* 0x0000000003007211 */ /* 0x000fe200078feaff */
[----:B------:R-:W-:-:S03]  /*0820*/  USEL UR4, UR5, UR4, UP0 ;  /* 0x0000000405047287 */ /* 0x000fc60008000000 */
[----:B------:R-:W-:-:S04]  /*0830*/  IMNMX R221, RZ, R0, !PT ;  /* 0x00000000ffdd7217 */ /* 0x000fc80007800200 */
[----:B------:R-:W-:-:S13]  /*0840*/  ISETP.LT.AND P0, PT, R221, UR10, PT ;  /* 0x0000000add007c0c */ /* 0x000fda000bf01270 */
[----:B------:R-:W-:Y:S05]  /*0850*/  @!P0 BRA `(.L_x_445) ;  /* 0x000001c000008947 */ /* 0x000fea0003800000 */
[----:B------:R-:W-:Y:S01]  /*0860*/  IMAD.U32 R0, RZ, RZ, UR4 ;  /* 0x00000004ff007e24 */ /* 0x000fe2000f8e00ff */
[----:B------:R-:W-:-:S04]  /*0870*/  UIADD3 UR5, UR4, -0x1, UR10 ;  /* 0xffffffff04057890 */ /* 0x000fc8000fffe00a */
[-C--:B------:R-:W-:Y:S02]  /*0880*/  IABS R4, R0.reuse ;  /* 0x0000000000047213 */ /* 0x080fe40000000000 */
[----:B------:R-:W-:Y:S02]  /*0890*/  IADD3 R5, -R221, UR5, RZ ;  /* 0x00000005dd057c10 */ /* 0x000fe4000fffe1ff */
[----:B------:R-:W1:Y:S01]  /*08a0*/  I2F.RP R8, R4 ;  /* 0x0000000400087306 */ /* 0x000e620000209400 */
[----:B------:R-:W-:Y:S02]  /*08b0*/  IABS R0, R0 ;  /* 0x0000000000007213 */ /* 0x000fe40000000000 */
[----:B------:R-:W-:Y:S02]  /*08c0*/  IABS R2, R5 ;  /* 0x0000000500027213 */ /* 0x000fe40000000000 */
[----:B------:R-:W-:Y:S01]  /*08d0*/  LOP3.LUT R5, R5, UR4, RZ, 0x3c, !PT ;  /* 0x0000000405057c12 */ /* 0x000fe2000f8e3cff */
[----:B------:R-:W-:-:S03]  /*08e0*/  IMAD.MOV R0, RZ, RZ, -R0 ;  /* 0x000000ffff007224 */ /* 0x000fc600078e0a00 */
[----:B------:R-:W-:Y:S01]  /*08f0*/  ISETP.GE.AND P1, PT, R5, RZ, PT ;  /* 0x000000ff0500720c */ /* 0x000fe20003f26270 */
[----:B-1----:R-:W1:Y:S02]  /*0900*/  MUFU.RCP R6, R8 ;  /* 0x0000000800067308 */ /* 0x002e640000001000 */
[----:B-1----:R-:W-:-:S06]  /*0910*/  IADD3 R6, R6, 0xffffffe, RZ ;  /* 0x0ffffffe06067810 */ /* 0x002fcc0007ffe0ff */
[----:B------:R-:W1:Y:S02]  /*0920*/  F2I.FTZ.U32.TRUNC.NTZ R7, R6 ;  /* 0x0000000600077305 */ /* 0x000e64000021f000 */
[----:B-1----:R-:W-:Y:S02]  /*0930*/  IMAD.MOV R3, RZ, RZ, -R7 ;  /* 0x000000ffff037224 */ /* 0x002fe400078e0a07 */
[----:B------:R-:W-:Y:S02]  /*0940*/  IMAD.MOV.U32 R6, RZ, RZ, RZ ;  /* 0x000000ffff067224 */ /* 0x000fe400078e00ff */
[----:B------:R-:W-:-:S04]  /*0950*/  IMAD R3, R3, R4, RZ ;  /* 0x0000000403037224 */ /* 0x000fc800078e02ff */
[----:B------:R-:W-:-:S06]  /*0960*/  IMAD.HI.U32 R3, R7, R3, R6 ;  /* 0x0000000307037227 */ /* 0x000fcc00078e0006 */
[----:B------:R-:W-:-:S04]  /*0970*/  IMAD.HI.U32 R3, R3, R2, RZ ;  /* 0x0000000203037227 */ /* 0x000fc800078e00ff */
[----:B------:R-:W-:-:S05]  /*0980*/  IMAD R7, R3, R0, R2 ;  /* 0x0000000003077224 */ /* 0x000fca00078e0202 */
[----:B------:R-:W-:-:S13]  /*0990*/  ISETP.GT.U32.AND P0, PT, R4, R7, PT ;  /* 0x000000070400720c */ /* 0x000fda0003f04070 */
[----:B------:R-:W-:Y:S01]  /*09a0*/  @!P0 IMAD.IADD R7, R7, 0x1, -R4 ;  /* 0x0000000107078824 */ /* 0x000fe200078e0a04 */
[----:B------:R-:W-:Y:S02]  /*09b0*/  @!P0 IADD3 R3, R3, 0x1, RZ ;  /* 0x0000000103038810 */ /* 0x000fe40007ffe0ff */
[----:B------:R-:W-:Y:S02]  /*09c0*/  ISETP.NE.AND P0, PT, RZ, UR4, PT ;  /* 0x00000004ff007c0c */ /* 0x000fe4000bf05270 */
[----:B------:R-:W-:-:S13]  /*09d0*/  ISETP.GE.U32.AND P2, PT, R7, R4, PT ;  /* 0x000000040700720c */ /* 0x000fda0003f46070 */
[----:B------:R-:W-:-:S05]  /*09e0*/  @P2 IADD3 R3, R3, 0x1, RZ ;  /* 0x0000000103032810 */ /* 0x000fca0007ffe0ff */
[----:B------:R-:W-:Y:S01]  /*09f0*/  @!P1 IMAD.MOV R3, RZ, RZ, -R3 ;  /* 0x000000ffff039224 */ /* 0x000fe200078e0a03 */
[----:B------:R-:W-:-:S05]  /*0a00*/  @!P0 LOP3.LUT R3, RZ, UR4, RZ, 0x33, !PT ;  /* 0x00000004ff038c12 */ /* 0x000fca000f8e33ff */
[----:B------:R-:W-:Y:S02]  /*0a10*/  IMAD.MOV.U32 R148, RZ, RZ, R3 ;  /* 0x000000ffff947224 */ /* 0x000fe400078e0003 */
.L_x_445:
[----:B------:R-:W-:Y:S01]  /*0a20*/  ULOP3.LUT UR9, UR9, 0xffff, URZ, 0xc0, !UPT ;  /* 0x0000ffff09097892 */ /* 0x000fe2000f8ec03f */
[----:B------:R-:W-:Y:S01]  /*0a30*/  PLOP3.LUT P4, PT, PT, PT, PT, 0x80, 0x0 ;  /* 0x000000000000781c */ /* 0x000fe20003f8f070 */
[----:B------:R-:W-:Y:S01]  /*0a40*/  IMAD.MOV.U32 R8, RZ, RZ, RZ ;  /* 0x000000ffff087224 */ /* 0x000fe200078e00ff */
[----:B------:R-:W-:Y:S01]  /*0a50*/  CS2R R6, SRZ ;  /* 0x0000000000067805 */ /* 0x000fe2000001ff00 */
[----:B------:R-:W-:Y:S01]  /*0a60*/  MOV R2, RZ ;  /* 0x000000ff00027202 */ /* 0x000fe20000000f00 */
[----:B------:R-:W-:Y:S01]  /*0a70*/  CS2R R94, SRZ ;  /* 0x00000000005e7805 */ /* 0x000fe2000001ff00 */
[----:B------:R-:W-:Y:S01]  /*0a80*/  IMAD R221, R148, UR9, R221 ;  /* 0x0000000994dd7c24 */ /* 0x000fe2000f8e02dd */
        /* <DEDUP_REMOVED lines=8> */
[----:B------:R-:W-:Y:S01]  /*0b10*/  IMNMX R148, R148, UR10, PT ;  /* 0x0000000a94947c17 */ /* 0x000fe2000b800200 */
        /* <DEDUP_REMOVED lines=42> */
[----:B------:R-:W-:Y:S02]  /*0dc0*/  ULDC.64 UR4, c[0x0][0x340] ;  /* 0x0000d00000047ab9 */ /* 0x000fe40000000a00 */
[----:B------:R-:W-:-:S02]  /*0dd0*/  UISETP.NE.U32.AND UP0, UPT, URZ, UR4, UPT ;  /* 0x000000043f00728c */ /* 0x000fc4000bf05070 */
[----:B------:R-:W-:Y:S02]  /*0de0*/  ULDC.64 UR10, c[0x0][0x340] ;  /* 0x0000d000000a7ab9 */ /* 0x000fe40000000a00 */
[----:B------:R-:W-:-:S06]  /*0df0*/  UISETP.NE.AND.EX UP0, UPT, URZ, UR5, UPT, UP0 ;  /* 0x000000053f00728c */ /* 0x000fcc000bf05300 */
[----:B------:R-:W-:-:S05]  /*0e00*/  PLOP3.LUT P2, PT, PT, PT, UP0, 0x80, 0x0 ;  /* 0x000000000000781c */ /* 0x000fca0003f4f008 */
[----:B------:R-:W-:Y:S02]  /*0e10*/  @UP0 UMOV UR4, 0x4 ;  /* 0x0000000400040882 */ /* 0x000fe40000000000 */
[----:B------:R-:W-:-:S06]  /*0e20*/  @UP0 UIMAD.WIDE UR4, UR6, UR4, UR10 ;  /* 0x00000004060402a5 */ /* 0x000fcc000f8e020a */
[----:B------:R-:W-:Y:S02]  /*0e30*/  IMAD.U32 R2, RZ, RZ, UR4 ;  /* 0x00000004ff027e24 */ /* 0x000fe4000f8e00ff */
[----:B------:R-:W-:Y:S01]  /*0e40*/  IMAD.U32 R3, RZ, RZ, UR5 ;  /* 0x00000005ff037e24 */ /* 0x000fe2000f8e00ff */
[----:B------:R-:W-:Y:S01]  /*0e50*/  SHF.R.S32.HI R11, RZ, 0x1f, R224 ;  /* 0x0000001fff0b7819 */ /* 0x000fe200000114e0 */
[----:B------:R-:W-:Y:S01]  /*0e60*/  USHF.R.S32.HI UR9, URZ, 0x1f, UR8 ;  /* 0x0000001f3f097899 */ /* 0x000fe20008011408 */
[----:B------:R-:W-:Y:S01]  /*0e70*/  PLOP3.LUT P1, PT, PT, PT, UP2, 0x80, 0x0 ;  /* 0x000000000000781c */ /* 0x000fe20003f2f028 */
[----:B------:R-:W-:Y:S01]  /*0e80*/  ULDC.64 UR4, c[0x0][0x1b8] ;  /* 0x00006e0000047ab9 */ /* 0x000fe20000000a00 */
[----:B------:R1:W2:Y:S01]  /*0e90*/  @P2 LDG.E R0, [R2.64] ;  /* 0x0000000c02002981 */ /* 0x0002a2000c1e1900 */
[CC--:B------:R-:W-:Y:S01]  /*0ea0*/  LEA.HI R238, R11.reuse, R224.reuse, RZ, 0x2 ;  /* 0x000000e00bee7211 */ /* 0x0c0fe200078f10ff */
[----:B------:R-:W-:Y:S01]  /*0eb0*/  UIMAD UR9, UR9, UR4, URZ ;  /* 0x00000004090972a4 */ /* 0x000fe2000f8e023f */
[----:B------:R-:W-:Y:S01]  /*0ec0*/  PLOP3.LUT P0, PT, PT, PT, UP2, 0x80, 0x0 ;  /* 0x000000000000781c */ /* 0x000fe20003f0f028 */
[----:B------:R-:W-:Y:S01]  /*0ed0*/  UIMAD.WIDE.U32 UR16, UR8, UR4, URZ ;  /* 0x00000004081072a5 */ /* 0x000fe2000f8e003f */
[----:B------:R-:W-:Y:S01]  /*0ee0*/  LOP3.LUT R93, R238, 0xfffffffc, RZ, 0xc0, !PT ;  /* 0xfffffffcee5d7812 */ /* 0x000fe200078ec0ff */
[----:B------:R-:W-:Y:S01]  /*0ef0*/  UIMAD UR9, UR8, UR5, UR9 ;  /* 0x00000005080972a4 */ /* 0x000fe2000f8e0209 */
[----:B------:R-:W-:Y:S01]  /*0f00*/  SHF.R.S32.HI R238, RZ, 0x2, R238 ;  /* 0x00000002ffee7819 */ /* 0x000fe200000114ee */
[----:B------:R-:W-:Y:S01]  /*0f10*/  USHF.R.S32.HI UR10, URZ, 0x1f, UR6 ;  /* 0x0000001f3f0a7899 */ /* 0x000fe20008011406 */
[CC--:B------:R-:W-:Y:S01]  /*0f20*/  LEA.HI R15, R11.reuse, R224.reuse, RZ, 0x3 ;  /* 0x000000e00b0f7211 */ /* 0x0c0fe200078f18ff */
[----:B------:R-:W-:Y:S01]  /*0f30*/  IMAD.IADD R93, R224, 0x1, -R93 ;  /* 0x00000001e05d7824 */ /* 0x000fe200078e0a5d */
[----:B------:R-:W-:Y:S01]  /*0f40*/  ULDC.64 UR4, c[0x0][0x1c0] ;  /* 0x0000700000047ab9 */ /* 0x000fe20000000a00 */
[-C--:B------:R-:W-:Y:S01]  /*0f50*/  LEA.HI R7, R11, R224.reuse, RZ, 0x4 ;  /* 0x000000e00b077211 */ /* 0x080fe200078f20ff */
[----:B------:R-:W-:Y:S01]  /*0f60*/  UIADD3 UR17, UR17, UR9, URZ ;  /* 0x0000000911117290 */ /* 0x000fe2000fffe03f */
[C---:B------:R-:W-:Y:S01]  /*0f70*/  IMAD R227, R93.reuse, 0x20, R238 ;  /* 0x000000205de37824 */ /* 0x040fe200078e02ee */
[----:B------:R-:W-:Y:S01]  /*0f80*/  UIMAD UR10, UR10, UR4, URZ ;  /* 0x000000040a0a72a4 */ /* 0x000fe2000f8e023f */
[----:B------:R-:W-:Y:S01]  /*0f90*/  SHF.R.S32.HI R14, RZ, 0x3, R15 ;  /* 0x00000003ff0e7819 */ /* 0x000fe2000001140f */
[----:B------:R-:W-:Y:S01]  /*0fa0*/  UIMAD.WIDE.U32 UR16, UR6, UR4, UR16 ;  /* 0x00000004061072a5 */ /* 0x000fe2000f8e0010 */
[----:B------:R-:W-:Y:S01]  /*0fb0*/  IMAD.SHL.U32 R230, R93, 0x8, RZ ;  /* 0x000000085de67824 */ /* 0x000fe200078e00ff */
[----:B------:R-:W-:Y:S01]  /*0fc0*/  UIMAD UR5, UR6, UR5, UR10 ;  /* 0x00000005060572a4 */ /* 0x000fe2000f8e020a */
[----:B------:R-:W-:Y:S01]  /*0fd0*/  LEA.HI R96, R11, R224, RZ, 0x5 ;  /* 0x000000e00b607211 */ /* 0x000fe200078f28ff */
[----:B------:R-:W-:Y:S01]  /*0fe0*/  ULDC UR4, c[0x0][0x168] ;  /* 0x00005a0000047ab9 */ /* 0x000fe20000000800 */
[----:B------:R-:W-:Y:S01]  /*0ff0*/  BSSY B0, `(.L_x_447) ;  /* 0x000004a000007945 */ /* 0x000fe20003800000 */
[----:B------:R-:W-:Y:S01]  /*1000*/  UIADD3 UR5, UR17, UR5, URZ ;  /* 0x0000000511057290 */ /* 0x000fe2000fffe03f */
[----:B------:R-:W-:Y:S01]  /*1010*/  IMAD.U32 R13, RZ, RZ, UR17 ;  /* 0x00000011ff0d7e24 */ /* 0x000fe2000f8e00ff */
[----:B-1----:R-:W-:Y:S01]  /*1020*/  IADD3 R2, R227, UR15, RZ ;  /* 0x0000000fe3027c10 */ /* 0x002fe2000fffe0ff */
[----:B------:R-:W-:Y:S01]  /*1030*/  IMAD.U32 R12, RZ, RZ, UR16 ;  /* 0x00000010ff0c7e24 */ /* 0x000fe2000f8e00ff */
[----:B------:R-:W-:Y:S01]  /*1040*/  SHF.R.S32.HI R95, RZ, 0x5, R96 ;  /* 0x00000005ff5f7819 */ /* 0x000fe20000011460 */
[----:B------:R-:W-:Y:S01]  /*1050*/  IMAD.MOV.U32 R223, RZ, RZ, -0x1 ;  /* 0xffffffffffdf7424 */ /* 0x000fe200078e00ff */
[----:B------:R-:W-:Y:S01]  /*1060*/  IADD3 R229, R230, 0x20, RZ ;  /* 0x00000020e6e57810 */ /* 0x000fe20007ffe0ff */
[----:B------:R-:W-:Y:S01]  /*1070*/  @P1 IMAD.HI.U32 R3, R2, c[0x0][0x2c8], RZ ;  /* 0x0000b20002031a27 */ /* 0x000fe200078e00ff */
[----:B------:R-:W-:-:S02]  /*1080*/  IADD3 R228, R230, 0x40, RZ ;  /* 0x00000040e6e47810 */ /* 0x000fc40007ffe0ff */
[----:B------:R-:W-:Y:S01]  /*1090*/  ISETP.GE.AND P4, PT, R229, c[0x0][0x198], PT ;  /* 0x00006600e5007a0c */ /* 0x000fe20003f86270 */
[----:B------:R-:W-:Y:S01]  /*10a0*/  IMAD.MOV.U32 R4, RZ, RZ, R2 ;  /* 0x000000ffff047224 */ /* 0x000fe200078e0002 */
[----:B------:R-:W-:Y:S01]  /*10b0*/  @P0 SHF.R.U32.HI R4, RZ, c[0x0][0x2cc], R3 ;  /* 0x0000b300ff040a19 */ /* 0x000fe20000011603 */
[----:B------:R-:W-:Y:S01]  /*10c0*/  IMAD.U32 R13, RZ, RZ, UR5 ;  /* 0x00000005ff0d7e24 */ /* 0x000fe2000f8e00ff */
[----:B------:R-:W-:Y:S01]  /*10d0*/  ULDC UR5, c[0x0][0x2c4] ;  /* 0x0000b10000057ab9 */ /* 0x000fe20000000800 */
[----:B------:R-:W-:Y:S01]  /*10e0*/  ISETP.GE.AND P3, PT, R228, c[0x0][0x198], PT ;  /* 0x00006600e4007a0c */ /* 0x000fe20003f66270 */
[----:B------:R-:W-:Y:S01]  /*10f0*/  UIMAD UR4, UR5, UR4, URZ ;  /* 0x00000004050472a4 */ /* 0x000fe2000f8e023f */
[--C-:B------:R-:W-:Y:S01]  /*1100*/  IMAD.MOV R5, RZ, RZ, -R4.reuse ;  /* 0x000000ffff057224 */ /* 0x100fe200078e0a04 */
[----:B------:R-:W-:Y:S01]  /*1110*/  SHF.R.S32.HI R3, RZ, 0x1f, R4 ;  /* 0x0000001fff037819 */ /* 0x000fe20000011404 */
[----:B------:R-:W-:-:S04]  /*1120*/  IMAD.WIDE.U32 R12, R4, c[0x0][0x1b0], R12 ;  /* 0x00006c00040c7a25 */ /* 0x000fc800078e000c */
[----:B------:R-:W-:Y:S02]  /*1130*/  IMAD R2, R5, c[0x0][0x2c4], R2 ;  /* 0x0000b10005027a24 */ /* 0x000fe400078e0202 */
[----:B------:R-:W-:Y:S02]  /*1140*/  IMAD R3, R3, c[0x0][0x1b0], RZ ;  /* 0x00006c0003037a24 */ /* 0x000fe400078e02ff */
[----:B------:R-:W-:Y:S01]  /*1150*/  IMAD.SHL.U32 R5, R14, 0x40, RZ ;  /* 0x000000400e057824 */ /* 0x000fe200078e00ff */
[----:B------:R-:W-:Y:S01]  /*1160*/  SHF.R.S32.HI R9, RZ, 0x1f, R2 ;  /* 0x0000001fff097819 */ /* 0x000fe20000011402 */
[----:B------:R-:W-:-:S03]  /*1170*/  IMAD R3, R4, c[0x0][0x1b4], R3 ;  /* 0x00006d0004037a24 */ /* 0x000fc600078e0203 */
[----:B------:R-:W-:Y:S01]  /*1180*/  LOP3.LUT R5, R5, 0xc0, RZ, 0xc0, !PT ;  /* 0x000000c005057812 */ /* 0x000fe200078ec0ff */
[----:B------:R-:W-:Y:S02]  /*1190*/  IMAD R9, R9, c[0x0][0x1a8], RZ ;  /* 0x00006a0009097a24 */ /* 0x000fe400078e02ff */
[----:B------:R-:W-:Y:S01]  /*11a0*/  IMAD.IADD R13, R13, 0x1, R3 ;  /* 0x000000010d0d7824 */ /* 0x000fe200078e0203 */
[----:B------:R-:W-:Y:S01]  /*11b0*/  SHF.R.U32.HI R6, RZ, 0x3, R5 ;  /* 0x00000003ff067819 */ /* 0x000fe20000011605 */
[C---:B------:R-:W-:Y:S01]  /*11c0*/  IMAD R9, R2.reuse, c[0x0][0x1ac], R9 ;  /* 0x00006b0002097a24 */ /* 0x040fe200078e0209 */
[----:B------:R-:W-:Y:S01]  /*11d0*/  LOP3.LUT R5, R5, 0x18, R230, 0xf8, !PT ;  /* 0x0000001805057812 */ /* 0x000fe200078ef8e6 */
[----:B------:R-:W-:Y:S01]  /*11e0*/  IMAD.WIDE.U32 R2, R2, c[0x0][0x1a8], R12 ;  /* 0x00006a0002027a25 */ /* 0x000fe200078e000c */
[----:B------:R-:W-:-:S03]  /*11f0*/  LOP3.LUT R13, R7, 0xfffffff0, RZ, 0xc0, !PT ;  /* 0xfffffff0070d7812 */ /* 0x000fc600078ec0ff */
[----:B------:R-:W-:Y:S01]  /*1200*/  IMAD.IADD R4, R3, 0x1, R9 ;  /* 0x0000000103047824 */ /* 0x000fe200078e0209 */
[----:B------:R-:W-:Y:S01]  /*1210*/  LEA R8, P0, R2, c[0x0][0x160], 0x1 ;  /* 0x0000580002087a11 */ /* 0x000fe200078008ff */
[----:B------:R-:W-:Y:S01]  /*1220*/  IMAD.IADD R10, R224, 0x1, -R13 ;  /* 0x00000001e00a7824 */ /* 0x000fe200078e0a0d */
[----:B------:R-:W-:Y:S02]  /*1230*/  LOP3.LUT R3, R5, R6, RZ, 0x3c, !PT ;  /* 0x0000000605037212 */ /* 0x000fe400078e3cff */
[----:B------:R-:W-:Y:S01]  /*1240*/  LEA.HI.X R4, R2, c[0x0][0x164], R4, 0x1, P0 ;  /* 0x0000590002047a11 */ /* 0x000fe200000f0c04 */
[----:B------:R1:W3:Y:S01]  /*1250*/  SHFL.IDX PT, R16, R8, RZ, 0x1c1f ;  /* 0x001c1fff08107589 */ /* 0x0002e200000e0000 */
[----:B------:R-:W-:Y:S02]  /*1260*/  LEA.HI R97, R10, R10, RZ, 0x1 ;  /* 0x0000000a0a617211 */ /* 0x000fe400078f08ff */
[----:B------:R-:W-:Y:S01]  /*1270*/  IADD3 R2, R238, UR15, RZ ;  /* 0x0000000fee027c10 */ /* 0x000fe2000fffe0ff */
[----:B------:R1:W4:Y:S01]  /*1280*/  SHFL.IDX PT, R17, R4, RZ, 0x1c1f ;  /* 0x001c1fff04117589 */ /* 0x00032200000e0000 */
[----:B------:R-:W-:-:S02]  /*1290*/  SHF.R.S32.HI R9, RZ, 0x1, R97 ;  /* 0x00000001ff097819 */ /* 0x000fc40000011461 */
[----:B------:R-:W-:Y:S02]  /*12a0*/  SHF.R.S32.HI R12, RZ, 0x1f, R97 ;  /* 0x0000001fff0c7819 */ /* 0x000fe40000011461 */
[----:B------:R-:W-:Y:S02]  /*12b0*/  LEA.HI R5, R238, R238, RZ, 0x1 ;  /* 0x000000eeee057211 */ /* 0x000fe400078f08ff */
[----:B------:R-:W-:Y:S02]  /*12c0*/  LEA.HI R12, R12, R9, RZ, 0x2 ;  /* 0x000000090c0c7211 */ /* 0x000fe400078f10ff */
[----:B------:R-:W-:Y:S02]  /*12d0*/  ISETP.GE.AND P0, PT, R2, UR4, PT ;  /* 0x0000000402007c0c */ /* 0x000fe4000bf06270 */
[----:B------:R-:W-:Y:S02]  /*12e0*/  LOP3.LUT R12, R12, 0xfffffffc, RZ, 0xc0, !PT ;  /* 0xfffffffc0c0c7812 */ /* 0x000fe400078ec0ff */
[----:B------:R-:W-:-:S03]  /*12f0*/  LOP3.LUT R5, R5, 0x7fffffe, RZ, 0xc0, !PT ;  /* 0x07fffffe05057812 */ /* 0x000fc600078ec0ff */
[----:B------:R-:W-:Y:S02]  /*1300*/  IMAD.IADD R12, R9, 0x1, -R12 ;  /* 0x00000001090c7824 */ /* 0x000fe400078e0a0c */
[----:B------:R-:W-:-:S03]  /*1310*/  IMAD.IADD R220, R238, 0x1, -R5 ;  /* 0x00000001eedc7824 */ /* 0x000fc600078e0a05 */
[----:B------:R-:W-:Y:S01]  /*1320*/  LOP3.LUT P1, RZ, R12, 0x2, RZ, 0xc0, !PT ;  /* 0x000000020cff7812 */ /* 0x000fe2000782c0ff */
[----:B------:R-:W-:-:S04]  /*1330*/  IMAD R220, R95, 0x8, R220 ;  /* 0x000000085fdc7824 */ /* 0x000fc800078e02dc */
[----:B------:R-:W-:Y:S01]  /*1340*/  IMAD.U32 R220, R220, 0x20, R3 ;  /* 0x00000020dcdc7824 */ /* 0x000fe200078e0003 */
[----:B--2---:R2:W1:Y:S02]  /*1350*/  @P2 R2UR UR9, R0 ;  /* 0x00000000000923c2 */ /* 0x00446400000e0000 */
[----:B-1----:R-:W-:Y:S01]  /*1360*/  @!UP0 UMOV UR9, UR6 ;  /* 0x0000000600098c82 */ /* 0x002fe20008000000 */
[----:B------:R-:W-:Y:S01]  /*1370*/  ISETP.GE.AND P2, PT, R230, c[0x0][0x198], PT ;  /* 0x00006600e6007a0c */ /* 0x000fe20003f46270 */
[----:B--2---:R-:W-:-:S05]  /*1380*/  IMAD.MOV.U32 R0, RZ, RZ, 0x10 ;  /* 0x00000010ff007424 */ /* 0x004fca00078e00ff */
[----:B------:R-:W-:Y:S01]  /*1390*/  SEL R0, R0, 0xfffffff0, !P1 ;  /* 0xfffffff000007807 */ /* 0x000fe20004800000 */
[----:B------:R-:W-:Y:S05]  /*13a0*/  @P0 BRA `(.L_x_448) ;  /* 0x000000e000000947 */ /* 0x000fea0003800000 */
[----:B---34-:R-:W-:Y:S01]  /*13b0*/  SHF.R.S32.HI R6, RZ, 0x1f, R229 ;  /* 0x0000001fff067819 */ /* 0x018fe200000114e5 */
[----:B------:R-:W-:Y:S01]  /*13c0*/  IMAD.WIDE R18, R230, 0x2, R16 ;  /* 0x00000002e6127825 */ /* 0x000fe200078e0210 */
[----:B------:R-:W-:Y:S02]  /*13d0*/  SHF.R.S32.HI R3, RZ, 0x1f, R228 ;  /* 0x0000001fff037819 */ /* 0x000fe400000114e4 */
[----:B------:R-:W-:Y:S01]  /*13e0*/  LEA.HI R5, R6, R229, RZ, 0x3 ;  /* 0x000000e506057211 */ /* 0x000fe200078f18ff */
[----:B------:R-:W-:Y:S01]  /*13f0*/  IMAD.SHL.U32 R6, R220, 0x2, RZ ;  /* 0x00000002dc067824 */ /* 0x000fe200078e00ff */
[----:B------:R-:W-:Y:S02]  /*1400*/  LEA.HI R3, R3, R228, RZ, 0x3 ;  /* 0x000000e403037211 */ /* 0x000fe400078f18ff */
[----:B------:R-:W-:Y:S02]  /*1410*/  LOP3.LUT R5, R5, 0xfffffff8, RZ, 0xc0, !PT ;  /* 0xfffffff805057812 */ /* 0x000fe400078ec0ff */
[----:B------:R-:W-:Y:S01]  /*1420*/  LOP3.LUT R3, R3, 0xfffffff8, RZ, 0xc0, !PT ;  /* 0xfffffff803037812 */ /* 0x000fe200078ec0ff */
[----:B------:R-:W-:Y:S01]  /*1430*/  @!PT LDS RZ, [RZ] ;  /* 0x00000000fffff984 */ /* 0x000fe20000000800 */
[----:B------:R1:W-:Y:S02]  /*1440*/  LDGSTS.E.BYPASS.LTC128B.128 [R6+0x4900], [R18.64], !P2 ;  /* 0x0490000012067fae */ /* 0x0003e4000d101d4c */
[----:B------:R-:W-:-:S04]  /*1450*/  IMAD.WIDE R20, R5, 0x2, R16 ;  /* 0x0000000205147825 */ /* 0x000fc800078e0210 */
[----:B------:R-:W-:Y:S01]  /*1460*/  IMAD.WIDE R16, R3, 0x2, R16 ;  /* 0x0000000203107825 */ /* 0x000fe200078e0210 */
[----:B------:R1:W-:Y:S04]  /*1470*/  LDGSTS.E.BYPASS.LTC128B.128 [R6+0x6900], [R20.64], !P4 ;  /* 0x0690000014067fae */ /* 0x0003e8000e101d4c */
[----:B------:R1:W-:Y:S02]  /*1480*/  LDGSTS.E.BYPASS.LTC128B.128 [R6+0x8900], [R16.64], !P3 ;  /* 0x0890000010067fae */ /* 0x0003e4000d901d4c */
.L_x_448:
[----:B---34-:R-:W-:Y:S05]  /*1490*/  BSYNC B0 ;  /* 0x0000000000007941 */ /* 0x018fea0003800000 */
.L_x_447:
[----:B------:R-:W-:Y:S01]  /*14a0*/  IADD3 R3, R2, 0x20, RZ ;  /* 0x0000002002037810 */ /* 0x000fe20007ffe0ff */
[----:B-1----:R1:W2:Y:S01]  /*14b0*/  SHFL.IDX PT, R17, R4, 0x1, 0x1c1f ;  /* 0x003c1f0004117f89 */ /* 0x0022a200000e0000 */
[----:B------:R-:W-:Y:S02]  /*14c0*/  BSSY B0, `(.L_x_449) ;  /* 0x0000012000007945 */ /* 0x000fe40003800000 */
[----:B------:R-:W-:Y:S01]  /*14d0*/  ISETP.GE.AND P0, PT, R3, UR4, PT ;  /* 0x0000000403007c0c */ /* 0x000fe2000bf06270 */
[----:B------:R1:W3:-:S12]  /*14e0*/  SHFL.IDX PT, R16, R8, 0x1, 0x1c1f ;  /* 0x003c1f0008107f89 */ /* 0x0002d800000e0000 */
[----:B------:R-:W-:Y:S05]  /*14f0*/  @P0 BRA `(.L_x_450) ;  /* 0x000000e000000947 */ /* 0x000fea0003800000 */
[----:B------:R-:W-:Y:S01]  /*1500*/  SHF.R.S32.HI R6, RZ, 0x1f, R229 ;  /* 0x0000001fff067819 */ /* 0x000fe200000114e5 */
[----:B--23--:R-:W-:Y:S01]  /*1510*/  IMAD.WIDE R18, R230, 0x2, R16 ;  /* 0x00000002e6127825 */ /* 0x00cfe200078e0210 */
        /* <DEDUP_REMOVED lines=12> */
.L_x_450:
[----:B------:R-:W-:Y:S05]  /*15e0*/  BSYNC B0 ;  /* 0x0000000000007941 */ /* 0x000fea0003800000 */
.L_x_449:
[----:B------:R-:W-:Y:S01]  /*15f0*/  IADD3 R3, R2, 0x40, RZ ;  /* 0x0000004002037810 */ /* 0x000fe20007ffe0ff */
[----:B--2---:R2:W4:Y:S01]  /*1600*/  SHFL.IDX PT, R17, R4, 0x2, 0x1c1f ;  /* 0x005c1f0004117f89 */ /* 0x00452200000e0000 */
[----:B------:R-:W-:Y:S02]  /*1610*/  BSSY B0, `(.L_x_451) ;  /* 0x0000012000007945 */ /* 0x000fe40003800000 */
[----:B------:R-:W-:Y:S01]  /*1620*/  ISETP.GE.AND P0, PT, R3, UR4, PT ;  /* 0x0000000403007c0c */ /* 0x000fe2000bf06270 */
[----:B---3--:R2:W3:-:S12]  /*1630*/  SHFL.IDX PT, R16, R8, 0x2, 0x1c1f ;  /* 0x005c1f0008107f89 */ /* 0x0084d800000e0000 */
[----:B------:R-:W-:Y:S05]  /*1640*/  @P0 BRA `(.L_x_452) ;  /* 0x000000e000000947 */ /* 0x000fea0003800000 */
[----:B------:R-:W-:Y:S01]  /*1650*/  SHF.R.S32.HI R6, RZ, 0x1f, R229 ;  /* 0x0000001fff067819 */ /* 0x000fe200000114e5 */
[----:B---34-:R-:W-:Y:S01]  /*1660*/  IMAD.WIDE R18, R230, 0x2, R16 ;  /* 0x00000002e6127825 */ /* 0x018fe200078e0210 */
        /* <DEDUP_REMOVED lines=12> */
.L_x_452:
[----:B------:R-:W-:Y:S05]  /*1730*/  BSYNC B0 ;  /* 0x0000000000007941 */ /* 0x000fea0003800000 */
.L_x_451:
[----:B------:R-:W-:Y:S01]  /*1740*/  IMAD.MOV.U32 R222, RZ, RZ, c[0x0][0x2b8] ;  /* 0x0000ae00ffde7624 */ /* 0x000fe200078e00ff */
[----:B---3--:R-:W-:Y:S01]  /*1750*/  SHFL.IDX PT, R18, R8, 0x3, 0x1c1f ;  /* 0x007c1f0008127f89 */ /* 0x008fe200000e0000 */
[----:B------:R-:W-:Y:S01]  /*1760*/  IMAD.MOV.U32 R3, RZ, RZ, 0x30 ;  /* 0x00000030ff037424 */ /* 0x000fe200078e00ff */
[----:B------:R-:W-:Y:S01]  /*1770*/  IADD3 R2, R2, 0x60, RZ ;  /* 0x0000006002027810 */ /* 0x000fe20007ffe0ff */
[----:B------:R-:W-:Y:S01]  /*1780*/  IMAD.SHL.U32 R220, R220, 0x2, RZ ;  /* 0x00000002dcdc7824 */ /* 0x000fe200078e00ff */
[----:B------:R-:W-:Y:S01]  /*1790*/  ISETP.NE.AND P5, PT, R222, 0x1, PT ;  /* 0x00000001de00780c */ /* 0x000fe20003fa5270 */
[----:B------:R-:W-:Y:S01]  /*17a0*/  IMAD R94, R148, R3, -0x30 ;  /* 0xffffffd0945e7424 */ /* 0x000fe200078e0203 */
[----:B------:R-:W3:Y:S01]  /*17b0*/  SHFL.IDX PT, R19, R4, 0x3, 0x1c1f ;  /* 0x007c1f0004137f89 */ /* 0x000ee200000e0000 */
[----:B------:R-:W-:Y:S01]  /*17c0*/  ISETP.GE.AND P0, PT, R2, UR4, PT ;  /* 0x0000000402007c0c */ /* 0x000fe2000bf06270 */
[----:B------:R-:W-:Y:S01]  /*17d0*/  USHF.R.S32.HI UR6, URZ, 0x1f, UR9 ;  /* 0x0000001f3f067899 */ /* 0x000fe20008011409 */
[----:B------:R-:W-:Y:S01]  /*17e0*/  IMAD.IADD R5, R227, 0x1, R94 ;  /* 0x00000001e3057824 */ /* 0x000fe200078e025e */
[----:B------:R-:W-:Y:S01]  /*17f0*/  SHF.R.S32.HI R6, RZ, 0x1f, R229 ;  /* 0x0000001fff067819 */ /* 0x000fe200000114e5 */
[----:B------:R-:W-:Y:S01]  /*1800*/  ULDC.64 UR4, c[0x0][0x2b0] ;  /* 0x0000ac0000047ab9 */ /* 0x000fe20000000a00 */
[----:B------:R-:W-:Y:S01]  /*1810*/  IMAD.MOV.U32 R225, RZ, RZ, RZ ;  /* 0x000000ffffe17224 */ /* 0x000fe200078e00ff */
[----:B------:R-:W-:Y:S01]  /*1820*/  UIMAD UR6, UR6, UR4, URZ ;  /* 0x00000004060672a4 */ /* 0x000fe2000f8e023f */
[C---:B-----5:R-:W-:Y:S01]  /*1830*/  IMAD.IADD R226, R5.reuse, 0x1, R232 ;  /* 0x0000000105e27824 */ /* 0x060fe200078e02e8 */
[----:B------:R-:W-:Y:S01]  /*1840*/  ISETP.GE.AND P1, PT, R5, UR7, PT ;  /* 0x0000000705007c0c */ /* 0x000fe2000bf26270 */
[----:B------:R-:W-:Y:S01]  /*1850*/  UIMAD.WIDE.U32 UR10, UR9, UR4, URZ ;  /* 0x00000004090a72a5 */ /* 0x000fe2000f8e003f */
[----:B------:R-:W-:Y:S01]  /*1860*/  LEA.HI R219, R6, R229, RZ, 0x3 ;  /* 0x000000e506db7211 */ /* 0x000fe200078f18ff */
[----:B------:R-:W-:Y:S01]  /*1870*/  @P5 IMAD.HI.U32 R5, R226, c[0x0][0x2bc], RZ ;  /* 0x0000af00e2055a27 */ /* 0x000fe200078e00ff */
[----:B------:R-:W-:Y:S01]  /*1880*/  ISETP.GT.OR P1, PT, R227, 0x2f, P1 ;  /* 0x0000002fe300780c */ /* 0x000fe20000f24670 */
[----:B------:R-:W-:Y:S01]  /*1890*/  UIMAD UR6, UR9, UR5, UR6 ;  /* 0x00000005090672a4 */ /* 0x000fe2000f8e0206 */
[----:B------:R-:W-:Y:S01]  /*18a0*/  LOP3.LUT R219, R219, 0xfffffff8, RZ, 0xc0, !PT ;  /* 0xfffffff8dbdb7812 */ /* 0x000fe200078ec0ff */
[----:B------:R-:W-:Y:S01]  /*18b0*/  IMAD.MOV.U32 R2, RZ, RZ, R226 ;  /* 0x000000ffff027224 */ /* 0x000fe200078e00e2 */
[----:B------:R-:W-:Y:S01]  /*18c0*/  @P5 SHF.R.U32.HI R2, RZ, c[0x0][0x2c0], R5 ;  /* 0x0000b000ff025a19 */ /* 0x000fe20000011605 */
[----:B------:R-:W-:Y:S01]  /*18d0*/  UIADD3 UR6, UR11, UR6, URZ ;  /* 0x000000060b067290 */ /* 0x000fe2000fffe03f */
[----:B------:R-:W-:Y:S01]  /*18e0*/  SHF.R.S32.HI R5, RZ, 0x1f, R228 ;  /* 0x0000001fff057819 */ /* 0x000fe200000114e4 */
[----:B------:R-:W-:-:S02]  /*18f0*/  USHF.R.S32.HI UR16, URZ, 0x1f, UR8 ;  /* 0x0000001f3f107899 */ /* 0x000fc40008011408 */
[----:B------:R-:W-:Y:S01]  /*1900*/  ULDC.64 UR4, c[0x0][0x1e8] ;  /* 0x00007a0000047ab9 */ /* 0x000fe20000000a00 */
[----:B------:R-:W-:Y:S01]  /*1910*/  LEA.HI R218, R5, R228, RZ, 0x3 ;  /* 0x000000e405da7211 */ /* 0x000fe200078f18ff */
[--C-:B-123--:R-:W-:Y:S02]  /*1920*/  @!P0 IMAD.WIDE R8, R230, 0x2, R18.reuse ;  /* 0x00000002e6088825 */ /* 0x10efe400078e0212 */
[----:B------:R-:W-:Y:S02]  /*1930*/  @!P1 IADD3 R6, P5, R2, UR10, RZ ;  /* 0x0000000a02069c10 */ /* 0x000fe4000ffbe0ff */
[----:B------:R-:W-:Y:S01]  /*1940*/  LOP3.LUT R218, R218, 0xfffffff8, RZ, 0xc0, !PT ;  /* 0xfffffff8dada7812 */ /* 0x000fe200078ec0ff */
[--C-:B------:R-:W-:Y:S01]  /*1950*/  @!P0 IMAD.WIDE R20, R219, 0x2, R18.reuse ;  /* 0x00000002db148825 */ /* 0x100fe200078e0212 */
[----:B------:R-:W-:Y:S01]  /*1960*/  @!PT LDS RZ, [RZ] ;  /* 0x00000000fffff984 */ /* 0x000fe20000000800 */
[----:B------:R1:W-:Y:S01]  /*1970*/  @!P0 LDGSTS.E.BYPASS.LTC128B.128 [R220+0x6100], [R8.64], !P2 ;  /* 0x0610000008dc8fae */ /* 0x0003e2000d101d4c */
[----:B------:R-:W-:Y:S02]  /*1980*/  @!P1 LEA.HI.X.SX32 R5, R2, UR6, 0x1, P5 ;  /* 0x0000000602059c11 */ /* 0x000fe4000a8f0eff */
[----:B------:R-:W-:Y:S01]  /*1990*/  @!P0 IMAD.WIDE R18, R218, 0x2, R18 ;  /* 0x00000002da128825 */ /* 0x000fe200078e0212 */
[----:B------:R2:W-:Y:S01]  /*19a0*/  @!P0 LDGSTS.E.BYPASS.LTC128B.128 [R220+0x8100], [R20.64], !P4 ;  /* 0x0810000014dc8fae */ /* 0x0005e2000e101d4c */
[----:B------:R-:W-:-:S03]  /*19b0*/  @!P1 LEA R16, P2, R6, c[0x0][0x2a0], 0x2 ;  /* 0x0000a80006109a11 */ /* 0x000fc600078410ff */
[----:B------:R3:W-:Y:S01]  /*19c0*/  @!P0 LDGSTS.E.BYPASS.LTC128B.128 [R220+0xa100], [R18.64], !P3 ;  /* 0x0a10000012dc8fae */ /* 0x0007e2000d901d4c */
[----:B----4-:R-:W-:-:S03]  /*19d0*/  @!P1 LEA.HI.X R17, R6, c[0x0][0x2a4], R5, 0x2, P2 ;  /* 0x0000a90006119a11 */ /* 0x010fc600010f1405 */
[----:B------:R-:W0:Y:S04]  /*19e0*/  LDGDEPBAR ;  /* 0x00000000000079af */ /* 0x000e280000000000 */
[----:B------:R-:W-:Y:S06]  /*19f0*/  BAR.SYNC.DEFER_BLOCKING 0x0 ;  /* 0x0000000000007b1d */ /* 0x000fec0000010000 */
[----:B------:R-:W4:Y:S01]  /*1a00*/  @!P1 LDG.E R225, [R16.64] ;  /* 0x0000000c10e19981 */ /* 0x000f22000c1e1900 */
[----:B------:R-:W-:Y:S01]  /*1a10*/  IMAD.MOV R5, RZ, RZ, -R2 ;  /* 0x000000ffff057224 */ /* 0x000fe200078e0a02 */
[----:B------:R-:W-:Y:S01]  /*1a20*/  UIMAD UR9, UR16, UR4, URZ ;  /* 0x00000004100972a4 */ /* 0x000fe2000f8e023f */
[----:B------:R-:W-:Y:S01]  /*1a30*/  SHF.R.S32.HI R6, RZ, 0x4, R7 ;  /* 0x00000004ff067819 */ /* 0x000fe20000011407 */
[----:B------:R-:W-:Y:S01]  /*1a40*/  UIMAD.WIDE.U32 UR18, UR8, UR4, URZ ;  /* 0x00000004081272a5 */ /* 0x000fe2000f8e003f */
[----:B------:R-:W-:Y:S01]  /*1a50*/  IMAD R226, R5, c[0x0][0x2b8], R226 ;  /* 0x0000ae0005e27a24 */ /* 0x000fe200078e02e2 */
[----:B------:R-:W-:Y:S01]  /*1a60*/  UIMAD UR9, UR8, UR5, UR9 ;  /* 0x00000005080972a4 */ /* 0x000fe2000f8e0209 */
[----:B------:R-:W-:Y:S01]  /*1a70*/  IMAD R92, R148, -0x30, R3 ;  /* 0xffffffd0945c7824 */ /* 0x000fe200078e0203 */
[----:B------:R-:W-:Y:S01]  /*1a80*/  LEA.HI R7, R7, R6, RZ, 0x1 ;  /* 0x0000000607077211 */ /* 0x000fe200078f08ff */
[----:B--2---:R-:W-:Y:S01]  /*1a90*/  IMAD.WIDE.U32 R20, R226, c[0x0][0x1e0], RZ ;  /* 0x00007800e2147a25 */ /* 0x004fe200078e00ff */
[----:B-1----:R-:W-:Y:S01]  /*1aa0*/  SHF.R.S32.HI R9, RZ, 0x1f, R226 ;  /* 0x0000001fff097819 */ /* 0x002fe200000114e2 */
[----:B------:R-:W-:Y:S01]  /*1ab0*/  UIADD3 UR9, UR19, UR9, URZ ;  /* 0x0000000913097290 */ /* 0x000fe2000fffe03f */
[----:B------:R-:W-:Y:S01]  /*1ac0*/  LOP3.LUT R15, R15, 0xfffffff8, RZ, 0xc0, !PT ;  /* 0xfffffff80f0f7812 */ /* 0x000fe200078ec0ff */
[----:B---3--:R-:W-:Y:S01]  /*1ad0*/  IMAD.MOV.U32 R18, RZ, RZ, R20 ;  /* 0x000000ffff127224 */ /* 0x008fe200078e0014 */
[----:B------:R-:W-:Y:S01]  /*1ae0*/  IADD3 R3, R92, UR7, RZ ;  /* 0x000000075c037c10 */ /* 0x000fe2000fffe0ff */
[----:B------:R-:W-:Y:S01]  /*1af0*/  IMAD R5, R9, c[0x0][0x1e0], RZ ;  /* 0x0000780009057a24 */ /* 0x000fe200078e02ff */
[----:B------:R-:W-:Y:S01]  /*1b00*/  LOP3.LUT R97, R97, 0x7fffffe, RZ, 0xc0, !PT ;  /* 0x07fffffe61617812 */ /* 0x000fe200078ec0ff */
[----:B------:R-:W-:Y:S01]  /*1b10*/  IMAD R9, R9, c[0x0][0x208], RZ ;  /* 0x0000820009097a24 */ /* 0x000fe200078e02ff */
[----:B------:R-:W-:Y:S01]  /*1b20*/  LOP3.LUT R7, R7, 0xfffffffe, RZ, 0xc0, !PT ;  /* 0xfffffffe07077812 */ /* 0x000fe200078ec0ff */
[C---:B------:R-:W-:Y:S01]  /*1b30*/  IMAD R2, R226.reuse, c[0x0][0x1e4], R5 ;  /* 0x00007900e2027a24 */ /* 0x040fe200078e0205 */
[----:B------:R-:W-:Y:S01]  /*1b40*/  SHF.R.S32.HI R5, RZ, 0x1f, R10 ;  /* 0x0000001fff057819 */ /* 0x000fe2000001140a */
[----:B------:R-:W-:Y:S01]  /*1b50*/  IMAD R9, R226, c[0x0][0x20c], R9 ;  /* 0x00008300e2097a24 */ /* 0x000fe200078e0209 */
[----:B------:R-:W-:Y:S01]  /*1b60*/  ULDC.64 UR4, c[0x0][0x210] ;  /* 0x0000840000047ab9 */ /* 0x000fe20000000a00 */
[----:B------:R-:W-:Y:S01]  /*1b70*/  IMAD.IADD R19, R21, 0x1, R2 ;  /* 0x0000000115137824 */ /* 0x000fe200078e0202 */
[----:B------:R-:W-:Y:S01]  /*1b80*/  LEA.HI R5, R5, R10, RZ, 0x3 ;  /* 0x0000000a05057211 */ /* 0x000fe200078f18ff */
[----:B------:R-:W-:Y:S01]  /*1b90*/  IMAD.IADD R15, R224, 0x1, -R15 ;  /* 0x00000001e00f7824 */ /* 0x000fe200078e0a0f */
[----:B------:R-:W-:Y:S01]  /*1ba0*/  UIMAD.WIDE.U32 UR20, UR8, UR4, URZ ;  /* 0x00000004081472a5 */ /* 0x000fe2000f8e003f */
[----:B------:R-:W-:Y:S01]  /*1bb0*/  IMAD.IADD R97, R10, 0x1, -R97 ;  /* 0x000000010a617824 */ /* 0x000fe200078e0a61 */
[----:B------:R-:W-:Y:S01]  /*1bc0*/  UIMAD UR4, UR16, UR4, URZ ;  /* 0x00000004100472a4 */ /* 0x000fe2000f8e023f */
[----:B------:R-:W-:Y:S01]  /*1bd0*/  IMAD.IADD R7, R6, 0x1, -R7 ;  /* 0x0000000106077824 */ /* 0x000fe200078e0a07 */
[----:B------:R-:W-:Y:S01]  /*1be0*/  LEA.HI R6, R15, R15, RZ, 0x1 ;  /* 0x0000000f0f067211 */ /* 0x000fe200078f08ff */
[----:B------:R-:W-:Y:S01]  /*1bf0*/  IMAD.SHL.U32 R216, R14, 0x8, RZ ;  /* 0x000000080ed87824 */ /* 0x000fe200078e00ff */
[----:B------:R-:W-:Y:S01]  /*1c00*/  UIMAD UR4, UR8, UR5, UR4 ;  /* 0x00000005080472a4 */ /* 0x000fe2000f8e0204 */
[----:B------:R-:W-:Y:S01]  /*1c10*/  ISETP.GE.AND P4, PT, R230, c[0x0][0x1d4], PT ;  /* 0x00007500e6007a0c */ /* 0x000fe20003f86270 */
[----:B------:R-:W-:Y:S01]  /*1c20*/  IMAD.SHL.U32 R12, R12, 0x40, RZ ;  /* 0x000000400c0c7824 */ /* 0x000fe200078e00ff */
[----:B------:R-:W-:Y:S01]  /*1c30*/  ISETP.GE.AND P5, PT, R229, c[0x0][0x1d4], PT ;  /* 0x00007500e5007a0c */ /* 0x000fe20003fa6270 */
[----:B------:R-:W-:Y:S01]  /*1c40*/  UIADD3 UR16, UR21, UR4, URZ ;  /* 0x0000000415107290 */ /* 0x000fe2000fffe03f */
[----:B------:R-:W-:Y:S01]  /*1c50*/  ISETP.GE.AND P6, PT, R228, c[0x0][0x1d4], PT ;  /* 0x00007500e4007a0c */ /* 0x000fe20003fc6270 */
[----:B------:R-:W-:Y:S01]  /*1c60*/  IMAD.SHL.U32 R98, R5, 0x20, RZ ;  /* 0x0000002005627824 */ /* 0x000fe200078e00ff */
[----:B------:R-:W-:Y:S01]  /*1c70*/  LOP3.LUT R12, R12, 0xc0, RZ, 0xc0, !PT ;  /* 0x000000c00c0c7812 */ /* 0x000fe200078ec0ff */
[----:B------:R-:W-:Y:S01]  /*1c80*/  BSSY B0, `(.L_x_453) ;  /* 0x000007a000007945 */ /* 0x000fe20003800000 */
[----:B------:R-:W-:-:S02]  /*1c90*/  ISETP.GE.AND P3, PT, R230, c[0x0][0x1d4], PT ;  /* 0x00007500e6007a0c */ /* 0x000fc40003f66270 */
[----:B------:R-:W-:Y:S02]  /*1ca0*/  LOP3.LUT R98, R98, 0xffffff00, RZ, 0xc0, !PT ;  /* 0xffffff0062627812 */ /* 0x000fe400078ec0ff */
[----:B------:R-:W-:Y:S02]  /*1cb0*/  IADD3 R100, R148, -0x1, RZ ;  /* 0xffffffff94647810 */ /* 0x000fe40007ffe0ff */
[----:B------:R-:W-:Y:S02]  /*1cc0*/  SHF.R.S32.HI R245, RZ, 0x1f, R230 ;  /* 0x0000001ffff57819 */ /* 0x000fe400000114e6 */
[----:B------:R-:W-:Y:S02]  /*1cd0*/  SHF.R.S32.HI R234, RZ, 0x1f, R219 ;  /* 0x0000001fffea7819 */ /* 0x000fe400000114db */
[----:B------:R-:W-:Y:S02]  /*1ce0*/  SHF.R.S32.HI R233, RZ, 0x1f, R218 ;  /* 0x0000001fffe97819 */ /* 0x000fe400000114da */
[----:B----4-:R-:W-:Y:S01]  /*1cf0*/  SHF.R.S32.HI R8, RZ, 0x1f, R225 ;  /* 0x0000001fff087819 */ /* 0x010fe200000114e1 */
[----:B------:R-:W-:-:S04]  /*1d00*/  IMAD.WIDE.U32 R16, R225, c[0x0][0x1f0], R18 ;  /* 0x00007c00e1107a25 */ /* 0x000fc800078e0012 */
[----:B------:R-:W-:Y:S02]  /*1d10*/  IMAD R2, R8, c[0x0][0x1f0], RZ ;  /* 0x00007c0008027a24 */ /* 0x000fe400078e02ff */
[----:B------:R-:W-:-:S04]  /*1d20*/  IMAD.WIDE.U32 R18, R226, c[0x0][0x208], RZ ;  /* 0x00008200e2127a25 */ /* 0x000fc800078e00ff */
[----:B------:R-:W-:Y:S01]  /*1d30*/  IMAD R11, R225, c[0x0][0x1f4], R2 ;  /* 0x00007d00e10b7a24 */ /* 0x000fe200078e0202 */
[----:B------:R-:W-:Y:S01]  /*1d40*/  IADD3 R2, P0, R16, UR18, RZ ;  /* 0x0000001210027c10 */ /* 0x000fe2000ff1e0ff */
[----:B------:R-:W-:Y:S01]  /*1d50*/  IMAD.IADD R19, R19, 0x1, R9 ;  /* 0x0000000113137824 */ /* 0x000fe200078e0209 */
[----:B------:R-:W-:Y:S01]  /*1d60*/  IMNMX R9, R3, 0x30, PT ;  /* 0x0000003003097817 */ /* 0x000fe20003800200 */
[----:B------:R-:W-:Y:S01]  /*1d70*/  IMAD R8, R8, c[0x0][0x218], RZ ;  /* 0x0000860008087a24 */ /* 0x000fe200078e02ff */
[----:B------:R-:W-:Y:S01]  /*1d80*/  IADD3.X R11, R17, UR9, R11, P0, !PT ;  /* 0x00000009110b7c10 */ /* 0x000fe200087fe40b */
[----:B------:R-:W-:Y:S01]  /*1d90*/  IMAD.WIDE.U32 R18, R225, c[0x0][0x218], R18 ;  /* 0x00008600e1127a25 */ /* 0x000fe200078e0012 */
[----:B------:R-:W-:-:S03]  /*1da0*/  LEA R20, P0, R2, c[0x0][0x1c8], 0x1 ;  /* 0x0000720002147a11 */ /* 0x000fc600078008ff */
[----:B------:R-:W-:Y:S01]  /*1db0*/  IMAD.IADD R9, R9, 0x1, -R238 ;  /* 0x0000000109097824 */ /* 0x000fe200078e0aee */
[----:B------:R-:W-:Y:S01]  /*1dc0*/  LEA.HI.X R11, R2, c[0x0][0x1cc], R11, 0x1, P0 ;  /* 0x00007300020b7a11 */ /* 0x000fe200000f0c0b */
[----:B------:R-:W-:Y:S01]  /*1dd0*/  SHFL.IDX PT, R16, R20, RZ, 0x1c1f ;  /* 0x001c1fff14107589 */ /* 0x000fe200000e0000 */
[----:B------:R-:W-:Y:S01]  /*1de0*/  LOP3.LUT R2, R6, 0x3fffffe, RZ, 0xc0, !PT ;  /* 0x03fffffe06027812 */ /* 0x000fe200078ec0ff */
[----:B------:R-:W-:Y:S01]  /*1df0*/  IMAD R13, R225, c[0x0][0x21c], R8 ;  /* 0x00008700e10d7a24 */ /* 0x000fe200078e0208 */
[----:B------:R-:W-:Y:S01]  /*1e00*/  ISETP.GE.AND P1, PT, R9, 0x1, PT ;  /* 0x000000010900780c */ /* 0x000fe20003f26270 */
[----:B------:R-:W1:Y:S01]  /*1e10*/  SHFL.IDX PT, R17, R11, RZ, 0x1c1f ;  /* 0x001c1fff0b117589 */ /* 0x000e6200000e0000 */
[----:B------:R-:W-:Y:S01]  /*1e20*/  SHF.R.S32.HI R6, RZ, 0x1, R6 ;  /* 0x00000001ff067819 */ /* 0x000fe20000011406 */
[----:B------:R-:W-:Y:S01]  /*1e30*/  IMAD.IADD R2, R15, 0x1, -R2 ;  /* 0x000000010f027824 */ /* 0x000fe200078e0a02 */
[----:B------:R-:W-:Y:S01]  /*1e40*/  ISETP.GT.AND P0, PT, R9, 0x20, PT ;  /* 0x000000200900780c */ /* 0x000fe20003f04270 */
[----:B------:R2:W-:Y:S01]  /*1e50*/  SHFL.IDX PT, R10, R20, 0x1, 0x1c1f ;  /* 0x003c1f00140a7f89 */ /* 0x0005e200000e0000 */
[----:B------:R-:W-:Y:S01]  /*1e60*/  IADD3 R8, P2, R18, UR20, RZ ;  /* 0x0000001412087c10 */ /* 0x000fe2000ff5e0ff */
[----:B------:R-:W-:-:S02]  /*1e70*/  IMAD.SHL.U32 R9, R6, 0x40, RZ ;  /* 0x0000004006097824 */ /* 0x000fc400078e00ff */
[----:B------:R-:W3:Y:S01]  /*1e80*/  SHFL.IDX PT, R11, R11, 0x1, 0x1c1f ;  /* 0x003c1f000b0b7f89 */ /* 0x000ee200000e0000 */
[----:B------:R-:W-:Y:S01]  /*1e90*/  IADD3.X R13, R19, UR16, R13, P2, !PT ;  /* 0x00000010130d7c10 */ /* 0x000fe200097fe40d */
[----:B------:R-:W-:Y:S01]  /*1ea0*/  IMAD R5, R7, 0x8, R2 ;  /* 0x0000000807057824 */ /* 0x000fe200078e0202 */
[----:B------:R-:W-:Y:S02]  /*1eb0*/  LOP3.LUT R9, R9, 0xc0, RZ, 0xc0, !PT ;  /* 0x000000c009097812 */ /* 0x000fe400078ec0ff */
[----:B------:R-:W-:Y:S02]  /*1ec0*/  LOP3.LUT P2, RZ, R6, 0x2, RZ, 0xc0, !PT ;  /* 0x0000000206ff7812 */ /* 0x000fe4000784c0ff */
[----:B------:R-:W-:Y:S02]  /*1ed0*/  LOP3.LUT R216, R9, 0x8, R216, 0xf8, !PT ;  /* 0x0000000809d87812 */ /* 0x000fe400078ef8d8 */
[----:B------:R-:W-:-:S04]  /*1ee0*/  SHF.R.U32.HI R15, RZ, 0x3, R9 ;  /* 0x00000003ff0f7819 */ /* 0x000fc80000011609 */
[----:B------:R-:W-:Y:S01]  /*1ef0*/  LOP3.LUT R216, R216, R15, RZ, 0x3c, !PT ;  /* 0x0000000fd8d87212 */ /* 0x000fe200078e3cff */
[----:B-1----:R-:W-:-:S04]  /*1f00*/  @P1 IMAD.WIDE R18, R219, 0x2, R16 ;  /* 0x00000002db121825 */ /* 0x002fc800078e0210 */
[----:B--2---:R-:W-:-:S04]  /*1f10*/  @P1 IMAD.WIDE R20, R230, 0x2, R16 ;  /* 0x00000002e6141825 */ /* 0x004fc800078e0210 */
[----:B------:R-:W-:Y:S01]  /*1f20*/  @P1 IMAD.WIDE R22, R218, 0x2, R16 ;  /* 0x00000002da161825 */ /* 0x000fe200078e0210 */
[----:B------:R1:W-:Y:S03]  /*1f30*/  @P1 LDGSTS.E.BYPASS.LTC128B.128 [R220+0x2500], [R20.64], !P4 ;  /* 0x0250000014dc1fae */ /* 0x0003e6000e101d4c */
[--C-:B---3--:R-:W-:Y:S01]  /*1f40*/  @P0 IMAD.WIDE R16, R230, 0x2, R10.reuse ;  /* 0x00000002e6100825 */ /* 0x108fe200078e020a */
[----:B------:R2:W-:Y:S03]  /*1f50*/  @P1 LDGSTS.E.BYPASS.LTC128B.128 [R220+0x3100], [R18.64], !P5 ;  /* 0x0310000012dc1fae */ /* 0x0005e6000e901d4c */
[----:B------:R-:W-:Y:S01]  /*1f60*/  @P0 IMAD.WIDE R14, R219, 0x2, R10 ;  /* 0x00000002db0e0825 */ /* 0x000fe200078e020a */
[----:B------:R1:W-:Y:S01]  /*1f70*/  @P1 LDGSTS.E.BYPASS.LTC128B.128 [R220+0x3d00], [R22.64], !P6 ;  /* 0x03d0000016dc1fae */ /* 0x0003e2000f101d4c */
[----:B------:R-:W-:-:S02]  /*1f80*/  LEA R9, P1, R8, c[0x0][0x1f8], 0x1 ;  /* 0x00007e0008097a11 */ /* 0x000fc400078208ff */
[----:B------:R-:W-:Y:S01]  /*1f90*/  IMAD.U32 R216, R5, 0x20, R216 ;  /* 0x0000002005d87824 */ /* 0x000fe200078e00d8 */
[----:B------:R1:W-:Y:S01]  /*1fa0*/  @P0 LDGSTS.E.BYPASS.LTC128B.128 [R220+0x2d00], [R16.64], !P4 ;  /* 0x02d0000010dc0fae */ /* 0x0003e2000e101d4c */
[----:B------:R-:W-:Y:S02]  /*1fb0*/  LEA.HI.X R8, R8, c[0x0][0x1fc], R13, 0x1, P1 ;  /* 0x00007f0008087a11 */ /* 0x000fe400008f0c0d */
[----:B------:R-:W-:Y:S01]  /*1fc0*/  IMAD.SHL.U32 R216, R216, 0x2, RZ ;  /* 0x00000002d8d87824 */ /* 0x000fe200078e00ff */
[----:B------:R3:W-:Y:S01]  /*1fd0*/  @P0 LDGSTS.E.BYPASS.LTC128B.128 [R220+0x3900], [R14.64], !P5 ;  /* 0x039000000edc0fae */ /* 0x0007e2000e901d4c */
[----:B------:R-:W-:Y:S02]  /*1fe0*/  ISETP.GE.AND P4, PT, R229, c[0x0][0x1d4], PT ;  /* 0x00007500e5007a0c */ /* 0x000fe40003f86270 */
[----:B------:R-:W-:Y:S01]  /*1ff0*/  ISETP.GE.AND P1, PT, R228, c[0x0][0x1d4], PT ;  /* 0x00007500e4007a0c */ /* 0x000fe20003f26270 */
[----:B------:R-:W-:Y:S01]  /*2000*/  SHFL.IDX PT, R6, R9, RZ, 0x1c1f ;  /* 0x001c1fff09067589 */ /* 0x000fe200000e0000 */
[----:B------:R-:W-:-:S02]  /*2010*/  IADD3 R5, R216, 0x2500, RZ ;  /* 0x00002500d8057810 */ /* 0x000fc40007ffe0ff */
[----:B------:R-:W-:Y:S02]  /*2020*/  IADD3 R215, R216, 0x2520, RZ ;  /* 0x00002520d8d77810 */ /* 0x000fe40007ffe0ff */
[----:B------:R-:W-:Y:S02]  /*2030*/  @P2 IADD3 R215, R5, -0x20, RZ ;  /* 0xffffffe005d72810 */ /* 0x000fe40007ffe0ff */
[----:B------:R-:W-:Y:S02]  /*2040*/  ISETP.GT.AND P2, PT, R227, 0x2f, PT ;  /* 0x0000002fe300780c */ /* 0x000fe40003f44270 */
[C---:B------:R-:W-:Y:S01]  /*2050*/  IADD3 R211, R215.reuse, 0x400, RZ ;  /* 0x00000400d7d37810 */ /* 0x040fe20007ffe0ff */
[----:B--2---:R-:W-:Y:S01]  /*2060*/  @P0 IMAD.WIDE R18, R218, 0x2, R10 ;  /* 0x00000002da120825 */ /* 0x004fe200078e020a */
[----:B------:R-:W-:-:S03]  /*2070*/  IADD3 R210, R215, 0x800, RZ ;  /* 0x00000800d7d27810 */ /* 0x000fc60007ffe0ff */
[----:B------:R-:W-:Y:S01]  /*2080*/  IMAD.SHL.U32 R11, R7, 0x8, RZ ;  /* 0x00000008070b7824 */ /* 0x000fe200078e00ff */
[----:B------:R1:W-:Y:S01]  /*2090*/  @P0 LDGSTS.E.BYPASS.LTC128B.128 [R220+0x4500], [R18.64], !P6 ;  /* 0x0450000012dc0fae */ /* 0x0003e2000f101d4c */
[----:B------:R-:W-:-:S03]  /*20a0*/  IMAD R10, R95, 0x200, R98 ;  /* 0x000002005f0a7824 */ /* 0x000fc600078e0262 */
[----:B------:R-:W0:Y:S01]  /*20b0*/  LDGDEPBAR ;  /* 0x00000000000079af */ /* 0x000e220000000000 */
[----:B------:R-:W-:Y:S01]  /*20c0*/  LOP3.LUT R2, R12, 0x8, R11, 0xf8, !PT ;  /* 0x000000080c027812 */ /* 0x000fe200078ef80b */
[----:B------:R-:W-:Y:S01]  /*20d0*/  IMAD R217, R97, 0x20, R10 ;  /* 0x0000002061d97824 */ /* 0x000fe200078e020a */
[----:B------:R-:W-:Y:S01]  /*20e0*/  SHF.R.U32.HI R11, RZ, 0x3, R12 ;  /* 0x00000003ff0b7819 */ /* 0x000fe2000001160c */
[----:B------:R-:W3:Y:S01]  /*20f0*/  SHFL.IDX PT, R7, R8, RZ, 0x1c1f ;  /* 0x001c1fff08077589 */ /* 0x000ee200000e0000 */
[----:B------:R-:W-:Y:S02]  /*2100*/  IMAD.IADD R12, R3, 0x1, -R238 ;  /* 0x00000001030c7824 */ /* 0x000fe400078e0aee */
[----:B------:R-:W-:-:S03]  /*2110*/  LOP3.LUT R2, R2, R11, RZ, 0x3c, !PT ;  /* 0x0000000b02027212 */ /* 0x000fc600078e3cff */
[----:B------:R-:W-:Y:S02]  /*2120*/  ISETP.LT.OR P0, PT, R12, 0x1, P3 ;  /* 0x000000010c00780c */ /* 0x000fe40001f01670 */
[----:B------:R-:W-:-:S04]  /*2130*/  IMAD.IADD R217, R2, 0x1, R217 ;  /* 0x0000000102d97824 */ /* 0x000fc800078e02d9 */
[----:B------:R-:W-:-:S04]  /*2140*/  IMAD.SHL.U32 R217, R217, 0x2, RZ ;  /* 0x00000002d9d97824 */ /* 0x000fc800078e00ff */
[----:B------:R-:W-:Y:S01]  /*2150*/  IMAD R213, R0, 0x2, R217 ;  /* 0x0000000200d57824 */ /* 0x000fe200078e02d9 */
[----:B------:R-:W-:-:S04]  /*2160*/  DEPBAR.LE SB0, 0x1 ;  /* 0x000080400000791a */ /* 0x000fc80000000000 */
[----:B------:R-:W-:-:S04]  /*2170*/  DEPBAR.LE SB0, 0x0 ;  /* 0x000080000000791a */ /* 0x000fc80000000000 */
[----:B------:R-:W-:Y:S01]  /*2180*/  BAR.SYNC.DEFER_BLOCKING 0x0 ;  /* 0x0000000000007b1d */ /* 0x000fe20000010000 */
[----:B---3--:R-:W-:-:S04]  /*2190*/  IMAD.WIDE R14, R230, 0x2, R6 ;  /* 0x00000002e60e7825 */ /* 0x008fc800078e0206 */
[----:B------:R-:W-:-:S04]  /*21a0*/  IMAD.WIDE R10, R219, 0x2, R6 ;  /* 0x00000002db0a7825 */ /* 0x000fc800078e0206 */
[----:B------:R-:W-:Y:S01]  /*21b0*/  IMAD.WIDE R6, R218, 0x2, R6 ;  /* 0x00000002da067825 */ /* 0x000fe200078e0206 */
[----:B------:R1:W2:Y:S04]  /*21c0*/  LDSM.16.M88.4 R44, [R217+0x4900] ;  /* 0x00490000d92c783b */ /* 0x0002a80000000200 */
[----:B------:R1:W3:Y:S04]  /*21d0*/  LDSM.16.M88.4 R48, [R217+0x5900] ;  /* 0x00590000d930783b */ /* 0x0002e80000000200 */
[----:B------:R1:W4:Y:S04]  /*21e0*/  LDSM.16.M88.4 R64, [R216+0x2500] ;  /* 0x00250000d840783b */ /* 0x0003280000000200 */
[----:B------:R1:W1:Y:S04]  /*21f0*/  LDSM.16.M88.4 R56, [R216+0x2900] ;  /* 0x00290000d838783b */ /* 0x0002680000000200 */
[----:B------:R1:W1:Y:S04]  /*2200*/  LDSM.16.M88.4 R72, [R216+0x2d00] ;  /* 0x002d0000d848783b */ /* 0x0002680000000200 */
[----:B------:R1:W1:Y:S04]  /*2210*/  LDSM.16.M88.4 R24, [R213+0x4900] ;  /* 0x00490000d518783b */ /* 0x0002680000000200 */
[----:B------:R1:W1:Y:S04]  /*2220*/  LDSM.16.M88.4 R40, [R213+0x5900] ;  /* 0x00590000d528783b */ /* 0x0002680000000200 */
[----:B------:R1:W1:Y:S04]  /*2230*/  LDSM.16.M88.4 R36, [R215] ;  /* 0x00000000d724783b */ /* 0x0002680000000200 */
[----:B------:R1:W1:Y:S04]  /*2240*/  LDSM.16.M88.4 R32, [R215+0x400] ;  /* 0x00040000d720783b */ /* 0x0002680000000200 */
[----:B------:R1:W1:Y:S04]  /*2250*/  LDSM.16.M88.4 R28, [R215+0x800] ;  /* 0x00080000d71c783b */ /* 0x0002680000000200 */
[----:B------:R-:W-:Y:S01]  /*2260*/  @!PT LDS RZ, [RZ] ;  /* 0x00000000fffff984 */ /* 0x000fe20000000800 */
[----:B------:R-:W-:Y:S01]  /*2270*/  @!PT LDS RZ, [RZ] ;  /* 0x00000000fffff984 */ /* 0x000fe20000000800 */
[----:B------:R-:W-:Y:S01]  /*2280*/  @!PT LDS RZ, [RZ] ;  /* 0x00000000fffff984 */ /* 0x000fe20000000800 */
[----:B------:R1:W-:Y:S01]  /*2290*/  LDGSTS.E.BYPASS.LTC128B.128 [R220+0x100], [R14.64], !P0 ;  /* 0x001000000edc7fae */ /* 0x0003e2000c101d4c */
[----:B------:R-:W-:-:S13]  /*22a0*/  ISETP.LT.OR P0, PT, R12, 0x1, P4 ;  /* 0x000000010c00780c */ /* 0x000fda0002701670 */
[----:B------:R1:W-:Y:S01]  /*22b0*/  LDGSTS.E.BYPASS.LTC128B.128 [R220+0xd00], [R10.64], !P0 ;  /* 0x00d000000adc7fae */ /* 0x0003e2000c101d4c */
[----:B------:R-:W-:-:S13]  /*22c0*/  ISETP.LT.OR P0, PT, R12, 0x1, P1 ;  /* 0x000000010c00780c */ /* 0x000fda0000f01670 */
[----:B------:R1:W-:Y:S01]  /*22d0*/  LDGSTS.E.BYPASS.LTC128B.128 [R220+0x1900], [R6.64], !P0 ;  /* 0x0190000006dc7fae */ /* 0x0003e2000c101d4c */
[----:B------:R-:W-:-:S13]  /*22e0*/  ISETP.GT.AND P0, PT, R224, 0x3f, PT ;  /* 0x0000003fe000780c */ /* 0x000fda0003f04270 */
[----:B------:R-:W-:Y:S05]  /*22f0*/  @P0 BRA `(.L_x_454) ;  /* 0x0000012000000947 */ /* 0x000fea0003800000 */
[----:B--234-:R-:W-:Y:S05]  /*2300*/  BRA.DIV ~URZ, `(.L_x_455) ;  /* 0x000106b27f007947 */ /* 0x01cfea000b800000 */
[----:B------:R2:W3:Y:S04]  /*2310*/  SHFL.IDX PT, R13, R8, 0x1, 0x1c1f ;  /* 0x003c1f00080d7f89 */ /* 0x0004e800000e0000 */
[----:B------:R2:W4:Y:S02]  /*2320*/  SHFL.IDX PT, R5, R9, 0x1, 0x1c1f ;  /* 0x003c1f0009057f89 */ /* 0x00052400000e0000 */
.L_x_539:
[----:B--2-4-:R-:W-:-:S04]  /*2330*/  LEA R8, P0, R230, R5, 0x1 ;  /* 0x00000005e6087211 */ /* 0x014fc800078008ff */
[----:B---3--:R-:W-:Y:S02]  /*2340*/  LEA.HI.X R9, R230, R13, R245, 0x1, P0 ;  /* 0x0000000de6097211 */ /* 0x008fe400000f0cf5 */
[----:B-1----:R-:W-:-:S04]  /*2350*/  LEA R6, P0, R219, R5, 0x1 ;  /* 0x00000005db067211 */ /* 0x002fc800078008ff */
[----:B------:R-:W-:Y:S02]  /*2360*/  LEA.HI.X R7, R219, R13, R234, 0x1, P0 ;  /* 0x0000000ddb077211 */ /* 0x000fe400000f0cea */
[----:B------:R-:W-:-:S04]  /*2370*/  LEA R4, P0, R218, R5, 0x1 ;  /* 0x00000005da047211 */ /* 0x000fc800078008ff */
[----:B------:R-:W-:Y:S02]  /*2380*/  LEA.HI.X R5, R218, R13, R233, 0x1, P0 ;  /* 0x0000000dda057211 */ /* 0x000fe400000f0ce9 */
[----:B------:R-:W-:-:S13]  /*2390*/  ISETP.LT.OR P0, PT, R12, 0x21, P3 ;  /* 0x000000210c00780c */ /* 0x000fda0001f01670 */
[----:B------:R-:W-:Y:S01]  /*23a0*/  @!PT LDS RZ, [RZ] ;  /* 0x00000000fffff984 */ /* 0x000fe20000000800 */
[----:B------:R-:W-:Y:S01]  /*23b0*/  @!PT LDS RZ, [RZ] ;  /* 0x00000000fffff984 */ /* 0x000fe20000000800 */
[----:B------:R-:W-:Y:S01]  /*23c0*/  @!PT LDS RZ, [RZ] ;  /* 0x00000000fffff984 */ /* 0x000fe20000000800 */
[----:B------:R1:W-:Y:S01]  /*23d0*/  LDGSTS.E.BYPASS.LTC128B.128 [R220+0x900], [R8.64], !P0 ;  /* 0x0090000008dc7fae */ /* 0x0003e2000c101d4c */
[----:B------:R-:W-:-:S13]  /*23e0*/  ISETP.LT.OR P0, PT, R12, 0x21, P4 ;  /* 0x000000210c00780c */ /* 0x000fda0002701670 */
[----:B------:R1:W-:Y:S01]  /*23f0*/  LDGSTS.E.BYPASS.LTC128B.128 [R220+0x1500], [R6.64], !P0 ;  /* 0x0150000006dc7fae */ /* 0x0003e2000c101d4c */
[----:B------:R-:W-:-:S13]  /*2400*/  ISETP.LT.OR P0, PT, R12, 0x21, P1 ;  /* 0x000000210c00780c */ /* 0x000fda0000f01670 */
[----:B------:R1:W-:Y:S02]  /*2410*/  LDGSTS.E.BYPASS.LTC128B.128 [R220+0x2100], [R4.64], !P0 ;  /* 0x0210000004dc7fae */ /* 0x0003e4000c101d4c */
.L_x_454:
[----:B--234-:R-:W-:Y:S05]  /*2420*/  BSYNC B0 ;  /* 0x0000000000007941 */ /* 0x01cfea0003800000 */
.L_x_453:
[----:B------:R-:W0:Y:S01]  /*2430*/  LDGDEPBAR ;  /* 0x00000000000079af */ /* 0x000e220000000000 */
[----:B------:R-:W-:Y:S01]  /*2440*/  WARPSYNC 0xffffffff ;  /* 0xffffffff00007948 */ /* 0x000fe20003800000 */
[C---:B-1----:R-:W-:Y:S01]  /*2450*/  HMMA.16816.F32.BF16 R20, R48.reuse, R64, RZ ;  /* 0x000000403014723c */ /* 0x042fe200000418ff */
[----:B------:R-:W-:Y:S01]  /*2460*/  ISETP.GT.AND P0, PT, R100, R221, PT ;  /* 0x000000dd6400720c */ /* 0x000fe20003f04270 */
[----:B------:R-:W-:Y:S01]  /*2470*/  LDSM.16.M88.4 R88, [R217+0x7900] ;  /* 0x00790000d958783b */ /* 0x000fe20000000200 */
[----:B------:R-:W-:Y:S01]  /*2480*/  IMAD R97, R97, 0x20, R98 ;  /* 0x0000002061617824 */ /* 0x000fe200078e0262 */
[C---:B------:R-:W-:Y:S02]  /*2490*/  IADD3 R209, R215.reuse, 0xc00, RZ ;  /* 0x00000c00d7d17810 */ /* 0x040fe40007ffe0ff */
[----:B------:R-:W1:Y:S01]  /*24a0*/  LDSM.16.M88.4 R80, [R216+0x3500] ;  /* 0x00350000d850783b */ /* 0x000e620000000200 */
[----:B------:R-:W-:Y:S01]  /*24b0*/  IMAD.IADD R2, R2, 0x1, R97 ;  /* 0x0000000102027824 */ /* 0x000fe200078e0261 */
[----:B------:R-:W-:Y:S01]  /*24c0*/  HMMA.16816.F32.BF16 R12, R48, R56, RZ ;  /* 0x00000038300c723c */ /* 0x000fe200000418ff */
[C---:B------:R-:W-:Y:S01]  /*24d0*/  IADD3 R208, R215.reuse, 0x1000, RZ ;  /* 0x00001000d7d07810 */ /* 0x040fe20007ffe0ff */
[----:B------:R-:W2:Y:S01]  /*24e0*/  LDSM.16.M88.4 R84, [R216+0x3100] ;  /* 0x00310000d854783b */ /* 0x000ea20000000200 */
[----:B------:R-:W-:-:S02]  /*24f0*/  IADD3 R207, R215, 0x1400, RZ ;  /* 0x00001400d7cf7810 */ /* 0x000fc40007ffe0ff */
[C---:B------:R-:W-:Y:S01]  /*2500*/  IADD3 R206, R215.reuse, 0x1800, RZ ;  /* 0x00001800d7ce7810 */ /* 0x040fe20007ffe0ff */
[----:B------:R-:W3:Y:S01]  /*2510*/  LDSM.16.M88.4 R76, [R216+0x3900] ;  /* 0x00390000d84c783b */ /* 0x000ee20000000200 */
[C---:B------:R-:W-:Y:S01]  /*2520*/  IADD3 R205, R215.reuse, 0x1c00, RZ ;  /* 0x00001c00d7cd7810 */ /* 0x040fe20007ffe0ff */
[----:B------:R-:W-:Y:S01]  /*2530*/  HMMA.16816.F32.BF16 R16, R48, R66, RZ ;  /* 0x000000423010723c */ /* 0x000fe200000418ff */
[----:B------:R-:W-:-:S07]  /*2540*/  IADD3 R204, R215, 0x2000, RZ ;  /* 0x00002000d7cc7810 */ /* 0x000fce0007ffe0ff */
[----:B------:R-:W-:Y:S08]  /*2550*/  HMMA.16816.F32.BF16 R8, R48, R58, RZ ;  /* 0x0000003a3008723c */ /* 0x000ff000000418ff */
[C---:B------:R-:W-:Y:S08]  /*2560*/  HMMA.16816.F32.BF16 R68, R44.reuse, R64, RZ ;  /* 0x000000402c44723c */ /* 0x040ff000000418ff */
[----:B------:R-:W-:Y:S08]  /*2570*/  HMMA.16816.F32.BF16 R60, R44, R56, RZ ;  /* 0x000000382c3c723c */ /* 0x000ff000000418ff */
[-C--:B------:R-:W-:Y:S08]  /*2580*/  HMMA.16816.F32.BF16 R4, R48, R72.reuse, RZ ;  /* 0x000000483004723c */ /* 0x080ff000000418ff */
[C---:B------:R-:W-:Y:S08]  /*2590*/  HMMA.16816.F32.BF16 R52, R44.reuse, R72, RZ ;  /* 0x000000482c34723c */ /* 0x040ff000000418ff */
[C---:B------:R-:W-:Y:S08]  /*25a0*/  HMMA.16816.F32.BF16 R64, R44.reuse, R66, RZ ;  /* 0x000000422c40723c */ /* 0x040ff000000418ff */
[----:B------:R-:W-:Y:S08]  /*25b0*/  HMMA.16816.F32.BF16 R56, R44, R58, RZ ;  /* 0x0000003a2c38723c */ /* 0x000ff000000418ff */
[-C--:B------:R-:W-:Y:S08]  /*25c0*/  HMMA.16816.F32.BF16 R48, R48, R74.reuse, RZ ;  /* 0x0000004a3030723c */ /* 0x080ff000000418ff */
[----:B------:R-:W-:Y:S01]  /*25d0*/  HMMA.16816.F32.BF16 R44, R44, R74, RZ ;  /* 0x0000004a2c2c723c */ /* 0x000fe200000418ff */
[----:B------:R-:W4:Y:S07]  /*25e0*/  LDSM.16.M88.4 R72, [R217+0x6900] ;  /* 0x00690000d948783b */ /* 0x000f2e0000000200 */
[C---:B------:R-:W-:Y:S08]  /*25f0*/  HMMA.16816.F32.BF16 R12, R40.reuse, R32, R12 ;  /* 0x00000020280c723c */ /* 0x040ff0000004180c */
[C---:B------:R-:W-:Y:S08]  /*2600*/  HMMA.16816.F32.BF16 R20, R40.reuse, R36, R20 ;  /* 0x000000242814723c */ /* 0x040ff00000041814 */
[C---:B------:R-:W-:Y:S08]  /*2610*/  HMMA.16816.F32.BF16 R4, R40.reuse, R28, R4 ;  /* 0x0000001c2804723c */ /* 0x040ff00000041804 */
[C---:B------:R-:W-:Y:S08]  /*2620*/  HMMA.16816.F32.BF16 R16, R40.reuse, R38, R16 ;  /* 0x000000262810723c */ /* 0x040ff00000041810 */
[C---:B------:R-:W-:Y:S08]  /*2630*/  HMMA.16816.F32.BF16 R8, R40.reuse, R34, R8 ;  /* 0x000000222808723c */ /* 0x040ff00000041808 */
[----:B------:R-:W-:Y:S01]  /*2640*/  HMMA.16816.F32.BF16 R48, R40, R30, R48 ;  /* 0x0000001e2830723c */ /* 0x000fe20000041830 */
[----:B------:R-:W-:Y:S07]  /*2650*/  LDSM.16.M88.4 R40, [R215+0x1400] ;  /* 0x00140000d728783b */ /* 0x000fee0000000200 */
[C---:B------:R-:W-:Y:S08]  /*2660*/  HMMA.16816.F32.BF16 R68, R24.reuse, R36, R68 ;  /* 0x000000241844723c */ /* 0x040ff00000041844 */
[C---:B------:R-:W-:Y:S08]  /*2670*/  HMMA.16816.F32.BF16 R60, R24.reuse, R32, R60 ;  /* 0x00000020183c723c */ /* 0x040ff0000004183c */
[C---:B------:R-:W-:Y:S08]  /*2680*/  HMMA.16816.F32.BF16 R52, R24.reuse, R28, R52 ;  /* 0x0000001c1834723c */ /* 0x040ff00000041834 */
[C---:B------:R-:W-:Y:S01]  /*2690*/  HMMA.16816.F32.BF16 R64, R24.reuse, R38, R64 ;  /* 0x000000261840723c */ /* 0x040fe20000041840 */
[----:B------:R-:W-:Y:S07]  /*26a0*/  LDSM.16.M88.4 R36, [R213+0x7900] ;  /* 0x00790000d524783b */ /* 0x000fee0000000200 */
[C---:B------:R-:W-:Y:S01]  /*26b0*/  HMMA.16816.F32.BF16 R56, R24.reuse, R34, R56 ;  /* 0x000000221838723c */ /* 0x040fe20000041838 */
[----:B------:R-:W-:Y:S07]  /*26c0*/  LDSM.16.M88.4 R32, [R215+0xc00] ;  /* 0x000c0000d720783b */ /* 0x000fee0000000200 */
[----:B------:R-:W-:Y:S01]  /*26d0*/  HMMA.16816.F32.BF16 R44, R24, R30, R44 ;  /* 0x0000001e182c723c */ /* 0x000fe2000004182c */
[----:B------:R-:W5:Y:S04]  /*26e0*/  LDSM.16.M88.4 R28, [R215+0x1000] ;  /* 0x00100000d71c783b */ /* 0x000f680000000200 */
[----:B------:R-:W4:Y:S03]  /*26f0*/  LDSM.16.M88.4 R24, [R213+0x6900] ;  /* 0x00690000d518783b */ /* 0x000f260000000200 */
[C---:B-1----:R-:W-:Y:S08]  /*2700*/  HMMA.16816.F32.BF16 R12, R88.reuse, R80, R12 ;  /* 0x00000050580c723c */ /* 0x042ff0000004180c */
[C---:B--2---:R-:W-:Y:S08]  /*2710*/  HMMA.16816.F32.BF16 R20, R88.reuse, R84, R20 ;  /* 0x000000545814723c */ /* 0x044ff00000041814 */
[C---:B---3--:R-:W-:Y:S08]  /*2720*/  HMMA.16816.F32.BF16 R4, R88.reuse, R76, R4 ;  /* 0x0000004c5804723c */ /* 0x048ff00000041804 */
[C---:B------:R-:W-:Y:S08]  /*2730*/  HMMA.16816.F32.BF16 R16, R88.reuse, R86, R16 ;  /* 0x000000565810723c */ /* 0x040ff00000041810 */
[C---:B------:R-:W-:Y:S08]  /*2740*/  HMMA.16816.F32.BF16 R8, R88.reuse, R82, R8 ;  /* 0x000000525808723c */ /* 0x040ff00000041808 */
[----:B------:R-:W-:Y:S01]  /*2750*/  HMMA.16816.F32.BF16 R48, R88, R78, R48 ;  /* 0x0000004e5830723c */ /* 0x000fe20000041830 */
[----:B------:R-:W-:Y:S07]  /*2760*/  LDSM.16.M88.4 R88, [R217+0x8900] ;  /* 0x00890000d958783b */ /* 0x000fee0000000200 */
[C---:B----4-:R-:W-:Y:S08]  /*2770*/  HMMA.16816.F32.BF16 R68, R72.reuse, R84, R68 ;  /* 0x000000544844723c */ /* 0x050ff00000041844 */
[C---:B------:R-:W-:Y:S01]  /*2780*/  HMMA.16816.F32.BF16 R64, R72.reuse, R86, R64 ;  /* 0x000000564840723c */ /* 0x040fe20000041840 */
[----:B------:R-:W-:Y:S07]  /*2790*/  LDSM.16.M88.4 R84, [R217+0x9900] ;  /* 0x00990000d954783b */ /* 0x000fee0000000200 */
[C---:B------:R-:W-:Y:S08]  /*27a0*/  HMMA.16816.F32.BF16 R60, R72.reuse, R80, R60 ;  /* 0x00000050483c723c */ /* 0x040ff0000004183c */
[C---:B------:R-:W-:Y:S01]  /*27b0*/  HMMA.16816.F32.BF16 R56, R72.reuse, R82, R56 ;  /* 0x000000524838723c */ /* 0x040fe20000041838 */
[----:B------:R-:W-:Y:S07]  /*27c0*/  LDSM.16.M88.4 R80, [R216+0x3d00] ;  /* 0x003d0000d850783b */ /* 0x000fee0000000200 */
[C---:B------:R-:W-:Y:S08]  /*27d0*/  HMMA.16816.F32.BF16 R52, R72.reuse, R76, R52 ;  /* 0x0000004c4834723c */ /* 0x040ff00000041834 */
[----:B------:R-:W-:Y:S01]  /*27e0*/  HMMA.16816.F32.BF16 R44, R72, R78, R44 ;  /* 0x0000004e482c723c */ /* 0x000fe2000004182c */
[----:B------:R-:W1:Y:S04]  /*27f0*/  LDSM.16.M88.4 R76, [R216+0x4100] ;  /* 0x00410000d84c783b */ /* 0x000e680000000200 */
[----:B------:R-:W2:Y:S03]  /*2800*/  LDSM.16.M88.4 R72, [R216+0x4500] ;  /* 0x00450000d848783b */ /* 0x000ea60000000200 */
[C---:B-----5:R-:W-:Y:S08]  /*2810*/  HMMA.16816.F32.BF16 R12, R36.reuse, R28, R12 ;  /* 0x0000001c240c723c */ /* 0x060ff0000004180c */
[C---:B------:R-:W-:Y:S08]  /*2820*/  HMMA.16816.F32.BF16 R20, R36.reuse, R32, R20 ;  /* 0x000000202414723c */ /* 0x040ff00000041814 */
[C---:B------:R-:W-:Y:S08]  /*2830*/  HMMA.16816.F32.BF16 R16, R36.reuse, R34, R16 ;  /* 0x000000222410723c */ /* 0x040ff00000041810 */
[C---:B------:R-:W-:Y:S08]  /*2840*/  HMMA.16816.F32.BF16 R8, R36.reuse, R30, R8 ;  /* 0x0000001e2408723c */ /* 0x040ff00000041808 */
[C---:B------:R-:W-:Y:S08]  /*2850*/  HMMA.16816.F32.BF16 R4, R36.reuse, R40, R4 ;  /* 0x000000282404723c */ /* 0x040ff00000041804 */
[----:B------:R-:W-:Y:S01]  /*2860*/  HMMA.16816.F32.BF16 R48, R36, R42, R48 ;  /* 0x0000002a2430723c */ /* 0x000fe20000041830 */
[----:B------:R-:W-:Y:S07]  /*2870*/  LDSM.16.M88.4 R36, [R213+0x9900] ;  /* 0x00990000d524783b */ /* 0x000fee0000000200 */
[C---:B------:R-:W-:Y:S08]  /*2880*/  HMMA.16816.F32.BF16 R68, R24.reuse, R32, R68 ;  /* 0x000000201844723c */ /* 0x040ff00000041844 */
[C---:B------:R-:W-:Y:S01]  /*2890*/  HMMA.16816.F32.BF16 R64, R24.reuse, R34, R64 ;  /* 0x000000221840723c */ /* 0x040fe20000041840 */
[----:B------:R-:W-:Y:S07]  /*28a0*/  LDSM.16.M88.4 R32, [R215+0x1800] ;  /* 0x00180000d720783b */ /* 0x000fee0000000200 */
[C---:B------:R-:W-:Y:S08]  /*28b0*/  HMMA.16816.F32.BF16 R60, R24.reuse, R28, R60 ;  /* 0x0000001c183c723c */ /* 0x040ff0000004183c */
[C---:B------:R-:W-:Y:S01]  /*28c0*/  HMMA.16816.F32.BF16 R56, R24.reuse, R30, R56 ;  /* 0x0000001e1838723c */ /* 0x040fe20000041838 */
[----:B------:R-:W3:Y:S07]  /*28d0*/  LDSM.16.M88.4 R28, [R215+0x1c00] ;  /* 0x001c0000d71c783b */ /* 0x000eee0000000200 */
[C---:B------:R-:W-:Y:S08]  /*28e0*/  HMMA.16816.F32.BF16 R52, R24.reuse, R40, R52 ;  /* 0x000000281834723c */ /* 0x040ff00000041834 */
[----:B------:R-:W-:Y:S01]  /*28f0*/  HMMA.16816.F32.BF16 R44, R24, R42, R44 ;  /* 0x0000002a182c723c */ /* 0x000fe2000004182c */
[----:B------:R-:W4:Y:S04]  /*2900*/  LDSM.16.M88.4 R24, [R215+0x2000] ;  /* 0x00200000d718783b */ /* 0x000f280000000200 */
[----:B------:R-:W5:Y:S01]  /*2910*/  LDSM.16.M88.4 R40, [R213+0x8900] ;  /* 0x00890000d528783b */ /* 0x000f620000000200 */
[----:B------:R-:W-:-:S04]  /*2920*/  DEPBAR.LE SB0, 0x0 ;  /* 0x000080000000791a */ /* 0x000fc80000000000 */
[C---:B-1----:R-:W-:Y:S08]  /*2930*/  HMMA.16816.F32.BF16 R12, R84.reuse, R76, R12 ;  /* 0x0000004c540c723c */ /* 0x042ff0000004180c */
[C---:B------:R-:W-:Y:S08]  /*2940*/  HMMA.16816.F32.BF16 R20, R84.reuse, R80, R20 ;  /* 0x000000505414723c */ /* 0x040ff00000041814 */
[C---:B------:R-:W-:Y:S08]  /*2950*/  HMMA.16816.F32.BF16 R16, R84.reuse, R82, R16 ;  /* 0x000000525410723c */ /* 0x040ff00000041810 */
[C---:B------:R-:W-:Y:S08]  /*2960*/  HMMA.16816.F32.BF16 R8, R84.reuse, R78, R8 ;  /* 0x0000004e5408723c */ /* 0x040ff00000041808 */
[C---:B--2---:R-:W-:Y:S08]  /*2970*/  HMMA.16816.F32.BF16 R4, R84.reuse, R72, R4 ;  /* 0x000000485404723c */ /* 0x044ff00000041804 */
[----:B------:R-:W-:Y:S08]  /*2980*/  HMMA.16816.F32.BF16 R48, R84, R74, R48 ;  /* 0x0000004a5430723c */ /* 0x000ff00000041830 */
[C---:B------:R-:W-:Y:S08]  /*2990*/  HMMA.16816.F32.BF16 R68, R88.reuse, R80, R68 ;  /* 0x000000505844723c */ /* 0x040ff00000041844 */
        /* <DEDUP_REMOVED lines=9> */
[C---:B----4-:R-:W-:Y:S08]  /*2a30*/  HMMA.16816.F32.BF16 R4, R36.reuse, R24, R4 ;  /* 0x000000182404723c */ /* 0x050ff00000041804 */
[----:B------:R-:W-:Y:S08]  /*2a40*/  HMMA.16816.F32.BF16 R12, R36, R26, R48 ;  /* 0x0000001a240c723c */ /* 0x000ff00000041830 */
[C---:B-----5:R-:W-:Y:S08]  /*2a50*/  HMMA.16816.F32.BF16 R68, R40.reuse, R32, R68 ;  /* 0x000000202844723c */ /* 0x060ff00000041844 */
[C---:B------:R-:W-:Y:S08]  /*2a60*/  HMMA.16816.F32.BF16 R64, R40.reuse, R34, R64 ;  /* 0x000000222840723c */ /* 0x040ff00000041840 */
[C---:B------:R-:W-:Y:S08]  /*2a70*/  HMMA.16816.F32.BF16 R60, R40.reuse, R28, R60 ;  /* 0x0000001c283c723c */ /* 0x040ff0000004183c */
[C---:B------:R-:W-:Y:S08]  /*2a80*/  HMMA.16816.F32.BF16 R56, R40.reuse, R30, R56 ;  /* 0x0000001e2838723c */ /* 0x040ff00000041838 */
[C---:B------:R-:W-:Y:S08]  /*2a90*/  HMMA.16816.F32.BF16 R52, R40.reuse, R24, R52 ;  /* 0x000000182834723c */ /* 0x040ff00000041834 */
[----:B------:R-:W-:Y:S01]  /*2aa0*/  HMMA.16816.F32.BF16 R44, R40, R26, R44 ;  /* 0x0000001a282c723c */ /* 0x000fe2000004182c */
[----:B------:R-:W-:Y:S06]  /*2ab0*/  BAR.SYNC.DEFER_BLOCKING 0x0 ;  /* 0x0000000000007b1d */ /* 0x000fec0000010000 */
[----:B------:R-:W-:Y:S05]  /*2ac0*/  @!P0 BRA `(.L_x_456) ;  /* 0x0000040000008947 */ /* 0x000fea0003800000 */
[----:B------:R-:W-:Y:S01]  /*2ad0*/  ISETP.NE.AND P2, PT, R222, 0x1, PT ;  /* 0x00000001de00780c */ /* 0x000fe20003f45270 */
[----:B------:R-:W-:Y:S01]  /*2ae0*/  IMAD.MOV.U32 R225, RZ, RZ, RZ ;  /* 0x000000ffffe17224 */ /* 0x000fe200078e00ff */
[----:B------:R-:W-:-:S02]  /*2af0*/  IADD3 R226, R227, R94, R232 ;  /* 0x0000005ee3e27210 */ /* 0x000fc40007ffe0e8 */
[----:B------:R-:W-:Y:S02]  /*2b00*/  ISETP.GT.AND P1, PT, R227, 0x2f, PT ;  /* 0x0000002fe300780c */ /* 0x000fe40003f24270 */
[----:B------:R-:W-:-:S05]  /*2b10*/  IADD3 R226, R226, -0x30, RZ ;  /* 0xffffffd0e2e27810 */ /* 0x000fca0007ffe0ff */
[----:B------:R-:W-:Y:S02]  /*2b20*/  IMAD.MOV.U32 R24, RZ, RZ, R226 ;  /* 0x000000ffff187224 */ /* 0x000fe400078e00e2 */
[----:B------:R-:W-:-:S05]  /*2b30*/  @P2 IMAD.HI.U32 R25, R226, c[0x0][0x2bc], RZ ;  /* 0x0000af00e2192a27 */ /* 0x000fca00078e00ff */
[----:B------:R-:W-:-:S04]  /*2b40*/  @P2 SHF.R.U32.HI R24, RZ, c[0x0][0x2c0], R25 ;  /* 0x0000b000ff182a19 */ /* 0x000fc80000011619 */
[----:B------:R-:W-:-:S04]  /*2b50*/  @!P1 IADD3 R28, P0, R24, UR10, RZ ;  /* 0x0000000a181c9c10 */ /* 0x000fc8000ff1e0ff */
[----:B------:R-:W-:Y:S02]  /*2b60*/  @!P1 LEA.HI.X.SX32 R25, R24, UR6, 0x1, P0 ;  /* 0x0000000618199c11 */ /* 0x000fe400080f0eff */
[----:B------:R-:W-:-:S04]  /*2b70*/  @!P1 LEA R26, P0, R28, c[0x0][0x2a0], 0x2 ;  /* 0x0000a8001c1a9a11 */ /* 0x000fc800078010ff */
[----:B------:R-:W-:-:S05]  /*2b80*/  @!P1 LEA.HI.X R27, R28, c[0x0][0x2a4], R25, 0x2, P0 ;  /* 0x0000a9001c1b9a11 */ /* 0x000fca00000f1419 */
[----:B------:R-:W2:Y:S01]  /*2b90*/  @!P1 LDG.E R225, [R26.64] ;  /* 0x0000000c1ae19981 */ /* 0x000ea2000c1e1900 */
[----:B------:R-:W-:Y:S01]  /*2ba0*/  IMAD.MOV R25, RZ, RZ, -R24 ;  /* 0x000000ffff197224 */ /* 0x000fe200078e0a18 */
[----:B------:R-:W-:Y:S01]  /*2bb0*/  BSSY B0, `(.L_x_457) ;  /* 0x0000021000007945 */ /* 0x000fe20003800000 */
[----:B------:R-:W-:Y:S02]  /*2bc0*/  ISETP.GE.AND P1, PT, R228, c[0x0][0x1d4], PT ;  /* 0x00007500e4007a0c */ /* 0x000fe40003f26270 */
[----:B------:R-:W-:Y:S01]  /*2bd0*/  IMAD R226, R25, c[0x0][0x2b8], R226 ;  /* 0x0000ae0019e27a24 */ /* 0x000fe200078e02e2 */
[----:B------:R-:W-:Y:S02]  /*2be0*/  ISETP.GE.AND P2, PT, R229, c[0x0][0x1d4], PT ;  /* 0x00007500e5007a0c */ /* 0x000fe40003f46270 */
[----:B------:R-:W-:Y:S01]  /*2bf0*/  ISETP.GE.AND P3, PT, R230, c[0x0][0x1d4], PT ;  /* 0x00007500e6007a0c */ /* 0x000fe20003f66270 */
[----:B------:R-:W-:Y:S01]  /*2c00*/  IMAD.WIDE.U32 R28, R226, c[0x0][0x1e0], RZ ;  /* 0x00007800e21c7a25 */ /* 0x000fe200078e00ff */
[----:B------:R-:W-:-:S05]  /*2c10*/  SHF.R.S32.HI R25, RZ, 0x1f, R226 ;  /* 0x0000001fff197819 */ /* 0x000fca00000114e2 */
[----:B------:R-:W-:-:S04]  /*2c20*/  IMAD R25, R25, c[0x0][0x1e0], RZ ;  /* 0x0000780019197a24 */ /* 0x000fc800078e02ff */
[----:B------:R-:W-:-:S04]  /*2c30*/  IMAD R25, R226, c[0x0][0x1e4], R25 ;  /* 0x00007900e2197a24 */ /* 0x000fc800078e0219 */
[----:B------:R-:W-:Y:S01]  /*2c40*/  IMAD.IADD R29, R29, 0x1, R25 ;  /* 0x000000011d1d7824 */ /* 0x000fe200078e0219 */
[----:B--2---:R-:W-:-:S03]  /*2c50*/  SHF.R.S32.HI R24, RZ, 0x1f, R225 ;  /* 0x0000001fff187819 */ /* 0x004fc600000114e1 */
[----:B------:R-:W-:Y:S01]  /*2c60*/  IMAD.WIDE.U32 R26, R225, c[0x0][0x1f0], R28 ;  /* 0x00007c00e11a7a25 */ /* 0x000fe200078e001c */
[----:B------:R-:W-:-:S03]  /*2c70*/  IADD3 R28, -R238, 0x30, RZ ;  /* 0x00000030ee1c7810 */ /* 0x000fc60007ffe1ff */
[----:B------:R-:W-:-:S04]  /*2c80*/  IMAD R24, R24, c[0x0][0x1f0], RZ ;  /* 0x00007c0018187a24 */ /* 0x000fc800078e02ff */
[----:B------:R-:W-:Y:S01]  /*2c90*/  IMAD R25, R225, c[0x0][0x1f4], R24 ;  /* 0x00007d00e1197a24 */ /* 0x000fe200078e0218 */
[----:B------:R-:W-:-:S04]  /*2ca0*/  IADD3 R24, P0, R26, UR18, RZ ;  /* 0x000000121a187c10 */ /* 0x000fc8000ff1e0ff */
[----:B------:R-:W-:Y:S02]  /*2cb0*/  IADD3.X R27, R27, UR9, R25, P0, !PT ;  /* 0x000000091b1b7c10 */ /* 0x000fe400087fe419 */
[----:B------:R-:W-:-:S04]  /*2cc0*/  LEA R25, P0, R24, c[0x0][0x1c8], 0x1 ;  /* 0x0000720018197a11 */ /* 0x000fc800078008ff */
[----:B------:R-:W-:Y:S02]  /*2cd0*/  LEA.HI.X R24, R24, c[0x0][0x1cc], R27, 0x1, P0 ;  /* 0x0000730018187a11 */ /* 0x000fe400000f0c1b */
[----:B------:R-:W-:Y:S01]  /*2ce0*/  ISETP.GE.AND P0, PT, R28, 0x1, PT ;  /* 0x000000011c00780c */ /* 0x000fe20003f06270 */
[----:B------:R1:W2:Y:S04]  /*2cf0*/  SHFL.IDX PT, R27, R25, RZ, 0x1c1f ;  /* 0x001c1fff191b7589 */ /* 0x0002a800000e0000 */
[----:B------:R1:W3:Y:S08]  /*2d00*/  SHFL.IDX PT, R26, R24, RZ, 0x1c1f ;  /* 0x001c1fff181a7589 */ /* 0x0002f000000e0000 */
[----:B------:R-:W-:Y:S05]  /*2d10*/  @!P0 BRA `(.L_x_458) ;  /* 0x000000a000008947 */ /* 0x000fea0003800000 */
[----:B--2---:R-:W-:-:S04]  /*2d20*/  LEA R32, P0, R230, R27, 0x1 ;  /* 0x0000001be6207211 */ /* 0x004fc800078008ff */
[----:B---3--:R-:W-:Y:S02]  /*2d30*/  LEA.HI.X R33, R230, R26, R245, 0x1, P0 ;  /* 0x0000001ae6217211 */ /* 0x008fe400000f0cf5 */
[----:B------:R-:W-:-:S03]  /*2d40*/  LEA R30, P0, R219, R27, 0x1 ;  /* 0x0000001bdb1e7211 */ /* 0x000fc600078008ff */
[----:B------:R-:W-:Y:S01]  /*2d50*/  @!PT LDS RZ, [RZ] ;  /* 0x00000000fffff984 */ /* 0x000fe20000000800 */
[----:B------:R2:W-:Y:S01]  /*2d60*/  LDGSTS.E.BYPASS.LTC128B.128 [R220+0x2500], [R32.64], !P3 ;  /* 0x0250000020dc7fae */ /* 0x0005e2000d901d4c */
[----:B------:R-:W-:Y:S02]  /*2d70*/  LEA.HI.X R31, R219, R26, R234, 0x1, P0 ;  /* 0x0000001adb1f7211 */ /* 0x000fe400000f0cea */
[----:B------:R-:W-:-:S03]  /*2d80*/  LEA R34, P0, R218, R27, 0x1 ;  /* 0x0000001bda227211 */ /* 0x000fc600078008ff */
[----:B------:R2:W-:Y:S01]  /*2d90*/  LDGSTS.E.BYPASS.LTC128B.128 [R220+0x3100], [R30.64], !P2 ;  /* 0x031000001edc7fae */ /* 0x0005e2000d101d4c */
[----:B------:R-:W-:-:S05]  /*2da0*/  LEA.HI.X R35, R218, R26, R233, 0x1, P0 ;  /* 0x0000001ada237211 */ /* 0x000fca00000f0ce9 */
[----:B------:R2:W-:Y:S04]  /*2db0*/  LDGSTS.E.BYPASS.LTC128B.128 [R220+0x3d00], [R34.64], !P1 ;  /* 0x03d0000022dc7fae */ /* 0x0005e8000c901d4c */
.L_x_458:
[----:B------:R-:W-:Y:S05]  /*2dc0*/  BSYNC B0 ;  /* 0x0000000000007941 */ /* 0x000fea0003800000 */
.L_x_457:
[----:B------:R-:W-:Y:S01]  /*2dd0*/  ISETP.GE.AND P0, PT, R28, 0x21, PT ;  /* 0x000000211c00780c */ /* 0x000fe20003f06270 */
[----:B-1----:R-:W1:Y:S01]  /*2de0*/  SHFL.IDX PT, R24, R24, 0x1, 0x1c1f ;  /* 0x003c1f0018187f89 */ /* 0x002e6200000e0000 */
[----:B------:R-:W-:Y:S03]  /*2df0*/  BSSY B0, `(.L_x_456) ;  /* 0x000000d000007945 */ /* 0x000fe60003800000 */
[----:B------:R-:W4:Y:S08]  /*2e00*/  SHFL.IDX PT, R25, R25, 0x1, 0x1c1f ;  /* 0x003c1f0019197f89 */ /* 0x000f3000000e0000 */
[----:B------:R-:W-:Y:S05]  /*2e10*/  @!P0 BRA `(.L_x_459) ;  /* 0x000000a000008947 */ /* 0x000fea0003800000 */
[----:B----4-:R-:W-:-:S04]  /*2e20*/  LEA R28, P0, R230, R25, 0x1 ;  /* 0x00000019e61c7211 */ /* 0x010fc800078008ff */
[----:B-1----:R-:W-:Y:S02]  /*2e30*/  LEA.HI.X R29, R230, R24, R245, 0x1, P0 ;  /* 0x00000018e61d7211 */ /* 0x002fe400000f0cf5 */
[----:B---3--:R-:W-:-:S03]  /*2e40*/  LEA R26, P0, R219, R25, 0x1 ;  /* 0x00000019db1a7211 */ /* 0x008fc600078008ff */
[----:B------:R-:W-:Y:S01]  /*2e50*/  @!PT LDS RZ, [RZ] ;  /* 0x00000000fffff984 */ /* 0x000fe20000000800 */
[----:B------:R1:W-:Y:S01]  /*2e60*/  LDGSTS.E.BYPASS.LTC128B.128 [R220+0x2d00], [R28.64], !P3 ;  /* 0x02d000001cdc7fae */ /* 0x0003e2000d901d4c */
[----:B--2---:R-:W-:Y:S02]  /*2e70*/  LEA.HI.X R27, R219, R24, R234, 0x1, P0 ;  /* 0x00000018db1b7211 */ /* 0x004fe400000f0cea */
[----:B------:R-:W-:-:S03]  /*2e80*/  LEA R30, P0, R218, R25, 0x1 ;  /* 0x00000019da1e7211 */ /* 0x000fc600078008ff */
[----:B------:R1:W-:Y:S01]  /*2e90*/  LDGSTS.E.BYPASS.LTC128B.128 [R220+0x3900], [R26.64], !P2 ;  /* 0x039000001adc7fae */ /* 0x0003e2000d101d4c */
[----:B------:R-:W-:-:S05]  /*2ea0*/  LEA.HI.X R31, R218, R24, R233, 0x1, P0 ;  /* 0x00000018da1f7211 */ /* 0x000fca00000f0ce9 */
[----:B------:R1:W-:Y:S04]  /*2eb0*/  LDGSTS.E.BYPASS.LTC128B.128 [R220+0x4500], [R30.64], !P1 ;  /* 0x045000001edc7fae */ /* 0x0003e8000c901d4c */
.L_x_459:
[----:B------:R-:W-:Y:S05]  /*2ec0*/  BSYNC B0 ;  /* 0x0000000000007941 */ /* 0x000fea0003800000 */
.L_x_456:
[----:B----4-:R-:W-:Y:S01]  /*2ed0*/  LOP3.LUT R25, R96, 0xffffffe0, RZ, 0xc0, !PT ;  /* 0xffffffe060197812 */ /* 0x010fe200078ec0ff */
[----:B------:R-:W-:Y:S01]  /*2ee0*/  ULDC UR17, c[0x0][0x324] ;  /* 0x0000c90000117ab9 */ /* 0x000fe20000000800 */
[----:B-12---:R-:W-:Y:S01]  /*2ef0*/  SHF.R.S32.HI R30, RZ, 0x1f, R95 ;  /* 0x0000001fff1e7819 */ /* 0x006fe2000001145f */
[----:B------:R-:W-:Y:S01]  /*2f00*/  ULOP3.LUT UR17, URZ, UR17, URZ, 0x33, !UPT ;  /* 0x000000113f117292 */ /* 0x000fe2000f8e333f */
[----:B---3--:R-:W-:Y:S01]  /*2f10*/  LEA.HI R26, R93, R93, RZ, 0x1 ;  /* 0x0000005d5d1a7211 */ /* 0x008fe200078f08ff */
[----:B------:R-:W-:Y:S01]  /*2f20*/  IMAD.IADD R24, R224, 0x1, -R25 ;  /* 0x00000001e0187824 */ /* 0x000fe200078e0a19 */
[----:B------:R-:W-:Y:S01]  /*2f30*/  LEA.HI R30, R30, R95, RZ, 0x2 ;  /* 0x0000005f1e1e7211 */ /* 0x000fe200078f10ff */
[----:B------:R-:W0:Y:S01]  /*2f40*/  LDGDEPBAR ;  /* 0x00000000000079af */ /* 0x000e220000000000 */
[----:B------:R-:W-:Y:S01]  /*2f50*/  PLOP3.LUT P0, PT, PT, PT, UP2, 0x80, 0x0 ;  /* 0x000000000000781c */ /* 0x000fe20003f0f028 */
[----:B------:R-:W-:Y:S01]  /*2f60*/  IMAD.SHL.U32 R28, R26, 0x20, RZ ;  /* 0x000000201a1c7824 */ /* 0x000fe200078e00ff */
[----:B------:R-:W-:-:S02]  /*2f70*/  SHF.R.S32.HI R25, RZ, 0x1f, R24 ;  /* 0x0000001fff197819 */ /* 0x000fc40000011418 */
[----:B------:R-:W-:Y:S02]  /*2f80*/  LOP3.LUT R30, R30, 0xffffffc, RZ, 0xc0, !PT ;  /* 0x0ffffffc1e1e7812 */ /* 0x000fe400078ec0ff */
[----:B------:R-:W-:Y:S02]  /*2f90*/  LEA.HI R25, R25, R24, RZ, 0x2 ;  /* 0x0000001819197211 */ /* 0x000fe400078f10ff */
[----:B------:R-:W-:Y:S01]  /*2fa0*/  LOP3.LUT R26, R26, 0x1ffffffe, RZ, 0xc0, !PT ;  /* 0x1ffffffe1a1a7812 */ /* 0x000fe200078ec0ff */
[----:B------:R-:W-:Y:S01]  /*2fb0*/  IMAD.IADD R30, R95, 0x1, -R30 ;  /* 0x000000015f1e7824 */ /* 0x000fe200078e0a1e */
[----:B------:R-:W-:Y:S02]  /*2fc0*/  LEA.HI.SX32 R27, R25, UR15, 0x1e ;  /* 0x0000000f191b7c11 */ /* 0x000fe4000f8ff2ff */
[----:B------:R-:W-:Y:S01]  /*2fd0*/  LOP3.LUT R28, R28, 0xffffffc0, RZ, 0xc0, !PT ;  /* 0xffffffc01c1c7812 */ /* 0x000fe200078ec0ff */
[----:B------:R-:W-:Y:S01]  /*2fe0*/  IMAD.IADD R26, R93, 0x1, -R26 ;  /* 0x000000015d1a7824 */ /* 0x000fe200078e0a1a */
[----:B------:R-:W-:Y:S01]  /*2ff0*/  LOP3.LUT R25, R25, 0x7ffffffc, RZ, 0xc0, !PT ;  /* 0x7ffffffc19197812 */ /* 0x000fe200078ec0ff */
[----:B------:R-:W-:-:S04]  /*3000*/  IMAD R27, R30, 0x10, R27 ;  /* 0x000000101e1b7824 */ /* 0x000fc800078e021b */
[----:B------:R-:W-:Y:S02]  /*3010*/  IMAD.IADD R27, R28, 0x1, R27 ;  /* 0x000000011c1b7824 */ /* 0x000fe400078e021b */
[----:B------:R-:W-:Y:S02]  /*3020*/  IMAD.IADD R25, R24, 0x1, -R25 ;  /* 0x0000000118197824 */ /* 0x000fe400078e0a19 */
[----:B------:R-:W-:Y:S02]  /*3030*/  IMAD R231, R26, 0x8, R27 ;  /* 0x000000081ae77824 */ /* 0x000fe400078e021b */
[----:B------:R-:W-:Y:S02]  /*3040*/  IMAD.SHL.U32 R235, R25, 0x2, RZ ;  /* 0x0000000219eb7824 */ /* 0x000fe400078e00ff */
[----:B------:R-:W-:Y:S01]  /*3050*/  @P0 IMAD.HI.U32 R26, R231, c[0x0][0x2c8], RZ ;  /* 0x0000b200e71a0a27 */ /* 0x000fe200078e00ff */
[----:B------:R-:W-:Y:S02]  /*3060*/  PLOP3.LUT P0, PT, PT, PT, UP2, 0x80, 0x0 ;  /* 0x000000000000781c */ /* 0x000fe40003f0f028 */
[----:B------:R-:W-:Y:S01]  /*3070*/  IADD3 R41, -R235, 0x1, R3 ;  /* 0x00000001eb297810 */ /* 0x000fe20007ffe103 */
[----:B------:R-:W-:-:S02]  /*3080*/  IMAD.MOV.U32 R42, RZ, RZ, R231 ;  /* 0x000000ffff2a7224 */ /* 0x000fc400078e00e7 */
[----:B------:R-:W-:Y:S01]  /*3090*/  IMAD.MOV.U32 R25, RZ, RZ, c[0x0][0x2ac] ;  /* 0x0000ab00ff197624 */ /* 0x000fe200078e00ff */
[----:B------:R-:W-:Y:S01]  /*30a0*/  IADD3 R41, R41, -c[0x0][0x168], RZ ;  /* 0x80005a0029297a10 */ /* 0x000fe20007ffe0ff */
[--C-:B------:R-:W-:Y:S02]  /*30b0*/  IMAD.IADD R40, R92, 0x1, -R235.reuse ;  /* 0x000000015c287824 */ /* 0x100fe400078e0aeb */
[----:B------:R-:W-:Y:S01]  /*30c0*/  IMAD R24, R25, c[0x0][0x1d0], R92 ;  /* 0x0000740019187a24 */ /* 0x000fe200078e025c */
[C---:B------:R-:W-:Y:S02]  /*30d0*/  IADD3 R50, R41.reuse, c[0x0][0x328], RZ ;  /* 0x0000ca0029327a10 */ /* 0x040fe40007ffe0ff */
[----:B------:R-:W-:Y:S01]  /*30e0*/  IADD3 R41, R41, UR17, RZ ;  /* 0x0000001129297c10 */ /* 0x000fe2000fffe0ff */
[----:B------:R-:W-:Y:S01]  /*30f0*/  IMAD.IADD R49, R24, 0x1, -R235 ;  /* 0x0000000118317824 */ /* 0x000fe200078e0aeb */
[----:B------:R-:W-:Y:S02]  /*3100*/  @P0 SHF.R.U32.HI R42, RZ, c[0x0][0x2cc], R26 ;  /* 0x0000b300ff2a0a19 */ /* 0x000fe4000001161a */
[----:B------:R-:W-:-:S03]  /*3110*/  PLOP3.LUT P0, PT, PT, PT, UP1, 0x40, 0x0 ;  /* 0x000000000000781c */ /* 0x000fc60003f0e818 */
[----:B------:R-:W1:Y:S02]  /*3120*/  SHFL.IDX PT, R26, R42, RZ, 0x1c1f ;  /* 0x001c1fff2a1a7589 */ /* 0x000e6400000e0000 */
[--C-:B-1----:R-:W-:Y:S02]  /*3130*/  IMAD.IADD R28, R50, 0x1, R26.reuse ;  /* 0x00000001321c7824 */ /* 0x102fe400078e021a */
[----:B------:R-:W-:-:S03]  /*3140*/  IMAD.IADD R24, R41, 0x1, R26 ;  /* 0x0000000129187824 */ /* 0x000fc600078e021a */
[----:B------:R-:W-:-:S03]  /*3150*/  IMNMX R25, R28, R49, PT ;  /* 0x000000311c197217 */ /* 0x000fc60003800200 */
[----:B------:R-:W-:Y:S05]  /*3160*/  @P0 BRA `(.L_x_460) ;  /* 0x0000015000000947 */ /* 0x000fea0003800000 */
[----:B------:R-:W-:Y:S01]  /*3170*/  IMAD.U32 R3, RZ, RZ, UR7 ;  /* 0x00000007ff037e24 */ /* 0x000fe2000f8e00ff */
[----:B------:R-:W-:Y:S04]  /*3180*/  BSSY B0, `(.L_x_461) ;  /* 0x000000f000007945 */ /* 0x000fe80003800000 */
[----:B------:R-:W-:-:S04]  /*3190*/  IADD3 R27, R3, -c[0x0][0x168], R26 ;  /* 0x80005a00031b7a10 */ /* 0x000fc80007ffe01a */
[----:B------:R-:W-:-:S13]  /*31a0*/  ISETP.GT.AND P0, PT, R27, -0x1, PT ;  /* 0xffffffff1b00780c */ /* 0x000fda0003f04270 */
[----:B------:R-:W-:Y:S05]  /*31b0*/  @P0 BRA `(.L_x_462) ;  /* 0x0000007000000947 */ /* 0x000fea0003800000 */
[----:B------:R-:W-:Y:S01]  /*31c0*/  IMAD.MOV.U32 R3, RZ, RZ, 0x1 ;  /* 0x00000001ff037424 */ /* 0x000fe200078e00ff */
[----:B------:R-:W-:-:S04]  /*31d0*/  LOP3.LUT R27, RZ, R27, RZ, 0x33, !PT ;  /* 0x0000001bff1b7212 */ /* 0x000fc800078e33ff */
[----:B------:R-:W-:-:S13]  /*31e0*/  ISETP.NE.AND P0, PT, R3, c[0x0][0x32c], PT ;  /* 0x0000cb0003007a0c */ /* 0x000fda0003f05270 */
[----:B------:R-:W-:-:S05]  /*31f0*/  @P0 IMAD.HI.U32 R3, R27, c[0x0][0x330], RZ ;  /* 0x0000cc001b030a27 */ /* 0x000fca00078e00ff */
[----:B------:R-:W-:-:S04]  /*3200*/  @P0 SHF.R.U32.HI R27, RZ, c[0x0][0x334], R3 ;  /* 0x0000cd00ff1b0a19 */ /* 0x000fc80000011603 */
[----:B------:R-:W-:Y:S01]  /*3210*/  LOP3.LUT R27, RZ, R27, RZ, 0x33, !PT ;  /* 0x0000001bff1b7212 */ /* 0x000fe200078e33ff */
[----:B------:R-:W-:Y:S05]  /*3220*/  BRA `(.L_x_463) ;  /* 0x0000004000007947 */ /* 0x000fea0003800000 */
.L_x_462:
[----:B------:R-:W-:-:S04]  /*3230*/  MOV R3, 0x1 ;  /* 0x0000000100037802 */ /* 0x000fc80000000f00 */
[----:B------:R-:W-:-:S13]  /*3240*/  ISETP.NE.AND P0, PT, R3, c[0x0][0x32c], PT ;  /* 0x0000cb0003007a0c */ /* 0x000fda0003f05270 */
[----:B------:R-:W-:-:S05]  /*3250*/  @P0 IMAD.HI.U32 R3, R27, c[0x0][0x330], RZ ;  /* 0x0000cc001b030a27 */ /* 0x000fca00078e00ff */
[----:B------:R-:W-:Y:S02]  /*3260*/  @P0 SHF.R.U32.HI R27, RZ, c[0x0][0x334], R3 ;  /* 0x0000cd00ff1b0a19 */ /* 0x000fe40000011603 */
.L_x_463:
[----:B------:R-:W-:Y:S05]  /*3270*/  BSYNC B0 ;  /* 0x0000000000007941 */ /* 0x000fea0003800000 */
.L_x_461:
[----:B------:R-:W-:-:S05]  /*3280*/  IMAD R27, R27, c[0x0][0x32c], R40 ;  /* 0x0000cb001b1b7a24 */ /* 0x000fca00078e0228 */
[----:B------:R-:W-:Y:S02]  /*3290*/  IADD3 R26, R27, c[0x0][0x32c], RZ ;  /* 0x0000cb001b1a7a10 */ /* 0x000fe40007ffe0ff */
[----:B------:R-:W-:Y:S02]  /*32a0*/  IMNMX R24, R24, R27, !PT ;  /* 0x0000001b18187217 */ /* 0x000fe40007800200 */
[----:B------:R-:W-:Y:S02]  /*32b0*/  IMNMX R25, R25, R26, PT ;  /* 0x0000001a19197217 */ /* 0x000fe40003800200 */
.L_x_460:
[----:B------:R-:W1:Y:S01]  /*32c0*/  SHFL.IDX PT, R26, R42, 0x1, 0x1c1f ;  /* 0x003c1f002a1a7f89 */ /* 0x000e6200000e0000 */
[----:B------:R-:W-:Y:S01]  /*32d0*/  PLOP3.LUT P0, PT, PT, PT, UP1, 0x40, 0x0 ;  /* 0x000000000000781c */ /* 0x000fe20003f0e818 */
[--C-:B-1----:R-:W-:Y:S02]  /*32e0*/  IMAD.IADD R76, R50, 0x1, R26.reuse ;  /* 0x00000001324c7824 */ /* 0x102fe400078e021a */
[----:B------:R-:W-:-:S03]  /*32f0*/  IMAD.IADD R3, R41, 0x1, R26 ;  /* 0x0000000129037824 */ /* 0x000fc600078e021a */
[----:B------:R-:W-:-:S07]  /*3300*/  IMNMX R76, R76, R49, PT ;  /* 0x000000314c4c7217 */ /* 0x000fce0003800200 */
        /* <DEDUP_REMOVED lines=13> */
.L_x_466:
[----:B------:R-:W-:-:S04]  /*33e0*/  MOV R26, 0x1 ;  /* 0x00000001001a7802 */ /* 0x000fc80000000f00 */
[----:B------:R-:W-:-:S13]  /*33f0*/  ISETP.NE.AND P0, PT, R26, c[0x0][0x32c], PT ;  /* 0x0000cb001a007a0c */ /* 0x000fda0003f05270 */
[----:B------:R-:W-:-:S05]  /*3400*/  @P0 IMAD.HI.U32 R26, R27, c[0x0][0x330], RZ ;  /* 0x0000cc001b1a0a27 */ /* 0x000fca00078e00ff */
[----:B------:R-:W-:Y:S02]  /*3410*/  @P0 SHF.R.U32.HI R27, RZ, c[0x0][0x334], R26 ;  /* 0x0000cd00ff1b0a19 */ /* 0x000fe4000001161a */
.L_x_467:
[----:B------:R-:W-:Y:S05]  /*3420*/  BSYNC B0 ;  /* 0x0000000000007941 */ /* 0x000fea0003800000 */
.L_x_465:
[----:B------:R-:W-:-:S05]  /*3430*/  IMAD R26, R27, c[0x0][0x32c], R40 ;  /* 0x0000cb001b1a7a24 */ /* 0x000fca00078e0228 */
[----:B------:R-:W-:Y:S02]  /*3440*/  IADD3 R27, R26, c[0x0][0x32c], RZ ;  /* 0x0000cb001a1b7a10 */ /* 0x000fe40007ffe0ff */
[----:B------:R-:W-:Y:S02]  /*3450*/  IMNMX R3, R3, R26, !PT ;  /* 0x0000001a03037217 */ /* 0x000fe40007800200 */
[----:B------:R-:W-:Y:S02]  /*3460*/  IMNMX R76, R76, R27, PT ;  /* 0x0000001b4c4c7217 */ /* 0x000fe40003800200 */
.L_x_464:
[C---:B------:R-:W-:Y:S02]  /*3470*/  ISETP.GE.AND P0, PT, R92.reuse, 0x2, PT ;  /* 0x000000025c00780c */ /* 0x040fe40003f06270 */
[----:B------:R-:W-:Y:S02]  /*3480*/  ISETP.GE.AND P1, PT, R92, 0x9, PT ;  /* 0x000000095c00780c */ /* 0x000fe40003f26270 */
[----:B------:R-:W-:Y:S02]  /*3490*/  P2R R39, PR, RZ, 0x1 ;  /* 0x00000001ff277803 */ /* 0x000fe40000000000 */
[----:B------:R-:W-:-:S02]  /*34a0*/  ISETP.GT.AND P0, PT, R24, 0x1, !P0 ;  /* 0x000000011800780c */ /* 0x000fc40004704270 */
[----:B------:R-:W-:Y:S02]  /*34b0*/  P2R R48, PR, RZ, 0x2 ;  /* 0x00000002ff307803 */ /* 0x000fe40000000000 */
[----:B------:R-:W-:Y:S02]  /*34c0*/  ISETP.LT.OR P0, PT, R25, 0x2, P0 ;  /* 0x000000021900780c */ /* 0x000fe40000701670 */
[----:B------:R-:W-:Y:S02]  /*34d0*/  ISETP.GE.AND P6, PT, R92, 0x11, PT ;  /* 0x000000115c00780c */ /* 0x000fe40003fc6270 */
[----:B------:R-:W-:Y:S02]  /*34e0*/  FSEL R69, R69, -INF , !P0 ;  /* 0xff80000045457808 */ /* 0x000fe40004000000 */
[----:B------:R-:W-:Y:S02]  /*34f0*/  ISETP.GT.AND P0, PT, R24, 0x8, !P1 ;  /* 0x000000081800780c */ /* 0x000fe40004f04270 */
[----:B------:R-:W-:-:S02]  /*3500*/  ISETP.GE.AND P1, PT, R92, 0xa, PT ;  /* 0x0000000a5c00780c */ /* 0x000fc40003f26270 */
[C---:B------:R-:W-:Y:S02]  /*3510*/  ISETP.LT.OR P0, PT, R25.reuse, 0x9, P0 ;  /* 0x000000091900780c */ /* 0x040fe40000701670 */
[----:B------:R-:W-:Y:S02]  /*3520*/  ISETP.GE.AND P5, PT, R92, 0x12, PT ;  /* 0x000000125c00780c */ /* 0x000fe40003fa6270 */
[----:B------:R-:W-:Y:S02]  /*3530*/  FSEL R37, R64, -INF , !P0 ;  /* 0xff80000040257808 */ /* 0x000fe40004000000 */
[----:B------:R-:W-:Y:S02]  /*3540*/  ISETP.GT.AND P0, PT, R24, 0x9, !P1 ;  /* 0x000000091800780c */ /* 0x000fe40004f04270 */
[----:B------:R-:W-:Y:S02]  /*3550*/  ISETP.GE.AND P4, PT, R92, 0x19, PT ;  /* 0x000000195c00780c */ /* 0x000fe40003f86270 */
[----:B------:R-:W-:-:S02]  /*3560*/  ISETP.LT.OR P0, PT, R25, 0xa, P0 ;  /* 0x0000000a1900780c */ /* 0x000fc40000701670 */
[----:B------:R-:W-:Y:S02]  /*3570*/  ISETP.GE.AND P3, PT, R92, 0x1a, PT ;  /* 0x0000001a5c00780c */ /* 0x000fe40003f66270 */
[----:B------:R-:W-:Y:S02]  /*3580*/  FSEL R65, R65, -INF , !P0 ;  /* 0xff80000041417808 */ /* 0x000fe40004000000 */
[----:B------:R-:W-:Y:S02]  /*3590*/  ISETP.GT.AND P0, PT, R24, 0x10, !P6 ;  /* 0x000000101800780c */ /* 0x000fe40007704270 */
[----:B------:R-:W-:Y:S02]  /*35a0*/  ISETP.GE.AND P2, PT, R92, 0x21, PT ;  /* 0x000000215c00780c */ /* 0x000fe40003f46270 */
[----:B------:R-:W-:Y:S02]  /*35b0*/  ISETP.LT.OR P0, PT, R25, 0x11, P0 ;  /* 0x000000111900780c */ /* 0x000fe40000701670 */
[----:B------:R-:W-:-:S02]  /*35c0*/  P2R R43, PR, RZ, 0x2 ;  /* 0x00000002ff2b7803 */ /* 0x000fc40000000000 */
[----:B------:R-:W-:Y:S02]  /*35d0*/  FSEL R35, R60, -INF , !P0 ;  /* 0xff8000003c237808 */ /* 0x000fe40004000000 */
[----:B------:R-:W-:Y:S02]  /*35e0*/  ISETP.GT.AND P0, PT, R24, 0x11, !P5 ;  /* 0x000000111800780c */ /* 0x000fe40006f04270 */
[----:B------:R-:W-:Y:S02]  /*35f0*/  ISETP.GE.AND P1, PT, R92, 0x22, PT ;  /* 0x000000225c00780c */ /* 0x000fe40003f26270 */
[----:B------:R-:W-:-:S04]  /*3600*/  ISETP.LT.OR P0, PT, R25, 0x12, P0 ;  /* 0x000000121900780c */ /* 0x000fc80000701670 */
[----:B------:R-:W-:Y:S02]  /*3610*/  FSEL R33, R61, -INF , !P0 ;  /* 0xff8000003d217808 */ /* 0x000fe40004000000 */
[----:B------:R-:W-:-:S04]  /*3620*/  ISETP.GT.AND P0, PT, R24, 0x18, !P4 ;  /* 0x000000181800780c */ /* 0x000fc80006704270 */
        /* <DEDUP_REMOVED lines=11> */
[----:B------:R-:W-:-:S04]  /*36e0*/  ISETP.GE.AND P0, PT, R92, 0x29, PT ;  /* 0x000000295c00780c */ /* 0x000fc80003f06270 */
[----:B------:R-:W-:Y:S02]  /*36f0*/  P2R R51, PR, RZ, 0x1 ;  /* 0x00000001ff337803 */ /* 0x000fe40000000000 */
[----:B------:R-:W-:-:S04]  /*3700*/  ISETP.GT.AND P0, PT, R24, 0x28, !P0 ;  /* 0x000000281800780c */ /* 0x000fc80004704270 */
[----:B------:R-:W-:-:S04]  /*3710*/  ISETP.LT.OR P0, PT, R25, 0x29, P0 ;  /* 0x000000291900780c */ /* 0x000fc80000701670 */
[----:B------:R-:W-:Y:S02]  /*3720*/  FSEL R27, R44, -INF , !P0 ;  /* 0xff8000002c1b7808 */ /* 0x000fe40004000000 */
[----:B------:R-:W-:-:S04]  /*3730*/  ISETP.GE.AND P0, PT, R92, 0x1, PT ;  /* 0x000000015c00780c */ /* 0x000fc80003f06270 */
[----:B------:R-:W-:Y:S02]  /*3740*/  P2R R52, PR, RZ, 0x1 ;  /* 0x00000001ff347803 */ /* 0x000fe40000000000 */
[----:B------:R-:W-:-:S04]  /*3750*/  ISETP.GT.AND P0, PT, R24, RZ, !P0 ;  /* 0x000000ff1800720c */ /* 0x000fc80004704270 */
[----:B------:R-:W-:-:S04]  /*3760*/  ISETP.LT.OR P0, PT, R25, 0x1, P0 ;  /* 0x000000011900780c */ /* 0x000fc80000701670 */
[----:B------:R-:W-:Y:S02]  /*3770*/  FSEL R68, R68, -INF , !P0 ;  /* 0xff80000044447808 */ /* 0x000fe40004000000 */
[----:B------:R-:W-:-:S04]  /*3780*/  ISETP.GE.AND P0, PT, R92, 0x2a, PT ;  /* 0x0000002a5c00780c */ /* 0x000fc80003f06270 */
[----:B------:R-:W-:Y:S02]  /*3790*/  P2R R44, PR, RZ, 0x1 ;  /* 0x00000001ff2c7803 */ /* 0x000fe40000000000 */
[----:B------:R-:W-:Y:S02]  /*37a0*/  ISETP.GT.AND P0, PT, R24, 0x29, !P0 ;  /* 0x000000291800780c */ /* 0x000fe40004704270 */
[----:B------:R-:W1:Y:S02]  /*37b0*/  SHFL.IDX PT, R24, R42, 0x2, 0x1c1f ;  /* 0x005c1f002a187f89 */ /* 0x000e6400000e0000 */
[----:B------:R-:W-:-:S04]  /*37c0*/  ISETP.LT.OR P0, PT, R25, 0x2a, P0 ;  /* 0x0000002a1900780c */ /* 0x000fc80000701670 */
[----:B------:R-:W-:Y:S02]  /*37d0*/  FSEL R25, R45, -INF , !P0 ;  /* 0xff8000002d197808 */ /* 0x000fe40004000000 */
        /* <DEDUP_REMOVED lines=17> */
.L_x_470:
[----:B------:R-:W-:-:S04]  /*38f0*/  MOV R24, 0x1 ;  /* 0x0000000100187802 */ /* 0x000fc80000000f00 */
[----:B------:R-:W-:-:S13]  /*3900*/  ISETP.NE.AND P0, PT, R24, c[0x0][0x32c], PT ;  /* 0x0000cb0018007a0c */ /* 0x000fda0003f05270 */
[----:B------:R-:W-:-:S05]  /*3910*/  @P0 IMAD.HI.U32 R24, R61, c[0x0][0x330], RZ ;  /* 0x0000cc003d180a27 */ /* 0x000fca00078e00ff */
[----:B------:R-:W-:Y:S02]  /*3920*/  @P0 SHF.R.U32.HI R61, RZ, c[0x0][0x334], R24 ;  /* 0x0000cd00ff3d0a19 */ /* 0x000fe40000011618 */
.L_x_471:
[----:B------:R-:W-:Y:S05]  /*3930*/  BSYNC B0 ;  /* 0x0000000000007941 */ /* 0x000fea0003800000 */
.L_x_469:
[----:B------:R-:W-:-:S05]  /*3940*/  IMAD R26, R61, c[0x0][0x32c], R40 ;  /* 0x0000cb003d1a7a24 */ /* 0x000fca00078e0228 */
[----:B------:R-:W-:Y:S02]  /*3950*/  IADD3 R24, R26, c[0x0][0x32c], RZ ;  /* 0x0000cb001a187a10 */ /* 0x000fe40007ffe0ff */
[----:B------:R-:W-:Y:S02]  /*3960*/  IMNMX R45, R45, R26, !PT ;  /* 0x0000001a2d2d7217 */ /* 0x000fe40007800200 */
[----:B------:R-:W-:Y:S02]  /*3970*/  IMNMX R53, R53, R24, PT ;  /* 0x0000001835357217 */ /* 0x000fe40003800200 */
.L_x_468:
[----:B------:R-:W-:Y:S02]  /*3980*/  ISETP.NE.AND P0, PT, R48, RZ, PT ;  /* 0x000000ff3000720c */ /* 0x000fe40003f05270 */
[----:B------:R-:W-:Y:S02]  /*3990*/  P2R R60, PR, RZ, 0x40 ;  /* 0x00000040ff3c7803 */ /* 0x000fe40000000000 */
[----:B------:R-:W-:-:S04]  /*39a0*/  ISETP.GT.AND P0, PT, R3, 0x8, !P0 ;  /* 0x000000080300780c */ /* 0x000fc80004704270 */
[----:B------:R-:W-:-:S04]  /*39b0*/  ISETP.LT.OR P0, PT, R76, 0x9, P0 ;  /* 0x000000094c00780c */ /* 0x000fc80000701670 */
[----:B------:R-:W-:Y:S02]  /*39c0*/  FSEL R66, R66, -INF , !P0 ;  /* 0xff80000042427808 */ /* 0x000fe40004000000 */
[----:B------:R-:W-:-:S04]  /*39d0*/  ISETP.NE.AND P0, PT, R43, RZ, PT ;  /* 0x000000ff2b00720c */ /* 0x000fc80003f05270 */
[----:B------:R-:W-:-:S04]  /*39e0*/  ISETP.GT.AND P0, PT, R3, 0x9, !P0 ;  /* 0x000000090300780c */ /* 0x000fc80004704270 */
[----:B------:R-:W-:-:S04]  /*39f0*/  ISETP.LT.OR P0, PT, R76, 0xa, P0 ;  /* 0x0000000a4c00780c */ /* 0x000fc80000701670 */
[----:B------:R-:W-:Y:S02]  /*3a00*/  FSEL R36, R67, -INF , !P0 ;  /* 0xff80000043247808 */ /* 0x000fe40004000000 */
[----:B------:R-:W-:Y:S02]  /*3a10*/  ISETP.GT.AND P0, PT, R3, 0x10, !P6 ;  /* 0x000000100300780c */ /* 0x000fe40007704270 */
[----:B------:R-:W-:Y:S02]  /*3a20*/  ISETP.NE.AND P6, PT, R52, RZ, PT ;  /* 0x000000ff3400720c */ /* 0x000fe40003fc5270 */
        /* <DEDUP_REMOVED lines=17> */
[----:B------:R-:W-:-:S04]  /*3b40*/  ISETP.NE.AND P0, PT, R39, RZ, PT ;  /* 0x000000ff2700720c */ /* 0x000fc80003f05270 */
[----:B------:R-:W-:-:S04]  /*3b50*/  ISETP.GT.AND P0, PT, R3, 0x1, !P0 ;  /* 0x000000010300780c */ /* 0x000fc80004704270 */
[----:B------:R-:W-:-:S04]  /*3b60*/  ISETP.LT.OR P0, PT, R76, 0x2, P0 ;  /* 0x000000024c00780c */ /* 0x000fc80000701670 */
[----:B------:R-:W-:Y:S02]  /*3b70*/  FSEL R38, R71, -INF , !P0 ;  /* 0xff80000047267808 */ /* 0x000fe40004000000 */
[----:B------:R-:W-:-:S04]  /*3b80*/  ISETP.GT.AND P0, PT, R3, RZ, !P6 ;  /* 0x000000ff0300720c */ /* 0x000fc80007704270 */
[----:B------:R-:W-:-:S04]  /*3b90*/  ISETP.LT.OR P0, PT, R76, 0x1, P0 ;  /* 0x000000014c00780c */ /* 0x000fc80000701670 */
[----:B------:R-:W-:Y:S02]  /*3ba0*/  FSEL R70, R70, -INF , !P0 ;  /* 0xff80000046467808 */ /* 0x000fe40004000000 */
[----:B------:R-:W-:-:S04]  /*3bb0*/  ISETP.NE.AND P0, PT, R51, RZ, PT ;  /* 0x000000ff3300720c */ /* 0x000fc80003f05270 */
[----:B------:R-:W-:-:S04]  /*3bc0*/  ISETP.GT.AND P0, PT, R3, 0x28, !P0 ;  /* 0x000000280300780c */ /* 0x000fc80004704270 */
[----:B------:R-:W-:-:S04]  /*3bd0*/  ISETP.LT.OR P0, PT, R76, 0x29, P0 ;  /* 0x000000294c00780c */ /* 0x000fc80000701670 */
[----:B------:R-:W-:Y:S02]  /*3be0*/  FSEL R56, R46, -INF , !P0 ;  /* 0xff8000002e387808 */ /* 0x000fe40004000000 */
[----:B------:R-:W-:-:S04]  /*3bf0*/  ISETP.NE.AND P0, PT, R44, RZ, PT ;  /* 0x000000ff2c00720c */ /* 0x000fc80003f05270 */
[----:B------:R-:W-:-:S04]  /*3c00*/  ISETP.GT.AND P0, PT, R3, 0x29, !P0 ;  /* 0x000000290300780c */ /* 0x000fc80004704270 */
[----:B------:R-:W-:-:S04]  /*3c10*/  ISETP.LT.OR P0, PT, R76, 0x2a, P0 ;  /* 0x0000002a4c00780c */ /* 0x000fc80000701670 */
[----:B------:R-:W-:Y:S02]  /*3c20*/  FSEL R3, R47, -INF , !P0 ;  /* 0xff8000002f037808 */ /* 0x000fe40004000000 */
[----:B------:R-:W-:Y:S02]  /*3c30*/  ISETP.GT.AND P0, PT, R45, RZ, !P6 ;  /* 0x000000ff2d00720c */ /* 0x000fe40007704270 */
[----:B------:R-:W-:Y:S02]  /*3c40*/  ISETP.NE.AND P6, PT, R60, RZ, PT ;  /* 0x000000ff3c00720c */ /* 0x000fe40003fc5270 */
        /* <DEDUP_REMOVED lines=29> */
[----:B------:R-:W-:Y:S01]  /*3e20*/  ISETP.GT.AND P0, PT, R45, 0x21, !P1 ;  /* 0x000000212d00780c */ /* 0x000fe20004f04270 */
[----:B------:R-:W1:Y:S03]  /*3e30*/  SHFL.IDX PT, R4, R42, 0x3, 0x1c1f ;  /* 0x007c1f002a047f89 */ /* 0x000e6600000e0000 */
[----:B------:R-:W-:-:S04]  /*3e40*/  ISETP.LT.OR P0, PT, R53, 0x22, P0 ;  /* 0x000000223500780c */ /* 0x000fc80000701670 */
[----:B------:R-:W-:Y:S02]  /*3e50*/  FSEL R181, R5, -INF , !P0 ;  /* 0xff80000005b57808 */ /* 0x000fe40004000000 */
[----:B------:R-:W-:-:S04]  /*3e60*/  ISETP.NE.AND P0, PT, R51, RZ, PT ;  /* 0x000000ff3300720c */ /* 0x000fc80003f05270 */
[----:B------:R-:W-:-:S04]  /*3e70*/  ISETP.GT.AND P0, PT, R45, 0x28, !P0 ;  /* 0x000000282d00780c */ /* 0x000fc80004704270 */
[----:B------:R-:W-:-:S04]  /*3e80*/  ISETP.LT.OR P0, PT, R53, 0x29, P0 ;  /* 0x000000293500780c */ /* 0x000fc80000701670 */
[----:B------:R-:W-:Y:S02]  /*3e90*/  FSEL R180, R12, -INF , !P0 ;  /* 0xff8000000cb47808 */ /* 0x000fe40004000000 */
[----:B------:R-:W-:Y:S01]  /*3ea0*/  ISETP.NE.AND P0, PT, R44, RZ, PT ;  /* 0x000000ff2c00720c */ /* 0x000fe20003f05270 */
[--C-:B-1----:R-:W-:Y:S02]  /*3eb0*/  IMAD.IADD R12, R50, 0x1, R4.reuse ;  /* 0x00000001320c7824 */ /* 0x102fe400078e0204 */
[----:B------:R-:W-:Y:S01]  /*3ec0*/  IMAD.IADD R16, R41, 0x1, R4 ;  /* 0x0000000129107824 */ /* 0x000fe200078e0204 */
[----:B------:R-:W-:Y:S02]  /*3ed0*/  ISETP.GT.AND P0, PT, R45, 0x29, !P0 ;  /* 0x000000292d00780c */ /* 0x000fe40004704270 */
[----:B------:R-:W-:Y:S02]  /*3ee0*/  IMNMX R12, R12, R49, PT ;  /* 0x000000310c0c7217 */ /* 0x000fe40003800200 */
[----:B------:R-:W-:-:S04]  /*3ef0*/  ISETP.LT.OR P0, PT, R53, 0x2a, P0 ;  /* 0x0000002a3500780c */ /* 0x000fc80000701670 */
[----:B------:R-:W-:Y:S02]  /*3f00*/  FSEL R178, R13, -INF , !P0 ;  /* 0xff8000000db27808 */ /* 0x000fe40004000000 */
[----:B------:R-:W-:-:S13]  /*3f10*/  PLOP3.LUT P0, PT, PT, PT, UP1, 0x40, 0x0 ;  /* 0x000000000000781c */ /* 0x000fda0003f0e818 */
        /* <DEDUP_REMOVED lines=13> */
.L_x_474:
[----:B------:R-:W-:-:S04]  /*3ff0*/  MOV R4, 0x1 ;  /* 0x0000000100047802 */ /* 0x000fc80000000f00 */
[----:B------:R-:W-:-:S13]  /*4000*/  ISETP.NE.AND P0, PT, R4, c[0x0][0x32c], PT ;  /* 0x0000cb0004007a0c */ /* 0x000fda0003f05270 */
[----:B------:R-:W-:-:S05]  /*4010*/  @P0 IMAD.HI.U32 R4, R5, c[0x0][0x330], RZ ;  /* 0x0000cc0005040a27 */ /* 0x000fca00078e00ff */
[----:B------:R-:W-:Y:S02]  /*4020*/  @P0 SHF.R.U32.HI R5, RZ, c[0x0][0x334], R4 ;  /* 0x0000cd00ff050a19 */ /* 0x000fe40000011604 */
.L_x_475:
[----:B------:R-:W-:Y:S05]  /*4030*/  BSYNC B0 ;  /* 0x0000000000007941 */ /* 0x000fea0003800000 */
.L_x_473:
[----:B------:R-:W-:-:S05]  /*4040*/  IMAD R9, R5, c[0x0][0x32c], R40 ;  /* 0x0000cb0005097a24 */ /* 0x000fca00078e0228 */
[----:B------:R-:W-:Y:S02]  /*4050*/  IADD3 R5, R9, c[0x0][0x32c], RZ ;  /* 0x0000cb0009057a10 */ /* 0x000fe40007ffe0ff */
[----:B------:R-:W-:Y:S02]  /*4060*/  IMNMX R16, R16, R9, !PT ;  /* 0x0000000910107217 */ /* 0x000fe40007800200 */
[----:B------:R-:W-:Y:S02]  /*4070*/  IMNMX R12, R12, R5, PT ;  /* 0x000000050c0c7217 */ /* 0x000fe40003800200 */
.L_x_472:
[----:B------:R-:W-:Y:S01]  /*4080*/  ISETP.NE.AND P0, PT, R48, RZ, PT ;  /* 0x000000ff3000720c */ /* 0x000fe20003f05270 */
[----:B------:R-:W-:Y:S01]  /*4090*/  IMAD.SHL.U32 R214, R2, 0x2, RZ ;  /* 0x0000000202d67824 */ /* 0x000fe200078e00ff */
[----:B------:R-:W-:Y:S01]  /*40a0*/  FMNMX.FTZ R4, R68, R69, !PT ;  /* 0x0000004544047209 */ /* 0x000fe20007810000 */
[----:B------:R-:W-:Y:S01]  /*40b0*/  ULDC.64 UR4, c[0x0][0x2c8] ;  /* 0x0000b20000047ab9 */ /* 0x000fe20000000a00 */
[----:B------:R-:W-:Y:S01]  /*40c0*/  ISETP.GT.AND P0, PT, R16, 0x8, !P0 ;  /* 0x000000081000780c */ /* 0x000fe20004704270 */
[----:B------:R-:W-:Y:S01]  /*40d0*/  IMAD R212, R0, 0x2, R214 ;  /* 0x0000000200d47824 */ /* 0x000fe200078e02d6 */
[----:B------:R-:W-:Y:S01]  /*40e0*/  FMNMX.FTZ R4, R37, R4, !PT ;  /* 0x0000000425047209 */ /* 0x000fe20007810000 */
[----:B------:R-:W-:Y:S01]  /*40f0*/  LDSM.16.MT88.4 R136, [R214+0x100] ;  /* 0x00010000d688783b */ /* 0x000fe20000004200 */
[----:B------:R-:W-:Y:S01]  /*4100*/  ISETP.LT.OR P0, PT, R12, 0x9, P0 ;  /* 0x000000090c00780c */ /* 0x000fe20000701670 */
[----:B------:R-:W-:Y:S01]  /*4110*/  UIMAD.WIDE.U32 UR22, UR15, UR4, URZ ;  /* 0x000000040f1672a5 */ /* 0x000fe2000f8e003f */
[----:B------:R-:W-:Y:S01]  /*4120*/  FMNMX.FTZ R4, R65, R4, !PT ;  /* 0x0000000441047209 */ /* 0x000fe20007810000 */
[----:B------:R-:W-:Y:S01]  /*4130*/  LDSM.16.MT88.4 R112, [R212+0x100] ;  /* 0x00010000d470783b */ /* 0x000fe20000004200 */
[----:B------:R-:W-:Y:S01]  /*4140*/  FSEL R108, R18, -INF , !P0 ;  /* 0xff800000126c7808 */ /* 0x000fe20004000000 */
[----:B------:R-:W-:Y:S01]  /*4150*/  @UP2 USHF.R.U32.HI UR15, URZ, UR5, UR23 ;  /* 0x000000053f0f2299 */ /* 0x000fe20008011617 */
[----:B------:R-:W-:Y:S01]  /*4160*/  ISETP.NE.AND P0, PT, R43, RZ, PT ;  /* 0x000000ff2b00720c */ /* 0x000fe20003f05270 */
[----:B------:R-:W-:Y:S01]  /*4170*/  LDSM.16.MT88.4 R132, [R214+0xd00] ;  /* 0x000d0000d684783b */ /* 0x000fe20000004200 */
[----:B------:R-:W-:Y:S01]  /*4180*/  FMNMX.FTZ R4, R35, R4, !PT ;  /* 0x0000000423047209 */ /* 0x000fe20007810000 */
[----:B------:R-:W-:Y:S01]  /*4190*/  UIADD3 UR14, UR14, UR15, URZ ;  /* 0x0000000f0e0e7290 */ /* 0x000fe2000fffe03f */
[----:B------:R-:W-:Y:S01]  /*41a0*/  ISETP.GT.AND P0, PT, R16, 0x9, !P0 ;  /* 0x000000091000780c */ /* 0x000fe20004704270 */
[----:B------:R-:W-:Y:S01]  /*41b0*/  LDSM.16.MT88.4 R60, [R212+0xd00] ;  /* 0x000d0000d43c783b */ /* 0x000fe20000004200 */
[----:B------:R-:W-:Y:S01]  /*41c0*/  FMNMX.FTZ R4, R33, R4, !PT ;  /* 0x0000000421047209 */ /* 0x000fe20007810000 */
[----:B------:R-:W-:Y:S01]  /*41d0*/  ULDC UR4, c[0x0][0x328] ;  /* 0x0000ca0000047ab9 */ /* 0x000fe20000000800 */
[----:B------:R-:W-:Y:S01]  /*41e0*/  ISETP.LT.OR P0, PT, R12, 0xa, P0 ;  /* 0x0000000a0c00780c */ /* 0x000fe20000701670 */
[----:B------:R-:W-:Y:S01]  /*41f0*/  LDSM.16.MT88.4 R76, [R214+0x1900] ;  /* 0x00190000d64c783b */ /* 0x000fe20000004200 */
[----:B------:R-:W-:Y:S01]  /*4200*/  FMNMX.FTZ R4, R31, R4, !PT ;  /* 0x000000041f047209 */ /* 0x000fe20007810000 */
[----:B------:R-:W-:Y:S01]  /*4210*/  UIADD3 UR4, UR14, UR4, URZ ;  /* 0x000000040e047290 */ /* 0x000fe2000fffe03f */
[----:B------:R-:W-:Y:S01]  /*4220*/  FSEL R94, R19, -INF , !P0 ;  /* 0xff800000135e7808 */ /* 0x000fe20004000000 */
[----:B------:R-:W-:Y:S01]  /*4230*/  LDSM.16.MT88.4 R156, [R214+0x500] ;  /* 0x00050000d69c783b */ /* 0x000fe20000004200 */
[----:B------:R-:W-:-:S02]  /*4240*/  ISETP.GT.AND P0, PT, R16, 0x10, !P6 ;  /* 0x000000101000780c */ /* 0x000fc40007704270 */
[----:B------:R-:W-:Y:S01]  /*4250*/  FMNMX.FTZ R4, R57, R4, !PT ;  /* 0x0000000439047209 */ /* 0x000fe20007810000 */
[----:B------:R-:W-:Y:S01]  /*4260*/  LDSM.16.MT88.4 R40, [R212+0x1100] ;  /* 0x00110000d428783b */ /* 0x000fe20000004200 */
[----:B------:R-:W-:Y:S02]  /*4270*/  ISETP.LT.OR P0, PT, R12, 0x11, P0 ;  /* 0x000000110c00780c */ /* 0x000fe40000701670 */
[----:B------:R-:W-:Y:S02]  /*4280*/  FMNMX.FTZ R5, R29, R4, !PT ;  /* 0x000000041d057209 */ /* 0x000fe40007810000 */
[----:B------:R-:W-:Y:S02]  /*4290*/  FSEL R74, R74, -INF , !P0 ;  /* 0xff8000004a4a7808 */ /* 0x000fe40004000000 */
[----:B------:R-:W-:Y:S02]  /*42a0*/  ISETP.GT.AND P0, PT, R16, 0x11, !P5 ;  /* 0x000000111000780c */ /* 0x000fe40006f04270 */
[----:B------:R-:W-:-:S02]  /*42b0*/  FMNMX.FTZ R9, R93, R140, !PT ;  /* 0x0000008c5d097209 */ /* 0x000fc40007810000 */
[----:B------:R-:W-:Y:S02]  /*42c0*/  ISETP.LT.OR P0, PT, R12, 0x12, P0 ;  /* 0x000000120c00780c */ /* 0x000fe40000701670 */
[----:B------:R-:W-:Y:S02]  /*42d0*/  FMNMX.FTZ R9, R124, R9, !PT ;  /* 0x000000097c097209 */ /* 0x000fe40007810000 */
[----:B------:R-:W-:Y:S02]  /*42e0*/  FSEL R75, R75, -INF , !P0 ;  /* 0xff8000004b4b7808 */ /* 0x000fe40004000000 */
[----:B------:R-:W-:Y:S02]  /*42f0*/  ISETP.GT.AND P0, PT, R16, 0x18, !P4 ;  /* 0x000000181000780c */ /* 0x000fe40006704270 */
[----:B------:R-:W-:Y:S02]  /*4300*/  ISETP.NE.AND P4, PT, R39, RZ, PT ;  /* 0x000000ff2700720c */ /* 0x000fe40003f85270 */
[----:B------:R-:W-:-:S02]  /*4310*/  ISETP.LT.OR P0, PT, R12, 0x19, P0 ;  /* 0x000000190c00780c */ /* 0x000fc40000701670 */
[----:B------:R-:W-:Y:S02]  /*4320*/  FMNMX.FTZ R9, R110, R9, !PT ;  /* 0x000000096e097209 */ /* 0x000fe40007810000 */
[----:B------:R-:W-:Y:S02]  /*4330*/  FSEL R73, R10, -INF , !P0 ;  /* 0xff8000000a497808 */ /* 0x000fe40004000000 */
[----:B------:R-:W-:Y:S02]  /*4340*/  ISETP.GT.AND P0, PT, R16, 0x19, !P3 ;  /* 0x000000191000780c */ /* 0x000fe40005f04270 */
[----:B------:R-:W-:Y:S02]  /*4350*/  FMNMX.FTZ R9, R92, R9, !PT ;  /* 0x000000095c097209 */ /* 0x000fe40007810000 */
[----:B------:R-:W-:Y:S02]  /*4360*/  ISETP.LT.OR P0, PT, R12, 0x1a, P0 ;  /* 0x0000001a0c00780c */ /* 0x000fe40000701670 */
[----:B------:R-:W-:-:S02]  /*4370*/  ISETP.NE.AND P5, PT, R52, RZ, PT ;  /* 0x000000ff3400720c */ /* 0x000fc40003fa5270 */
[----:B------:R-:W-:Y:S02]  /*4380*/  FSEL R72, R11, -INF , !P0 ;  /* 0xff8000000b487808 */ /* 0x000fe40004000000 */
[----:B------:R-:W-:Y:S02]  /*4390*/  ISETP.GT.AND P0, PT, R16, 0x20, !P2 ;  /* 0x000000201000780c */ /* 0x000fe40005704270 */
[----:B------:R-:W-:Y:S02]  /*43a0*/  FMNMX.FTZ R18, R90, R9, !PT ;  /* 0x000000095a127209 */ /* 0x000fe40007810000 */
[----:B------:R-:W-:Y:S02]  /*43b0*/  ISETP.LT.OR P0, PT, R12, 0x21, P0 ;  /* 0x000000210c00780c */ /* 0x000fe40000701670 */
[----:B------:R-:W-:Y:S02]  /*43c0*/  FMNMX.FTZ R17, R89, R18, !PT ;  /* 0x0000001259117209 */ /* 0x000fe40007810000 */
[----:B------:R-:W-:-:S02]  /*43d0*/  FSEL R179, R6, -INF , !P0 ;  /* 0xff80000006b37808 */ /* 0x000fc40004000000 */
[----:B------:R-:W-:Y:S02]  /*43e0*/  FMNMX.FTZ R6, R28, R5, !PT ;  /* 0x000000051c067209 */ /* 0x000fe40007810000 */
[----:B------:R-:W-:Y:S02]  /*43f0*/  ISETP.GT.AND P0, PT, R16, 0x21, !P1 ;  /* 0x000000211000780c */ /* 0x000fe40004f04270 */
[----:B------:R-:W-:Y:S02]  /*4400*/  FMNMX.FTZ R6, R27, R6, !PT ;  /* 0x000000061b067209 */ /* 0x000fe40007810000 */
[----:B------:R-:W-:Y:S02]  /*4410*/  ISETP.LT.OR P0, PT, R12, 0x22, P0 ;  /* 0x000000220c00780c */ /* 0x000fe40000701670 */
[----:B------:R-:W-:Y:S02]  /*4420*/  FMNMX.FTZ R6, R25, R6, !PT ;  /* 0x0000000619067209 */ /* 0x000fe40007810000 */
[----:B------:R-:W-:-:S02]  /*4430*/  FSEL R177, R7, -INF , !P0 ;  /* 0xff80000007b17808 */ /* 0x000fc40004000000 */
[----:B------:R-:W-:Y:S01]  /*4440*/  ISETP.GT.AND P0, PT, R16, 0x1, !P4 ;  /* 0x000000011000780c */ /* 0x000fe20006704270 */
[----:B------:R-:W1:Y:S01]  /*4450*/  SHFL.BFLY PT, R5, R6, 0x2, 0x1f ;  /* 0x0c401f0006057f89 */ /* 0x000e6200000e0000 */
[----:B------:R-:W-:Y:S02]  /*4460*/  FMNMX.FTZ R17, R88, R17, !PT ;  /* 0x0000001158117209 */ /* 0x000fe40007810000 */
[----:B------:R-:W-:Y:S02]  /*4470*/  ISETP.LT.OR P0, PT, R12, 0x2, P0 ;  /* 0x000000020c00780c */ /* 0x000fe40000701670 */
[----:B------:R-:W-:Y:S02]  /*4480*/  FMNMX.FTZ R18, R182, R17, !PT ;  /* 0x00000011b6127209 */ /* 0x000fe40007810000 */
[----:B------:R-:W-:Y:S02]  /*4490*/  FSEL R126, R23, -INF , !P0 ;  /* 0xff800000177e7808 */ /* 0x000fe40004000000 */
[----:B------:R-:W-:-:S02]  /*44a0*/  ISETP.GT.AND P0, PT, R16, RZ, !P5 ;  /* 0x000000ff1000720c */ /* 0x000fc40006f04270 */
[----:B------:R-:W-:Y:S02]  /*44b0*/  ISETP.NE.AND P6, PT, R51, RZ, PT ;  /* 0x000000ff3300720c */ /* 0x000fe40003fc5270 */
[----:B------:R-:W-:Y:S01]  /*44c0*/  ISETP.LT.OR P0, PT, R12, 0x1, P0 ;  /* 0x000000010c00780c */ /* 0x000fe20000701670 */
[----:B------:R-:W-:Y:S01]  /*44d0*/  LDSM.16.MT88.4 R48, [R212+0x500] ;  /* 0x00050000d430783b */ /* 0x000fe20000004200 */
[----:B------:R-:W-:Y:S02]  /*44e0*/  IADD3 R236, R148, -0x2, RZ ;  /* 0xfffffffe94ec7810 */ /* 0x000fe40007ffe0ff */
[----:B------:R-:W-:Y:S02]  /*44f0*/  FSEL R91, R22, -INF , !P0 ;  /* 0xff800000165b7808 */ /* 0x000fe40004000000 */
[----:B------:R-:W-:Y:S02]  /*4500*/  ISETP.GT.AND P0, PT, R16, 0x28, !P6 ;  /* 0x000000281000780c */ /* 0x000fe40007704270 */
[----:B------:R-:W-:-:S02]  /*4510*/  FMNMX.FTZ R17, R91, R126, !PT ;  /* 0x0000007e5b117209 */ /* 0x000fc40007810000 */
[----:B------:R-:W-:Y:S02]  /*4520*/  ISETP.LT.OR P0, PT, R12, 0x29, P0 ;  /* 0x000000290c00780c */ /* 0x000fe40000701670 */
[----:B-1----:R-:W-:Y:S02]  /*4530*/  FMNMX.FTZ R4, R6, R5, !PT ;  /* 0x0000000506047209 */ /* 0x002fe40007810000 */
[----:B------:R-:W-:Y:S02]  /*4540*/  FMNMX.FTZ R5, R70, R38, !PT ;  /* 0x0000002646057209 */ /* 0x000fe40007810000 */
[----:B------:R-:W-:Y:S01]  /*4550*/  FMNMX.FTZ R17, R108, R17, !PT ;  /* 0x000000116c117209 */ /* 0x000fe20007810000 */
[----:B------:R-:W1:Y:S01]  /*4560*/  SHFL.BFLY PT, R151, R4, 0x1, 0x1f ;  /* 0x0c201f0004977f89 */ /* 0x000e6200000e0000 */
[----:B------:R-:W-:Y:S02]  /*4570*/  FMNMX.FTZ R5, R66, R5, !PT ;  /* 0x0000000542057209 */ /* 0x000fe40007810000 */
[----:B------:R-:W-:-:S02]  /*4580*/  FMNMX.FTZ R17, R94, R17, !PT ;  /* 0x000000115e117209 */ /* 0x000fc40007810000 */
[----:B------:R-:W-:Y:S02]  /*4590*/  FMNMX.FTZ R5, R36, R5, !PT ;  /* 0x0000000524057209 */ /* 0x000fe40007810000 */
[----:B------:R-:W-:Y:S02]  /*45a0*/  FMNMX.FTZ R20, R74, R17, !PT ;  /* 0x000000114a147209 */ /* 0x000fe40007810000 */
[----:B------:R-:W-:Y:S02]  /*45b0*/  FMNMX.FTZ R5, R34, R5, !PT ;  /* 0x0000000522057209 */ /* 0x000fe40007810000 */
[----:B------:R-:W-:Y:S02]  /*45c0*/  FSEL R176, R14, -INF , !P0 ;  /* 0xff8000000eb07808 */ /* 0x000fe40004000000 */
[----:B------:R-:W-:Y:S02]  /*45d0*/  FMNMX.FTZ R5, R32, R5, !PT ;  /* 0x0000000520057209 */ /* 0x000fe40007810000 */
[----:B------:R-:W-:-:S02]  /*45e0*/  FMNMX.FTZ R20, R75, R20, !PT ;  /* 0x000000144b147209 */ /* 0x000fc40007810000 */
[----:B------:R-:W-:Y:S02]  /*45f0*/  FMNMX.FTZ R5, R58, R5, !PT ;  /* 0x000000053a057209 */ /* 0x000fe40007810000 */
[----:B------:R-:W-:Y:S02]  /*4600*/  FMNMX.FTZ R17, R73, R20, !PT ;  /* 0x0000001449117209 */ /* 0x000fe40007810000 */
[----:B------:R-:W-:Y:S02]  /*4610*/  FMNMX.FTZ R5, R30, R5, !PT ;  /* 0x000000051e057209 */ /* 0x000fe40007810000 */
[----:B------:R-:W-:Y:S02]  /*4620*/  ISETP.NE.AND P6, PT, R44, RZ, PT ;  /* 0x000000ff2c00720c */ /* 0x000fe40003fc5270 */
[----:B------:R-:W-:Y:S01]  /*4630*/  FMNMX.FTZ R5, R26, R5, !PT ;  /* 0x000000051a057209 */ /* 0x000fe20007810000 */
[----:B------:R-:W-:Y:S01]  /*4640*/  LDSM.16.MT88.4 R44, [R214+0x1100] ;  /* 0x00110000d62c783b */ /* 0x000fe20000004200 */
[----:B-1----:R-:W-:-:S02]  /*4650*/  FMNMX.FTZ R151, R4, R151, !PT ;  /* 0x0000009704977209 */ /* 0x002fc40007810000 */
[----:B------:R-:W-:Y:S02]  /*4660*/  FMNMX.FTZ R5, R24, R5, !PT ;  /* 0x0000000518057209 */ /* 0x000fe40007810000 */
[C---:B------:R-:W-:Y:S01]  /*4670*/  FSETP.NEU.FTZ.AND P0, PT, R151.reuse, -INF , PT ;  /* 0xff8000009700780b */ /* 0x040fe20003f1d000 */
[----:B------:R-:W-:Y:S01]  /*4680*/  FMUL.FTZ R14, R151, c[0x0][0x2d0] ;  /* 0x0000b400970e7a20 */ /* 0x000fe20000410000 */
[----:B------:R-:W-:Y:S02]  /*4690*/  FMNMX.FTZ R4, R56, R5, !PT ;  /* 0x0000000538047209 */ /* 0x000fe40007810000 */
[----:B------:R-:W-:Y:S02]  /*46a0*/  FMNMX.FTZ R20, R72, R17, !PT ;  /* 0x0000001148147209 */ /* 0x000fe40007810000 */
[----:B------:R-:W-:Y:S02]  /*46b0*/  FMNMX.FTZ R5, R3, R4, !PT ;  /* 0x0000000403057209 */ /* 0x000fe40007810000 */
[----:B------:R-:W-:-:S03]  /*46c0*/  FSEL R14, R14, RZ, P0 ;  /* 0x000000ff0e0e7208 */ /* 0x000fc60000000000 */
[----:B------:R-:W1:Y:S02]  /*46d0*/  SHFL.BFLY PT, R4, R5, 0x2, 0x1f ;  /* 0x0c401f0005047f89 */ /* 0x000e6400000e0000 */
[--C-:B------:R-:W-:Y:S01]  /*46e0*/  FFMA.FTZ R2, R57, c[0x0][0x2d0], -R14.reuse ;  /* 0x0000b40039027a23 */ /* 0x100fe2000001080e */
[----:B------:R-:W-:Y:S01]  /*46f0*/  FMNMX.FTZ R57, R181, R18, !PT ;  /* 0x00000012b5397209 */ /* 0x000fe20007810000 */
[--C-:B------:R-:W-:Y:S02]  /*4700*/  FFMA.FTZ R169, R68, c[0x0][0x2d0], -R14.reuse ;  /* 0x0000b40044a97a23 */ /* 0x100fe4000001080e */
[--C-:B------:R-:W-:Y:S01]  /*4710*/  FFMA.FTZ R164, R69, c[0x0][0x2d0], -R14.reuse ;  /* 0x0000b40045a47a23 */ /* 0x100fe2000001080e */
[----:B------:R-:W-:Y:S01]  /*4720*/  FMNMX.FTZ R57, R180, R57, !PT ;  /* 0x00000039b4397209 */ /* 0x000fe20007810000 */
[--C-:B------:R-:W-:Y:S01]  /*4730*/  FFMA.FTZ R165, R37, c[0x0][0x2d0], -R14.reuse ;  /* 0x0000b40025a57a23 */ /* 0x100fe2000001080e */
[----:B------:R-:W-:Y:S01]  /*4740*/  MUFU.EX2 R2, R2 ;  /* 0x0000000200027308 */ /* 0x000fe20000000800 */
[--C-:B------:R-:W-:Y:S01]  /*4750*/  FFMA.FTZ R160, R65, c[0x0][0x2d0], -R14.reuse ;  /* 0x0000b40041a07a23 */ /* 0x100fe2000001080e */
[----:B------:R-:W-:Y:S01]  /*4760*/  FMNMX.FTZ R57, R178, R57, !PT ;  /* 0x00000039b2397209 */ /* 0x000fe20007810000 */
[----:B------:R-:W-:-:S02]  /*4770*/  FFMA.FTZ R163, R35, c[0x0][0x2d0], -R14 ;  /* 0x0000b40023a37a23 */ /* 0x000fc4000001080e */
[--C-:B------:R-:W-:Y:S02]  /*4780*/  FFMA.FTZ R154, R33, c[0x0][0x2d0], -R14.reuse ;  /* 0x0000b400219a7a23 */ /* 0x100fe4000001080e */
[--C-:B------:R-:W-:Y:S01]  /*4790*/  FFMA.FTZ R155, R31, c[0x0][0x2d0], -R14.reuse ;  /* 0x0000b4001f9b7a23 */ /* 0x100fe2000001080e */
[----:B------:R-:W2:Y:S01]  /*47a0*/  SHFL.BFLY PT, R18, R57, 0x2, 0x1f ;  /* 0x0c401f0039127f89 */ /* 0x000ea200000e0000 */
[--C-:B------:R-:W-:Y:S01]  /*47b0*/  FFMA.FTZ R168, R29, c[0x0][0x2d0], -R14.reuse ;  /* 0x0000b4001da87a23 */ /* 0x100fe2000001080e */
[----:B------:R-:W-:Y:S01]  /*47c0*/  MUFU.EX2 R169, R169 ;  /* 0x000000a900a97308 */ /* 0x000fe20000000800 */
[--C-:B------:R-:W-:Y:S02]  /*47d0*/  FFMA.FTZ R173, R28, c[0x0][0x2d0], -R14.reuse ;  /* 0x0000b4001cad7a23 */ /* 0x100fe4000001080e */
[--C-:B------:R-:W-:Y:S01]  /*47e0*/  FFMA.FTZ R170, R27, c[0x0][0x2d0], -R14.reuse ;  /* 0x0000b4001baa7a23 */ /* 0x100fe2000001080e */
[----:B-1----:R-:W-:Y:S01]  /*47f0*/  FMNMX.FTZ R4, R5, R4, !PT ;  /* 0x0000000405047209 */ /* 0x002fe20007810000 */
[----:B------:R-:W-:Y:S01]  /*4800*/  FFMA.FTZ R243, R25, c[0x0][0x2d0], -R14 ;  /* 0x0000b40019f37a23 */ /* 0x000fe2000001080e */
[----:B------:R-:W-:-:S02]  /*4810*/  FMNMX.FTZ R14, R179, R20, !PT ;  /* 0x00000014b30e7209 */ /* 0x000fc40007810000 */
[----:B------:R-:W1:Y:S01]  /*4820*/  MUFU.EX2 R164, R164 ;  /* 0x000000a400a47308 */ /* 0x000e620000000800 */
[----:B------:R-:W-:Y:S01]  /*4830*/  LDSM.16.MT88.4 R20, [R214+0x1500] ;  /* 0x00150000d614783b */ /* 0x000fe20000004200 */
[----:B------:R-:W-:-:S03]  /*4840*/  FMNMX.FTZ R17, R177, R14, !PT ;  /* 0x0000000eb1117209 */ /* 0x000fc60007810000 */
[----:B------:R-:W3:Y:S03]  /*4850*/  SHFL.BFLY PT, R149, R4, 0x1, 0x1f ;  /* 0x0c201f0004957f89 */ /* 0x000ee600000e0000 */
[----:B------:R-:W-:Y:S01]  /*4860*/  MUFU.EX2 R165, R165 ;  /* 0x000000a500a57308 */ /* 0x000fe20000000800 */
[----:B--2---:R-:W-:-:S07]  /*4870*/  FMNMX.FTZ R57, R57, R18, !PT ;  /* 0x0000001239397209 */ /* 0x004fce0007810000 */
[----:B------:R-:W2:Y:S01]  /*4880*/  MUFU.EX2 R160, R160 ;  /* 0x000000a000a07308 */ /* 0x000ea20000000800 */
[----:B-1----:R-:W-:Y:S01]  /*4890*/  F2FP.BF16.PACK_AB R96, R164, R169 ;  /* 0x000000a9a460723e */ /* 0x002fe200000010ff */
[----:B------:R-:W-:-:S06]  /*48a0*/  FADD.FTZ R164, R169, R164 ;  /* 0x000000a4a9a47221 */ /* 0x000fcc0000010000 */
[----:B------:R-:W-:Y:S01]  /*48b0*/  MUFU.EX2 R163, R163 ;  /* 0x000000a300a37308 */ /* 0x000fe20000000800 */
[----:B---3--:R-:W-:Y:S02]  /*48c0*/  FMNMX.FTZ R149, R4, R149, !PT ;  /* 0x0000009504957209 */ /* 0x008fe40007810000 */
[----:B------:R-:W-:Y:S01]  /*48d0*/  LDSM.16.MT88.4 R4, [R212+0x1900] ;  /* 0x00190000d404783b */ /* 0x000fe20000004200 */
[----:B--2---:R-:W-:-:S04]  /*48e0*/  F2FP.BF16.PACK_AB R98, R160, R165 ;  /* 0x000000a5a062723e */ /* 0x004fc800000010ff */
[----:B------:R-:W1:Y:S01]  /*48f0*/  MUFU.EX2 R154, R154 ;  /* 0x0000009a009a7308 */ /* 0x000e620000000800 */
[C---:B------:R-:W-:Y:S01]  /*4900*/  FMUL.FTZ R13, R149.reuse, c[0x0][0x2d0] ;  /* 0x0000b400950d7a20 */ /* 0x040fe20000410000 */
[----:B------:R-:W-:Y:S01]  /*4910*/  FSETP.NEU.FTZ.AND P0, PT, R149, -INF , PT ;  /* 0xff8000009500780b */ /* 0x000fe20003f1d000 */
[----:B------:R-:W-:-:S03]  /*4920*/  FADD.FTZ R165, R165, R164 ;  /* 0x000000a4a5a57221 */ /* 0x000fc60000010000 */
[----:B------:R-:W-:Y:S01]  /*4930*/  FSEL R13, R13, RZ, P0 ;  /* 0x000000ff0d0d7208 */ /* 0x000fe20000000000 */
[----:B------:R-:W-:Y:S01]  /*4940*/  FADD.FTZ R160, R160, R165 ;  /* 0x000000a5a0a07221 */ /* 0x000fe20000010000 */
[----:B------:R-:W-:Y:S01]  /*4950*/  ISETP.GT.AND P0, PT, R16, 0x29, !P6 ;  /* 0x000000291000780c */ /* 0x000fe20007704270 */
[----:B------:R-:W2:Y:S02]  /*4960*/  MUFU.EX2 R155, R155 ;  /* 0x0000009b009b7308 */ /* 0x000ea40000000800 */
[--C-:B------:R-:W-:Y:S01]  /*4970*/  FFMA.FTZ R171, R70, c[0x0][0x2d0], -R13.reuse ;  /* 0x0000b40046ab7a23 */ /* 0x100fe2000001080d */
[----:B------:R-:W-:Y:S01]  /*4980*/  ISETP.LT.OR P0, PT, R12, 0x2a, P0 ;  /* 0x0000002a0c00780c */ /* 0x000fe20000701670 */
[--C-:B------:R-:W-:Y:S02]  /*4990*/  FFMA.FTZ R166, R38, c[0x0][0x2d0], -R13.reuse ;  /* 0x0000b40026a67a23 */ /* 0x100fe4000001080d */
[--C-:B------:R-:W-:Y:S01]  /*49a0*/  FFMA.FTZ R167, R66, c[0x0][0x2d0], -R13.reuse ;  /* 0x0000b40042a77a23 */ /* 0x100fe2000001080d */
[----:B------:R-:W-:Y:S01]  /*49b0*/  FSEL R188, R15, -INF , !P0 ;  /* 0xff8000000fbc7808 */ /* 0x000fe20004000000 */
[--C-:B------:R-:W-:Y:S01]  /*49c0*/  FFMA.FTZ R162, R36, c[0x0][0x2d0], -R13.reuse ;  /* 0x0000b40024a27a23 */ /* 0x100fe2000001080d */
[----:B------:R-:W-:Y:S01]  /*49d0*/  FMNMX.FTZ R15, R176, R17, !PT ;  /* 0x00000011b00f7209 */ /* 0x000fe20007810000 */
[----:B------:R-:W-:Y:S01]  /*49e0*/  MUFU.EX2 R171, R171 ;  /* 0x000000ab00ab7308 */ /* 0x000fe20000000800 */
[--C-:B------:R-:W-:Y:S01]  /*49f0*/  FFMA.FTZ R161, R34, c[0x0][0x2d0], -R13.reuse ;  /* 0x0000b40022a17a23 */ /* 0x100fe2000001080d */
[----:B------:R-:W-:Y:S01]  /*4a00*/  LDSM.16.MT88.4 R36, [R214+0x1d00] ;  /* 0x001d0000d624783b */ /* 0x000fe20000004200 */
[----:B------:R-:W-:Y:S01]  /*4a10*/  FMNMX.FTZ R152, R188, R15, !PT ;  /* 0x0000000fbc987209 */ /* 0x000fe20007810000 */
[--C-:B------:R-:W-:Y:S01]  /*4a20*/  FFMA.FTZ R150, R32, c[0x0][0x2d0], -R13.reuse ;  /* 0x0000b40020967a23 */ /* 0x100fe2000001080d */
[----:B-1----:R-:W-:Y:S01]  /*4a30*/  F2FP.BF16.PACK_AB R8, R154, R163 ;  /* 0x000000a39a08723e */ /* 0x002fe200000010ff */
[----:B------:R-:W-:Y:S01]  /*4a40*/  LDSM.16.MT88.4 R32, [R212+0x1d00] ;  /* 0x001d0000d420783b */ /* 0x000fe20000004200 */
[--C-:B------:R-:W-:Y:S01]  /*4a50*/  FFMA.FTZ R153, R58, c[0x0][0x2d0], -R13.reuse ;  /* 0x0000b4003a997a23 */ /* 0x100fe2000001080d */
[----:B------:R-:W1:Y:S01]  /*4a60*/  MUFU.EX2 R166, R166 ;  /* 0x000000a600a67308 */ /* 0x000e620000000800 */
[--C-:B------:R-:W-:Y:S01]  /*4a70*/  FFMA.FTZ R0, R30, c[0x0][0x2d0], -R13.reuse ;  /* 0x0000b4001e007a23 */ /* 0x100fe2000001080d */
[----:B------:R-:W3:Y:S01]  /*4a80*/  SHFL.BFLY PT, R59, R152, 0x2, 0x1f ;  /* 0x0c401f00983b7f89 */ /* 0x000ee200000e0000 */
[--C-:B------:R-:W-:Y:S01]  /*4a90*/  FFMA.FTZ R241, R3, c[0x0][0x2d0], -R13.reuse ;  /* 0x0000b40003f17a23 */ /* 0x100fe2000001080d */
[----:B--2---:R-:W-:Y:S01]  /*4aa0*/  F2FP.BF16.PACK_AB R10, R2, R155 ;  /* 0x0000009b020a723e */ /* 0x004fe200000010ff */
[--C-:B------:R-:W-:Y:S01]  /*4ab0*/  FFMA.FTZ R172, R26, c[0x0][0x2d0], -R13.reuse ;  /* 0x0000b4001aac7a23 */ /* 0x100fe2000001080d */
[----:B------:R-:W2:Y:S01]  /*4ac0*/  SHFL.BFLY PT, R58, R57, 0x1, 0x1f ;  /* 0x0c201f00393a7f89 */ /* 0x000ea200000e0000 */
[--C-:B------:R-:W-:Y:S01]  /*4ad0*/  FFMA.FTZ R175, R24, c[0x0][0x2d0], -R13.reuse ;  /* 0x0000b40018af7a23 */ /* 0x100fe2000001080d */
[----:B------:R-:W-:Y:S01]  /*4ae0*/  MUFU.EX2 R167, R167 ;  /* 0x000000a700a77308 */ /* 0x000fe20000000800 */
[----:B------:R-:W-:Y:S01]  /*4af0*/  FFMA.FTZ R174, R56, c[0x0][0x2d0], -R13 ;  /* 0x0000b40038ae7a23 */ /* 0x000fe2000001080d */
[----:B------:R-:W-:Y:S01]  /*4b00*/  LDSM.16.MT88.4 R28, [R214+0x900] ;  /* 0x00090000d61c783b */ /* 0x000fe20000004200 */
[----:B------:R-:W-:-:S03]  /*4b10*/  FADD.FTZ R163, R163, R160 ;  /* 0x000000a0a3a37221 */ /* 0x000fc60000010000 */
[----:B------:R-:W-:Y:S01]  /*4b20*/  LDSM.16.MT88.4 R24, [R212+0x900] ;  /* 0x00090000d418783b */ /* 0x000fe20000004200 */
[----:B------:R-:W-:Y:S01]  /*4b30*/  FADD.FTZ R154, R154, R163 ;  /* 0x000000a39a9a7221 */ /* 0x000fe20000010000 */
[----:B------:R-:W4:Y:S01]  /*4b40*/  MUFU.EX2 R162, R162 ;  /* 0x000000a200a27308 */ /* 0x000f220000000800 */
[----:B-1----:R-:W-:Y:S01]  /*4b50*/  F2FP.BF16.PACK_AB R97, R166, R171 ;  /* 0x000000aba661723e */ /* 0x002fe200000010ff */
[----:B------:R-:W-:Y:S01]  /*4b60*/  LDSM.16.MT88.4 R16, [R212+0x1500] ;  /* 0x00150000d410783b */ /* 0x000fe20000004200 */
[----:B------:R-:W-:Y:S02]  /*4b70*/  FADD.FTZ R166, R171, R166 ;  /* 0x000000a6aba67221 */ /* 0x000fe40000010000 */
[----:B------:R-:W-:Y:S01]  /*4b80*/  FADD.FTZ R155, R155, R154 ;  /* 0x0000009a9b9b7221 */ /* 0x000fe20000010000 */
[----:B------:R-:W-:Y:S02]  /*4b90*/  LDSM.16.MT88.4 R12, [R214+0x2100] ;  /* 0x00210000d60c783b */ /* 0x000fe40000004200 */
[----:B------:R-:W-:Y:S01]  /*4ba0*/  MUFU.EX2 R161, R161 ;  /* 0x000000a100a17308 */ /* 0x000fe20000000800 */
[----:B------:R-:W-:Y:S01]  /*4bb0*/  FADD.FTZ R155, R2, R155 ;  /* 0x0000009b029b7221 */ /* 0x000fe20000010000 */
[----:B---3--:R-:W-:Y:S01]  /*4bc0*/  FMNMX.FTZ R152, R152, R59, !PT ;  /* 0x0000003b98987209 */ /* 0x008fe20007810000 */
[----:B------:R-:W-:Y:S01]  /*4bd0*/  IMAD.U32 R2, RZ, RZ, UR4 ;  /* 0x00000004ff027e24 */ /* 0x000fe2000f8e00ff */
[----:B--2---:R-:W-:-:S03]  /*4be0*/  FMNMX.FTZ R3, R57, R58, !PT ;  /* 0x0000003a39037209 */ /* 0x004fc60007810000 */
[----:B------:R-:W1:Y:S01]  /*4bf0*/  SHFL.BFLY PT, R95, R152, 0x1, 0x1f ;  /* 0x0c201f00985f7f89 */ /* 0x000e6200000e0000 */
[C---:B----4-:R-:W-:Y:S01]  /*4c00*/  F2FP.BF16.PACK_AB R99, R162.reuse, R167 ;  /* 0x000000a7a263723e */ /* 0x050fe200000010ff */
[----:B------:R-:W2:Y:S01]  /*4c10*/  MUFU.EX2 R150, R150 ;  /* 0x0000009600967308 */ /* 0x000ea20000000800 */
[C---:B------:R-:W-:Y:S01]  /*4c20*/  FSETP.NEU.FTZ.AND P0, PT, R3.reuse, -INF , PT ;  /* 0xff8000000300780b */ /* 0x040fe20003f1d000 */
[----:B------:R-:W-:Y:S02]  /*4c30*/  FMUL.FTZ R199, R3, c[0x0][0x2d0] ;  /* 0x0000b40003c77a20 */ /* 0x000fe40000410000 */
[----:B------:R-:W-:Y:S02]  /*4c40*/  FADD.FTZ R167, R167, R166 ;  /* 0x000000a6a7a77221 */ /* 0x000fe40000010000 */
[----:B------:R-:W-:Y:S01]  /*4c50*/  HMMA.16816.F32.BF16 R144, R96, R136, RZ ;  /* 0x000000886090723c */ /* 0x000fe200000418ff */
[----:B------:R-:W-:Y:S01]  /*4c60*/  FSEL R199, R199, RZ, P0 ;  /* 0x000000ffc7c77208 */ /* 0x000fe20000000000 */
[----:B------:R-:W-:Y:S01]  /*4c70*/  MUFU.EX2 R153, R153 ;  /* 0x0000009900997308 */ /* 0x000fe20000000800 */
[----:B------:R-:W-:-:S03]  /*4c80*/  FADD.FTZ R162, R162, R167 ;  /* 0x000000a7a2a27221 */ /* 0x000fc60000010000 */
[--C-:B------:R-:W-:Y:S02]  /*4c90*/  FFMA.FTZ R183, R93, c[0x0][0x2d0], -R199.reuse ;  /* 0x0000b4005db77a23 */ /* 0x100fe400000108c7 */
[C---:B------:R-:W-:Y:S01]  /*4ca0*/  HMMA.16816.F32.BF16 R104, R96.reuse, R112, RZ ;  /* 0x000000706068723c */ /* 0x040fe200000418ff */
[--C-:B------:R-:W-:Y:S01]  /*4cb0*/  FFMA.FTZ R184, R140, c[0x0][0x2d0], -R199.reuse ;  /* 0x0000b4008cb87a23 */ /* 0x100fe200000108c7 */
[----:B------:R-:W3:Y:S01]  /*4cc0*/  MUFU.EX2 R0, R0 ;  /* 0x0000000000007308 */ /* 0x000ee20000000800 */
[----:B--2---:R-:W-:Y:S01]  /*4cd0*/  F2FP.BF16.PACK_AB R9, R150, R161 ;  /* 0x000000a19609723e */ /* 0x004fe200000010ff */
[--C-:B------:R-:W-:Y:S02]  /*4ce0*/  FFMA.FTZ R185, R124, c[0x0][0x2d0], -R199.reuse ;  /* 0x0000b4007cb97a23 */ /* 0x100fe400000108c7 */
[--C-:B------:R-:W-:Y:S02]  /*4cf0*/  FFMA.FTZ R186, R110, c[0x0][0x2d0], -R199.reuse ;  /* 0x0000b4006eba7a23 */ /* 0x100fe400000108c7 */
[----:B------:R-:W-:Y:S01]  /*4d00*/  HMMA.16816.F32.BF16 R120, R96, R132, RZ ;  /* 0x000000846078723c */ /* 0x000fe200000418ff */
[----:B-1----:R-:W-:Y:S01]  /*4d10*/  FMNMX.FTZ R152, R95, R152, !PT ;  /* 0x000000985f987209 */ /* 0x002fe20007810000 */
[----:B------:R-:W-:Y:S01]  /*4d20*/  MUFU.EX2 R183, R183 ;  /* 0x000000b700b77308 */ /* 0x000fe20000000800 */
[----:B------:R-:W-:-:S02]  /*4d30*/  FFMA.FTZ R191, R92, c[0x0][0x2d0], -R199 ;  /* 0x0000b4005cbf7a23 */ /* 0x000fc400000108c7 */
[C---:B------:R-:W-:Y:S01]  /*4d40*/  FSETP.NEU.FTZ.AND P0, PT, R152.reuse, -INF , PT ;  /* 0xff8000009800780b */ /* 0x040fe20003f1d000 */
[----:B------:R-:W-:Y:S02]  /*4d50*/  FMUL.FTZ R201, R152, c[0x0][0x2d0] ;  /* 0x0000b40098c97a20 */ /* 0x000fe40000410000 */
[C---:B------:R-:W-:Y:S01]  /*4d60*/  HMMA.16816.F32.BF16 R52, R96.reuse, R60, RZ ;  /* 0x0000003c6034723c */ /* 0x040fe200000418ff */
[--C-:B------:R-:W-:Y:S01]  /*4d70*/  FFMA.FTZ R194, R90, c[0x0][0x2d0], -R199.reuse ;  /* 0x0000b4005ac27a23 */ /* 0x100fe200000108c7 */
[----:B---3--:R-:W-:Y:S01]  /*4d80*/  F2FP.BF16.PACK_AB R11, R0, R153 ;  /* 0x00000099000b723e */ /* 0x008fe200000010ff */
[----:B------:R-:W1:Y:S01]  /*4d90*/  MUFU.EX2 R184, R184 ;  /* 0x000000b800b87308 */ /* 0x000e620000000800 */
[----:B------:R-:W-:Y:S01]  /*4da0*/  FSEL R201, R201, RZ, P0 ;  /* 0x000000ffc9c97208 */ /* 0x000fe20000000000 */
[--C-:B------:R-:W-:Y:S01]  /*4db0*/  FFMA.FTZ R196, R89, c[0x0][0x2d0], -R199.reuse ;  /* 0x0000b40059c47a23 */ /* 0x100fe200000108c7 */
[----:B------:R-:W-:Y:S01]  /*4dc0*/  PLOP3.LUT P0, PT, PT, PT, UP1, 0x40, 0x0 ;  /* 0x000000000000781c */ /* 0x000fe20003f0e818 */
[----:B------:R-:W-:Y:S01]  /*4dd0*/  FFMA.FTZ R193, R88, c[0x0][0x2d0], -R199 ;  /* 0x0000b40058c17a23 */ /* 0x000fe200000108c7 */
[----:B------:R-:W-:Y:S01]  /*4de0*/  HMMA.16816.F32.BF16 R68, R96, R76, RZ ;  /* 0x0000004c6044723c */ /* 0x000fe200000418ff */
[----:B------:R-:W-:-:S02]  /*4df0*/  FFMA.FTZ R187, R91, c[0x0][0x2d0], -R201 ;  /* 0x0000b4005bbb7a23 */ /* 0x000fc400000108c9 */
[--C-:B------:R-:W-:Y:S01]  /*4e00*/  FFMA.FTZ R190, R126, c[0x0][0x2d0], -R201.reuse ;  /* 0x0000b4007ebe7a23 */ /* 0x100fe200000108c9 */
[----:B------:R-:W-:Y:S01]  /*4e10*/  MUFU.EX2 R185, R185 ;  /* 0x000000b900b97308 */ /* 0x000fe20000000800 */
[--C-:B------:R-:W-:Y:S02]  /*4e20*/  FFMA.FTZ R192, R108, c[0x0][0x2d0], -R201.reuse ;  /* 0x0000b4006cc07a23 */ /* 0x100fe400000108c9 */
[--C-:B------:R-:W-:Y:S01]  /*4e30*/  FFMA.FTZ R189, R94, c[0x0][0x2d0], -R201.reuse ;  /* 0x0000b4005ebd7a23 */ /* 0x100fe200000108c9 */
[----:B------:R-:W-:Y:S01]  /*4e40*/  HMMA.16816.F32.BF16 R84, R96, R4, RZ ;  /* 0x000000046054723c */ /* 0x000fe200000418ff */
[--C-:B------:R-:W-:Y:S01]  /*4e50*/  FFMA.FTZ R198, R74, c[0x0][0x2d0], -R201.reuse ;  /* 0x0000b4004ac67a23 */ /* 0x100fe200000108c9 */
[----:B-1----:R-:W-:Y:S02]  /*4e60*/  F2FP.BF16.PACK_AB R92, R184, R183 ;  /* 0x000000b7b85c723e */ /* 0x002fe400000010ff */
[----:B------:R-:W1:Y:S01]  /*4e70*/  MUFU.EX2 R186, R186 ;  /* 0x000000ba00ba7308 */ /* 0x000e620000000800 */
[----:B------:R-:W-:-:S02]  /*4e80*/  FFMA.FTZ R195, R75, c[0x0][0x2d0], -R201 ;  /* 0x0000b4004bc37a23 */ /* 0x000fc400000108c9 */
[--C-:B------:R-:W-:Y:S01]  /*4e90*/  FFMA.FTZ R197, R73, c[0x0][0x2d0], -R201.reuse ;  /* 0x0000b40049c57a23 */ /* 0x100fe200000108c9 */
[C---:B------:R-:W-:Y:S01]  /*4ea0*/  HMMA.16816.F32.BF16 R100, R96.reuse, R138, RZ ;  /* 0x0000008a6064723c */ /* 0x040fe200000418ff */
[----:B------:R-:W-:Y:S02]  /*4eb0*/  FFMA.FTZ R200, R72, c[0x0][0x2d0], -R201 ;  /* 0x0000b40048c87a23 */ /* 0x000fe400000108c9 */
[----:B------:R-:W-:Y:S01]  /*4ec0*/  FADD.FTZ R184, R183, R184 ;  /* 0x000000b8b7b87221 */ /* 0x000fe20000010000 */
[----:B------:R-:W-:Y:S01]  /*4ed0*/  MUFU.EX2 R187, R187 ;  /* 0x000000bb00bb7308 */ /* 0x000fe20000000800 */
[----:B------:R-:W-:Y:S02]  /*4ee0*/  FFMA.FTZ R239, R178, c[0x0][0x2d0], -R199 ;  /* 0x0000b400b2ef7a23 */ /* 0x000fe400000108c7 */
[----:B------:R-:W-:Y:S01]  /*4ef0*/  FFMA.FTZ R237, R188, c[0x0][0x2d0], -R201 ;  /* 0x0000b400bced7a23 */ /* 0x000fe200000108c9 */
[----:B------:R-:W-:Y:S01]  /*4f00*/  HMMA.16816.F32.BF16 R116, R96, R114, RZ ;  /* 0x000000726074723c */ /* 0x000fe200000418ff */
[----:B------:R-:W-:-:S03]  /*4f10*/  FADD.FTZ R161, R161, R162 ;  /* 0x000000a2a1a17221 */ /* 0x000fc60000010000 */
[----:B------:R-:W2:Y:S01]  /*4f20*/  MUFU.EX2 R190, R190 ;  /* 0x000000be00be7308 */ /* 0x000ea20000000800 */
[----:B-1----:R-:W-:Y:S01]  /*4f30*/  F2FP.BF16.PACK_AB R94, R186, R185 ;  /* 0x000000b9ba5e723e */ /* 0x002fe200000010ff */
[----:B------:R-:W-:Y:S02]  /*4f40*/  FADD.FTZ R185, R185, R184 ;  /* 0x000000b8b9b97221 */ /* 0x000fe40000010000 */
[----:B------:R-:W-:Y:S01]  /*4f50*/  HMMA.16816.F32.BF16 R128, R96, R134, RZ ;  /* 0x000000866080723c */ /* 0x000fe200000418ff */
[----:B------:R-:W-:Y:S02]  /*4f60*/  FADD.FTZ R150, R150, R161 ;  /* 0x000000a196967221 */ /* 0x000fe40000010000 */
[----:B------:R-:W-:Y:S01]  /*4f70*/  FADD.FTZ R186, R186, R185 ;  /* 0x000000b9baba7221 */ /* 0x000fe20000010000 */
[----:B------:R-:W-:Y:S01]  /*4f80*/  MUFU.EX2 R192, R192 ;  /* 0x000000c000c07308 */ /* 0x000fe20000000800 */
[----:B------:R-:W-:-:S03]  /*4f90*/  FADD.FTZ R153, R153, R150 ;  /* 0x0000009699997221 */ /* 0x000fc60000010000 */
[----:B------:R-:W-:Y:S01]  /*4fa0*/  HMMA.16816.F32.BF16 R64, R96, R62, RZ ;  /* 0x0000003e6040723c */ /* 0x000fe200000418ff */
[----:B------:R-:W-:-:S03]  /*4fb0*/  FADD.FTZ R153, R0, R153 ;  /* 0x0000009900997221 */ /* 0x000fc60000010000 */
[----:B------:R-:W1:Y:S01]  /*4fc0*/  MUFU.EX2 R189, R189 ;  /* 0x000000bd00bd7308 */ /* 0x000e620000000800 */
[----:B--2---:R-:W-:Y:S01]  /*4fd0*/  F2FP.BF16.PACK_AB R93, R190, R187 ;  /* 0x000000bbbe5d723e */ /* 0x004fe200000010ff */
[----:B------:R-:W-:Y:S02]  /*4fe0*/  FADD.FTZ R187, R187, R190 ;  /* 0x000000bebbbb7221 */ /* 0x000fe40000010000 */
[C---:B------:R-:W-:Y:S04]  /*4ff0*/  HMMA.16816.F32.BF16 R80, R96.reuse, R78, RZ ;  /* 0x0000004e6050723c */ /* 0x040fe800000418ff */
[----:B------:R-:W-:Y:S04]  /*5000*/  MUFU.EX2 R168, R168 ;  /* 0x000000a800a87308 */ /* 0x000fe80000000800 */
[----:B------:R-:W-:Y:S04]  /*5010*/  HMMA.16816.F32.BF16 R96, R96, R6, RZ ;  /* 0x000000066060723c */ /* 0x000fe800000418ff */
[----:B------:R-:W2:Y:S01]  /*5020*/  MUFU.EX2 R173, R173 ;  /* 0x000000ad00ad7308 */ /* 0x000ea20000000800 */
[----:B-1----:R-:W-:Y:S01]  /*5030*/  F2FP.BF16.PACK_AB R95, R189, R192 ;  /* 0x000000c0bd5f723e */ /* 0x002fe200000010ff */
[----:B------:R-:W-:-:S02]  /*5040*/  FADD.FTZ R192, R192, R187 ;  /* 0x000000bbc0c07221 */ /* 0x000fc40000010000 */
[C---:B------:R-:W-:Y:S02]  /*5050*/  HMMA.16816.F32.BF16 R144, R8.reuse, R156, R144 ;  /* 0x0000009c0890723c */ /* 0x040fe40000041890 */
[----:B------:R-:W-:Y:S02]  /*5060*/  FADD.FTZ R189, R189, R192 ;  /* 0x000000c0bdbd7221 */ /* 0x000fe40000010000 */
[----:B------:R-:W-:Y:S04]  /*5070*/  MUFU.EX2 R170, R170 ;  /* 0x000000aa00aa7308 */ /* 0x000fe80000000800 */
[----:B------:R-:W-:Y:S04]  /*5080*/  HMMA.16816.F32.BF16 R104, R8, R48, R104 ;  /* 0x000000300868723c */ /* 0x000fe80000041868 */
[----:B------:R-:W1:Y:S01]  /*5090*/  MUFU.EX2 R243, R243 ;  /* 0x000000f300f37308 */ /* 0x000e620000000800 */
[----:B--2---:R-:W-:Y:S01]  /*50a0*/  F2FP.BF16.PACK_AB R56, R173, R168 ;  /* 0x000000a8ad38723e */ /* 0x004fe200000010ff */
[----:B------:R-:W-:-:S02]  /*50b0*/  FADD.FTZ R168, R168, R155 ;  /* 0x0000009ba8a87221 */ /* 0x000fc40000010000 */
[C---:B------:R-:W-:Y:S02]  /*50c0*/  HMMA.16816.F32.BF16 R120, R8.reuse, R44, R120 ;  /* 0x0000002c0878723c */ /* 0x040fe40000041878 */
[----:B------:R-:W-:Y:S02]  /*50d0*/  FADD.FTZ R173, R173, R168 ;  /* 0x000000a8adad7221 */ /* 0x000fe40000010000 */
[----:B------:R-:W-:Y:S04]  /*50e0*/  MUFU.EX2 R172, R172 ;  /* 0x000000ac00ac7308 */ /* 0x000fe80000000800 */
[----:B------:R-:W-:Y:S04]  /*50f0*/  HMMA.16816.F32.BF16 R52, R8, R40, R52 ;  /* 0x000000280834723c */ /* 0x000fe80000041834 */
        /* <DEDUP_REMOVED lines=13> */
[----:B------:R-:W-:Y:S01]  /*51d0*/  HMMA.16816.F32.BF16 R116, R8, R50, R116 ;  /* 0x000000320874723c */ /* 0x000fe20000041874 */
[----:B-1----:R-:W-:-:S03]  /*51e0*/  F2FP.BF16.PACK_AB R59, R241, R174 ;  /* 0x000000aef13b723e */ /* 0x002fc600000010ff */
[----:B------:R-:W1:Y:S01]  /*51f0*/  MUFU.EX2 R194, R194 ;  /* 0x000000c200c27308 */ /* 0x000e620000000800 */
[----:B------:R-:W-:-:S03]  /*5200*/  FADD.FTZ R174, R174, R175 ;  /* 0x000000afaeae7221 */ /* 0x000fc60000010000 */
[----:B------:R-:W-:Y:S01]  /*5210*/  HMMA.16816.F32.BF16 R128, R8, R46, R128 ;  /* 0x0000002e0880723c */ /* 0x000fe20000041880 */
[----:B------:R-:W-:-:S03]  /*5220*/  FADD.FTZ R241, R241, R174 ;  /* 0x000000aef1f17221 */ /* 0x000fc60000010000 */
[----:B------:R-:W-:Y:S04]  /*5230*/  MUFU.EX2 R196, R196 ;  /* 0x000000c400c47308 */ /* 0x000fe80000000800 */
[C---:B------:R-:W-:Y:S04]  /*5240*/  HMMA.16816.F32.BF16 R64, R8.reuse, R42, R64 ;  /* 0x0000002a0840723c */ /* 0x040fe80000041840 */
[----:B------:R-:W-:Y:S04]  /*5250*/  MUFU.EX2 R193, R193 ;  /* 0x000000c100c17308 */ /* 0x000fe80000000800 */
[C---:B------:R-:W-:Y:S04]  /*5260*/  HMMA.16816.F32.BF16 R80, R8.reuse, R38, R80 ;  /* 0x000000260850723c */ /* 0x040fe80000041850 */
[----:B------:R-:W-:Y:S04]  /*5270*/  MUFU.EX2 R198, R198 ;  /* 0x000000c600c67308 */ /* 0x000fe80000000800 */
[----:B------:R-:W-:Y:S01]  /*5280*/  HMMA.16816.F32.BF16 R96, R8, R34, R96 ;  /* 0x000000220860723c */ /* 0x000fe20000041860 */
[----:B------:R-:W2:Y:S03]  /*5290*/  LDSM.16.MT88.4 R8, [R212+0x2100] ;  /* 0x00210000d408783b */ /* 0x000ea60000004200 */
[----:B------:R-:W3:Y:S04]  /*52a0*/  MUFU.EX2 R195, R195 ;  /* 0x000000c300c37308 */ /* 0x000ee80000000800 */
[C---:B------:R-:W-:Y:S04]  /*52b0*/  HMMA.16816.F32.BF16 R108, R92.reuse, R112, RZ ;  /* 0x000000705c6c723c */ /* 0x040fe800000418ff */
[----:B------:R-:W-:Y:S04]  /*52c0*/  MUFU.EX2 R197, R197 ;  /* 0x000000c500c57308 */ /* 0x000fe80000000800 */
[C---:B------:R-:W-:Y:S04]  /*52d0*/  HMMA.16816.F32.BF16 R124, R92.reuse, R132, RZ ;  /* 0x000000845c7c723c */ /* 0x040fe800000418ff */
[----:B------:R-:W4:Y:S04]  /*52e0*/  MUFU.EX2 R200, R200 ;  /* 0x000000c800c87308 */ /* 0x000f280000000800 */
[----:B------:R-:W-:Y:S04]  /*52f0*/  HMMA.16816.F32.BF16 R88, R92, R4, RZ ;  /* 0x000000045c58723c */ /* 0x000fe800000418ff */
[----:B------:R-:W-:Y:S03]  /*5300*/  MUFU.EX2 R239, R239 ;  /* 0x000000ef00ef7308 */ /* 0x000fe60000000800 */
[----:B-1----:R-:W-:Y:S01]  /*5310*/  F2FP.BF16.PACK_AB R4, R194, R191 ;  /* 0x000000bfc204723e */ /* 0x002fe200000010ff */
[----:B------:R-:W-:Y:S01]  /*5320*/  HMMA.16816.F32.BF16 R144, R56, R28, R144 ;  /* 0x0000001c3890723c */ /* 0x000fe20000041890 */
[----:B---3--:R-:W-:Y:S01]  /*5330*/  F2FP.BF16.PACK_AB R5, R195, R198 ;  /* 0x000000c6c305723e */ /* 0x008fe200000010ff */
[----:B------:R-:W-:-:S02]  /*5340*/  FADD.FTZ R191, R191, R186 ;  /* 0x000000babfbf7221 */ /* 0x000fc40000010000 */
[----:B------:R-:W-:Y:S01]  /*5350*/  FADD.FTZ R198, R198, R189 ;  /* 0x000000bdc6c67221 */ /* 0x000fe20000010000 */
[----:B------:R-:W-:Y:S01]  /*5360*/  MUFU.EX2 R237, R237 ;  /* 0x000000ed00ed7308 */ /* 0x000fe20000000800 */
[----:B------:R-:W-:Y:S02]  /*5370*/  FADD.FTZ R191, R194, R191 ;  /* 0x000000bfc2bf7221 */ /* 0x000fe40000010000 */
[----:B------:R-:W-:Y:S01]  /*5380*/  HMMA.16816.F32.BF16 R104, R56, R24, R104 ;  /* 0x000000183868723c */ /* 0x000fe20000041868 */
[----:B------:R-:W-:-:S07]  /*5390*/  FADD.FTZ R198, R195, R198 ;  /* 0x000000c6c3c67221 */ /* 0x000fce0000010000 */
[C---:B------:R-:W-:Y:S08]  /*53a0*/  HMMA.16816.F32.BF16 R120, R56.reuse, R20, R120 ;  /* 0x000000143878723c */ /* 0x040ff00000041878 */
[C---:B------:R-:W-:Y:S08]  /*53b0*/  HMMA.16816.F32.BF16 R52, R56.reuse, R16, R52 ;  /* 0x000000103834723c */ /* 0x040ff00000041834 */
[C---:B------:R-:W-:Y:S08]  /*53c0*/  HMMA.16816.F32.BF16 R68, R56.reuse, R12, R68 ;  /* 0x0000000c3844723c */ /* 0x040ff00000041844 */
[C---:B--2---:R-:W-:Y:S08]  /*53d0*/  HMMA.16816.F32.BF16 R84, R56.reuse, R8, R84 ;  /* 0x000000083854723c */ /* 0x044ff00000041854 */
[C---:B------:R-:W-:Y:S08]  /*53e0*/  HMMA.16816.F32.BF16 R100, R56.reuse, R30, R100 ;  /* 0x0000001e3864723c */ /* 0x040ff00000041864 */
[C---:B------:R-:W-:Y:S08]  /*53f0*/  HMMA.16816.F32.BF16 R116, R56.reuse, R26, R116 ;  /* 0x0000001a3874723c */ /* 0x040ff00000041874 */
[C---:B------:R-:W-:Y:S08]  /*5400*/  HMMA.16816.F32.BF16 R128, R56.reuse, R22, R128 ;  /* 0x000000163880723c */ /* 0x040ff00000041880 */
[C---:B------:R-:W-:Y:S08]  /*5410*/  HMMA.16816.F32.BF16 R64, R56.reuse, R18, R64 ;  /* 0x000000123840723c */ /* 0x040ff00000041840 */
[C---:B------:R-:W-:Y:S08]  /*5420*/  HMMA.16816.F32.BF16 R80, R56.reuse, R14, R80 ;  /* 0x0000000e3850723c */ /* 0x040ff00000041850 */
[----:B------:R-:W-:Y:S08]  /*5430*/  HMMA.16816.F32.BF16 R96, R56, R10, R96 ;  /* 0x0000000a3860723c */ /* 0x000ff00000041860 */
[C---:B------:R-:W-:Y:S08]  /*5440*/  HMMA.16816.F32.BF16 R56, R92.reuse, R60, RZ ;  /* 0x0000003c5c38723c */ /* 0x040ff000000418ff */
[C---:B------:R-:W-:Y:S08]  /*5450*/  HMMA.16816.F32.BF16 R72, R92.reuse, R76, RZ ;  /* 0x0000004c5c48723c */ /* 0x040ff000000418ff */
[C---:B------:R-:W-:Y:S08]  /*5460*/  HMMA.16816.F32.BF16 R140, R92.reuse, R136, RZ ;  /* 0x000000885c8c723c */ /* 0x040ff000000418ff */
[C---:B------:R-:W-:Y:S08]  /*5470*/  HMMA.16816.F32.BF16 R136, R92.reuse, R138, RZ ;  /* 0x0000008a5c88723c */ /* 0x040ff000000418ff */
[C---:B------:R-:W-:Y:S08]  /*5480*/  HMMA.16816.F32.BF16 R112, R92.reuse, R114, RZ ;  /* 0x000000725c70723c */ /* 0x040ff000000418ff */
[C---:B------:R-:W-:Y:S08]  /*5490*/  HMMA.16816.F32.BF16 R132, R92.reuse, R134, RZ ;  /* 0x000000865c84723c */ /* 0x040ff000000418ff */
[C---:B------:R-:W-:Y:S08]  /*54a0*/  HMMA.16816.F32.BF16 R60, R92.reuse, R62, RZ ;  /* 0x0000003e5c3c723c */ /* 0x040ff000000418ff */
[C---:B------:R-:W-:Y:S08]  /*54b0*/  HMMA.16816.F32.BF16 R76, R92.reuse, R78, RZ ;  /* 0x0000004e5c4c723c */ /* 0x040ff000000418ff */
[----:B------:R-:W-:Y:S07]  /*54c0*/  HMMA.16816.F32.BF16 R92, R92, R6, RZ ;  /* 0x000000065c5c723c */ /* 0x000fee00000418ff */
[----:B------:R-:W-:Y:S01]  /*54d0*/  F2FP.BF16.PACK_AB R6, R193, R196 ;  /* 0x000000c4c106723e */ /* 0x000fe200000010ff */
[----:B------:R-:W-:Y:S01]  /*54e0*/  FADD.FTZ R196, R196, R191 ;  /* 0x000000bfc4c47221 */ /* 0x000fe20000010000 */
[----:B----4-:R-:W-:Y:S01]  /*54f0*/  F2FP.BF16.PACK_AB R7, R200, R197 ;  /* 0x000000c5c807723e */ /* 0x010fe200000010ff */
[----:B------:R-:W-:-:S02]  /*5500*/  FADD.FTZ R197, R197, R198 ;  /* 0x000000c6c5c57221 */ /* 0x000fc40000010000 */
[----:B------:R-:W-:Y:S02]  /*5510*/  FADD.FTZ R193, R193, R196 ;  /* 0x000000c4c1c17221 */ /* 0x000fe40000010000 */
[----:B------:R-:W-:Y:S02]  /*5520*/  FADD.FTZ R197, R200, R197 ;  /* 0x000000c5c8c57221 */ /* 0x000fe40000010000 */
[C---:B------:R-:W-:Y:S07]  /*5530*/  HMMA.16816.F32.BF16 R108, R4.reuse, R48, R108 ;  /* 0x00000030046c723c */ /* 0x040fee000004186c */
[--C-:B------:R-:W-:Y:S01]  /*5540*/  FFMA.FTZ R48, R182, c[0x0][0x2d0], -R199.reuse ;  /* 0x0000b400b6307a23 */ /* 0x100fe200000108c7 */
[C---:B------:R-:W-:Y:S05]  /*5550*/  HMMA.16816.F32.BF16 R124, R4.reuse, R44, R124 ;  /* 0x0000002c047c723c */ /* 0x040fea000004187c */
[----:B------:R-:W-:Y:S02]  /*5560*/  MUFU.EX2 R48, R48 ;  /* 0x0000003000307308 */ /* 0x000fe40000000800 */
[----:B------:R-:W-:Y:S01]  /*5570*/  FFMA.FTZ R45, R181, c[0x0][0x2d0], -R199 ;  /* 0x0000b400b52d7a23 */ /* 0x000fe200000108c7 */
[C---:B------:R-:W-:Y:S05]  /*5580*/  HMMA.16816.F32.BF16 R88, R4.reuse, R32, R88 ;  /* 0x000000200458723c */ /* 0x040fea0000041858 */
[----:B------:R-:W1:Y:S02]  /*5590*/  MUFU.EX2 R45, R45 ;  /* 0x0000002d002d7308 */ /* 0x000e640000000800 */
[--C-:B------:R-:W-:Y:S01]  /*55a0*/  FFMA.FTZ R32, R179, c[0x0][0x2d0], -R201.reuse ;  /* 0x0000b400b3207a23 */ /* 0x100fe200000108c9 */
[----:B------:R-:W-:Y:S01]  /*55b0*/  HMMA.16816.F32.BF16 R56, R4, R40, R56 ;  /* 0x000000280438723c */ /* 0x000fe20000041838 */
[----:B------:R-:W-:-:S04]  /*55c0*/  FFMA.FTZ R33, R177, c[0x0][0x2d0], -R201 ;  /* 0x0000b400b1217a23 */ /* 0x000fc800000108c9 */
[----:B------:R-:W-:Y:S02]  /*55d0*/  MUFU.EX2 R32, R32 ;  /* 0x0000002000207308 */ /* 0x000fe40000000800 */
[----:B------:R-:W-:Y:S01]  /*55e0*/  FFMA.FTZ R40, R180, c[0x0][0x2d0], -R199 ;  /* 0x0000b400b4287a23 */ /* 0x000fe200000108c7 */
[C---:B------:R-:W-:Y:S05]  /*55f0*/  HMMA.16816.F32.BF16 R72, R4.reuse, R36, R72 ;  /* 0x000000240448723c */ /* 0x040fea0000041848 */
[----:B------:R-:W2:Y:S02]  /*5600*/  MUFU.EX2 R33, R33 ;  /* 0x0000002100217308 */ /* 0x000ea40000000800 */
[----:B------:R-:W-:Y:S01]  /*5610*/  FFMA.FTZ R36, R176, c[0x0][0x2d0], -R201 ;  /* 0x0000b400b0247a23 */ /* 0x000fe200000108c9 */
[C---:B------:R-:W-:Y:S05]  /*5620*/  HMMA.16816.F32.BF16 R140, R4.reuse, R156, R140 ;  /* 0x0000009c048c723c */ /* 0x040fea000004188c */
[----:B------:R-:W3:Y:S03]  /*5630*/  MUFU.EX2 R40, R40 ;  /* 0x0000002800287308 */ /* 0x000ee60000000800 */
[C---:B------:R-:W-:Y:S05]  /*5640*/  HMMA.16816.F32.BF16 R136, R4.reuse, R158, R136 ;  /* 0x0000009e0488723c */ /* 0x040fea0000041888 */
[----:B------:R-:W4:Y:S03]  /*5650*/  MUFU.EX2 R36, R36 ;  /* 0x0000002400247308 */ /* 0x000f260000000800 */
[C---:B------:R-:W-:Y:S08]  /*5660*/  HMMA.16816.F32.BF16 R112, R4.reuse, R50, R112 ;  /* 0x000000320470723c */ /* 0x040ff00000041870 */
[C---:B------:R-:W-:Y:S08]  /*5670*/  HMMA.16816.F32.BF16 R132, R4.reuse, R46, R132 ;  /* 0x0000002e0484723c */ /* 0x040ff00000041884 */
[C---:B------:R-:W-:Y:S08]  /*5680*/  HMMA.16816.F32.BF16 R60, R4.reuse, R42, R60 ;  /* 0x0000002a043c723c */ /* 0x040ff0000004183c */
[C---:B------:R-:W-:Y:S08]  /*5690*/  HMMA.16816.F32.BF16 R76, R4.reuse, R38, R76 ;  /* 0x00000026044c723c */ /* 0x040ff0000004184c */
[----:B------:R-:W-:Y:S07]  /*56a0*/  HMMA.16816.F32.BF16 R92, R4, R34, R92 ;  /* 0x00000022045c723c */ /* 0x000fee000004185c */
[----:B-1----:R-:W-:Y:S01]  /*56b0*/  F2FP.BF16.PACK_AB R4, R45, R48 ;  /* 0x000000302d04723e */ /* 0x002fe200000010ff */
[----:B------:R-:W-:Y:S01]  /*56c0*/  FADD.FTZ R48, R48, R193 ;  /* 0x000000c130307221 */ /* 0x000fe20000010000 */
[----:B--2---:R-:W-:Y:S01]  /*56d0*/  F2FP.BF16.PACK_AB R5, R33, R32 ;  /* 0x000000202105723e */ /* 0x004fe200000010ff */
[----:B------:R-:W-:Y:S01]  /*56e0*/  FADD.FTZ R32, R32, R197 ;  /* 0x000000c520207221 */ /* 0x000fe20000010000 */
[----:B---3--:R-:W-:Y:S01]  /*56f0*/  F2FP.BF16.PACK_AB R6, R239, R40 ;  /* 0x00000028ef06723e */ /* 0x008fe200000010ff */
[----:B------:R-:W-:Y:S01]  /*5700*/  FADD.FTZ R45, R45, R48 ;  /* 0x000000302d2d7221 */ /* 0x000fe20000010000 */
[----:B----4-:R-:W-:Y:S01]  /*5710*/  F2FP.BF16.PACK_AB R7, R237, R36 ;  /* 0x00000024ed07723e */ /* 0x010fe200000010ff */
[----:B------:R-:W-:-:S02]  /*5720*/  FADD.FTZ R33, R33, R32 ;  /* 0x0000002021217221 */ /* 0x000fc40000010000 */
[----:B------:R-:W-:Y:S02]  /*5730*/  FADD.FTZ R40, R40, R45 ;  /* 0x0000002d28287221 */ /* 0x000fe40000010000 */
[----:B------:R-:W-:Y:S02]  /*5740*/  FADD.FTZ R36, R36, R33 ;  /* 0x0000002124247221 */ /* 0x000fe40000010000 */
[----:B------:R-:W-:Y:S01]  /*5750*/  HMMA.16816.F32.BF16 R140, R4, R28, R140 ;  /* 0x0000001c048c723c */ /* 0x000fe2000004188c */
[----:B------:R-:W-:Y:S02]  /*5760*/  FADD.FTZ R239, R239, R40 ;  /* 0x00000028efef7221 */ /* 0x000fe40000010000 */
[----:B------:R-:W-:-:S05]  /*5770*/  FADD.FTZ R237, R237, R36 ;  /* 0x00000024eded7221 */ /* 0x000fca0000010000 */
[C---:B------:R-:W-:Y:S08]  /*5780*/  HMMA.16816.F32.BF16 R136, R4.reuse, R30, R136 ;  /* 0x0000001e0488723c */ /* 0x040ff00000041888 */
        /* <DEDUP_REMOVED lines=9> */
[----:B------:R-:W-:Y:S01]  /*5820*/  HMMA.16816.F32.BF16 R92, R4, R10, R92 ;  /* 0x0000000a045c723c */ /* 0x000fe2000004185c */
[----:B------:R-:W-:Y:S07]  /*5830*/  @P0 BRA `(.L_x_476) ;  /* 0x0000012000000947 */ /* 0x000fee0003800000 */
[----:B------:R-:W-:Y:S01]  /*5840*/  ISETP.LT.AND P0, PT, RZ, UR14, PT ;  /* 0x0000000eff007c0c */ /* 0x000fe2000bf01270 */
[----:B------:R-:W-:-:S06]  /*5850*/  UIADD3 UR4, UR14, -0x1, URZ ;  /* 0xffffffff0e047890 */ /* 0x000fcc000fffe03f */
[----:B------:R-:W-:-:S06]  /*5860*/  MOV R5, UR4 ;  /* 0x0000000400057c02 */ /* 0x000fcc0008000f00 */
[----:B------:R-:W-:Y:S05]  /*5870*/  @P0 BRA `(.L_x_477) ;  /* 0x0000007000000947 */ /* 0x000fea0003800000 */
[----:B------:R-:W-:Y:S02]  /*5880*/  IMAD.MOV.U32 R0, RZ, RZ, 0x1 ;  /* 0x00000001ff007424 */ /* 0x000fe400078e00ff */
[----:B------:R-:W-:-:S03]  /*5890*/  IMAD R5, RZ, RZ, -UR14 ;  /* 0x8000000eff057e24 */ /* 0x000fc6000f8e02ff */
[----:B------:R-:W-:-:S13]  /*58a0*/  ISETP.NE.AND P0, PT, R0, c[0x0][0x32c], PT ;  /* 0x0000cb0000007a0c */ /* 0x000fda0003f05270 */
[----:B------:R-:W-:-:S05]  /*58b0*/  @P0 IMAD.HI.U32 R0, R5, c[0x0][0x330], RZ ;  /* 0x0000cc0005000a27 */ /* 0x000fca00078e00ff */
[----:B------:R-:W-:-:S04]  /*58c0*/  @P0 SHF.R.U32.HI R5, RZ, c[0x0][0x334], R0 ;  /* 0x0000cd00ff050a19 */ /* 0x000fc80000011600 */
[----:B------:R-:W-:Y:S01]  /*58d0*/  LOP3.LUT R5, RZ, R5, RZ, 0x33, !PT ;  /* 0x00000005ff057212 */ /* 0x000fe200078e33ff */
[----:B------:R-:W-:Y:S05]  /*58e0*/  BRA `(.L_x_478) ;  /* 0x0000004000007947 */ /* 0x000fea0003800000 */
.L_x_477:
[----:B------:R-:W-:-:S04]  /*58f0*/  MOV R0, 0x1 ;  /* 0x0000000100007802 */ /* 0x000fc80000000f00 */
[----:B------:R-:W-:-:S13]  /*5900*/  ISETP.NE.AND P0, PT, R0, c[0x0][0x32c], PT ;  /* 0x0000cb0000007a0c */ /* 0x000fda0003f05270 */
[----:B------:R-:W-:-:S05]  /*5910*/  @P0 IMAD.HI.U32 R0, R5, c[0x0][0x330], RZ ;  /* 0x0000cc0005000a27 */ /* 0x000fca00078e00ff */
[----:B------:R-:W-:Y:S02]  /*5920*/  @P0 SHF.R.U32.HI R5, RZ, c[0x0][0x334], R0 ;  /* 0x0000cd00ff050a19 */ /* 0x000fe40000011600 */
.L_x_478:
[----:B------:R-:W-:-:S05]  /*5930*/  MOV R0, c[0x0][0x32c] ;  /* 0x0000cb0000007a02 */ /* 0x000fca0000000f00 */
[----:B------:R-:W-:-:S05]  /*5940*/  IMAD R5, R5, R0, c[0x0][0x32c] ;  /* 0x0000cb0005057624 */ /* 0x000fca00078e0200 */
[----:B------:R-:W-:-:S05]  /*5950*/  IMNMX R2, R2, R5, PT ;  /* 0x0000000502027217 */ /* 0x000fca0003800200 */
.L_x_476:
[----:B------:R-:W-:-:S05]  /*5960*/  IMAD.HI R5, R2, 0x2aaaaaab, RZ ;  /* 0x2aaaaaab02057827 */ /* 0x000fca00078e02ff */
[----:B------:R-:W-:-:S04]  /*5970*/  SHF.R.U32.HI R0, RZ, 0x1f, R5 ;  /* 0x0000001fff007819 */ /* 0x000fc80000011605 */
[----:B------:R-:W-:-:S04]  /*5980*/  LEA.HI.SX32 R0, R5, R0, 0x1d ;  /* 0x0000000005007211 */ /* 0x000fc800078feaff */
[----:B------:R-:W-:-:S04]  /*5990*/  IMNMX R201, R221, R0, !PT ;  /* 0x00000000ddc97217 */ /* 0x000fc80007800200 */
[----:B------:R-:W-:-:S13]  /*59a0*/  ISETP.GE.AND P0, PT, R236, R201, PT ;  /* 0x000000c9ec00720c */ /* 0x000fda0003f06270 */
[----:B------:R-:W-:Y:S05]  /*59b0*/  @!P0 BRA `(.L_x_479) ;  /* 0x00003ea000008947 */ /* 0x000fea0003800000 */
[----:B------:R-:W-:Y:S01]  /*59c0*/  IMAD.MOV.U32 R148, RZ, RZ, R149 ;  /* 0x000000ffff947224 */ /* 0x000fe200078e0095 */
[----:B------:R-:W-:Y:S01]  /*59d0*/  MOV R0, R152 ;  /* 0x0000009800007202 */ /* 0x000fe20000000f00 */
[----:B------:R-:W-:Y:S01]  /*59e0*/  IMAD.MOV.U32 R150, RZ, RZ, R151 ;  /* 0x000000ffff967224 */ /* 0x000fe200078e0097 */
[C---:B------:R-:W-:Y:S01]  /*59f0*/  SHF.L.U64.HI R200, R230.reuse, 0x1, R245 ;  /* 0x00000001e6c87819 */ /* 0x040fe200000102f5 */
[----:B------:R-:W-:Y:S01]  /*5a00*/  IMAD.MOV.U32 R2, RZ, RZ, R3 ;  /* 0x000000ffff027224 */ /* 0x000fe200078e0003 */
[----:B------:R-:W-:Y:S01]  /*5a10*/  SHF.L.U32 R202, R230, 0x1, RZ ;  /* 0x00000001e6ca7819 */ /* 0x000fe200000006ff */
[C---:B------:R-:W-:Y:S01]  /*5a20*/  IMAD.SHL.U32 R240, R219.reuse, 0x2, RZ ;  /* 0x00000002dbf07824 */ /* 0x040fe200078e00ff */
[----:B------:R-:W-:Y:S02]  /*5a30*/  SHF.L.U64.HI R203, R219, 0x1, R234 ;  /* 0x00000001dbcb7819 */ /* 0x000fe400000102ea */
.L_x_500:
[----:B------:R-:W-:Y:S04]  /*5a40*/  DEPBAR.LE SB0, 0x0 ;  /* 0x000080000000791a */ /* 0x000fe80000000000 */
[----:B------:R-:W-:Y:S01]  /*5a50*/  BAR.SYNC.DEFER_BLOCKING 0x0 ;  /* 0x0000000000007b1d */ /* 0x000fe20000010000 */
[----:B------:R-:W-:Y:S05]  /*5a60*/  ISETP.GT.AND P0, PT, R221, R236, PT ;  /* 0x000000ecdd00720c */ /* 0x000fea0003f04270 */
        /* <DEDUP_REMOVED lines=8> */
[----:B------:R1:W1:Y:S04]  /*5af0*/  LDSM.16.M88.4 R184, [R211] ;  /* 0x00000000d3b8783b */ /* 0x0002680000000200 */
[----:B------:R1:W1:Y:S01]  /*5b00*/  LDSM.16.M88.4 R188, [R210] ;  /* 0x00000000d2bc783b */ /* 0x0002620000000200 */
[----:B------:R-:W-:-:S05]  /*5b10*/  @P0 BRA `(.L_x_480) ;  /* 0x0000034000000947 */ /* 0x000fca0003800000 */
[----:B------:R-:W-:Y:S01]  /*5b20*/  SHF.R.S32.HI R3, RZ, 0x1f, R226 ;  /* 0x0000001fff037819 */ /* 0x000fe200000114e2 */
[----:B------:R-:W-:Y:S01]  /*5b30*/  IMAD.WIDE.U32 R6, R226, c[0x0][0x208], RZ ;  /* 0x00008200e2067a25 */ /* 0x000fe200078e00ff */
[----:B------:R-:W-:Y:S01]  /*5b40*/  SHF.R.S32.HI R5, RZ, 0x1f, R225 ;  /* 0x0000001fff057819 */ /* 0x000fe200000114e1 */
[----:B------:R-:W-:Y:S01]  /*5b50*/  BSSY B0, `(.L_x_480) ;  /* 0x0000030000007945 */ /* 0x000fe20003800000 */
[----:B------:R-:W-:Y:S01]  /*5b60*/  ISETP.GE.AND P1, PT, R230, c[0x0][0x1d4], PT ;  /* 0x00007500e6007a0c */ /* 0x000fe20003f26270 */
[----:B------:R-:W-:Y:S01]  /*5b70*/  IMAD R3, R3, c[0x0][0x208], RZ ;  /* 0x0000820003037a24 */ /* 0x000fe200078e02ff */
[----:B------:R-:W-:Y:S01]  /*5b80*/  ISETP.GE.AND P3, PT, R229, c[0x0][0x1d4], PT ;  /* 0x00007500e5007a0c */ /* 0x000fe20003f66270 */
[----:B------:R-:W-:Y:S01]  /*5b90*/  IMAD R5, R5, c[0x0][0x218], RZ ;  /* 0x0000860005057a24 */ /* 0x000fe200078e02ff */
[----:B------:R-:W-:Y:S01]  /*5ba0*/  ISETP.GE.AND P2, PT, R228, c[0x0][0x1d4], PT ;  /* 0x00007500e4007a0c */ /* 0x000fe20003f46270 */
[----:B------:R-:W-:Y:S01]  /*5bb0*/  IMAD R3, R226, c[0x0][0x20c], R3 ;  /* 0x00008300e2037a24 */ /* 0x000fe200078e0203 */
[C---:B------:R-:W-:Y:S01]  /*5bc0*/  SHF.L.U64.HI R9, R218.reuse, 0x1, R233 ;  /* 0x00000001da097819 */ /* 0x040fe200000102e9 */
[----:B------:R-:W-:Y:S02]  /*5bd0*/  IMAD R5, R225, c[0x0][0x21c], R5 ;  /* 0x00008700e1057a24 */ /* 0x000fe400078e0205 */
[----:B------:R-:W-:Y:S02]  /*5be0*/  IMAD.IADD R7, R7, 0x1, R3 ;  /* 0x0000000107077824 */ /* 0x000fe400078e0203 */
[----:B------:R-:W-:Y:S02]  /*5bf0*/  IMAD.SHL.U32 R12, R218, 0x2, RZ ;  /* 0x00000002da0c7824 */ /* 0x000fe400078e00ff */
[----:B------:R-:W-:Y:S05]  /*5c00*/  IMAD.WIDE.U32 R6, R225, c[0x0][0x218], R6 ;  /* 0x00008600e1067a25 */ /* 0x000fea00078e0006 */
[----:B------:R-:W-:Y:S04]  /*5c10*/  IADD3 R4, P0, R6, UR20, RZ ;  /* 0x0000001406047c10 */ /* 0x000fe8000ff1e0ff */
[----:B------:R-:W-:Y:S02]  /*5c20*/  IADD3.X R5, R7, UR16, R5, P0, !PT ;  /* 0x0000001007057c10 */ /* 0x000fe400087fe405 */
[C---:B------:R-:W-:Y:S04]  /*5c30*/  LEA R3, P0, R4.reuse, c[0x0][0x1f8], 0x1 ;  /* 0x00007e0004037a11 */ /* 0x040fe800078008ff */
[----:B------:R-:W-:Y:S02]  /*5c40*/  LEA.HI.X R8, R4, c[0x0][0x1fc], R5, 0x1, P0 ;  /* 0x00007f0004087a11 */ /* 0x000fe400000f0c05 */
[----:B------:R-:W5:Y:S04]  /*5c50*/  SHFL.IDX PT, R5, R3, RZ, 0x1c1f ;  /* 0x001c1fff03057589 */ /* 0x000f6800000e0000 */
[----:B------:R-:W4:Y:S01]  /*5c60*/  SHFL.IDX PT, R4, R8, RZ, 0x1c1f ;  /* 0x001c1fff08047589 */ /* 0x000f2200000e0000 */
[C---:B-----5:R-:W-:Y:S05]  /*5c70*/  IADD3 R10, P0, R5.reuse, R202, RZ ;  /* 0x000000ca050a7210 */ /* 0x060fea0007f1e0ff */
[C---:B----4-:R-:W-:Y:S01]  /*5c80*/  IMAD.X R11, R4.reuse, 0x1, R200, P0 ;  /* 0x00000001040b7824 */ /* 0x050fe200000e06c8 */
[C---:B------:R-:W-:Y:S04]  /*5c90*/  IADD3 R6, P0, R5.reuse, R240, RZ ;  /* 0x000000f005067210 */ /* 0x040fe80007f1e0ff */
[----:B------:R-:W-:Y:S01]  /*5ca0*/  @!PT LDS RZ, [RZ] ;  /* 0x00000000fffff984 */ /* 0x000fe20000000800 */
[----:B------:R4:W-:Y:S01]  /*5cb0*/  LDGSTS.E.BYPASS.LTC128B.128 [R220+0x100], [R10.64], !P1 ;  /* 0x001000000adc7fae */ /* 0x0009e2000c901d4c */
[----:B------:R-:W-:Y:S01]  /*5cc0*/  IMAD.X R7, R4, 0x1, R203, P0 ;  /* 0x0000000104077824 */ /* 0x000fe200000e06cb */
[----:B------:R-:W-:Y:S02]  /*5cd0*/  IADD3 R14, P0, R5, R12, RZ ;  /* 0x0000000c050e7210 */ /* 0x000fe40007f1e0ff */
[----:B------:R-:W-:Y:S02]  /*5ce0*/  ISETP.GT.AND P1, PT, R224, 0x3f, PT ;  /* 0x0000003fe000780c */ /* 0x000fe40003f24270 */
[----:B------:R4:W-:Y:S01]  /*5cf0*/  LDGSTS.E.BYPASS.LTC128B.128 [R220+0xd00], [R6.64], !P3 ;  /* 0x00d0000006dc7fae */ /* 0x0009e2000d901d4c */
[----:B------:R-:W-:Y:S05]  /*5d00*/  IMAD.X R15, R4, 0x1, R9, P0 ;  /* 0x00000001040f7824 */ /* 0x000fea00000e0609 */
[----:B------:R4:W-:Y:S05]  /*5d10*/  LDGSTS.E.BYPASS.LTC128B.128 [R220+0x1900], [R14.64], !P2 ;  /* 0x019000000edc7fae */ /* 0x0009ea000d101d4c */
[----:B------:R-:W-:-:S05]  /*5d20*/  @P1 BRA `(.L_x_481) ;  /* 0x0000012000001947 */ /* 0x000fca0003800000 */
[----:B------:R-:W-:-:S05]  /*5d30*/  BRA.DIV ~URZ, `(.L_x_482) ;  /* 0x0000cd327f007947 */ /* 0x000fca000b800000 */
[----:B----4-:R4:W3:Y:S04]  /*5d40*/  SHFL.IDX PT, R14, R8, 0x1, 0x1c1f ;  /* 0x003c1f00080e7f89 */ /* 0x0108e800000e0000 */
[----:B------:R4:W2:Y:S02]  /*5d50*/  SHFL.IDX PT, R5, R3, 0x1, 0x1c1f ;  /* 0x003c1f0003057f89 */ /* 0x0008a400000e0000 */
.L_x_540:
[----:B------:R-:W-:Y:S02]  /*5d60*/  ISETP.GE.AND P3, PT, R230, c[0x0][0x1d4], PT ;  /* 0x00007500e6007a0c */ /* 0x000fe40003f66270 */
[----:B--2---:R-:W-:Y:S02]  /*5d70*/  IADD3 R10, P0, R5, R202, RZ ;  /* 0x000000ca050a7210 */ /* 0x004fe40007f1e0ff */
[----:B------:R-:W-:Y:S02]  /*5d80*/  ISETP.GE.AND P2, PT, R229, c[0x0][0x1d4], PT ;  /* 0x00007500e5007a0c */ /* 0x000fe40003f46270 */
[----:B------:R-:W-:Y:S01]  /*5d90*/  ISETP.GE.AND P1, PT, R228, c[0x0][0x1d4], PT ;  /* 0x00007500e4007a0c */ /* 0x000fe20003f26270 */
[C---:B---3--:R-:W-:Y:S01]  /*5da0*/  IMAD.X R11, R14.reuse, 0x1, R200, P0 ;  /* 0x000000010e0b7824 */ /* 0x048fe200000e06c8 */
[C---:B------:R-:W-:Y:S05]  /*5db0*/  IADD3 R6, P0, R5.reuse, R240, RZ ;  /* 0x000000f005067210 */ /* 0x040fea0007f1e0ff */
[----:B------:R-:W-:Y:S01]  /*5dc0*/  @!PT LDS RZ, [RZ] ;  /* 0x00000000fffff984 */ /* 0x000fe20000000800 */
[----:B------:R-:W-:Y:S01]  /*5dd0*/  @!PT LDS RZ, [RZ] ;  /* 0x00000000fffff984 */ /* 0x000fe20000000800 */
[----:B------:R-:W-:Y:S01]  /*5de0*/  @!PT LDS RZ, [RZ] ;  /* 0x00000000fffff984 */ /* 0x000fe20000000800 */
[----:B------:R2:W-:Y:S01]  /*5df0*/  LDGSTS.E.BYPASS.LTC128B.128 [R220+0x900], [R10.64], !P3 ;  /* 0x009000000adc7fae */ /* 0x0005e2000d901d4c */
[C---:B------:R-:W-:Y:S01]  /*5e00*/  IMAD.X R7, R14.reuse, 0x1, R203, P0 ;  /* 0x000000010e077824 */ /* 0x040fe200000e06cb */
[----:B------:R-:W-:Y:S04]  /*5e10*/  IADD3 R12, P0, R5, R12, RZ ;  /* 0x0000000c050c7210 */ /* 0x000fe80007f1e0ff */
[----:B------:R2:W-:Y:S01]  /*5e20*/  LDGSTS.E.BYPASS.LTC128B.128 [R220+0x1500], [R6.64], !P2 ;  /* 0x0150000006dc7fae */ /* 0x0005e2000d101d4c */
[----:B------:R-:W-:Y:S05]  /*5e30*/  IMAD.X R13, R14, 0x1, R9, P0 ;  /* 0x000000010e0d7824 */ /* 0x000fea00000e0609 */
[----:B------:R2:W-:Y:S03]  /*5e40*/  LDGSTS.E.BYPASS.LTC128B.128 [R220+0x2100], [R12.64], !P1 ;  /* 0x021000000cdc7fae */ /* 0x0005e6000c901d4c */
.L_x_481:
[----:B------:R-:W-:Y:S05]  /*5e50*/  BSYNC B0 ;  /* 0x0000000000007941 */ /* 0x000fea0003800000 */
.L_x_480:
[----:B------:R-:W0:Y:S01]  /*5e60*/  LDGDEPBAR ;  /* 0x00000000000079af */ /* 0x000e220000000000 */
[----:B------:R-:W-:Y:S01]  /*5e70*/  WARPSYNC 0xffffffff ;  /* 0xffffffff00007948 */ /* 0x000fe20003800000 */
[-C--:B--2-4-:R-:W-:Y:S03]  /*5e80*/  HMMA.16816.F32.BF16 R4, R152, R156.reuse, RZ ;  /* 0x0000009c9804723c */ /* 0x094fe600000418ff */
[----:B------:R-:W-:Y:S03]  /*5e90*/  ISETP.GT.AND P0, PT, R236, R221, PT ;  /* 0x000000ddec00720c */ /* 0x000fe60003f04270 */
[----:B------:R-:W-:Y:S02]  /*5ea0*/  LDSM.16.M88.4 R192, [R216+0x3100] ;  /* 0x00310000d8c0783b */ /* 0x000fe40000000200 */
[C---:B---3--:R-:W-:Y:S06]  /*5eb0*/  HMMA.16816.F32.BF16 R8, R160.reuse, R156, RZ ;  /* 0x0000009ca008723c */ /* 0x048fec00000418ff */
[----:B------:R-:W-:Y:S02]  /*5ec0*/  LDSM.16.M88.4 R196, [R217+0x7900] ;  /* 0x00790000d9c4783b */ /* 0x000fe40000000200 */
[-C--:B------:R-:W-:Y:S08]  /*5ed0*/  HMMA.16816.F32.BF16 R12, R160, R158.reuse, RZ ;  /* 0x0000009ea00c723c */ /* 0x080ff000000418ff */
[C---:B------:R-:W-:Y:S01]  /*5ee0*/  HMMA.16816.F32.BF16 R16, R152.reuse, R158, RZ ;  /* 0x0000009e9810723c */ /* 0x040fe200000418ff */
[----:B------:R-:W2:Y:S07]  /*5ef0*/  LDSM.16.M88.4 R156, [R217+0x6900] ;  /* 0x00690000d99c783b */ /* 0x000eae0000000200 */
[-C--:B-1----:R-:W-:Y:S08]  /*5f00*/  HMMA.16816.F32.BF16 R20, R152, R164.reuse, RZ ;  /* 0x000000a49814723c */ /* 0x082ff000000418ff */
[C---:B------:R-:W-:Y:S08]  /*5f10*/  HMMA.16816.F32.BF16 R24, R160.reuse, R164, RZ ;  /* 0x000000a4a018723c */ /* 0x040ff000000418ff */
[-C--:B------:R-:W-:Y:S08]  /*5f20*/  HMMA.16816.F32.BF16 R28, R160, R166.reuse, RZ ;  /* 0x000000a6a01c723c */ /* 0x080ff000000418ff */
[C---:B------:R-:W-:Y:S01]  /*5f30*/  HMMA.16816.F32.BF16 R32, R152.reuse, R166, RZ ;  /* 0x000000a69820723c */ /* 0x040fe200000418ff */
[----:B------:R-:W-:Y:S07]  /*5f40*/  LDSM.16.M88.4 R164, [R213+0x6900] ;  /* 0x00690000d5a4783b */ /* 0x000fee0000000200 */
[-C--:B------:R-:W-:Y:S08]  /*5f50*/  HMMA.16816.F32.BF16 R36, R152, R168.reuse, RZ ;  /* 0x000000a89824723c */ /* 0x080ff000000418ff */
[C---:B------:R-:W-:Y:S08]  /*5f60*/  HMMA.16816.F32.BF16 R40, R160.reuse, R168, RZ ;  /* 0x000000a8a028723c */ /* 0x040ff000000418ff */
[-C--:B------:R-:W-:Y:S01]  /*5f70*/  HMMA.16816.F32.BF16 R44, R160, R170.reuse, RZ ;  /* 0x000000aaa02c723c */ /* 0x080fe200000418ff */
[----:B------:R-:W-:Y:S07]  /*5f80*/  LDSM.16.M88.4 R160, [R216+0x3900] ;  /* 0x00390000d8a0783b */ /* 0x000fee0000000200 */
[----:B------:R-:W-:Y:S01]  /*5f90*/  HMMA.16816.F32.BF16 R48, R152, R170, RZ ;  /* 0x000000aa9830723c */ /* 0x000fe200000418ff */
[----:B------:R-:W1:Y:S07]  /*5fa0*/  LDSM.16.M88.4 R152, [R216+0x3500] ;  /* 0x00350000d898783b */ /* 0x000e6e0000000200 */
[-C--:B------:R-:W-:Y:S01]  /*5fb0*/  HMMA.16816.F32.BF16 R4, R172, R176.reuse, R4 ;  /* 0x000000b0ac04723c */ /* 0x080fe20000041804 */
[----:B------:R-:W3:Y:S07]  /*5fc0*/  LDSM.16.M88.4 R168, [R209] ;  /* 0x00000000d1a8783b */ /* 0x000eee0000000200 */
[C---:B------:R-:W-:Y:S08]  /*5fd0*/  HMMA.16816.F32.BF16 R8, R180.reuse, R176, R8 ;  /* 0x000000b0b408723c */ /* 0x040ff00000041808 */
[-C--:B------:R-:W-:Y:S08]  /*5fe0*/  HMMA.16816.F32.BF16 R12, R180, R178.reuse, R12 ;  /* 0x000000b2b40c723c */ /* 0x080ff0000004180c */
[C---:B------:R-:W-:Y:S01]  /*5ff0*/  HMMA.16816.F32.BF16 R16, R172.reuse, R178, R16 ;  /* 0x000000b2ac10723c */ /* 0x040fe20000041810 */
[----:B------:R-:W4:Y:S07]  /*6000*/  LDSM.16.M88.4 R176, [R213+0x7900] ;  /* 0x00790000d5b0783b */ /* 0x000f2e0000000200 */
        /* <DEDUP_REMOVED lines=8> */
[----:B------:R-:W-:Y:S07]  /*6090*/  LDSM.16.M88.4 R180, [R207] ;  /* 0x00000000cfb4783b */ /* 0x000fee0000000200 */
[----:B------:R-:W-:Y:S01]  /*60a0*/  HMMA.16816.F32.BF16 R48, R172, R190, R48 ;  /* 0x000000beac30723c */ /* 0x000fe20000041830 */
[----:B------:R-:W5:Y:S07]  /*60b0*/  LDSM.16.M88.4 R172, [R208] ;  /* 0x00000000d0ac783b */ /* 0x000f6e0000000200 */
[-C--:B--2---:R-:W-:Y:S01]  /*60c0*/  HMMA.16816.F32.BF16 R4, R156, R192.reuse, R4 ;  /* 0x000000c09c04723c */ /* 0x084fe20000041804 */
[----:B------:R-:W-:Y:S07]  /*60d0*/  LDSM.16.M88.4 R188, [R213+0x9900] ;  /* 0x00990000d5bc783b */ /* 0x000fee0000000200 */
[C---:B------:R-:W-:Y:S08]  /*60e0*/  HMMA.16816.F32.BF16 R8, R196.reuse, R192, R8 ;  /* 0x000000c0c408723c */ /* 0x040ff00000041808 */
[-C--:B------:R-:W-:Y:S08]  /*60f0*/  HMMA.16816.F32.BF16 R12, R196, R194.reuse, R12 ;  /* 0x000000c2c40c723c */ /* 0x080ff0000004180c */
[C---:B------:R-:W-:Y:S01]  /*6100*/  HMMA.16816.F32.BF16 R16, R156.reuse, R194, R16 ;  /* 0x000000c29c10723c */ /* 0x040fe20000041810 */
[----:B------:R-:W-:Y:S07]  /*6110*/  LDSM.16.M88.4 R192, [R205] ;  /* 0x00000000cdc0783b */ /* 0x000fee0000000200 */
[-C--:B-1----:R-:W-:Y:S08]  /*6120*/  HMMA.16816.F32.BF16 R20, R156, R152.reuse, R20 ;  /* 0x000000989c14723c */ /* 0x082ff00000041814 */
[C---:B------:R-:W-:Y:S08]  /*6130*/  HMMA.16816.F32.BF16 R24, R196.reuse, R152, R24 ;  /* 0x00000098c418723c */ /* 0x040ff00000041818 */
[-C--:B------:R-:W-:Y:S08]  /*6140*/  HMMA.16816.F32.BF16 R28, R196, R154.reuse, R28 ;  /* 0x0000009ac41c723c */ /* 0x080ff0000004181c */
[C---:B------:R-:W-:Y:S01]  /*6150*/  HMMA.16816.F32.BF16 R32, R156.reuse, R154, R32 ;  /* 0x0000009a9c20723c */ /* 0x040fe20000041820 */
[----:B------:R-:W-:Y:S07]  /*6160*/  LDSM.16.M88.4 R152, [R217+0x8900] ;  /* 0x00890000d998783b */ /* 0x000fee0000000200 */
[-C--:B------:R-:W-:Y:S08]  /*6170*/  HMMA.16816.F32.BF16 R36, R156, R160.reuse, R36 ;  /* 0x000000a09c24723c */ /* 0x080ff00000041824 */
[C---:B------:R-:W-:Y:S08]  /*6180*/  HMMA.16816.F32.BF16 R40, R196.reuse, R160, R40 ;  /* 0x000000a0c428723c */ /* 0x040ff00000041828 */
[-C--:B------:R-:W-:Y:S08]  /*6190*/  HMMA.16816.F32.BF16 R44, R196, R162.reuse, R44 ;  /* 0x000000a2c42c723c */ /* 0x080ff0000004182c */
[----:B------:R-:W-:Y:S01]  /*61a0*/  HMMA.16816.F32.BF16 R48, R156, R162, R48 ;  /* 0x000000a29c30723c */ /* 0x000fe20000041830 */
[----:B------:R-:W1:Y:S07]  /*61b0*/  LDSM.16.M88.4 R156, [R216+0x3d00] ;  /* 0x003d0000d89c783b */ /* 0x000e6e0000000200 */
[-C--:B---3--:R-:W-:Y:S01]  /*61c0*/  HMMA.16816.F32.BF16 R4, R164, R168.reuse, R4 ;  /* 0x000000a8a404723c */ /* 0x088fe20000041804 */
[----:B------:R-:W2:Y:S07]  /*61d0*/  LDSM.16.M88.4 R160, [R217+0x9900] ;  /* 0x00990000d9a0783b */ /* 0x000eae0000000200 */
[C---:B----4-:R-:W-:Y:S08]  /*61e0*/  HMMA.16816.F32.BF16 R8, R176.reuse, R168, R8 ;  /* 0x000000a8b008723c */ /* 0x050ff00000041808 */
[-C--:B------:R-:W-:Y:S08]  /*61f0*/  HMMA.16816.F32.BF16 R12, R176, R170.reuse, R12 ;  /* 0x000000aab00c723c */ /* 0x080ff0000004180c */
[C---:B------:R-:W-:Y:S01]  /*6200*/  HMMA.16816.F32.BF16 R16, R164.reuse, R170, R16 ;  /* 0x000000aaa410723c */ /* 0x040fe20000041810 */
[----:B------:R-:W3:Y:S07]  /*6210*/  LDSM.16.M88.4 R168, [R216+0x4500] ;  /* 0x00450000d8a8783b */ /* 0x000eee0000000200 */
[-C--:B-----5:R-:W-:Y:S08]  /*6220*/  HMMA.16816.F32.BF16 R20, R164, R172.reuse, R20 ;  /* 0x000000aca414723c */ /* 0x0a0ff00000041814 */
[C---:B------:R-:W-:Y:S08]  /*6230*/  HMMA.16816.F32.BF16 R24, R176.reuse, R172, R24 ;  /* 0x000000acb018723c */ /* 0x040ff00000041818 */
[-C--:B------:R-:W-:Y:S08]  /*6240*/  HMMA.16816.F32.BF16 R28, R176, R174.reuse, R28 ;  /* 0x000000aeb01c723c */ /* 0x080ff0000004181c */
[C---:B------:R-:W-:Y:S01]  /*6250*/  HMMA.16816.F32.BF16 R32, R164.reuse, R174, R32 ;  /* 0x000000aea420723c */ /* 0x040fe20000041820 */
[----:B------:R-:W-:Y:S07]  /*6260*/  LDSM.16.M88.4 R172, [R213+0x8900] ;  /* 0x00890000d5ac783b */ /* 0x000fee0000000200 */
[-C--:B------:R-:W-:Y:S08]  /*6270*/  HMMA.16816.F32.BF16 R36, R164, R180.reuse, R36 ;  /* 0x000000b4a424723c */ /* 0x080ff00000041824 */
[C---:B------:R-:W-:Y:S08]  /*6280*/  HMMA.16816.F32.BF16 R40, R176.reuse, R180, R40 ;  /* 0x000000b4b028723c */ /* 0x040ff00000041828 */
[-C--:B------:R-:W-:Y:S01]  /*6290*/  HMMA.16816.F32.BF16 R44, R176, R182.reuse, R44 ;  /* 0x000000b6b02c723c */ /* 0x080fe2000004182c */
[----:B------:R-:W4:Y:S07]  /*62a0*/  LDSM.16.M88.4 R176, [R206] ;  /* 0x00000000ceb0783b */ /* 0x000f2e0000000200 */
[----:B------:R-:W-:Y:S01]  /*62b0*/  HMMA.16816.F32.BF16 R48, R164, R182, R48 ;  /* 0x000000b6a430723c */ /* 0x000fe20000041830 */
[----:B------:R-:W5:Y:S01]  /*62c0*/  LDSM.16.M88.4 R164, [R204] ;  /* 0x00000000cca4783b */ /* 0x000f620000000200 */
[----:B------:R-:W-:Y:S06]  /*62d0*/  DEPBAR.LE SB0, 0x0 ;  /* 0x000080000000791a */ /* 0x000fec0000000000 */
[-C--:B-1----:R-:W-:Y:S01]  /*62e0*/  HMMA.16816.F32.BF16 R4, R152, R156.reuse, R4 ;  /* 0x0000009c9804723c */ /* 0x082fe20000041804 */
[----:B------:R-:W-:Y:S07]  /*62f0*/  BAR.SYNC.DEFER_BLOCKING 0x0 ;  /* 0x0000000000007b1d */ /* 0x000fee0000010000 */
[C---:B--2---:R-:W-:Y:S08]  /*6300*/  HMMA.16816.F32.BF16 R8, R160.reuse, R156, R8 ;  /* 0x0000009ca008723c */ /* 0x044ff00000041808 */
        /* <DEDUP_REMOVED lines=9> */
[----:B------:R-:W-:Y:S08]  /*63a0*/  HMMA.16816.F32.BF16 R48, R152, R170, R48 ;  /* 0x000000aa9830723c */ /* 0x000ff00000041830 */
[-C--:B----4-:R-:W-:Y:S08]  /*63b0*/  HMMA.16816.F32.BF16 R4, R172, R176.reuse, R4 ;  /* 0x000000b0ac04723c */ /* 0x090ff00000041804 */
[C---:B------:R-:W-:Y:S08]  /*63c0*/  HMMA.16816.F32.BF16 R8, R188.reuse, R176, R8 ;  /* 0x000000b0bc08723c */ /* 0x040ff00000041808 */
[-C--:B------:R-:W-:Y:S08]  /*63d0*/  HMMA.16816.F32.BF16 R12, R188, R178.reuse, R12 ;  /* 0x000000b2bc0c723c */ /* 0x080ff0000004180c */
[C---:B------:R-:W-:Y:S08]  /*63e0*/  HMMA.16816.F32.BF16 R16, R172.reuse, R178, R16 ;  /* 0x000000b2ac10723c */ /* 0x040ff00000041810 */
[-C--:B------:R-:W-:Y:S08]  /*63f0*/  HMMA.16816.F32.BF16 R20, R172, R192.reuse, R20 ;  /* 0x000000c0ac14723c */ /* 0x080ff00000041814 */
[C---:B------:R-:W-:Y:S08]  /*6400*/  HMMA.16816.F32.BF16 R24, R188.reuse, R192, R24 ;  /* 0x000000c0bc18723c */ /* 0x040ff00000041818 */
[-C--:B------:R-:W-:Y:S08]  /*6410*/  HMMA.16816.F32.BF16 R28, R188, R194.reuse, R28 ;  /* 0x000000c2bc1c723c */ /* 0x080ff0000004181c */
[C---:B------:R-:W-:Y:S08]  /*6420*/  HMMA.16816.F32.BF16 R32, R172.reuse, R194, R32 ;  /* 0x000000c2ac20723c */ /* 0x040ff00000041820 */
[-C--:B-----5:R-:W-:Y:S08]  /*6430*/  HMMA.16816.F32.BF16 R36, R172, R164.reuse, R36 ;  /* 0x000000a4ac24723c */ /* 0x0a0ff00000041824 */
[C---:B------:R-:W-:Y:S08]  /*6440*/  HMMA.16816.F32.BF16 R40, R188.reuse, R164, R40 ;  /* 0x000000a4bc28723c */ /* 0x040ff00000041828 */
[-C--:B------:R-:W-:Y:S08]  /*6450*/  HMMA.16816.F32.BF16 R44, R188, R166.reuse, R44 ;  /* 0x000000a6bc2c723c */ /* 0x080ff0000004182c */
[----:B------:R-:W-:Y:S01]  /*6460*/  HMMA.16816.F32.BF16 R48, R172, R166, R48 ;  /* 0x000000a6ac30723c */ /* 0x000fe20000041830 */
[----:B------:R-:W-:-:S07]  /*6470*/  @!P0 BRA `(.L_x_483) ;  /* 0x0000038000008947 */ /* 0x000fce0003800000 */
[----:B------:R-:W-:Y:S01]  /*6480*/  ISETP.NE.AND P2, PT, R222, 0x1, PT ;  /* 0x00000001de00780c */ /* 0x000fe20003f45270 */
[----:B------:R-:W-:Y:S01]  /*6490*/  IMAD R226, R236, 0x30, R232 ;  /* 0x00000030ece27824 */ /* 0x000fe200078e02e8 */
[----:B------:R-:W-:Y:S01]  /*64a0*/  ISETP.GT.AND P1, PT, R227, 0x2f, PT ;  /* 0x0000002fe300780c */ /* 0x000fe20003f24270 */
[----:B------:R-:W-:Y:S01]  /*64b0*/  IMAD.MOV.U32 R225, RZ, RZ, RZ ;  /* 0x000000ffffe17224 */ /* 0x000fe200078e00ff */
[----:B------:R-:W-:Y:S02]  /*64c0*/  ISETP.GE.AND P5, PT, R230, c[0x0][0x1d4], PT ;  /* 0x00007500e6007a0c */ /* 0x000fe40003fa6270 */
[----:B------:R-:W-:Y:S02]  /*64d0*/  IADD3 R226, R226, -0x30, R227 ;  /* 0xffffffd0e2e27810 */ /* 0x000fe40007ffe0e3 */
[----:B------:R-:W-:Y:S02]  /*64e0*/  ISETP.GE.AND P4, PT, R229, c[0x0][0x1d4], PT ;  /* 0x00007500e5007a0c */ /* 0x000fe40003f86270 */
[----:B------:R-:W-:Y:S01]  /*64f0*/  ISETP.GE.AND P3, PT, R228, c[0x0][0x1d4], PT ;  /* 0x00007500e4007a0c */ /* 0x000fe20003f66270 */
[--C-:B------:R-:W-:Y:S02]  /*6500*/  IMAD.MOV.U32 R3, RZ, RZ, R226.reuse ;  /* 0x000000ffff037224 */ /* 0x100fe400078e00e2 */
[----:B------:R-:W-:Y:S05]  /*6510*/  @P2 IMAD.HI.U32 R149, R226, c[0x0][0x2bc], RZ ;  /* 0x0000af00e2952a27 */ /* 0x000fea00078e00ff */
[----:B------:R-:W-:Y:S04]  /*6520*/  @P2 SHF.R.U32.HI R3, RZ, c[0x0][0x2c0], R149 ;  /* 0x0000b000ff032a19 */ /* 0x000fe80000011695 */
[C---:B------:R-:W-:Y:S04]  /*6530*/  @!P1 IADD3 R154, P0, R3.reuse, UR10, RZ ;  /* 0x0000000a039a9c10 */ /* 0x040fe8000ff1e0ff */
[----:B------:R-:W-:Y:S01]  /*6540*/  @!P1 LEA.HI.X.SX32 R149, R3, UR6, 0x1, P0 ;  /* 0x0000000603959c11 */ /* 0x000fe200080f0eff */
        /* <DEDUP_REMOVED lines=13> */
[----:B------:R-:W-:Y:S03]  /*6620*/  IADD3 R152, P0, R152, UR18, RZ ;  /* 0x0000001298987c10 */ /* 0x000fe6000ff1e0ff */
[----:B------:R-:W-:Y:S05]  /*6630*/  IMAD R151, R225, c[0x0][0x1f4], R151 ;  /* 0x00007d00e1977a24 */ /* 0x000fea00078e0297 */
[----:B------:R-:W-:Y:S02]  /*6640*/  IADD3.X R151, R153, UR9, R151, P0, !PT ;  /* 0x0000000999977c10 */ /* 0x000fe400087fe497 */
[C---:B------:R-:W-:Y:S04]  /*6650*/  LEA R149, P0, R152.reuse, c[0x0][0x1c8], 0x1 ;  /* 0x0000720098957a11 */ /* 0x040fe800078008ff */
[----:B------:R-:W-:Y:S01]  /*6660*/  LEA.HI.X R3, R152, c[0x0][0x1cc], R151, 0x1, P0 ;  /* 0x0000730098037a11 */ /* 0x000fe200000f0c97 */
[----:B------:R-:W1:Y:S01]  /*6670*/  SHFL.IDX PT, R155, R149, RZ, 0x1c1f ;  /* 0x001c1fff959b7589 */ /* 0x000e6200000e0000 */
[----:B------:R-:W-:Y:S03]  /*6680*/  IADD3 R151, -R238, 0x30, RZ ;  /* 0x00000030ee977810 */ /* 0x000fe60007ffe1ff */
[----:B------:R-:W2:Y:S01]  /*6690*/  SHFL.IDX PT, R152, R3, RZ, 0x1c1f ;  /* 0x001c1fff03987589 */ /* 0x000ea200000e0000 */
[----:B------:R-:W-:Y:S03]  /*66a0*/  ISETP.GE.AND P1, PT, R151, 0x1, PT ;  /* 0x000000019700780c */ /* 0x000fe60003f26270 */
[----:B------:R-:W3:Y:S10]  /*66b0*/  SHFL.IDX PT, R153, R149, 0x1, 0x1c1f ;  /* 0x003c1f0095997f89 */ /* 0x000ef400000e0000 */
[C---:B-1----:R-:W-:Y:S05]  /*66c0*/  @P1 IADD3 R158, P0, R155.reuse, R202, RZ ;  /* 0x000000ca9b9e1210 */ /* 0x042fea0007f1e0ff */
[C-C-:B--2---:R-:W-:Y:S01]  /*66d0*/  @P1 IMAD.X R159, R152.reuse, 0x1, R200.reuse, P0 ;  /* 0x00000001989f1824 */ /* 0x144fe200000e06c8 */
[----:B------:R-:W-:Y:S04]  /*66e0*/  @P1 IADD3 R156, P0, R155, R240, RZ ;  /* 0x000000f09b9c1210 */ /* 0x000fe80007f1e0ff */
[----:B------:R1:W-:Y:S01]  /*66f0*/  @P1 LDGSTS.E.BYPASS.LTC128B.128 [R220+0x2500], [R158.64], !P5 ;  /* 0x025000009edc1fae */ /* 0x0003e2000e901d4c */
[----:B------:R-:W-:Y:S01]  /*6700*/  @P1 IMAD.X R157, R152, 0x1, R203, P0 ;  /* 0x00000001989d1824 */ /* 0x000fe200000e06cb */
[C---:B------:R-:W-:Y:S04]  /*6710*/  @P1 LEA R154, P0, R218.reuse, R155, 0x1 ;  /* 0x0000009bda9a1211 */ /* 0x040fe800078008ff */
[----:B------:R1:W-:Y:S01]  /*6720*/  @P1 LDGSTS.E.BYPASS.LTC128B.128 [R220+0x3100], [R156.64], !P4 ;  /* 0x031000009cdc1fae */ /* 0x0003e2000e101d4c */
[----:B------:R-:W-:Y:S02]  /*6730*/  @P1 LEA.HI.X R155, R218, R152, R233, 0x1, P0 ;  /* 0x00000098da9b1211 */ /* 0x000fe400000f0ce9 */
[----:B------:R-:W-:Y:S01]  /*6740*/  ISETP.GE.AND P0, PT, R151, 0x21, PT ;  /* 0x000000219700780c */ /* 0x000fe20003f06270 */
[----:B------:R-:W2:Y:S04]  /*6750*/  SHFL.IDX PT, R152, R3, 0x1, 0x1c1f ;  /* 0x003c1f0003987f89 */ /* 0x000ea800000e0000 */
[----:B------:R1:W-:Y:S08]  /*6760*/  @P1 LDGSTS.E.BYPASS.LTC128B.128 [R220+0x3d00], [R154.64], !P3 ;  /* 0x03d000009adc1fae */ /* 0x0003f0000d901d4c */
[C---:B---3--:R-:W-:Y:S05]  /*6770*/  @P0 IADD3 R162, P2, R153.reuse, R202, RZ ;  /* 0x000000ca99a20210 */ /* 0x048fea0007f5e0ff */
[C---:B--2---:R-:W-:Y:S01]  /*6780*/  @P0 IMAD.X R163, R152.reuse, 0x1, R200, P2 ;  /* 0x0000000198a30824 */ /* 0x044fe200010e06c8 */
[----:B------:R-:W-:Y:S04]  /*6790*/  @P0 IADD3 R160, P2, R153, R240, RZ ;  /* 0x000000f099a00210 */ /* 0x000fe80007f5e0ff */
[----:B------:R1:W-:Y:S01]  /*67a0*/  @P0 LDGSTS.E.BYPASS.LTC128B.128 [R220+0x2d00], [R162.64], !P5 ;  /* 0x02d00000a2dc0fae */ /* 0x0003e2000e901d4c */
[----:B------:R-:W-:Y:S01]  /*67b0*/  @P0 IMAD.X R161, R152, 0x1, R203, P2 ;  /* 0x0000000198a10824 */ /* 0x000fe200010e06cb */
[C---:B------:R-:W-:Y:S04]  /*67c0*/  @P0 LEA R164, P2, R218.reuse, R153, 0x1 ;  /* 0x00000099daa40211 */ /* 0x040fe800078408ff */
[----:B------:R1:W-:Y:S01]  /*67d0*/  @P0 LDGSTS.E.BYPASS.LTC128B.128 [R220+0x3900], [R160.64], !P4 ;  /* 0x03900000a0dc0fae */ /* 0x0003e2000e101d4c */
[----:B------:R-:W-:Y:S05]  /*67e0*/  @P0 LEA.HI.X R165, R218, R152, R233, 0x1, P2 ;  /* 0x00000098daa50211 */ /* 0x000fea00010f0ce9 */
[----:B------:R1:W-:Y:S03]  /*67f0*/  @P0 LDGSTS.E.BYPASS.LTC128B.128 [R220+0x4500], [R164.64], !P3 ;  /* 0x04500000a4dc0fae */ /* 0x0003e6000d901d4c */
.L_x_483:
[----:B-1----:R-:W-:Y:S01]  /*6800*/  IMAD.MOV.U32 R158, RZ, RZ, R231 ;  /* 0x000000ffff9e7224 */ /* 0x002fe200078e00e7 */
[----:B------:R-:W-:Y:S01]  /*6810*/  PLOP3.LUT P0, PT, PT, PT, UP2, 0x80, 0x0 ;  /* 0x000000000000781c */ /* 0x000fe20003f0f028 */
[----:B------:R-:W0:Y:S01]  /*6820*/  LDGDEPBAR ;  /* 0x00000000000079af */ /* 0x000e220000000000 */
[----:B------:R-:W-:Y:S05]  /*6830*/  IMAD R156, R236, -0x30, RZ ;  /* 0xffffffd0ec9c7824 */ /* 0x000fea00078e02ff */
[----:B------:R-:W-:Y:S06]  /*6840*/  IADD3 R154, -R235, 0x1, R156 ;  /* 0x00000001eb9a7810 */ /* 0x000fec0007ffe19c */
[----:B------:R-:W-:Y:S01]  /*6850*/  @P0 IMAD.HI.U32 R3, R231, c[0x0][0x2c8], RZ ;  /* 0x0000b200e7030a27 */ /* 0x000fe200078e00ff */
[----:B------:R-:W-:Y:S11]  /*6860*/  PLOP3.LUT P0, PT, PT, PT, UP2, 0x80, 0x0 ;  /* 0x000000000000781c */ /* 0x000ff60003f0f028 */
[----:B------:R-:W-:Y:S02]  /*6870*/  @!UPT UIADD3 URZ, URZ, URZ, URZ ;  /* 0x0000003f3f3ff290 */ /* 0x000fe4000fffe03f */
[----:B------:R-:W-:Y:S01]  /*6880*/  @P0 SHF.R.U32.HI R158, RZ, c[0x0][0x2cc], R3 ;  /* 0x0000b300ff9e0a19 */ /* 0x000fe20000011603 */
[----:B------:R-:W-:Y:S01]  /*6890*/  IMAD.MOV.U32 R3, RZ, RZ, c[0x0][0x2ac] ;  /* 0x0000ab00ff037624 */ /* 0x000fe200078e00ff */
[----:B------:R-:W-:Y:S03]  /*68a0*/  PLOP3.LUT P0, PT, PT, PT, UP1, 0x40, 0x0 ;  /* 0x000000000000781c */ /* 0x000fe60003f0e818 */
[----:B------:R-:W1:Y:S01]  /*68b0*/  SHFL.IDX PT, R152, R158, RZ, 0x1c1f ;  /* 0x001c1fff9e987589 */ /* 0x000e6200000e0000 */
[----:B------:R-:W-:Y:S05]  /*68c0*/  IMAD R154, R3, c[0x0][0x1d0], R154 ;  /* 0x00007400039a7a24 */ /* 0x000fea00078e029a */
[----:B------:R-:W-:Y:S04]  /*68d0*/  IADD3 R153, R154, -c[0x0][0x168], RZ ;  /* 0x80005a009a997a10 */ /* 0x000fe80007ffe0ff */
[C---:B------:R-:W-:Y:S02]  /*68e0*/  IADD3 R154, R153.reuse, c[0x0][0x328], RZ ;  /* 0x0000ca00999a7a10 */ /* 0x040fe40007ffe0ff */
[----:B------:R-:W-:Y:S03]  /*68f0*/  IADD3 R153, R153, UR17, RZ ;  /* 0x0000001199997c10 */ /* 0x000fe6000fffe0ff */
[--C-:B-1----:R-:W-:Y:S02]  /*6900*/  IMAD.IADD R168, R154, 0x1, R152.reuse ;  /* 0x000000019aa87824 */ /* 0x102fe400078e0298 */
[----:B------:R-:W-:Y:S01]  /*6910*/  IMAD.IADD R167, R153, 0x1, R152 ;  /* 0x0000000199a77824 */ /* 0x000fe200078e0298 */
[----:B------:R-:W-:-:S05]  /*6920*/  @P0 BRA `(.L_x_484) ;  /* 0x000001a000000947 */ /* 0x000fca0003800000 */
[----:B------:R-:W-:Y:S01]  /*6930*/  MOV R3, c[0x0][0x2ac] ;  /* 0x0000ab0000037a02 */ /* 0x000fe20000000f00 */
[----:B------:R-:W-:Y:S04]  /*6940*/  BSSY B0, `(.L_x_485) ;  /* 0x0000013000007945 */ /* 0x000fe80003800000 */
[----:B------:R-:W-:Y:S05]  /*6950*/  IMAD R152, R3, c[0x0][0x1d0], R152 ;  /* 0x0000740003987a24 */ /* 0x000fea00078e0298 */
[----:B------:R-:W-:Y:S04]  /*6960*/  IADD3 R149, R152, -c[0x0][0x168], RZ ;  /* 0x80005a0098957a10 */ /* 0x000fe80007ffe0ff */
[----:B------:R-:W-:Y:S11]  /*6970*/  ISETP.GT.AND P0, PT, R149, -0x1, PT ;  /* 0xffffffff9500780c */ /* 0x000ff60003f04270 */
[----:B------:R-:W-:Y:S02]  /*6980*/  @!UPT UIADD3 URZ, URZ, URZ, URZ ;  /* 0x0000003f3f3ff290 */ /* 0x000fe4000fffe03f */
[----:B------:R-:W-:-:S05]  /*6990*/  @P0 BRA `(.L_x_486) ;  /* 0x0000008000000947 */ /* 0x000fca0003800000 */
[----:B------:R-:W-:Y:S01]  /*69a0*/  LOP3.LUT R149, RZ, R149, RZ, 0x33, !PT ;  /* 0x00000095ff957212 */ /* 0x000fe200078e33ff */
[----:B------:R-:W-:Y:S05]  /*69b0*/  IMAD.MOV.U32 R3, RZ, RZ, 0x1 ;  /* 0x00000001ff037424 */ /* 0x000fea00078e00ff */
[----:B------:R-:W-:Y:S11]  /*69c0*/  ISETP.NE.AND P0, PT, R3, c[0x0][0x32c], PT ;  /* 0x0000cb0003007a0c */ /* 0x000ff60003f05270 */
[----:B------:R-:W-:Y:S02]  /*69d0*/  @!UPT UIADD3 URZ, URZ, URZ, URZ ;  /* 0x0000003f3f3ff290 */ /* 0x000fe4000fffe03f */
[----:B------:R-:W-:Y:S05]  /*69e0*/  @P0 IMAD.HI.U32 R3, R149, c[0x0][0x330], RZ ;  /* 0x0000cc0095030a27 */ /* 0x000fea00078e00ff */
[----:B------:R-:W-:Y:S04]  /*69f0*/  @P0 SHF.R.U32.HI R149, RZ, c[0x0][0x334], R3 ;  /* 0x0000cd00ff950a19 */ /* 0x000fe80000011603 */
[----:B------:R-:W-:Y:S01]  /*6a00*/  LOP3.LUT R149, RZ, R149, RZ, 0x33, !PT ;  /* 0x00000095ff957212 */ /* 0x000fe200078e33ff */
[----:B------:R-:W-:-:S05]  /*6a10*/  BRA `(.L_x_487) ;  /* 0x0000005000007947 */ /* 0x000fca0003800000 */
.L_x_486:
[----:B------:R-:W-:Y:S04]  /*6a20*/  MOV R3, 0x1 ;  /* 0x0000000100037802 */ /* 0x000fe80000000f00 */
[----:B------:R-:W-:Y:S11]  /*6a30*/  ISETP.NE.AND P0, PT, R3, c[0x0][0x32c], PT ;  /* 0x0000cb0003007a0c */ /* 0x000ff60003f05270 */
[----:B------:R-:W-:Y:S02]  /*6a40*/  @!UPT UIADD3 URZ, URZ, URZ, URZ ;  /* 0x0000003f3f3ff290 */ /* 0x000fe4000fffe03f */
[----:B------:R-:W-:Y:S05]  /*6a50*/  @P0 IMAD.HI.U32 R3, R149, c[0x0][0x330], RZ ;  /* 0x0000cc0095030a27 */ /* 0x000fea00078e00ff */
[----:B------:R-:W-:Y:S02]  /*6a60*/  @P0 SHF.R.U32.HI R149, RZ, c[0x0][0x334], R3 ;  /* 0x0000cd00ff950a19 */ /* 0x000fe40000011603 */
.L_x_487:
[----:B------:R-:W-:Y:S05]  /*6a70*/  BSYNC B0 ;  /* 0x0000000000007941 */ /* 0x000fea0003800000 */
.L_x_485:
[----:B------:R-:W-:Y:S04]  /*6a80*/  IMAD.IADD R152, R156, 0x1, -R235 ;  /* 0x000000019c987824 */ /* 0x000fe800078e0aeb */
[----:B------:R-:W-:Y:S05]  /*6a90*/  IMAD R152, R149, c[0x0][0x32c], R152 ;  /* 0x0000cb0095987a24 */ /* 0x000fea00078e0298 */
[----:B------:R-:W-:Y:S02]  /*6aa0*/  IADD3 R3, R152, c[0x0][0x32c], RZ ;  /* 0x0000cb0098037a10 */ /* 0x000fe40007ffe0ff */
[----:B------:R-:W-:Y:S02]  /*6ab0*/  IMNMX R167, R167, R152, !PT ;  /* 0x00000098a7a77217 */ /* 0x000fe40007800200 */
[----:B------:R-:W-:Y:S02]  /*6ac0*/  IMNMX R168, R168, R3, PT ;  /* 0x00000003a8a87217 */ /* 0x000fe40003800200 */
.L_x_484:
[----:B------:R-:W-:Y:S01]  /*6ad0*/  PLOP3.LUT P0, PT, PT, PT, UP1, 0x40, 0x0 ;  /* 0x000000000000781c */ /* 0x000fe20003f0e818 */
[----:B------:R-:W1:Y:S02]  /*6ae0*/  SHFL.IDX PT, R152, R158, 0x1, 0x1c1f ;  /* 0x003c1f009e987f89 */ /* 0x000e6400000e0000 */
[----:B-1----:R-:W-:Y:S01]  /*6af0*/  IADD3 R164, R153, R152, RZ ;  /* 0x0000009899a47210 */ /* 0x002fe20007ffe0ff */
[----:B------:R-:W-:Y:S09]  /*6b00*/  IMAD.IADD R166, R154, 0x1, R152 ;  /* 0x000000019aa67824 */ /* 0x000ff200078e0298 */
        /* <DEDUP_REMOVED lines=16> */
.L_x_490:
[----:B------:R-:W-:Y:S04]  /*6c10*/  MOV R3, 0x1 ;  /* 0x0000000100037802 */ /* 0x000fe80000000f00 */
[----:B------:R-:W-:Y:S11]  /*6c20*/  ISETP.NE.AND P0, PT, R3, c[0x0][0x32c], PT ;  /* 0x0000cb0003007a0c */ /* 0x000ff60003f05270 */
[----:B------:R-:W-:Y:S02]  /*6c30*/  @!UPT UIADD3 URZ, URZ, URZ, URZ ;  /* 0x0000003f3f3ff290 */ /* 0x000fe4000fffe03f */
[----:B------:R-:W-:Y:S05]  /*6c40*/  @P0 IMAD.HI.U32 R3, R152, c[0x0][0x330], RZ ;  /* 0x0000cc0098030a27 */ /* 0x000fea00078e00ff */
[----:B------:R-:W-:Y:S02]  /*6c50*/  @P0 SHF.R.U32.HI R152, RZ, c[0x0][0x334], R3 ;  /* 0x0000cd00ff980a19 */ /* 0x000fe40000011603 */
.L_x_491:
[----:B------:R-:W-:Y:S05]  /*6c60*/  BSYNC B0 ;  /* 0x0000000000007941 */ /* 0x000fea0003800000 */
.L_x_489:
[----:B------:R-:W-:Y:S04]  /*6c70*/  IMAD.IADD R3, R156, 0x1, -R235 ;  /* 0x000000019c037824 */ /* 0x000fe800078e0aeb */
[----:B------:R-:W-:Y:S05]  /*6c80*/  IMAD R3, R152, c[0x0][0x32c], R3 ;  /* 0x0000cb0098037a24 */ /* 0x000fea00078e0203 */
[----:B------:R-:W-:Y:S02]  /*6c90*/  IADD3 R149, R3, c[0x0][0x32c], RZ ;  /* 0x0000cb0003957a10 */ /* 0x000fe40007ffe0ff */
[----:B------:R-:W-:Y:S02]  /*6ca0*/  IMNMX R164, R164, R3, !PT ;  /* 0x00000003a4a47217 */ /* 0x000fe40007800200 */
[----:B------:R-:W-:Y:S02]  /*6cb0*/  IMNMX R166, R166, R149, PT ;  /* 0x00000095a6a67217 */ /* 0x000fe40003800200 */
.L_x_488:
        /* <DEDUP_REMOVED lines=13> */
[----:B------:R-:W-:Y:S05]  /*6d90*/  IMAD.MOV.U32 R3, RZ, RZ, c[0x0][0x32c] ;  /* 0x0000cb00ff037624 */ /* 0x000fea00078e00ff */
[----:B------:R-:W-:Y:S11]  /*6da0*/  ISETP.NE.AND P0, PT, R3, 0x1, PT ;  /* 0x000000010300780c */ /* 0x000ff60003f05270 */
[----:B------:R-:W-:Y:S02]  /*6db0*/  @!UPT UIADD3 URZ, URZ, URZ, URZ ;  /* 0x0000003f3f3ff290 */ /* 0x000fe4000fffe03f */
[----:B------:R-:W-:Y:S05]  /*6dc0*/  @P0 IMAD.HI.U32 R3, R152, c[0x0][0x330], RZ ;  /* 0x0000cc0098030a27 */ /* 0x000fea00078e00ff */
[----:B------:R-:W-:Y:S04]  /*6dd0*/  @P0 SHF.R.U32.HI R152, RZ, c[0x0][0x334], R3 ;  /* 0x0000cd00ff980a19 */ /* 0x000fe80000011603 */
[----:B------:R-:W-:Y:S01]  /*6de0*/  LOP3.LUT R152, RZ, R152, RZ, 0x33, !PT ;  /* 0x00000098ff987212 */ /* 0x000fe200078e33ff */
[----:B------:R-:W-:-:S05]  /*6df0*/  BRA `(.L_x_495) ;  /* 0x0000005000007947 */ /* 0x000fca0003800000 */
.L_x_494:
[----:B------:R-:W-:Y:S04]  /*6e00*/  MOV R3, c[0x0][0x32c] ;  /* 0x0000cb0000037a02 */ /* 0x000fe80000000f00 */
[----:B------:R-:W-:Y:S11]  /*6e10*/  ISETP.NE.AND P0, PT, R3, 0x1, PT ;  /* 0x000000010300780c */ /* 0x000ff60003f05270 */
[----:B------:R-:W-:Y:S02]  /*6e20*/  @!UPT UIADD3 URZ, URZ, URZ, URZ ;  /* 0x0000003f3f3ff290 */ /* 0x000fe4000fffe03f */
[----:B------:R-:W-:Y:S05]  /*6e30*/  @P0 IMAD.HI.U32 R3, R152, c[0x0][0x330], RZ ;  /* 0x0000cc0098030a27 */ /* 0x000fea00078e00ff */
[----:B------:R-:W-:Y:S02]  /*6e40*/  @P0 SHF.R.U32.HI R152, RZ, c[0x0][0x334], R3 ;  /* 0x0000cd00ff980a19 */ /* 0x000fe40000011603 */
.L_x_495:
[----:B------:R-:W-:Y:S05]  /*6e50*/  BSYNC B0 ;  /* 0x0000000000007941 */ /* 0x000fea0003800000 */
.L_x_493:
[----:B------:R-:W-:Y:S04]  /*6e60*/  IMAD.IADD R3, R156, 0x1, -R235 ;  /* 0x000000019c037824 */ /* 0x000fe800078e0aeb */
[----:B------:R-:W-:Y:S05]  /*6e70*/  IMAD R3, R152, c[0x0][0x32c], R3 ;  /* 0x0000cb0098037a24 */ /* 0x000fea00078e0203 */
[----:B------:R-:W-:Y:S02]  /*6e80*/  IADD3 R149, R3, c[0x0][0x32c], RZ ;  /* 0x0000cb0003957a10 */ /* 0x000fe40007ffe0ff */
[----:B------:R-:W-:Y:S02]  /*6e90*/  IMNMX R161, R161, R3, !PT ;  /* 0x00000003a1a17217 */ /* 0x000fe40007800200 */
[----:B------:R-:W-:Y:S02]  /*6ea0*/  IMNMX R162, R162, R149, PT ;  /* 0x00000095a2a27217 */ /* 0x000fe40003800200 */
.L_x_492:
[C---:B------:R-:W-:Y:S02]  /*6eb0*/  ISETP.GE.AND P2, PT, R156.reuse, 0x9, PT ;  /* 0x000000099c00780c */ /* 0x040fe40003f46270 */
[----:B------:R-:W-:Y:S02]  /*6ec0*/  ISETP.GE.AND P1, PT, R156, 0xa, PT ;  /* 0x0000000a9c00780c */ /* 0x000fe40003f26270 */
[C---:B------:R-:W-:Y:S02]  /*6ed0*/  ISETP.GT.AND P0, PT, R167.reuse, 0x8, !P2 ;  /* 0x00000008a700780c */ /* 0x040fe40005704270 */
[----:B------:R-:W-:Y:S02]  /*6ee0*/  P2R R152, PR, RZ, 0x4 ;  /* 0x00000004ff987803 */ /* 0x000fe40000000000 */
[----:B------:R-:W-:Y:S02]  /*6ef0*/  ISETP.LT.OR P0, PT, R168, 0x9, P0 ;  /* 0x00000009a800780c */ /* 0x000fe40000701670 */
[----:B------:R-:W-:Y:S02]  /*6f00*/  P2R R151, PR, RZ, 0x2 ;  /* 0x00000002ff977803 */ /* 0x000fe40000000000 */
[----:B------:R-:W-:Y:S02]  /*6f10*/  FSEL R149, R16, -INF , !P0 ;  /* 0xff80000010957808 */ /* 0x000fe40004000000 */
[----:B------:R-:W-:Y:S02]  /*6f20*/  ISETP.GT.AND P0, PT, R167, 0x9, !P1 ;  /* 0x00000009a700780c */ /* 0x000fe40004f04270 */
[----:B------:R-:W-:Y:S02]  /*6f30*/  ISETP.GE.AND P5, PT, R156, 0x21, PT ;  /* 0x000000219c00780c */ /* 0x000fe40003fa6270 */
[----:B------:R-:W-:Y:S02]  /*6f40*/  ISETP.LT.OR P0, PT, R168, 0xa, P0 ;  /* 0x0000000aa800780c */ /* 0x000fe40000701670 */
[----:B------:R-:W-:Y:S02]  /*6f50*/  ISETP.GE.AND P4, PT, R156, 0x22, PT ;  /* 0x000000229c00780c */ /* 0x000fe40003f86270 */
[----:B------:R-:W-:Y:S02]  /*6f60*/  FSEL R155, R17, -INF , !P0 ;  /* 0xff800000119b7808 */ /* 0x000fe40004000000 */
[----:B------:R-:W-:Y:S02]  /*6f70*/  ISETP.GT.AND P0, PT, R164, 0x8, !P2 ;  /* 0x00000008a400780c */ /* 0x000fe40005704270 */
[----:B------:R-:W-:Y:S02]  /*6f80*/  ISETP.GE.AND P2, PT, R156, 0x11, PT ;  /* 0x000000119c00780c */ /* 0x000fe40003f46270 */
[----:B------:R-:W-:Y:S02]  /*6f90*/  ISETP.LT.OR P0, PT, R166, 0x9, P0 ;  /* 0x00000009a600780c */ /* 0x000fe40000701670 */
[----:B------:R-:W-:Y:S02]  /*6fa0*/  P2R R160, PR, RZ, 0x4 ;  /* 0x00000004ffa07803 */ /* 0x000fe40000000000 */
[----:B------:R-:W-:Y:S02]  /*6fb0*/  FSEL R3, R18, -INF , !P0 ;  /* 0xff80000012037808 */ /* 0x000fe40004000000 */
[----:B------:R-:W-:Y:S02]  /*6fc0*/  ISETP.GT.AND P0, PT, R164, 0x9, !P1 ;  /* 0x00000009a400780c */ /* 0x000fe40004f04270 */
[----:B------:R-:W-:Y:S02]  /*6fd0*/  ISETP.GE.AND P1, PT, R156, 0x12, PT ;  /* 0x000000129c00780c */ /* 0x000fe40003f26270 */
[----:B------:R-:W-:Y:S02]  /*6fe0*/  ISETP.LT.OR P0, PT, R166, 0xa, P0 ;  /* 0x0000000aa600780c */ /* 0x000fe40000701670 */
[----:B------:R-:W-:Y:S02]  /*6ff0*/  P2R R159, PR, RZ, 0x2 ;  /* 0x00000002ff9f7803 */ /* 0x000fe40000000000 */
[----:B------:R-:W-:Y:S02]  /*7000*/  FSEL R157, R19, -INF , !P0 ;  /* 0xff800000139d7808 */ /* 0x000fe40004000000 */
[C---:B------:R-:W-:Y:S02]  /*7010*/  ISETP.GT.AND P0, PT, R167.reuse, 0x10, !P2 ;  /* 0x00000010a700780c */ /* 0x040fe40005704270 */
[----:B------:R-:W-:Y:S02]  /*7020*/  ISETP.GE.AND P3, PT, R156, 0x29, PT ;  /* 0x000000299c00780c */ /* 0x000fe40003f66270 */
[----:B------:R-:W-:Y:S02]  /*7030*/  ISETP.LT.OR P0, PT, R168, 0x11, P0 ;  /* 0x00000011a800780c */ /* 0x000fe40000701670 */
[----:B------:R-:W-:Y:S02]  /*7040*/  ISETP.GE.AND P6, PT, R156, 0x2a, PT ;  /* 0x0000002a9c00780c */ /* 0x000fe40003fc6270 */
[----:B------:R-:W-:Y:S02]  /*7050*/  FSEL R186, R20, -INF , !P0 ;  /* 0xff80000014ba7808 */ /* 0x000fe40004000000 */
[----:B------:R-:W-:Y:S04]  /*7060*/  ISETP.GT.AND P0, PT, R167, 0x11, !P1 ;  /* 0x00000011a700780c */ /* 0x000fe80004f04270 */
[----:B------:R-:W-:Y:S04]  /*7070*/  ISETP.LT.OR P0, PT, R168, 0x12, P0 ;  /* 0x00000012a800780c */ /* 0x000fe80000701670 */
        /* <DEDUP_REMOVED lines=11> */
[C---:B------:R-:W-:Y:S04]  /*7130*/  ISETP.GT.AND P0, PT, R167.reuse, 0x18, !P2 ;  /* 0x00000018a700780c */ /* 0x040fe80005704270 */
[----:B------:R-:W-:Y:S04]  /*7140*/  ISETP.LT.OR P0, PT, R168, 0x19, P0 ;  /* 0x00000019a800780c */ /* 0x000fe80000701670 */
[----:B------:R-:W-:Y:S02]  /*7150*/  FSEL R190, R32, -INF , !P0 ;  /* 0xff80000020be7808 */ /* 0x000fe40004000000 */
[----:B------:R-:W-:Y:S04]  /*7160*/  ISETP.GT.AND P0, PT, R167, 0x19, !P1 ;  /* 0x00000019a700780c */ /* 0x000fe80004f04270 */
[----:B------:R-:W-:Y:S04]  /*7170*/  ISETP.LT.OR P0, PT, R168, 0x1a, P0 ;  /* 0x0000001aa800780c */ /* 0x000fe80000701670 */
[----:B------:R-:W-:Y:S02]  /*7180*/  FSEL R195, R33, -INF , !P0 ;  /* 0xff80000021c37808 */ /* 0x000fe40004000000 */
[----:B------:R-:W-:Y:S02]  /*7190*/  ISETP.GT.AND P0, PT, R164, 0x18, !P2 ;  /* 0x00000018a400780c */ /* 0x000fe40005704270 */
[----:B------:R-:W-:Y:S02]  /*71a0*/  ISETP.GE.AND P2, PT, R156, 0x1, PT ;  /* 0x000000019c00780c */ /* 0x000fe40003f46270 */
[----:B------:R-:W-:Y:S04]  /*71b0*/  ISETP.LT.OR P0, PT, R166, 0x19, P0 ;  /* 0x00000019a600780c */ /* 0x000fe80000701670 */
[----:B------:R-:W-:Y:S02]  /*71c0*/  FSEL R196, R34, -INF , !P0 ;  /* 0xff80000022c47808 */ /* 0x000fe40004000000 */
[----:B------:R-:W-:Y:S02]  /*71d0*/  ISETP.GT.AND P0, PT, R164, 0x19, !P1 ;  /* 0x00000019a400780c */ /* 0x000fe40004f04270 */
[----:B------:R-:W-:Y:S02]  /*71e0*/  ISETP.GE.AND P1, PT, R156, 0x2, PT ;  /* 0x000000029c00780c */ /* 0x000fe40003f26270 */
[----:B------:R-:W-:Y:S04]  /*71f0*/  ISETP.LT.OR P0, PT, R166, 0x1a, P0 ;  /* 0x0000001aa600780c */ /* 0x000fe80000701670 */
[----:B------:R-:W-:Y:S02]  /*7200*/  FSEL R199, R35, -INF , !P0 ;  /* 0xff80000023c77808 */ /* 0x000fe40004000000 */
[C---:B------:R-:W-:Y:S04]  /*7210*/  ISETP.GT.AND P0, PT, R167.reuse, 0x20, !P5 ;  /* 0x00000020a700780c */ /* 0x040fe80006f04270 */
[----:B------:R-:W-:Y:S04]  /*7220*/  ISETP.LT.OR P0, PT, R168, 0x21, P0 ;  /* 0x00000021a800780c */ /* 0x000fe80000701670 */
[----:B------:R-:W-:Y:S02]  /*7230*/  FSEL R198, R36, -INF , !P0 ;  /* 0xff80000024c67808 */ /* 0x000fe40004000000 */
[----:B------:R-:W-:Y:S04]  /*7240*/  ISETP.GT.AND P0, PT, R167, 0x21, !P4 ;  /* 0x00000021a700780c */ /* 0x000fe80006704270 */
        /* <DEDUP_REMOVED lines=8> */
[C---:B------:R-:W-:Y:S04]  /*72d0*/  ISETP.GT.AND P0, PT, R167.reuse, RZ, !P2 ;  /* 0x000000ffa700720c */ /* 0x040fe80005704270 */
[----:B------:R-:W-:Y:S04]  /*72e0*/  ISETP.LT.OR P0, PT, R168, 0x1, P0 ;  /* 0x00000001a800780c */ /* 0x000fe80000701670 */
[----:B------:R-:W-:Y:S02]  /*72f0*/  FSEL R175, R4, -INF , !P0 ;  /* 0xff80000004af7808 */ /* 0x000fe40004000000 */
[----:B------:R-:W-:Y:S01]  /*7300*/  ISETP.GT.AND P0, PT, R167, 0x1, !P1 ;  /* 0x00000001a700780c */ /* 0x000fe20004f04270 */
[----:B------:R-:W1:Y:S03]  /*7310*/  SHFL.IDX PT, R4, R158, 0x3, 0x1c1f ;  /* 0x007c1f009e047f89 */ /* 0x000e6600000e0000 */
[----:B------:R-:W-:Y:S04]  /*7320*/  ISETP.LT.OR P0, PT, R168, 0x2, P0 ;  /* 0x00000002a800780c */ /* 0x000fe80000701670 */
[----:B------:R-:W-:Y:S02]  /*7330*/  FSEL R173, R5, -INF , !P0 ;  /* 0xff80000005ad7808 */ /* 0x000fe40004000000 */
[----:B------:R-:W-:Y:S04]  /*7340*/  ISETP.GT.AND P0, PT, R164, 0x1, !P1 ;  /* 0x00000001a400780c */ /* 0x000fe80004f04270 */
[----:B------:R-:W-:Y:S04]  /*7350*/  ISETP.LT.OR P0, PT, R166, 0x2, P0 ;  /* 0x00000002a600780c */ /* 0x000fe80000701670 */
[----:B------:R-:W-:Y:S02]  /*7360*/  FSEL R7, R7, -INF , !P0 ;  /* 0xff80000007077808 */ /* 0x000fe40004000000 */
[----:B------:R-:W-:Y:S04]  /*7370*/  ISETP.GT.AND P0, PT, R164, RZ, !P2 ;  /* 0x000000ffa400720c */ /* 0x000fe80005704270 */
[----:B------:R-:W-:Y:S01]  /*7380*/  ISETP.LT.OR P0, PT, R166, 0x1, P0 ;  /* 0x00000001a600780c */ /* 0x000fe20000701670 */
[--C-:B-1----:R-:W-:Y:S02]  /*7390*/  IMAD.IADD R154, R154, 0x1, R4.reuse ;  /* 0x000000019a9a7824 */ /* 0x102fe400078e0204 */
[----:B------:R-:W-:Y:S01]  /*73a0*/  IMAD.IADD R153, R153, 0x1, R4 ;  /* 0x0000000199997824 */ /* 0x000fe200078e0204 */
        /* <DEDUP_REMOVED lines=16> */
[----:B------:R-:W-:Y:S04]  /*74b0*/  ISETP.NE.AND P0, PT, R152, RZ, PT ;  /* 0x000000ff9800720c */ /* 0x000fe80003f05270 */
        /* <DEDUP_REMOVED lines=13> */
[C---:B------:R-:W-:Y:S04]  /*7590*/  ISETP.LT.OR P0, PT, R162.reuse, 0x12, P0 ;  /* 0x00000012a200780c */ /* 0x040fe80000701670 */
        /* <DEDUP_REMOVED lines=9> */
[C---:B------:R-:W-:Y:S04]  /*7630*/  ISETP.GT.AND P0, PT, R161.reuse, 0x20, !P5 ;  /* 0x00000020a100780c */ /* 0x040fe80006f04270 */
[----:B------:R-:W-:Y:S04]  /*7640*/  ISETP.LT.OR P0, PT, R162, 0x21, P0 ;  /* 0x00000021a200780c */ /* 0x000fe80000701670 */
[----:B------:R-:W-:Y:S02]  /*7650*/  FSEL R169, R40, -INF , !P0 ;  /* 0xff80000028a97808 */ /* 0x000fe40004000000 */
[----:B------:R-:W-:Y:S04]  /*7660*/  ISETP.GT.AND P0, PT, R161, 0x21, !P4 ;  /* 0x00000021a100780c */ /* 0x000fe80006704270 */
[C---:B------:R-:W-:Y:S04]  /*7670*/  ISETP.LT.OR P0, PT, R162.reuse, 0x22, P0 ;  /* 0x00000022a200780c */ /* 0x040fe80000701670 */
[----:B------:R-:W-:Y:S02]  /*7680*/  FSEL R166, R41, -INF , !P0 ;  /* 0xff80000029a67808 */ /* 0x000fe40004000000 */
[C---:B------:R-:W-:Y:S04]  /*7690*/  ISETP.GT.AND P0, PT, R161.reuse, 0x28, !P3 ;  /* 0x00000028a100780c */ /* 0x040fe80005f04270 */
[----:B------:R-:W-:Y:S04]  /*76a0*/  ISETP.LT.OR P0, PT, R162, 0x29, P0 ;  /* 0x00000029a200780c */ /* 0x000fe80000701670 */
[----:B------:R-:W-:Y:S02]  /*76b0*/  FSEL R164, R44, -INF , !P0 ;  /* 0xff8000002ca47808 */ /* 0x000fe40004000000 */
[C---:B------:R-:W-:Y:S04]  /*76c0*/  ISETP.GT.AND P0, PT, R161.reuse, RZ, !P2 ;  /* 0x000000ffa100720c */ /* 0x040fe80005704270 */
[----:B------:R-:W-:Y:S04]  /*76d0*/  ISETP.LT.OR P0, PT, R162, 0x1, P0 ;  /* 0x00000001a200780c */ /* 0x000fe80000701670 */
[----:B------:R-:W-:Y:S02]  /*76e0*/  FSEL R25, R8, -INF , !P0 ;  /* 0xff80000008197808 */ /* 0x000fe40004000000 */
[----:B------:R-:W-:Y:S04]  /*76f0*/  ISETP.GT.AND P0, PT, R161, 0x29, !P6 ;  /* 0x00000029a100780c */ /* 0x000fe80007704270 */
[----:B------:R-:W-:Y:S04]  /*7700*/  ISETP.LT.OR P0, PT, R162, 0x2a, P0 ;  /* 0x0000002aa200780c */ /* 0x000fe80000701670 */
[----:B------:R-:W-:Y:S02]  /*7710*/  FSEL R161, R45, -INF , !P0 ;  /* 0xff8000002da17808 */ /* 0x000fe40004000000 */
[----:B------:R-:W-:Y:S11]  /*7720*/  PLOP3.LUT P0, PT, PT, PT, UP1, 0x40, 0x0 ;  /* 0x000000000000781c */ /* 0x000ff60003f0e818 */
[----:B------:R-:W-:Y:S02]  /*7730*/  @!UPT UIADD3 URZ, URZ, URZ, URZ ;  /* 0x0000003f3f3ff290 */ /* 0x000fe4000fffe03f */
        /* <DEDUP_REMOVED lines=16> */
.L_x_498:
[----:B------:R-:W-:Y:S04]  /*7840*/  MOV R4, c[0x0][0x32c] ;  /* 0x0000cb0000047a02 */ /* 0x000fe80000000f00 */
[----:B------:R-:W-:Y:S11]  /*7850*/  ISETP.NE.AND P0, PT, R4, 0x1, PT ;  /* 0x000000010400780c */ /* 0x000ff60003f05270 */
[----:B------:R-:W-:Y:S02]  /*7860*/  @!UPT UIADD3 URZ, URZ, URZ, URZ ;  /* 0x0000003f3f3ff290 */ /* 0x000fe4000fffe03f */
[----:B------:R-:W-:Y:S05]  /*7870*/  @P0 IMAD.HI.U32 R4, R6, c[0x0][0x330], RZ ;  /* 0x0000cc0006040a27 */ /* 0x000fea00078e00ff */
[----:B------:R-:W-:Y:S02]  /*7880*/  @P0 SHF.R.U32.HI R6, RZ, c[0x0][0x334], R4 ;  /* 0x0000cd00ff060a19 */ /* 0x000fe40000011604 */
.L_x_499:
[----:B------:R-:W-:Y:S05]  /*7890*/  BSYNC B0 ;  /* 0x0000000000007941 */ /* 0x000fea0003800000 */
.L_x_497:
[----:B------:R-:W-:Y:S04]  /*78a0*/  IMAD.IADD R9, R156, 0x1, -R235 ;  /* 0x000000019c097824 */ /* 0x000fe800078e0aeb */
[----:B------:R-:W-:Y:S05]  /*78b0*/  IMAD R9, R6, c[0x0][0x32c], R9 ;  /* 0x0000cb0006097a24 */ /* 0x000fea00078e0209 */
[----:B------:R-:W-:Y:S02]  /*78c0*/  IADD3 R13, R9, c[0x0][0x32c], RZ ;  /* 0x0000cb00090d7a10 */ /* 0x000fe40007ffe0ff */
[----:B------:R-:W-:Y:S02]  /*78d0*/  IMNMX R153, R153, R9, !PT ;  /* 0x0000000999997217 */ /* 0x000fe40007800200 */
[----:B------:R-:W-:Y:S02]  /*78e0*/  IMNMX R154, R154, R13, PT ;  /* 0x0000000d9a9a7217 */ /* 0x000fe40003800200 */
.L_x_496:
[----:B------:R-:W-:Y:S02]  /*78f0*/  FMNMX.FTZ R4, R175, R150, !PT ;  /* 0x00000096af047209 */ /* 0x000fe40007810000 */
[----:B------:R-:W-:Y:S02]  /*7900*/  ISETP.GT.AND P0, PT, R153, RZ, !P2 ;  /* 0x000000ff9900720c */ /* 0x000fe40005704270 */
[----:B------:R-:W-:Y:S02]  /*7910*/  FMNMX.FTZ R4, R173, R4, !PT ;  /* 0x00000004ad047209 */ /* 0x000fe40007810000 */
[----:B------:R-:W-:Y:S02]  /*7920*/  ISETP.LT.OR P0, PT, R154, 0x1, P0 ;  /* 0x000000019a00780c */ /* 0x000fe40000701670 */
[----:B------:R-:W-:Y:S02]  /*7930*/  FMNMX.FTZ R4, R149, R4, !PT ;  /* 0x0000000495047209 */ /* 0x000fe40007810000 */
[----:B------:R-:W-:Y:S02]  /*7940*/  FSEL R17, R10, -INF , !P0 ;  /* 0xff8000000a117808 */ /* 0x000fe40004000000 */
[----:B------:R-:W-:Y:S02]  /*7950*/  FMNMX.FTZ R9, R155, R4, !PT ;  /* 0x000000049b097209 */ /* 0x000fe40007810000 */
[----:B------:R-:W-:Y:S02]  /*7960*/  ISETP.GT.AND P0, PT, R153, 0x1, !P1 ;  /* 0x000000019900780c */ /* 0x000fe40004f04270 */
[----:B------:R-:W-:Y:S02]  /*7970*/  FMNMX.FTZ R4, R186, R9, !PT ;  /* 0x00000009ba047209 */ /* 0x000fe40007810000 */
[----:B------:R-:W-:Y:S02]  /*7980*/  ISETP.LT.OR P0, PT, R154, 0x2, P0 ;  /* 0x000000029a00780c */ /* 0x000fe40000701670 */
[----:B------:R-:W-:Y:S02]  /*7990*/  FMNMX.FTZ R9, R187, R4, !PT ;  /* 0x00000004bb097209 */ /* 0x000fe40007810000 */
[----:B------:R-:W-:Y:S02]  /*79a0*/  FSEL R13, R11, -INF , !P0 ;  /* 0xff8000000b0d7808 */ /* 0x000fe40004000000 */
[----:B------:R-:W-:Y:S02]  /*79b0*/  FMNMX.FTZ R4, R190, R9, !PT ;  /* 0x00000009be047209 */ /* 0x000fe40007810000 */
[----:B------:R-:W-:Y:S02]  /*79c0*/  ISETP.NE.AND P0, PT, R152, RZ, PT ;  /* 0x000000ff9800720c */ /* 0x000fe40003f05270 */
[----:B------:R-:W-:Y:S02]  /*79d0*/  FMNMX.FTZ R9, R195, R4, !PT ;  /* 0x00000004c3097209 */ /* 0x000fe40007810000 */
[----:B------:R-:W-:Y:S02]  /*79e0*/  FMNMX.FTZ R8, R5, R148, !PT ;  /* 0x0000009405087209 */ /* 0x000fe40007810000 */
[----:B------:R-:W-:Y:S02]  /*79f0*/  ISETP.GT.AND P0, PT, R153, 0x8, !P0 ;  /* 0x000000089900780c */ /* 0x000fe40004704270 */
[----:B------:R-:W-:Y:S02]  /*7a00*/  FMNMX.FTZ R4, R198, R9, !PT ;  /* 0x00000009c6047209 */ /* 0x000fe40007810000 */
[----:B------:R-:W-:Y:S02]  /*7a10*/  FMNMX.FTZ R8, R7, R8, !PT ;  /* 0x0000000807087209 */ /* 0x000fe40007810000 */
[----:B------:R-:W-:Y:S02]  /*7a20*/  ISETP.LT.OR P0, PT, R154, 0x9, P0 ;  /* 0x000000099a00780c */ /* 0x000fe40000701670 */
[----:B------:R-:W-:Y:S02]  /*7a30*/  FMNMX.FTZ R9, R197, R4, !PT ;  /* 0x00000004c5097209 */ /* 0x000fe40007810000 */
[----:B------:R-:W-:Y:S02]  /*7a40*/  FMNMX.FTZ R8, R3, R8, !PT ;  /* 0x0000000803087209 */ /* 0x000fe40007810000 */
[----:B------:R-:W-:Y:S02]  /*7a50*/  FSEL R11, R14, -INF , !P0 ;  /* 0xff8000000e0b7808 */ /* 0x000fe40004000000 */
[----:B------:R-:W-:Y:S02]  /*7a60*/  ISETP.NE.AND P0, PT, R151, RZ, PT ;  /* 0x000000ff9700720c */ /* 0x000fe40003f05270 */
[----:B------:R-:W-:Y:S02]  /*7a70*/  FMNMX.FTZ R4, R192, R9, !PT ;  /* 0x00000009c0047209 */ /* 0x000fe40007810000 */
[----:B------:R-:W-:Y:S02]  /*7a80*/  FMNMX.FTZ R9, R157, R8, !PT ;  /* 0x000000089d097209 */ /* 0x000fe40007810000 */
[----:B------:R-:W-:Y:S02]  /*7a90*/  ISETP.GT.AND P0, PT, R153, 0x9, !P0 ;  /* 0x000000099900780c */ /* 0x000fe40004704270 */
[----:B------:R-:W-:Y:S02]  /*7aa0*/  FMNMX.FTZ R6, R171, R4, !PT ;  /* 0x00000004ab067209 */ /* 0x000fe40007810000 */
[----:B------:R-:W-:Y:S02]  /*7ab0*/  FMNMX.FTZ R4, R188, R9, !PT ;  /* 0x00000009bc047209 */ /* 0x000fe40007810000 */
[----:B------:R-:W-:Y:S01]  /*7ac0*/  ISETP.LT.OR P0, PT, R154, 0xa, P0 ;  /* 0x0000000a9a00780c */ /* 0x000fe20000701670 */
[----:B------:R-:W1:Y:S01]  /*7ad0*/  SHFL.BFLY PT, R9, R6, 0x2, 0x1f ;  /* 0x0c401f0006097f89 */ /* 0x000e6200000e0000 */
[----:B------:R-:W-:Y:S02]  /*7ae0*/  FMNMX.FTZ R19, R189, R4, !PT ;  /* 0x00000004bd137209 */ /* 0x000fe40007810000 */
[----:B------:R-:W-:Y:S02]  /*7af0*/  FSEL R15, R15, -INF , !P0 ;  /* 0xff8000000f0f7808 */ /* 0x000fe40004000000 */
[----:B------:R-:W-:Y:S02]  /*7b00*/  ISETP.NE.AND P0, PT, R160, RZ, PT ;  /* 0x000000ffa000720c */ /* 0x000fe40003f05270 */
[----:B------:R-:W-:Y:S02]  /*7b10*/  FMNMX.FTZ R8, R196, R19, !PT ;  /* 0x00000013c4087209 */ /* 0x000fe40007810000 */
[----:B------:R-:W-:Y:S02]  /*7b20*/  ISETP.GT.AND P0, PT, R153, 0x10, !P0 ;  /* 0x000000109900780c */ /* 0x000fe40004704270 */
        /* <DEDUP_REMOVED lines=11> */
[----:B------:R-:W-:Y:S02]  /*7be0*/  ISETP.LT.OR P0, PT, R154, 0x12, P0 ;  /* 0x000000129a00780c */ /* 0x000fe40000701670 */
[----:B------:R-:W-:Y:S02]  /*7bf0*/  ISETP.NE.AND P1, PT, R163, RZ, PT ;  /* 0x000000ffa300720c */ /* 0x000fe40003f25270 */
[----:B-1----:R-:W-:Y:S02]  /*7c00*/  FMNMX.FTZ R4, R6, R9, !PT ;  /* 0x0000000906047209 */ /* 0x002fe40007810000 */
[----:B------:R-:W-:Y:S02]  /*7c10*/  FMNMX.FTZ R9, R37, R10, !PT ;  /* 0x0000000a25097209 */ /* 0x000fe40007810000 */
[----:B------:R-:W-:Y:S01]  /*7c20*/  FMNMX.FTZ R6, R167, R8, !PT ;  /* 0x00000008a7067209 */ /* 0x000fe20007810000 */
[----:B------:R-:W1:Y:S01]  /*7c30*/  SHFL.BFLY PT, R151, R4, 0x1, 0x1f ;  /* 0x0c201f0004977f89 */ /* 0x000e6200000e0000 */
[----:B------:R-:W-:Y:S02]  /*7c40*/  FSEL R251, R27, -INF , !P0 ;  /* 0xff8000001bfb7808 */ /* 0x000fe40004000000 */
[----:B------:R-:W-:Y:S02]  /*7c50*/  ISETP.GT.AND P0, PT, R153, 0x18, !P1 ;  /* 0x000000189900780c */ /* 0x000fe40004f04270 */
[----:B------:R-:W-:Y:S02]  /*7c60*/  FMNMX.FTZ R8, R242, R9, !PT ;  /* 0x00000009f2087209 */ /* 0x000fe40007810000 */
[----:B------:R-:W-:Y:S01]  /*7c70*/  ISETP.NE.AND P2, PT, R165, RZ, PT ;  /* 0x000000ffa500720c */ /* 0x000fe20003f45270 */
[----:B------:R-:W2:Y:S01]  /*7c80*/  SHFL.BFLY PT, R9, R6, 0x2, 0x1f ;  /* 0x0c401f0006097f89 */ /* 0x000ea200000e0000 */
[----:B------:R-:W-:Y:S02]  /*7c90*/  ISETP.LT.OR P0, PT, R154, 0x19, P0 ;  /* 0x000000199a00780c */ /* 0x000fe40000701670 */
[----:B------:R-:W-:Y:S02]  /*7ca0*/  FMNMX.FTZ R19, R247, R8, !PT ;  /* 0x00000008f7137209 */ /* 0x000fe40007810000 */
[----:B------:R-:W-:Y:S02]  /*7cb0*/  FSEL R252, R30, -INF , !P0 ;  /* 0xff8000001efc7808 */ /* 0x000fe40004000000 */
[----:B------:R-:W-:Y:S02]  /*7cc0*/  ISETP.GT.AND P0, PT, R153, 0x19, !P2 ;  /* 0x000000199900780c */ /* 0x000fe40005704270 */
[----:B------:R-:W-:Y:S02]  /*7cd0*/  FMNMX.FTZ R8, R246, R19, !PT ;  /* 0x00000013f6087209 */ /* 0x000fe40007810000 */
[C---:B------:R-:W-:Y:S02]  /*7ce0*/  ISETP.LT.OR P0, PT, R154.reuse, 0x1a, P0 ;  /* 0x0000001a9a00780c */ /* 0x040fe40000701670 */
[----:B------:R-:W-:Y:S02]  /*7cf0*/  FMNMX.FTZ R8, R249, R8, !PT ;  /* 0x00000008f9087209 */ /* 0x000fe40007810000 */
[----:B------:R-:W-:Y:S02]  /*7d00*/  FSEL R250, R31, -INF , !P0 ;  /* 0xff8000001ffa7808 */ /* 0x000fe40004000000 */
[----:B------:R-:W-:Y:S02]  /*7d10*/  ISETP.GT.AND P0, PT, R153, 0x20, !P5 ;  /* 0x000000209900780c */ /* 0x000fe40006f04270 */
[----:B------:R-:W-:Y:S02]  /*7d20*/  FMNMX.FTZ R19, R169, R8, !PT ;  /* 0x00000008a9137209 */ /* 0x000fe40007810000 */
[----:B------:R-:W-:Y:S02]  /*7d30*/  ISETP.LT.OR P0, PT, R154, 0x21, P0 ;  /* 0x000000219a00780c */ /* 0x000fe40000701670 */
[----:B------:R-:W-:Y:S02]  /*7d40*/  FMNMX.FTZ R19, R166, R19, !PT ;  /* 0x00000013a6137209 */ /* 0x000fe40007810000 */
[----:B------:R-:W-:Y:S02]  /*7d50*/  FSEL R165, R42, -INF , !P0 ;  /* 0xff8000002aa57808 */ /* 0x000fe40004000000 */
[----:B------:R-:W-:Y:S02]  /*7d60*/  ISETP.GT.AND P0, PT, R153, 0x21, !P4 ;  /* 0x000000219900780c */ /* 0x000fe40006704270 */
[----:B-1----:R-:W-:Y:S02]  /*7d70*/  FMNMX.FTZ R151, R4, R151, !PT ;  /* 0x0000009704977209 */ /* 0x002fe40007810000 */
[----:B------:R-:W-:Y:S02]  /*7d80*/  ISETP.LT.OR P0, PT, R154, 0x22, P0 ;  /* 0x000000229a00780c */ /* 0x000fe40000701670 */
[----:B--2---:R-:W-:Y:S01]  /*7d90*/  FMNMX.FTZ R4, R6, R9, !PT ;  /* 0x0000000906047209 */ /* 0x004fe20007810000 */
[----:B------:R-:W-:Y:S01]  /*7da0*/  FMUL.FTZ R244, R151, c[0x0][0x2d0] ;  /* 0x0000b40097f47a20 */ /* 0x000fe20000410000 */
[----:B------:R-:W-:Y:S02]  /*7db0*/  FMNMX.FTZ R8, R164, R19, !PT ;  /* 0x00000013a4087209 */ /* 0x000fe40007810000 */
[----:B------:R-:W-:Y:S01]  /*7dc0*/  FSEL R163, R43, -INF , !P0 ;  /* 0xff8000002ba37808 */ /* 0x000fe20004000000 */
[----:B------:R-:W1:Y:S01]  /*7dd0*/  SHFL.BFLY PT, R19, R4, 0x1, 0x1f ;  /* 0x0c201f0004137f89 */ /* 0x000e6200000e0000 */
[----:B------:R-:W-:Y:S02]  /*7de0*/  ISETP.GT.AND P0, PT, R153, 0x28, !P3 ;  /* 0x000000289900780c */ /* 0x000fe40005f04270 */
[----:B------:R-:W-:Y:S02]  /*7df0*/  FMNMX.FTZ R6, R161, R8, !PT ;  /* 0x00000008a1067209 */ /* 0x000fe40007810000 */
[----:B------:R-:W-:Y:S02]  /*7e00*/  ISETP.LT.OR P0, PT, R154, 0x29, P0 ;  /* 0x000000299a00780c */ /* 0x000fe40000701670 */
[----:B------:R-:W-:Y:S01]  /*7e10*/  FMNMX.FTZ R8, R17, R0, !PT ;  /* 0x0000000011087209 */ /* 0x000fe20007810000 */
[----:B------:R-:W2:Y:S01]  /*7e20*/  SHFL.BFLY PT, R9, R6, 0x2, 0x1f ;  /* 0x0c401f0006097f89 */ /* 0x000ea200000e0000 */
[----:B------:R-:W-:Y:S02]  /*7e30*/  FSEL R160, R46, -INF , !P0 ;  /* 0xff8000002ea07808 */ /* 0x000fe40004000000 */
[----:B------:R-:W-:Y:S02]  /*7e40*/  ISETP.GT.AND P0, PT, R153, 0x29, !P6 ;  /* 0x000000299900780c */ /* 0x000fe40007704270 */
[----:B------:R-:W-:Y:S02]  /*7e50*/  FMNMX.FTZ R8, R13, R8, !PT ;  /* 0x000000080d087209 */ /* 0x000fe40007810000 */
[----:B------:R-:W-:Y:S02]  /*7e60*/  ISETP.LT.OR P0, PT, R154, 0x2a, P0 ;  /* 0x0000002a9a00780c */ /* 0x000fe40000701670 */
[----:B------:R-:W-:Y:S02]  /*7e70*/  FMNMX.FTZ R8, R11, R8, !PT ;  /* 0x000000080b087209 */ /* 0x000fe40007810000 */
[----:B------:R-:W-:Y:S02]  /*7e80*/  FSEL R153, R47, -INF , !P0 ;  /* 0xff8000002f997808 */ /* 0x000fe40004000000 */
[----:B------:R-:W-:Y:S04]  /*7e90*/  FSETP.NEU.FTZ.AND P0, PT, R151, -INF , PT ;  /* 0xff8000009700780b */ /* 0x000fe80003f1d000 */
[----:B------:R-:W-:Y:S05]  /*7ea0*/  FSEL R244, R244, RZ, P0 ;  /* 0x000000fff4f47208 */ /* 0x000fea0000000000 */
[--C-:B------:R-:W-:Y:S02]  /*7eb0*/  FFMA.FTZ R174, R173, c[0x0][0x2d0], -R244.reuse ;  /* 0x0000b400adae7a23 */ /* 0x100fe400000108f4 */
[--C-:B------:R-:W-:Y:S01]  /*7ec0*/  FFMA.FTZ R173, R149, c[0x0][0x2d0], -R244.reuse ;  /* 0x0000b40095ad7a23 */ /* 0x100fe200000108f4 */
[----:B-1----:R-:W-:Y:S01]  /*7ed0*/  FMNMX.FTZ R149, R4, R19, !PT ;  /* 0x0000001304957209 */ /* 0x002fe20007810000 */
[--C-:B------:R-:W-:Y:S01]  /*7ee0*/  FFMA.FTZ R172, R155, c[0x0][0x2d0], -R244.reuse ;  /* 0x0000b4009bac7a23 */ /* 0x100fe200000108f4 */
[----:B------:R-:W-:Y:S01]  /*7ef0*/  FMNMX.FTZ R19, R15, R8, !PT ;  /* 0x000000080f137209 */ /* 0x000fe20007810000 */
[--C-:B------:R-:W-:Y:S01]  /*7f00*/  FFMA.FTZ R175, R175, c[0x0][0x2d0], -R244.reuse ;  /* 0x0000b400afaf7a23 */ /* 0x100fe200000108f4 */
[----:B--2---:R-:W-:Y:S01]  /*7f10*/  FMNMX.FTZ R6, R6, R9, !PT ;  /* 0x0000000906067209 */ /* 0x004fe20007810000 */
[----:B------:R-:W-:Y:S01]  /*7f20*/  FMUL.FTZ R194, R149, c[0x0][0x2d0] ;  /* 0x0000b40095c27a20 */ /* 0x000fe20000410000 */
[----:B------:R-:W-:Y:S01]  /*7f30*/  FMNMX.FTZ R4, R248, R19, !PT ;  /* 0x00000013f8047209 */ /* 0x000fe20007810000 */
[----:B------:R-:W-:Y:S01]  /*7f40*/  MUFU.EX2 R174, R174 ;  /* 0x000000ae00ae7308 */ /* 0x000fe20000000800 */
[----:B------:R-:W-:Y:S01]  /*7f50*/  FSEL R9, R151, RZ, P0 ;  /* 0x000000ff97097208 */ /* 0x000fe20000000000 */
[----:B------:R-:W1:Y:S01]  /*7f60*/  SHFL.BFLY PT, R19, R6, 0x1, 0x1f ;  /* 0x0c201f0006137f89 */ /* 0x000e6200000e0000 */
[----:B------:R-:W-:Y:S01]  /*7f70*/  FMNMX.FTZ R21, R251, R4, !PT ;  /* 0x00000004fb157209 */ /* 0x000fe20007810000 */
[----:B------:R-:W-:Y:S01]  /*7f80*/  FFMA.FTZ R186, R186, c[0x0][0x2d0], -R244 ;  /* 0x0000b400baba7a23 */ /* 0x000fe200000108f4 */
[----:B------:R-:W-:Y:S01]  /*7f90*/  FSETP.NEU.FTZ.AND P0, PT, R149, -INF , PT ;  /* 0xff8000009500780b */ /* 0x000fe20003f1d000 */
[----:B------:R-:W-:Y:S01]  /*7fa0*/  FADD.FTZ R9, -R9, R150 ;  /* 0x0000009609097221 */ /* 0x000fe20000010100 */
[----:B------:R-:W-:Y:S01]  /*7fb0*/  FMNMX.FTZ R21, R252, R21, !PT ;  /* 0x00000015fc157209 */ /* 0x000fe20007810000 */
[----:B------:R-:W-:Y:S01]  /*7fc0*/  FFMA.FTZ R187, R187, c[0x0][0x2d0], -R244 ;  /* 0x0000b400bbbb7a23 */ /* 0x000fe200000108f4 */
[----:B------:R-:W-:Y:S01]  /*7fd0*/  FSEL R194, R194, RZ, P0 ;  /* 0x000000ffc2c27208 */ /* 0x000fe20000000000 */
[----:B------:R-:W-:Y:S01]  /*7fe0*/  FMUL.FTZ R150, R9, c[0x0][0x2d0] ;  /* 0x0000b40009967a20 */ /* 0x000fe20000410000 */
[----:B------:R-:W-:Y:S01]  /*7ff0*/  FMNMX.FTZ R4, R250, R21, !PT ;  /* 0x00000015fa047209 */ /* 0x000fe20007810000 */
[----:B------:R-:W2:Y:S01]  /*8000*/  MUFU.EX2 R175, R175 ;  /* 0x000000af00af7308 */ /* 0x000ea20000000800 */
[----:B------:R-:W-:Y:S01]  /*8010*/  LDSM.16.MT88.4 R20, [R214+0x100] ;  /* 0x00010000d614783b */ /* 0x000fe20000004200 */
[--C-:B------:R-:W-:Y:S01]  /*8020*/  FFMA.FTZ R154, R7, c[0x0][0x2d0], -R194.reuse ;  /* 0x0000b400079a7a23 */ /* 0x100fe200000108c2 */
[----:B------:R-:W-:Y:S01]  /*8030*/  FMNMX.FTZ R4, R165, R4, !PT ;  /* 0x00000004a5047209 */ /* 0x000fe20007810000 */
[--C-:B------:R-:W-:Y:S02]  /*8040*/  FFMA.FTZ R155, R5, c[0x0][0x2d0], -R194.reuse ;  /* 0x0000b400059b7a23 */ /* 0x100fe400000108c2 */
[--C-:B------:R-:W-:Y:S01]  /*8050*/  FFMA.FTZ R179, R3, c[0x0][0x2d0], -R194.reuse ;  /* 0x0000b40003b37a23 */ /* 0x100fe200000108c2 */
[----:B------:R-:W-:Y:S01]  /*8060*/  FMNMX.FTZ R7, R163, R4, !PT ;  /* 0x00000004a3077209 */ /* 0x000fe20007810000 */
[--C-:B------:R-:W-:Y:S02]  /*8070*/  FFMA.FTZ R178, R157, c[0x0][0x2d0], -R194.reuse ;  /* 0x0000b4009db27a23 */ /* 0x100fe400000108c2 */
[----:B------:R-:W3:Y:S01]  /*8080*/  MUFU.EX2 R150, R150 ;  /* 0x0000009600967308 */ /* 0x000ee20000000800 */
[----:B------:R-:W-:Y:S01]  /*8090*/  FMNMX.FTZ R4, R160, R7, !PT ;  /* 0x00000007a0047209 */ /* 0x000fe20007810000 */
[--C-:B------:R-:W-:Y:S01]  /*80a0*/  FFMA.FTZ R168, R168, c[0x0][0x2d0], -R194.reuse ;  /* 0x0000b400a8a87a23 */ /* 0x100fe200000108c2 */
[----:B------:R-:W-:Y:S01]  /*80b0*/  FSEL R7, R149, RZ, P0 ;  /* 0x000000ff95077208 */ /* 0x000fe20000000000 */
[--C-:B------:R-:W-:Y:S01]  /*80c0*/  FFMA.FTZ R188, R188, c[0x0][0x2d0], -R194.reuse ;  /* 0x0000b400bcbc7a23 */ /* 0x100fe200000108c2 */
[----:B------:R-:W-:Y:S01]  /*80d0*/  FMNMX.FTZ R5, R153, R4, !PT ;  /* 0x0000000499057209 */ /* 0x000fe20007810000 */
[----:B------:R-:W-:Y:S01]  /*80e0*/  FFMA.FTZ R189, R189, c[0x0][0x2d0], -R194 ;  /* 0x0000b400bdbd7a23 */ /* 0x000fe200000108c2 */
[----:B-1----:R-:W-:Y:S01]  /*80f0*/  FMNMX.FTZ R3, R6, R19, !PT ;  /* 0x0000001306037209 */ /* 0x002fe20007810000 */
[--C-:B------:R-:W-:Y:S02]  /*8100*/  FFMA.FTZ R190, R190, c[0x0][0x2d0], -R244.reuse ;  /* 0x0000b400bebe7a23 */ /* 0x100fe400000108f4 */
[----:B------:R-:W1:Y:S01]  /*8110*/  SHFL.BFLY PT, R4, R5, 0x2, 0x1f ;  /* 0x0c401f0005047f89 */ /* 0x000e6200000e0000 */
[C---:B------:R-:W-:Y:S01]  /*8120*/  FSETP.NEU.FTZ.AND P0, PT, R3.reuse, -INF , PT ;  /* 0xff8000000300780b */ /* 0x040fe20003f1d000 */
[----:B------:R-:W-:Y:S01]  /*8130*/  FMUL.FTZ R170, R3, c[0x0][0x2d0] ;  /* 0x0000b40003aa7a20 */ /* 0x000fe20000410000 */
[----:B------:R-:W-:Y:S01]  /*8140*/  MUFU.EX2 R173, R173 ;  /* 0x000000ad00ad7308 */ /* 0x000fe20000000800 */
[----:B--2---:R-:W-:Y:S01]  /*8150*/  F2FP.BF16.PACK_AB R156, R174, R175 ;  /* 0x000000afae9c723e */ /* 0x004fe200000010ff */
[----:B------:R-:W-:Y:S02]  /*8160*/  FFMA.FTZ R195, R195, c[0x0][0x2d0], -R244 ;  /* 0x0000b400c3c37a23 */ /* 0x000fe400000108f4 */
[----:B------:R-:W-:Y:S01]  /*8170*/  FSEL R170, R170, RZ, P0 ;  /* 0x000000ffaaaa7208 */ /* 0x000fe20000000000 */
[--C-:B------:R-:W-:Y:S02]  /*8180*/  FFMA.FTZ R196, R196, c[0x0][0x2d0], -R194.reuse ;  /* 0x0000b400c4c47a23 */ /* 0x100fe400000108c2 */
[----:B------:R-:W-:Y:S02]  /*8190*/  FFMA.FTZ R199, R199, c[0x0][0x2d0], -R194 ;  /* 0x0000b400c7c77a23 */ /* 0x000fe400000108c2 */
[--C-:B------:R-:W-:Y:S01]  /*81a0*/  FFMA.FTZ R181, R39, c[0x0][0x2d0], -R170.reuse ;  /* 0x0000b40027b57a23 */ /* 0x100fe200000108aa */
[----:B------:R-:W2:Y:S01]  /*81b0*/  MUFU.EX2 R172, R172 ;  /* 0x000000ac00ac7308 */ /* 0x000ea20000000800 */
[--C-:B------:R-:W-:Y:S02]  /*81c0*/  FFMA.FTZ R180, R37, c[0x0][0x2d0], -R170.reuse ;  /* 0x0000b40025b47a23 */ /* 0x100fe400000108aa */
[--C-:B------:R-:W-:Y:S01]  /*81d0*/  FFMA.FTZ R177, R25, c[0x0][0x2d0], -R170.reuse ;  /* 0x0000b40019b17a23 */ /* 0x100fe200000108aa */
[----:B------:R-:W-:Y:S01]  /*81e0*/  LDSM.16.MT88.4 R36, [R212+0x100] ;  /* 0x00010000d424783b */ /* 0x000fe20000004200 */
[----:B------:R-:W-:Y:S02]  /*81f0*/  FFMA.FTZ R176, R49, c[0x0][0x2d0], -R170 ;  /* 0x0000b40031b07a23 */ /* 0x000fe400000108aa */
[C---:B---3--:R-:W-:Y:S02]  /*8200*/  FMUL.FTZ R16, R150.reuse, R100 ;  /* 0x0000006496107220 */ /* 0x048fe40000410000 */
[C---:B------:R-:W-:Y:S01]  /*8210*/  FMUL.FTZ R32, R150.reuse, R116 ;  /* 0x0000007496207220 */ /* 0x040fe20000410000 */
[----:B------:R-:W-:Y:S01]  /*8220*/  MUFU.EX2 R155, R155 ;  /* 0x0000009b009b7308 */ /* 0x000fe20000000800 */
[----:B-1----:R-:W-:Y:S01]  /*8230*/  FMNMX.FTZ R5, R5, R4, !PT ;  /* 0x0000000405057209 */ /* 0x002fe20007810000 */
[----:B------:R-:W-:Y:S01]  /*8240*/  FADD.FTZ R4, -R7, R148 ;  /* 0x0000009407047221 */ /* 0x000fe20000010100 */
[----:B------:R-:W-:Y:S01]  /*8250*/  FSEL R7, R3, RZ, P0 ;  /* 0x000000ff03077208 */ /* 0x000fe20000000000 */
[----:B------:R-:W-:Y:S02]  /*8260*/  FMUL.FTZ R33, R150, R117 ;  /* 0x0000007596217220 */ /* 0x000fe40000410000 */
[----:B------:R-:W1:Y:S01]  /*8270*/  SHFL.BFLY PT, R152, R5, 0x1, 0x1f ;  /* 0x0c201f0005987f89 */ /* 0x000e6200000e0000 */
[----:B------:R-:W-:Y:S02]  /*8280*/  FMUL.FTZ R148, R4, c[0x0][0x2d0] ;  /* 0x0000b40004947a20 */ /* 0x000fe40000410000 */
[----:B------:R-:W-:Y:S01]  /*8290*/  FADD.FTZ R2, -R7, R2 ;  /* 0x0000000207027221 */ /* 0x000fe20000010100 */
[----:B------:R-:W3:Y:S01]  /*82a0*/  MUFU.EX2 R154, R154 ;  /* 0x0000009a009a7308 */ /* 0x000ee20000000800 */
[----:B------:R-:W-:Y:S02]  /*82b0*/  FMUL.FTZ R4, R150, R144 ;  /* 0x0000009096047220 */ /* 0x000fe40000410000 */
[----:B------:R-:W-:Y:S01]  /*82c0*/  FMUL.FTZ R6, R2, c[0x0][0x2d0] ;  /* 0x0000b40002067a20 */ /* 0x000fe20000410000 */
[----:B--2---:R-:W-:Y:S01]  /*82d0*/  F2FP.BF16.PACK_AB R158, R172, R173 ;  /* 0x000000adac9e723e */ /* 0x004fe200000010ff */
[C---:B------:R-:W-:Y:S02]  /*82e0*/  FMUL.FTZ R48, R150.reuse, R128 ;  /* 0x0000008096307220 */ /* 0x040fe40000410000 */
[----:B------:R-:W-:Y:S02]  /*82f0*/  FMUL.FTZ R49, R150, R129 ;  /* 0x0000008196317220 */ /* 0x000fe40000410000 */
[--C-:B------:R-:W-:Y:S01]  /*8300*/  FFMA.FTZ R169, R169, c[0x0][0x2d0], -R170.reuse ;  /* 0x0000b400a9a97a23 */ /* 0x100fe200000108aa */
[----:B------:R-:W2:Y:S01]  /*8310*/  MUFU.EX2 R148, R148 ;  /* 0x0000009400947308 */ /* 0x000ea20000000800 */
[--C-:B------:R-:W-:Y:S02]  /*8320*/  FFMA.FTZ R166, R166, c[0x0][0x2d0], -R170.reuse ;  /* 0x0000b400a6a67a23 */ /* 0x100fe400000108aa */
[--C-:B------:R-:W-:Y:S02]  /*8330*/  FFMA.FTZ R164, R164, c[0x0][0x2d0], -R170.reuse ;  /* 0x0000b400a4a47a23 */ /* 0x100fe400000108aa */
[C---:B------:R-:W-:Y:S02]  /*8340*/  FMUL.FTZ R52, R150.reuse, R52 ;  /* 0x0000003496347220 */ /* 0x040fe40000410000 */
[C---:B------:R-:W-:Y:S02]  /*8350*/  FMUL.FTZ R53, R150.reuse, R53 ;  /* 0x0000003596357220 */ /* 0x040fe40000410000 */
[----:B------:R-:W-:Y:S01]  /*8360*/  FMUL.FTZ R64, R150, R64 ;  /* 0x0000004096407220 */ /* 0x000fe20000410000 */
[----:B-1----:R-:W-:Y:S01]  /*8370*/  FMNMX.FTZ R152, R152, R5, !PT ;  /* 0x0000000598987209 */ /* 0x002fe20007810000 */
[----:B------:R2:W1:Y:S01]  /*8380*/  MUFU.EX2 R2, R6 ;  /* 0x0000000600027308 */ /* 0x0004620000000800 */
[----:B------:R-:W-:Y:S02]  /*8390*/  FMUL.FTZ R65, R150, R65 ;  /* 0x0000004196417220 */ /* 0x000fe40000410000 */
[C---:B------:R-:W-:Y:S01]  /*83a0*/  FSETP.NEU.FTZ.AND P0, PT, R152.reuse, -INF , PT ;  /* 0xff8000009800780b */ /* 0x040fe20003f1d000 */
[----:B------:R-:W-:Y:S01]  /*83b0*/  FMUL.FTZ R162, R152, c[0x0][0x2d0] ;  /* 0x0000b40098a27a20 */ /* 0x000fe20000410000 */
[----:B---3--:R-:W-:Y:S01]  /*83c0*/  F2FP.BF16.PACK_AB R157, R154, R155 ;  /* 0x0000009b9a9d723e */ /* 0x008fe200000010ff */
[--C-:B------:R-:W-:Y:S01]  /*83d0*/  FFMA.FTZ R242, R242, c[0x0][0x2d0], -R170.reuse ;  /* 0x0000b400f2f27a23 */ /* 0x100fe200000108aa */
[----:B------:R-:W-:Y:S01]  /*83e0*/  FSEL R5, R152, RZ, P0 ;  /* 0x000000ff98057208 */ /* 0x000fe20000000000 */
[--C-:B------:R-:W-:Y:S01]  /*83f0*/  FFMA.FTZ R247, R247, c[0x0][0x2d0], -R170.reuse ;  /* 0x0000b400f7f77a23 */ /* 0x100fe200000108aa */
[----:B------:R-:W-:Y:S01]  /*8400*/  FSEL R162, R162, RZ, P0 ;  /* 0x000000ffa2a27208 */ /* 0x000fe20000000000 */
[----:B------:R-:W-:Y:S01]  /*8410*/  MUFU.EX2 R179, R179 ;  /* 0x000000b300b37308 */ /* 0x000fe20000000800 */
[----:B------:R-:W-:Y:S01]  /*8420*/  FFMA.FTZ R246, R246, c[0x0][0x2d0], -R170 ;  /* 0x0000b400f6f67a23 */ /* 0x000fe200000108aa */
[C---:B------:R-:W-:Y:S01]  /*8430*/  ISETP.GT.AND P0, PT, R236.reuse, R201, PT ;  /* 0x000000c9ec00720c */ /* 0x040fe20003f04270 */
[----:B------:R-:W-:Y:S01]  /*8440*/  FADD.FTZ R5, -R5, R0 ;  /* 0x0000000005057221 */ /* 0x000fe20000010100 */
[----:B------:R-:W-:Y:S01]  /*8450*/  IADD3 R236, R236, -0x1, RZ ;  /* 0xffffffffecec7810 */ /* 0x000fe20007ffe0ff */
[--C-:B------:R-:W-:Y:S02]  /*8460*/  FFMA.FTZ R185, R17, c[0x0][0x2d0], -R162.reuse ;  /* 0x0000b40011b97a23 */ /* 0x100fe400000108a2 */
[--C-:B------:R-:W-:Y:S02]  /*8470*/  FFMA.FTZ R184, R13, c[0x0][0x2d0], -R162.reuse ;  /* 0x0000b4000db87a23 */ /* 0x100fe400000108a2 */
[--C-:B------:R-:W-:Y:S01]  /*8480*/  FFMA.FTZ R182, R15, c[0x0][0x2d0], -R162.reuse ;  /* 0x0000b4000fb67a23 */ /* 0x100fe200000108a2 */
[----:B------:R-:W3:Y:S01]  /*8490*/  MUFU.EX2 R178, R178 ;  /* 0x000000b200b27308 */ /* 0x000ee20000000800 */
[----:B------:R-:W-:Y:S02]  /*84a0*/  FMUL.FTZ R0, R5, c[0x0][0x2d0] ;  /* 0x0000b40005007a20 */ /* 0x000fe40000410000 */
[--C-:B------:R-:W-:Y:S02]  /*84b0*/  FFMA.FTZ R183, R11, c[0x0][0x2d0], -R162.reuse ;  /* 0x0000b4000bb77a23 */ /* 0x100fe400000108a2 */
[----:B------:R-:W-:Y:S02]  /*84c0*/  FMUL.FTZ R5, R150, R145 ;  /* 0x0000009196057220 */ /* 0x000fe40000410000 */
[C---:B--2---:R-:W-:Y:S02]  /*84d0*/  FMUL.FTZ R6, R148.reuse, R146 ;  /* 0x0000009294067220 */ /* 0x044fe40000410000 */
[----:B------:R-:W-:Y:S01]  /*84e0*/  FMUL.FTZ R7, R148, R147 ;  /* 0x0000009394077220 */ /* 0x000fe20000410000 */
[----:B------:R-:W2:Y:S01]  /*84f0*/  MUFU.EX2 R0, R0 ;  /* 0x0000000000007308 */ /* 0x000ea20000000800 */
[C---:B-1----:R-:W-:Y:S02]  /*8500*/  FMUL.FTZ R8, R2.reuse, R140 ;  /* 0x0000008c02087220 */ /* 0x042fe40000410000 */
[C---:B------:R-:W-:Y:S02]  /*8510*/  FMUL.FTZ R9, R2.reuse, R141 ;  /* 0x0000008d02097220 */ /* 0x040fe40000410000 */
[C---:B------:R-:W-:Y:S02]  /*8520*/  FMUL.FTZ R12, R2.reuse, R136 ;  /* 0x00000088020c7220 */ /* 0x040fe40000410000 */
[----:B------:R-:W-:Y:S02]  /*8530*/  FMUL.FTZ R13, R2, R137 ;  /* 0x00000089020d7220 */ /* 0x000fe40000410000 */
[----:B------:R-:W-:Y:S01]  /*8540*/  FMUL.FTZ R17, R150, R101 ;  /* 0x0000006596117220 */ /* 0x000fe20000410000 */
[----:B------:R-:W-:Y:S01]  /*8550*/  MUFU.EX2 R177, R177 ;  /* 0x000000b100b17308 */ /* 0x000fe20000000800 */
[C---:B------:R-:W-:Y:S02]  /*8560*/  FMUL.FTZ R18, R148.reuse, R102 ;  /* 0x0000006694127220 */ /* 0x040fe40000410000 */
[----:B------:R-:W-:Y:S01]  /*8570*/  FMUL.FTZ R19, R148, R103 ;  /* 0x0000006794137220 */ /* 0x000fe20000410000 */
[----:B---3--:R-:W-:Y:S01]  /*8580*/  F2FP.BF16.PACK_AB R159, R178, R179 ;  /* 0x000000b3b29f723e */ /* 0x008fe200000010ff */
[----:B------:R-:W1:Y:S01]  /*8590*/  LDSM.16.MT88.4 R100, [R214+0xd00] ;  /* 0x000d0000d664783b */ /* 0x000e620000004200 */
[C---:B------:R-:W-:Y:S02]  /*85a0*/  FMUL.FTZ R24, R2.reuse, R108 ;  /* 0x0000006c02187220 */ /* 0x040fe40000410000 */
[C---:B------:R-:W-:Y:S02]  /*85b0*/  FMUL.FTZ R25, R2.reuse, R109 ;  /* 0x0000006d02197220 */ /* 0x040fe40000410000 */
[----:B------:R-:W3:Y:S01]  /*85c0*/  MUFU.EX2 R176, R176 ;  /* 0x000000b000b07308 */ /* 0x000ee20000000800 */
[-C--:B------:R-:W-:Y:S01]  /*85d0*/  HMMA.16816.F32.BF16 R4, R156, R20.reuse, R4 ;  /* 0x000000149c04723c */ /* 0x080fe20000041804 */
[----:B------:R-:W-:Y:S02]  /*85e0*/  FMUL.FTZ R28, R2, R112 ;  /* 0x00000070021c7220 */ /* 0x000fe40000410000 */
[C---:B--2---:R-:W-:Y:S02]  /*85f0*/  FMUL.FTZ R10, R0.reuse, R142 ;  /* 0x0000008e000a7220 */ /* 0x044fe40000410000 */
[C---:B------:R-:W-:Y:S02]  /*8600*/  FMUL.FTZ R11, R0.reuse, R143 ;  /* 0x0000008f000b7220 */ /* 0x040fe40000410000 */
[C---:B------:R-:W-:Y:S02]  /*8610*/  FMUL.FTZ R15, R0.reuse, R139 ;  /* 0x0000008b000f7220 */ /* 0x040fe40000410000 */
[----:B------:R-:W-:Y:S03]  /*8620*/  MUFU.EX2 R181, R181 ;  /* 0x000000b500b57308 */ /* 0x000fe60000000800 */
[C---:B------:R-:W-:Y:S02]  /*8630*/  FMUL.FTZ R14, R0.reuse, R138 ;  /* 0x0000008a000e7220 */ /* 0x040fe40000410000 */
[C---:B------:R-:W-:Y:S02]  /*8640*/  FMUL.FTZ R26, R0.reuse, R110 ;  /* 0x0000006e001a7220 */ /* 0x040fe40000410000 */
[----:B------:R-:W-:Y:S02]  /*8650*/  FMUL.FTZ R27, R0, R111 ;  /* 0x0000006f001b7220 */ /* 0x000fe40000410000 */
[----:B------:R-:W-:Y:S01]  /*8660*/  LDSM.16.MT88.4 R108, [R214+0x500] ;  /* 0x00050000d66c783b */ /* 0x000fe20000004200 */
[----:B------:R-:W2:Y:S01]  /*8670*/  MUFU.EX2 R180, R180 ;  /* 0x000000b400b47308 */ /* 0x000ea20000000800 */
[----:B------:R-:W-:Y:S02]  /*8680*/  FMUL.FTZ R29, R2, R113 ;  /* 0x00000071021d7220 */ /* 0x000fe40000410000 */
[----:B------:R-:W-:Y:S01]  /*8690*/  FMUL.FTZ R30, R0, R114 ;  /* 0x00000072001e7220 */ /* 0x000fe20000410000 */
[----:B---3--:R-:W-:Y:S01]  /*86a0*/  F2FP.BF16.PACK_AB R144, R176, R177 ;  /* 0x000000b1b090723e */ /* 0x008fe200000010ff */
[----:B------:R-:W-:Y:S02]  /*86b0*/  FMUL.FTZ R31, R0, R115 ;  /* 0x00000073001f7220 */ /* 0x000fe40000410000 */
[----:B------:R-:W-:Y:S01]  /*86c0*/  LDSM.16.MT88.4 R112, [R212+0x500] ;  /* 0x00050000d470783b */ /* 0x000fe20000004200 */
[C---:B------:R-:W-:Y:S02]  /*86d0*/  FMUL.FTZ R34, R148.reuse, R118 ;  /* 0x0000007694227220 */ /* 0x040fe40000410000 */
[----:B------:R-:W-:Y:S01]  /*86e0*/  MUFU.EX2 R185, R185 ;  /* 0x000000b900b97308 */ /* 0x000fe20000000800 */
[C---:B------:R-:W-:Y:S02]  /*86f0*/  FMUL.FTZ R35, R148.reuse, R119 ;  /* 0x0000007794237220 */ /* 0x040fe40000410000 */
[C---:B------:R-:W-:Y:S02]  /*8700*/  FMUL.FTZ R50, R148.reuse, R130 ;  /* 0x0000008294327220 */ /* 0x040fe40000410000 */
[----:B------:R-:W-:Y:S01]  /*8710*/  LDSM.16.MT88.4 R116, [R214+0x1100] ;  /* 0x00110000d674783b */ /* 0x000fe20000004200 */
[----:B------:R-:W-:Y:S02]  /*8720*/  FMUL.FTZ R51, R148, R131 ;  /* 0x0000008394337220 */ /* 0x000fe40000410000 */
[----:B------:R-:W-:Y:S02]  /*8730*/  FFMA.FTZ R165, R165, c[0x0][0x2d0], -R162 ;  /* 0x0000b400a5a57a23 */ /* 0x000fe400000108a2 */
[----:B------:R-:W3:Y:S01]  /*8740*/  MUFU.EX2 R184, R184 ;  /* 0x000000b800b87308 */ /* 0x000ee20000000800 */
[----:B------:R-:W-:Y:S02]  /*8750*/  FMUL.FTZ R40, R2, R124 ;  /* 0x0000007c02287220 */ /* 0x000fe40000410000 */
[----:B------:R-:W-:Y:S01]  /*8760*/  LDSM.16.MT88.4 R128, [R214+0x1500] ;  /* 0x00150000d680783b */ /* 0x000fe20000004200 */
[----:B--2---:R-:W-:Y:S01]  /*8770*/  F2FP.BF16.PACK_AB R146, R180, R181 ;  /* 0x000000b5b492723e */ /* 0x004fe200000010ff */
[----:B------:R-:W-:Y:S02]  /*8780*/  FMUL.FTZ R41, R2, R125 ;  /* 0x0000007d02297220 */ /* 0x000fe40000410000 */
[C---:B------:R-:W-:Y:S02]  /*8790*/  FMUL.FTZ R42, R0.reuse, R126 ;  /* 0x0000007e002a7220 */ /* 0x040fe40000410000 */
[----:B------:R-:W-:Y:S01]  /*87a0*/  FMUL.FTZ R43, R0, R127 ;  /* 0x0000007f002b7220 */ /* 0x000fe20000410000 */
[----:B------:R-:W-:Y:S01]  /*87b0*/  MUFU.EX2 R183, R183 ;  /* 0x000000b700b77308 */ /* 0x000fe20000000800 */
[C---:B------:R-:W-:Y:S02]  /*87c0*/  FMUL.FTZ R44, R2.reuse, R132 ;  /* 0x00000084022c7220 */ /* 0x040fe40000410000 */
[----:B------:R-:W-:Y:S02]  /*87d0*/  FMUL.FTZ R45, R2, R133 ;  /* 0x00000085022d7220 */ /* 0x000fe40000410000 */
[C---:B------:R-:W-:Y:S02]  /*87e0*/  FMUL.FTZ R46, R0.reuse, R134 ;  /* 0x00000086002e7220 */ /* 0x040fe40000410000 */
[----:B------:R-:W-:Y:S02]  /*87f0*/  FMUL.FTZ R47, R0, R135 ;  /* 0x00000087002f7220 */ /* 0x000fe40000410000 */
[C---:B------:R-:W-:Y:S01]  /*8800*/  FMUL.FTZ R54, R148.reuse, R54 ;  /* 0x0000003694367220 */ /* 0x040fe20000410000 */
[----:B------:R-:W2:Y:S01]  /*8810*/  MUFU.EX2 R182, R182 ;  /* 0x000000b600b67308 */ /* 0x000ea20000000800 */
[----:B------:R-:W-:Y:S02]  /*8820*/  FMUL.FTZ R55, R148, R55 ;  /* 0x0000003794377220 */ /* 0x000fe40000410000 */
[----:B------:R-:W-:Y:S01]  /*8830*/  FMUL.FTZ R56, R2, R56 ;  /* 0x0000003802387220 */ /* 0x000fe20000410000 */
[----:B---3--:R-:W-:Y:S01]  /*8840*/  F2FP.BF16.PACK_AB R145, R184, R185 ;  /* 0x000000b9b891723e */ /* 0x008fe200000010ff */
        /* <DEDUP_REMOVED lines=9> */
[----:B------:R-:W-:Y:S01]  /*88e0*/  MUFU.EX2 R124, R169 ;  /* 0x000000a9007c7308 */ /* 0x000fe20000000800 */
[----:B------:R-:W-:Y:S02]  /*88f0*/  FMUL.FTZ R67, R148, R67 ;  /* 0x0000004394437220 */ /* 0x000fe40000410000 */
[--C-:B------:R-:W-:Y:S01]  /*8900*/  FFMA.FTZ R249, R249, c[0x0][0x2d0], -R170.reuse ;  /* 0x0000b400f9f97a23 */ /* 0x100fe200000108aa */
[----:B--2---:R-:W-:Y:S01]  /*8910*/  F2FP.BF16.PACK_AB R147, R182, R183 ;  /* 0x000000b7b693723e */ /* 0x004fe200000010ff */
[----:B------:R-:W-:Y:S02]  /*8920*/  FFMA.FTZ R170, R161, c[0x0][0x2d0], -R170 ;  /* 0x0000b400a1aa7a23 */ /* 0x000fe400000108aa */
[--C-:B------:R-:W-:Y:S02]  /*8930*/  FFMA.FTZ R198, R198, c[0x0][0x2d0], -R244.reuse ;  /* 0x0000b400c6c67a23 */ /* 0x100fe400000108f4 */
[----:B------:R-:W-:Y:S01]  /*8940*/  FFMA.FTZ R197, R197, c[0x0][0x2d0], -R244 ;  /* 0x0000b400c5c57a23 */ /* 0x000fe200000108f4 */
[----:B------:R-:W-:Y:S01]  /*8950*/  MUFU.EX2 R126, R166 ;  /* 0x000000a6007e7308 */ /* 0x000fe20000000800 */
[C---:B------:R-:W-:Y:S01]  /*8960*/  HMMA.16816.F32.BF16 R8, R144.reuse, R20, R8 ;  /* 0x000000149008723c */ /* 0x040fe20000041808 */
[--C-:B------:R-:W-:Y:S02]  /*8970*/  FFMA.FTZ R193, R193, c[0x0][0x2d0], -R194.reuse ;  /* 0x0000b400c1c17a23 */ /* 0x100fe400000108c2 */
[--C-:B------:R-:W-:Y:S02]  /*8980*/  FFMA.FTZ R191, R191, c[0x0][0x2d0], -R194.reuse ;  /* 0x0000b400bfbf7a23 */ /* 0x100fe400000108c2 */
[----:B------:R-:W-:Y:S02]  /*8990*/  FFMA.FTZ R194, R167, c[0x0][0x2d0], -R194 ;  /* 0x0000b400a7c27a23 */ /* 0x000fe400000108c2 */
[C---:B------:R-:W-:Y:S01]  /*89a0*/  FMUL.FTZ R20, R150.reuse, R104 ;  /* 0x0000006896147220 */ /* 0x040fe20000410000 */
[-C--:B------:R-:W-:Y:S01]  /*89b0*/  HMMA.16816.F32.BF16 R12, R144, R22.reuse, R12 ;  /* 0x00000016900c723c */ /* 0x080fe2000004180c */
[----:B------:R-:W-:Y:S01]  /*89c0*/  FMUL.FTZ R21, R150, R105 ;  /* 0x0000006996157220 */ /* 0x000fe20000410000 */
[----:B------:R-:W-:Y:S02]  /*89d0*/  MUFU.EX2 R137, R164 ;  /* 0x000000a400897308 */ /* 0x000fe40000000800 */
[--C-:B------:R-:W-:Y:S02]  /*89e0*/  FFMA.FTZ R192, R192, c[0x0][0x2d0], -R244.reuse ;  /* 0x0000b400c0c07a23 */ /* 0x100fe400000108f4 */
[----:B------:R-:W-:Y:S02]  /*89f0*/  FFMA.FTZ R244, R171, c[0x0][0x2d0], -R244 ;  /* 0x0000b400abf47a23 */ /* 0x000fe400000108f4 */
[C---:B------:R-:W-:Y:S01]  /*8a00*/  HMMA.16816.F32.BF16 R16, R156.reuse, R22, R16 ;  /* 0x000000169c10723c */ /* 0x040fe20000041810 */
[C---:B------:R-:W-:Y:S03]  /*8a10*/  FMUL.FTZ R72, R2.reuse, R72 ;  /* 0x0000004802487220 */ /* 0x040fe60000410000 */
[----:B------:R2:W-:Y:S01]  /*8a20*/  MUFU.EX2 R139, R170 ;  /* 0x000000aa008b7308 */ /* 0x0005e20000000800 */
[----:B------:R-:W-:Y:S02]  /*8a30*/  FMUL.FTZ R73, R2, R73 ;  /* 0x0000004902497220 */ /* 0x000fe40000410000 */
[C---:B------:R-:W-:Y:S02]  /*8a40*/  FMUL.FTZ R22, R148.reuse, R106 ;  /* 0x0000006a94167220 */ /* 0x040fe40000410000 */
[----:B------:R-:W-:Y:S02]  /*8a50*/  FMUL.FTZ R23, R148, R107 ;  /* 0x0000006b94177220 */ /* 0x000fe40000410000 */
[----:B------:R-:W3:Y:S01]  /*8a60*/  LDSM.16.MT88.4 R104, [R212+0xd00] ;  /* 0x000d0000d468783b */ /* 0x000ee20000004200 */
[C---:B------:R-:W-:Y:S02]  /*8a70*/  FMUL.FTZ R74, R0.reuse, R74 ;  /* 0x0000004a004a7220 */ /* 0x040fe40000410000 */
[----:B------:R4:W-:Y:S01]  /*8a80*/  MUFU.EX2 R125, R165 ;  /* 0x000000a5007d7308 */ /* 0x0009e20000000800 */
[----:B------:R-:W-:Y:S01]  /*8a90*/  FMUL.FTZ R75, R0, R75 ;  /* 0x0000004b004b7220 */ /* 0x000fe20000410000 */
[-C--:B------:R-:W-:Y:S01]  /*8aa0*/  HMMA.16816.F32.BF16 R20, R156, R36.reuse, R20 ;  /* 0x000000249c14723c */ /* 0x080fe20000041814 */
[C---:B------:R-:W-:Y:S02]  /*8ab0*/  FMUL.FTZ R76, R2.reuse, R76 ;  /* 0x0000004c024c7220 */ /* 0x040fe40000410000 */
[----:B------:R-:W-:Y:S02]  /*8ac0*/  FMUL.FTZ R77, R2, R77 ;  /* 0x0000004d024d7220 */ /* 0x000fe40000410000 */
[C---:B------:R-:W-:Y:S02]  /*8ad0*/  FMUL.FTZ R78, R0.reuse, R78 ;  /* 0x0000004e004e7220 */ /* 0x040fe40000410000 */
[----:B------:R-:W-:Y:S01]  /*8ae0*/  FMUL.FTZ R79, R0, R79 ;  /* 0x0000004f004f7220 */ /* 0x000fe20000410000 */
[C---:B------:R-:W-:Y:S01]  /*8af0*/  HMMA.16816.F32.BF16 R24, R144.reuse, R36, R24 ;  /* 0x000000249018723c */ /* 0x040fe20000041818 */
[----:B------:R-:W-:Y:S01]  /*8b00*/  MUFU.EX2 R186, R186 ;  /* 0x000000ba00ba7308 */ /* 0x000fe20000000800 */
[----:B--2---:R-:W-:Y:S02]  /*8b10*/  LDSM.16.MT88.4 R168, [R214+0x2100] ;  /* 0x00210000d6a8783b */ /* 0x004fe40000004200 */
[----:B------:R-:W-:Y:S03]  /*8b20*/  FMUL.FTZ R88, R2, R88 ;  /* 0x0000005802587220 */ /* 0x000fe60000410000 */
[C---:B------:R-:W-:Y:S01]  /*8b30*/  FMUL.FTZ R36, R150.reuse, R120 ;  /* 0x0000007896247220 */ /* 0x040fe20000410000 */
[-C--:B------:R-:W-:Y:S01]  /*8b40*/  HMMA.16816.F32.BF16 R28, R144, R38.reuse, R28 ;  /* 0x00000026901c723c */ /* 0x080fe2000004181c */
[----:B------:R-:W-:Y:S02]  /*8b50*/  FMUL.FTZ R37, R150, R121 ;  /* 0x0000007996257220 */ /* 0x000fe40000410000 */
[----:B------:R-:W2:Y:S01]  /*8b60*/  MUFU.EX2 R187, R187 ;  /* 0x000000bb00bb7308 */ /* 0x000ea20000000800 */
[----:B------:R-:W-:Y:S01]  /*8b70*/  FMUL.FTZ R89, R2, R89 ;  /* 0x0000005902597220 */ /* 0x000fe20000410000 */
[----:B----4-:R-:W-:Y:S01]  /*8b80*/  LDSM.16.MT88.4 R164, [R212+0x1500] ;  /* 0x00150000d4a4783b */ /* 0x010fe20000004200 */
[C---:B------:R-:W-:Y:S02]  /*8b90*/  FMUL.FTZ R90, R0.reuse, R90 ;  /* 0x0000005a005a7220 */ /* 0x040fe40000410000 */
[C---:B------:R-:W-:Y:S01]  /*8ba0*/  HMMA.16816.F32.BF16 R32, R156.reuse, R38, R32 ;  /* 0x000000269c20723c */ /* 0x040fe20000041820 */
[----:B------:R-:W-:Y:S03]  /*8bb0*/  FMUL.FTZ R91, R0, R91 ;  /* 0x0000005b005b7220 */ /* 0x000fe60000410000 */
[C---:B------:R-:W-:Y:S01]  /*8bc0*/  FMUL.FTZ R92, R2.reuse, R92 ;  /* 0x0000005c025c7220 */ /* 0x040fe20000410000 */
[----:B------:R-:W-:Y:S01]  /*8bd0*/  MUFU.EX2 R188, R188 ;  /* 0x000000bc00bc7308 */ /* 0x000fe20000000800 */
[----:B------:R-:W-:Y:S02]  /*8be0*/  FMUL.FTZ R93, R2, R93 ;  /* 0x0000005d025d7220 */ /* 0x000fe40000410000 */
[C---:B------:R-:W-:Y:S04]  /*8bf0*/  FMUL.FTZ R38, R148.reuse, R122 ;  /* 0x0000007a94267220 */ /* 0x040fe80000410000 */
[----:B------:R-:W-:Y:S02]  /*8c00*/  FMUL.FTZ R39, R148, R123 ;  /* 0x0000007b94277220 */ /* 0x000fe40000410000 */
[----:B------:R-:W-:Y:S01]  /*8c10*/  LDSM.16.MT88.4 R120, [R212+0x900] ;  /* 0x00090000d478783b */ /* 0x000fe20000004200 */
[----:B------:R-:W4:Y:S01]  /*8c20*/  MUFU.EX2 R189, R189 ;  /* 0x000000bd00bd7308 */ /* 0x000f220000000800 */
[C---:B------:R-:W-:Y:S02]  /*8c30*/  FMUL.FTZ R94, R0.reuse, R94 ;  /* 0x0000005e005e7220 */ /* 0x040fe40000410000 */
[----:B------:R-:W-:Y:S01]  /*8c40*/  FMUL.FTZ R95, R0, R95 ;  /* 0x0000005f005f7220 */ /* 0x000fe20000410000 */
[-C--:B-1----:R-:W-:Y:S01]  /*8c50*/  HMMA.16816.F32.BF16 R36, R156, R100.reuse, R36 ;  /* 0x000000649c24723c */ /* 0x082fe20000041824 */
[C---:B------:R-:W-:Y:S02]  /*8c60*/  FMUL.FTZ R96, R150.reuse, R96 ;  /* 0x0000006096607220 */ /* 0x040fe40000410000 */
[----:B------:R-:W-:Y:S02]  /*8c70*/  FMUL.FTZ R97, R150, R97 ;  /* 0x0000006196617220 */ /* 0x000fe40000410000 */
[C---:B------:R-:W-:Y:S01]  /*8c80*/  FMUL.FTZ R98, R148.reuse, R98 ;  /* 0x0000006294627220 */ /* 0x040fe20000410000 */
[----:B------:R-:W-:Y:S01]  /*8c90*/  MUFU.EX2 R190, R190 ;  /* 0x000000be00be7308 */ /* 0x000fe20000000800 */
[----:B------:R-:W-:Y:S01]  /*8ca0*/  FMUL.FTZ R99, R148, R99 ;  /* 0x0000006394637220 */ /* 0x000fe20000410000 */
[C---:B------:R-:W-:Y:S01]  /*8cb0*/  HMMA.16816.F32.BF16 R40, R144.reuse, R100, R40 ;  /* 0x000000649028723c */ /* 0x040fe20000041828 */
[C---:B------:R-:W-:Y:S03]  /*8cc0*/  FMUL.FTZ R68, R150.reuse, R68 ;  /* 0x0000004496447220 */ /* 0x040fe60000410000 */
[----:B------:R-:W-:Y:S02]  /*8cd0*/  FMUL.FTZ R69, R150, R69 ;  /* 0x0000004596457220 */ /* 0x000fe40000410000 */
[C---:B------:R-:W-:Y:S02]  /*8ce0*/  FMUL.FTZ R70, R148.reuse, R70 ;  /* 0x0000004694467220 */ /* 0x040fe40000410000 */
[-C--:B------:R-:W-:Y:S01]  /*8cf0*/  HMMA.16816.F32.BF16 R44, R144, R102.reuse, R44 ;  /* 0x00000066902c723c */ /* 0x080fe2000004182c */
[----:B------:R-:W1:Y:S03]  /*8d00*/  MUFU.EX2 R195, R195 ;  /* 0x000000c300c37308 */ /* 0x000e660000000800 */
[----:B------:R-:W-:Y:S02]  /*8d10*/  FMUL.FTZ R71, R148, R71 ;  /* 0x0000004794477220 */ /* 0x000fe40000410000 */
[C---:B------:R-:W-:Y:S02]  /*8d20*/  FMUL.FTZ R80, R150.reuse, R80 ;  /* 0x0000005096507220 */ /* 0x040fe40000410000 */
[C---:B------:R-:W-:Y:S01]  /*8d30*/  HMMA.16816.F32.BF16 R48, R156.reuse, R102, R48 ;  /* 0x000000669c30723c */ /* 0x040fe20000041830 */
[----:B------:R-:W5:Y:S02]  /*8d40*/  LDSM.16.MT88.4 R100, [R214+0x1900] ;  /* 0x00190000d664783b */ /* 0x000f640000004200 */
[----:B------:R-:W-:Y:S01]  /*8d50*/  MUFU.EX2 R196, R196 ;  /* 0x000000c400c47308 */ /* 0x000fe20000000800 */
[----:B------:R-:W-:Y:S02]  /*8d60*/  FMUL.FTZ R81, R150, R81 ;  /* 0x0000005196517220 */ /* 0x000fe40000410000 */
[C---:B------:R-:W-:Y:S02]  /*8d70*/  FMUL.FTZ R82, R148.reuse, R82 ;  /* 0x0000005294527220 */ /* 0x040fe40000410000 */
[-C--:B---3--:R-:W-:Y:S01]  /*8d80*/  HMMA.16816.F32.BF16 R52, R156, R104.reuse, R52 ;  /* 0x000000689c34723c */ /* 0x088fe20000041834 */
[----:B------:R-:W-:Y:S03]  /*8d90*/  FMUL.FTZ R83, R148, R83 ;  /* 0x0000005394537220 */ /* 0x000fe60000410000 */
[C---:B------:R-:W-:Y:S01]  /*8da0*/  FMUL.FTZ R84, R150.reuse, R84 ;  /* 0x0000005496547220 */ /* 0x040fe20000410000 */
[----:B------:R-:W3:Y:S01]  /*8db0*/  MUFU.EX2 R199, R199 ;  /* 0x000000c700c77308 */ /* 0x000ee20000000800 */
[----:B------:R-:W-:Y:S02]  /*8dc0*/  FMUL.FTZ R85, R150, R85 ;  /* 0x0000005596557220 */ /* 0x000fe40000410000 */
[C---:B------:R-:W-:Y:S01]  /*8dd0*/  HMMA.16816.F32.BF16 R56, R144.reuse, R104, R56 ;  /* 0x000000689038723c */ /* 0x040fe20000041838 */
[C---:B------:R-:W-:Y:S03]  /*8de0*/  FMUL.FTZ R86, R148.reuse, R86 ;  /* 0x0000005694567220 */ /* 0x040fe60000410000 */
[----:B------:R-:W-:Y:S02]  /*8df0*/  FMUL.FTZ R87, R148, R87 ;  /* 0x0000005794577220 */ /* 0x000fe40000410000 */
[--C-:B------:R-:W-:Y:S01]  /*8e00*/  FFMA.FTZ R248, R248, c[0x0][0x2d0], -R162.reuse ;  /* 0x0000b400f8f87a23 */ /* 0x100fe200000108a2 */
[----:B------:R-:W-:Y:S01]  /*8e10*/  MUFU.EX2 R242, R242 ;  /* 0x000000f200f27308 */ /* 0x000fe20000000800 */
[-C--:B------:R-:W-:Y:S01]  /*8e20*/  HMMA.16816.F32.BF16 R60, R144, R106.reuse, R60 ;  /* 0x0000006a903c723c */ /* 0x080fe2000004183c */
[--C-:B------:R-:W-:Y:S03]  /*8e30*/  FFMA.FTZ R251, R251, c[0x0][0x2d0], -R162.reuse ;  /* 0x0000b400fbfb7a23 */ /* 0x100fe600000108a2 */
[--C-:B------:R-:W-:Y:S02]  /*8e40*/  FFMA.FTZ R252, R252, c[0x0][0x2d0], -R162.reuse ;  /* 0x0000b400fcfc7a23 */ /* 0x100fe400000108a2 */
[--C-:B------:R-:W-:Y:S02]  /*8e50*/  FFMA.FTZ R250, R250, c[0x0][0x2d0], -R162.reuse ;  /* 0x0000b400fafa7a23 */ /* 0x100fe400000108a2 */
[C---:B------:R-:W-:Y:S01]  /*8e60*/  HMMA.16816.F32.BF16 R64, R156.reuse, R106, R64 ;  /* 0x0000006a9c40723c */ /* 0x040fe20000041840 */
[----:B------:R-:W3:Y:S01]  /*8e70*/  LDSM.16.MT88.4 R104, [R212+0x1900] ;  /* 0x00190000d468783b */ /* 0x000ee20000004200 */
[----:B------:R-:W1:Y:S02]  /*8e80*/  MUFU.EX2 R247, R247 ;  /* 0x000000f700f77308 */ /* 0x000e640000000800 */
[--C-:B------:R-:W-:Y:S02]  /*8e90*/  FFMA.FTZ R163, R163, c[0x0][0x2d0], -R162.reuse ;  /* 0x0000b400a3a37a23 */ /* 0x100fe400000108a2 */
[--C-:B------:R-:W-:Y:S02]  /*8ea0*/  FFMA.FTZ R160, R160, c[0x0][0x2d0], -R162.reuse ;  /* 0x0000b400a0a07a23 */ /* 0x100fe400000108a2 */
[----:B------:R-:W-:Y:S01]  /*8eb0*/  FFMA.FTZ R162, R153, c[0x0][0x2d0], -R162 ;  /* 0x0000b40099a27a23 */ /* 0x000fe200000108a2 */
[-C--:B-----5:R-:W-:Y:S03]  /*8ec0*/  HMMA.16816.F32.BF16 R68, R156, R100.reuse, R68 ;  /* 0x000000649c44723c */ /* 0x0a0fe60000041844 */
[----:B------:R-:W-:Y:S01]  /*8ed0*/  MUFU.EX2 R246, R246 ;  /* 0x000000f600f67308 */ /* 0x000fe20000000800 */
[----:B------:R-:W-:Y:S01]  /*8ee0*/  FFMA.FTZ R175, R150, R243, R175 ;  /* 0x000000f396af7223 */ /* 0x000fe200000100af */
[----:B------:R-:W-:Y:S01]  /*8ef0*/  MOV R150, R151 ;  /* 0x0000009700967202 */ /* 0x000fe20000000f00 */
[----:B------:R-:W-:Y:S01]  /*8f00*/  FFMA.FTZ R155, R148, R241, R155 ;  /* 0x000000f1949b7223 */ /* 0x000fe2000001009b */
[----:B------:R-:W-:Y:S01]  /*8f10*/  MOV R148, R149 ;  /* 0x0000009500947202 */ /* 0x000fe20000000f00 */
[C---:B------:R-:W-:Y:S01]  /*8f20*/  HMMA.16816.F32.BF16 R72, R144.reuse, R100, R72 ;  /* 0x000000649048723c */ /* 0x040fe20000041848 */
[----:B------:R-:W-:Y:S03]  /*8f30*/  FFMA.FTZ R177, R2, R239, R177 ;  /* 0x000000ef02b17223 */ /* 0x000fe600000100b1 */
[----:B------:R-:W-:Y:S01]  /*8f40*/  FFMA.FTZ R185, R0, R237, R185 ;  /* 0x000000ed00b97223 */ /* 0x000fe200000100b9 */
[----:B------:R-:W-:Y:S01]  /*8f50*/  MUFU.EX2 R249, R249 ;  /* 0x000000f900f97308 */ /* 0x000fe20000000800 */
[----:B------:R-:W-:Y:S01]  /*8f60*/  FADD.FTZ R174, R174, R175 ;  /* 0x000000afaeae7221 */ /* 0x000fe20000010000 */
[----:B--2---:R-:W-:Y:S01]  /*8f70*/  F2FP.BF16.PACK_AB R100, R187, R186 ;  /* 0x000000babb64723e */ /* 0x004fe200000010ff */
[-C--:B------:R-:W-:Y:S01]  /*8f80*/  HMMA.16816.F32.BF16 R76, R144, R102.reuse, R76 ;  /* 0x00000066904c723c */ /* 0x080fe2000004184c */
[----:B----4-:R-:W-:Y:S03]  /*8f90*/  F2FP.BF16.PACK_AB R101, R189, R188 ;  /* 0x000000bcbd65723e */ /* 0x010fe600000010ff */
[----:B------:R-:W-:Y:S01]  /*8fa0*/  MOV R2, R3 ;  /* 0x0000000300027202 */ /* 0x000fe20000000f00 */
[----:B------:R-:W-:Y:S02]  /*8fb0*/  FADD.FTZ R154, R154, R155 ;  /* 0x0000009b9a9a7221 */ /* 0x000fe40000010000 */
[----:B------:R-:W-:Y:S01]  /*8fc0*/  MUFU.EX2 R248, R248 ;  /* 0x000000f800f87308 */ /* 0x000fe20000000800 */
[C---:B------:R-:W-:Y:S01]  /*8fd0*/  HMMA.16816.F32.BF16 R80, R156.reuse, R102, R80 ;  /* 0x000000669c50723c */ /* 0x040fe20000041850 */
[----:B------:R-:W-:Y:S03]  /*8fe0*/  FADD.FTZ R176, R176, R177 ;  /* 0x000000b1b0b07221 */ /* 0x000fe60000010000 */
[----:B------:R-:W-:Y:S02]  /*8ff0*/  FADD.FTZ R184, R184, R185 ;  /* 0x000000b9b8b87221 */ /* 0x000fe40000010000 */
[----:B------:R-:W-:Y:S01]  /*9000*/  FADD.FTZ R173, R173, R174 ;  /* 0x000000aeadad7221 */ /* 0x000fe20000010000 */
[----:B-1----:R-:W-:Y:S01]  /*9010*/  F2FP.BF16.PACK_AB R102, R195, R190 ;  /* 0x000000bec366723e */ /* 0x002fe200000010ff */
[-C--:B---3--:R-:W-:Y:S01]  /*9020*/  HMMA.16816.F32.BF16 R84, R156, R104.reuse, R84 ;  /* 0x000000689c54723c */ /* 0x088fe20000041854 */
[----:B------:R-:W-:Y:S01]  /*9030*/  F2FP.BF16.PACK_AB R103, R199, R196 ;  /* 0x000000c4c767723e */ /* 0x000fe200000010ff */
[----:B------:R-:W1:Y:S02]  /*9040*/  MUFU.EX2 R251, R251 ;  /* 0x000000fb00fb7308 */ /* 0x000e640000000800 */
[----:B------:R-:W-:Y:S02]  /*9050*/  FADD.FTZ R179, R179, R154 ;  /* 0x0000009ab3b37221 */ /* 0x000fe40000010000 */
[----:B------:R-:W-:Y:S02]  /*9060*/  FADD.FTZ R181, R181, R176 ;  /* 0x000000b0b5b57221 */ /* 0x000fe40000010000 */
[C---:B------:R-:W-:Y:S01]  /*9070*/  HMMA.16816.F32.BF16 R88, R144.reuse, R104, R88 ;  /* 0x000000689058723c */ /* 0x040fe20000041858 */
[----:B------:R-:W-:Y:S03]  /*9080*/  FADD.FTZ R183, R183, R184 ;  /* 0x000000b8b7b77221 */ /* 0x000fe60000010000 */
[----:B------:R-:W-:Y:S01]  /*9090*/  MUFU.EX2 R252, R252 ;  /* 0x000000fc00fc7308 */ /* 0x000fe20000000800 */
[----:B------:R-:W-:Y:S02]  /*90a0*/  FADD.FTZ R173, R172, R173 ;  /* 0x000000adacad7221 */ /* 0x000fe40000010000 */
[----:B------:R-:W-:Y:S01]  /*90b0*/  F2FP.BF16.PACK_AB R104, R247, R242 ;  /* 0x000000f2f768723e */ /* 0x000fe200000010ff */
[-C--:B------:R-:W-:Y:S01]  /*90c0*/  HMMA.16816.F32.BF16 R92, R144, R106.reuse, R92 ;  /* 0x0000006a905c723c */ /* 0x080fe2000004185c */
[----:B------:R-:W-:Y:S03]  /*90d0*/  FADD.FTZ R179, R178, R179 ;  /* 0x000000b3b2b37221 */ /* 0x000fe60000010000 */
[----:B------:R-:W-:Y:S02]  /*90e0*/  FADD.FTZ R181, R180, R181 ;  /* 0x000000b5b4b57221 */ /* 0x000fe40000010000 */
[----:B------:R-:W2:Y:S01]  /*90f0*/  MUFU.EX2 R250, R250 ;  /* 0x000000fa00fa7308 */ /* 0x000ea20000000800 */
[----:B------:R-:W-:Y:S01]  /*9100*/  FADD.FTZ R183, R182, R183 ;  /* 0x000000b7b6b77221 */ /* 0x000fe20000010000 */
[----:B------:R-:W-:Y:S01]  /*9110*/  HMMA.16816.F32.BF16 R96, R156, R106, R96 ;  /* 0x0000006a9c60723c */ /* 0x000fe20000041860 */
[----:B------:R-:W-:Y:S03]  /*9120*/  FADD.FTZ R186, R186, R173 ;  /* 0x000000adbaba7221 */ /* 0x000fe60000010000 */
[----:B-1----:R-:W-:Y:S01]  /*9130*/  F2FP.BF16.PACK_AB R105, R251, R248 ;  /* 0x000000f8fb69723e */ /* 0x002fe200000010ff */
[----:B------:R-:W-:Y:S02]  /*9140*/  FADD.FTZ R188, R188, R179 ;  /* 0x000000b3bcbc7221 */ /* 0x000fe40000010000 */
[----:B------:R-:W-:Y:S01]  /*9150*/  F2FP.BF16.PACK_AB R106, R249, R246 ;  /* 0x000000f6f96a723e */ /* 0x000fe200000010ff */
[-C--:B------:R-:W-:Y:S01]  /*9160*/  HMMA.16816.F32.BF16 R4, R100, R108.reuse, R4 ;  /* 0x0000006c6404723c */ /* 0x080fe20000041804 */
[----:B------:R-:W-:Y:S03]  /*9170*/  MUFU.EX2 R198, R198 ;  /* 0x000000c600c67308 */ /* 0x000fe60000000800 */
[----:B------:R-:W-:Y:S02]  /*9180*/  FADD.FTZ R242, R242, R181 ;  /* 0x000000b5f2f27221 */ /* 0x000fe40000010000 */
[----:B------:R-:W-:Y:S02]  /*9190*/  FADD.FTZ R248, R248, R183 ;  /* 0x000000b7f8f87221 */ /* 0x000fe40000010000 */
[----:B------:R-:W-:Y:S03]  /*91a0*/  FADD.FTZ R187, R187, R186 ;  /* 0x000000babbbb7221 */ /* 0x000fe60000010000 */
[----:B------:R-:W1:Y:S01]  /*91b0*/  MUFU.EX2 R197, R197 ;  /* 0x000000c500c57308 */ /* 0x000e620000000800 */
[----:B------:R-:W-:Y:S01]  /*91c0*/  FADD.FTZ R189, R189, R188 ;  /* 0x000000bcbdbd7221 */ /* 0x000fe20000010000 */
[----:B--2---:R-:W-:Y:S01]  /*91d0*/  F2FP.BF16.PACK_AB R107, R250, R252 ;  /* 0x000000fcfa6b723e */ /* 0x004fe200000010ff */
[----:B------:R-:W-:Y:S02]  /*91e0*/  FADD.FTZ R247, R247, R242 ;  /* 0x000000f2f7f77221 */ /* 0x000fe40000010000 */
[----:B------:R-:W-:Y:S02]  /*91f0*/  FADD.FTZ R251, R251, R248 ;  /* 0x000000f8fbfb7221 */ /* 0x000fe40000010000 */
[----:B------:R-:W-:Y:S02]  /*9200*/  FADD.FTZ R190, R190, R187 ;  /* 0x000000bbbebe7221 */ /* 0x000fe40000010000 */
[C---:B------:R-:W-:Y:S01]  /*9210*/  HMMA.16816.F32.BF16 R8, R104.reuse, R108, R8 ;  /* 0x0000006c6808723c */ /* 0x040fe20000041808 */
[----:B------:R-:W2:Y:S01]  /*9220*/  MUFU.EX2 R193, R193 ;  /* 0x000000c100c17308 */ /* 0x000ea20000000800 */
[----:B------:R-:W-:Y:S02]  /*9230*/  FADD.FTZ R196, R196, R189 ;  /* 0x000000bdc4c47221 */ /* 0x000fe40000010000 */
[----:B------:R-:W-:Y:S02]  /*9240*/  FADD.FTZ R246, R246, R247 ;  /* 0x000000f7f6f67221 */ /* 0x000fe40000010000 */
[----:B------:R-:W-:Y:S02]  /*9250*/  FADD.FTZ R251, R252, R251 ;  /* 0x000000fbfcfb7221 */ /* 0x000fe40000010000 */
[-C--:B------:R-:W-:Y:S01]  /*9260*/  HMMA.16816.F32.BF16 R12, R104, R110.reuse, R12 ;  /* 0x0000006e680c723c */ /* 0x080fe2000004180c */
[----:B------:R-:W-:Y:S02]  /*9270*/  FADD.FTZ R195, R195, R190 ;  /* 0x000000bec3c37221 */ /* 0x000fe40000010000 */
[----:B------:R-:W3:Y:S01]  /*9280*/  MUFU.EX2 R191, R191 ;  /* 0x000000bf00bf7308 */ /* 0x000ee20000000800 */
[----:B------:R-:W-:Y:S01]  /*9290*/  FADD.FTZ R196, R199, R196 ;  /* 0x000000c4c7c47221 */ /* 0x000fe20000010000 */
[----:B-1----:R-:W-:Y:S01]  /*92a0*/  F2FP.BF16.PACK_AB R156, R197, R198 ;  /* 0x000000c6c59c723e */ /* 0x002fe200000010ff */
[----:B------:R-:W-:Y:S02]  /*92b0*/  FADD.FTZ R246, R249, R246 ;  /* 0x000000f6f9f67221 */ /* 0x000fe40000010000 */
[C---:B------:R-:W-:Y:S01]  /*92c0*/  HMMA.16816.F32.BF16 R16, R100.reuse, R110, R16 ;  /* 0x0000006e6410723c */ /* 0x040fe20000041810 */
[----:B------:R-:W1:Y:S03]  /*92d0*/  LDSM.16.MT88.4 R108, [R212+0x1100] ;  /* 0x00110000d46c783b */ /* 0x000e660000004200 */
[----:B------:R-:W-:Y:S01]  /*92e0*/  FADD.FTZ R251, R250, R251 ;  /* 0x000000fbfafb7221 */ /* 0x000fe20000010000 */
[----:B------:R-:W4:Y:S01]  /*92f0*/  MUFU.EX2 R192, R192 ;  /* 0x000000c000c07308 */ /* 0x000f220000000800 */
[----:B------:R-:W-:Y:S02]  /*9300*/  FADD.FTZ R198, R198, R195 ;  /* 0x000000c3c6c67221 */ /* 0x000fe40000010000 */
[-C--:B------:R-:W-:Y:S01]  /*9310*/  HMMA.16816.F32.BF16 R20, R100, R112.reuse, R20 ;  /* 0x000000706414723c */ /* 0x080fe20000041814 */
[----:B--2---:R-:W-:Y:S03]  /*9320*/  FADD.FTZ R196, R193, R196 ;  /* 0x000000c4c1c47221 */ /* 0x004fe60000010000 */
[----:B------:R-:W-:Y:S03]  /*9330*/  FADD.FTZ R197, R197, R198 ;  /* 0x000000c6c5c57221 */ /* 0x000fe60000010000 */
[----:B------:R-:W2:Y:S01]  /*9340*/  MUFU.EX2 R244, R244 ;  /* 0x000000f400f47308 */ /* 0x000ea20000000800 */
[C---:B------:R-:W-:Y:S01]  /*9350*/  HMMA.16816.F32.BF16 R24, R104.reuse, R112, R24 ;  /* 0x000000706818723c */ /* 0x040fe20000041818 */
[C---:B---3--:R-:W-:Y:S03]  /*9360*/  F2FP.BF16.PACK_AB R157, R191.reuse, R193 ;  /* 0x000000c1bf9d723e */ /* 0x048fe600000010ff */
[----:B------:R-:W-:Y:S04]  /*9370*/  FADD.FTZ R196, R191, R196 ;  /* 0x000000c4bfc47221 */ /* 0x000fe80000010000 */
[-C--:B------:R-:W-:Y:S01]  /*9380*/  HMMA.16816.F32.BF16 R28, R104, R114.reuse, R28 ;  /* 0x00000072681c723c */ /* 0x080fe2000004181c */
[----:B------:R-:W3:Y:S03]  /*9390*/  MUFU.EX2 R194, R194 ;  /* 0x000000c200c27308 */ /* 0x000ee60000000800 */
[----:B----4-:R-:W-:Y:S04]  /*93a0*/  FADD.FTZ R197, R192, R197 ;  /* 0x000000c5c0c57221 */ /* 0x010fe80000010000 */
[C---:B------:R-:W-:Y:S01]  /*93b0*/  HMMA.16816.F32.BF16 R32, R100.reuse, R114, R32 ;  /* 0x000000726420723c */ /* 0x040fe20000041820 */
[----:B------:R-:W4:Y:S02]  /*93c0*/  LDSM.16.MT88.4 R112, [R214+0x1d00] ;  /* 0x001d0000d670783b */ /* 0x000f240000004200 */
[----:B------:R-:W5:Y:S01]  /*93d0*/  MUFU.EX2 R127, R163 ;  /* 0x000000a3007f7308 */ /* 0x000f620000000800 */
[C---:B--2---:R-:W-:Y:S04]  /*93e0*/  F2FP.BF16.PACK_AB R158, R244.reuse, R192 ;  /* 0x000000c0f49e723e */ /* 0x044fe800000010ff */
[-C--:B------:R-:W-:Y:S01]  /*93f0*/  HMMA.16816.F32.BF16 R36, R100, R116.reuse, R36 ;  /* 0x000000746424723c */ /* 0x080fe20000041824 */
[----:B------:R-:W-:Y:S04]  /*9400*/  FADD.FTZ R243, R244, R197 ;  /* 0x000000c5f4f37221 */ /* 0x000fe80000010000 */
[----:B------:R2:W-:Y:S03]  /*9410*/  MUFU.EX2 R138, R160 ;  /* 0x000000a0008a7308 */ /* 0x0005e60000000800 */
[C---:B------:R-:W-:Y:S01]  /*9420*/  HMMA.16816.F32.BF16 R40, R104.reuse, R116, R40 ;  /* 0x000000746828723c */ /* 0x040fe20000041828 */
[----:B---3--:R-:W-:Y:S06]  /*9430*/  F2FP.BF16.PACK_AB R159, R194, R136 ;  /* 0x00000088c29f723e */ /* 0x008fec00000010ff */
[----:B------:R3:W3:Y:S01]  /*9440*/  MUFU.EX2 R153, R162 ;  /* 0x000000a200997308 */ /* 0x0006e20000000800 */
[-C--:B------:R-:W-:Y:S01]  /*9450*/  HMMA.16816.F32.BF16 R44, R104, R118.reuse, R44 ;  /* 0x00000076682c723c */ /* 0x080fe2000004182c */
[----:B-----5:R-:W-:Y:S07]  /*9460*/  F2FP.BF16.PACK_AB R161, R127, R125 ;  /* 0x0000007d7fa1723e */ /* 0x020fee00000010ff */
[C---:B------:R-:W-:Y:S01]  /*9470*/  HMMA.16816.F32.BF16 R48, R100.reuse, R118, R48 ;  /* 0x000000766430723c */ /* 0x040fe20000041830 */
[----:B------:R-:W5:Y:S03]  /*9480*/  LDSM.16.MT88.4 R116, [R212+0x1d00] ;  /* 0x001d0000d474783b */ /* 0x000f660000004200 */
[----:B--2---:R-:W-:Y:S04]  /*9490*/  F2FP.BF16.PACK_AB R160, R126, R124 ;  /* 0x0000007c7ea0723e */ /* 0x004fe800000010ff */
[-C--:B-1----:R-:W-:Y:S01]  /*94a0*/  HMMA.16816.F32.BF16 R52, R100, R108.reuse, R52 ;  /* 0x0000006c6434723c */ /* 0x082fe20000041834 */
[----:B---3--:R-:W-:Y:S07]  /*94b0*/  F2FP.BF16.PACK_AB R162, R139, R137 ;  /* 0x000000898ba2723e */ /* 0x008fee00000010ff */
[C---:B------:R-:W-:Y:S01]  /*94c0*/  HMMA.16816.F32.BF16 R56, R104.reuse, R108, R56 ;  /* 0x0000006c6838723c */ /* 0x040fe20000041838 */
[-C--:B------:R-:W-:Y:S07]  /*94d0*/  F2FP.BF16.PACK_AB R163, R153, R138.reuse ;  /* 0x0000008a99a3723e */ /* 0x080fee00000010ff */
[-C--:B------:R-:W-:Y:S08]  /*94e0*/  HMMA.16816.F32.BF16 R60, R104, R110.reuse, R60 ;  /* 0x0000006e683c723c */ /* 0x080ff0000004183c */
[C---:B------:R-:W-:Y:S01]  /*94f0*/  HMMA.16816.F32.BF16 R64, R100.reuse, R110, R64 ;  /* 0x0000006e6440723c */ /* 0x040fe20000041840 */
[----:B------:R-:W1:Y:S07]  /*9500*/  LDSM.16.MT88.4 R108, [R214+0x900] ;  /* 0x00090000d66c783b */ /* 0x000e6e0000004200 */
[-C--:B----4-:R-:W-:Y:S08]  /*9510*/  HMMA.16816.F32.BF16 R68, R100, R112.reuse, R68 ;  /* 0x000000706444723c */ /* 0x090ff00000041844 */
[C---:B------:R-:W-:Y:S08]  /*9520*/  HMMA.16816.F32.BF16 R72, R104.reuse, R112, R72 ;  /* 0x000000706848723c */ /* 0x040ff00000041848 */
[-C--:B------:R-:W-:Y:S08]  /*9530*/  HMMA.16816.F32.BF16 R76, R104, R114.reuse, R76 ;  /* 0x00000072684c723c */ /* 0x080ff0000004184c */
[C---:B------:R-:W-:Y:S08]  /*9540*/  HMMA.16816.F32.BF16 R80, R100.reuse, R114, R80 ;  /* 0x000000726450723c */ /* 0x040ff00000041850 */
[-C--:B-----5:R-:W-:Y:S08]  /*9550*/  HMMA.16816.F32.BF16 R84, R100, R116.reuse, R84 ;  /* 0x000000746454723c */ /* 0x0a0ff00000041854 */
[C---:B------:R-:W-:Y:S08]  /*9560*/  HMMA.16816.F32.BF16 R88, R104.reuse, R116, R88 ;  /* 0x000000746858723c */ /* 0x040ff00000041858 */
[-C--:B------:R-:W-:Y:S08]  /*9570*/  HMMA.16816.F32.BF16 R92, R104, R118.reuse, R92 ;  /* 0x00000076685c723c */ /* 0x080ff0000004185c */
[----:B------:R-:W-:Y:S08]  /*9580*/  HMMA.16816.F32.BF16 R96, R100, R118, R96 ;  /* 0x000000766460723c */ /* 0x000ff00000041860 */
[-C--:B-1----:R-:W-:Y:S01]  /*9590*/  HMMA.16816.F32.BF16 R144, R156, R108.reuse, R4 ;  /* 0x0000006c9c90723c */ /* 0x082fe20000041804 */
[----:B------:R-:W1:Y:S07]  /*95a0*/  LDSM.16.MT88.4 R4, [R212+0x2100] ;  /* 0x00210000d404783b */ /* 0x000e6e0000004200 */
[C---:B------:R-:W-:Y:S07]  /*95b0*/  HMMA.16816.F32.BF16 R140, R160.reuse, R108, R8 ;  /* 0x0000006ca08c723c */ /* 0x040fee0000041808 */
[----:B------:R-:W-:Y:S02]  /*95c0*/  MOV R11, R139 ;  /* 0x0000008b000b7202 */ /* 0x000fe40000000f00 */
[----:B------:R-:W-:Y:S03]  /*95d0*/  MOV R10, R138 ;  /* 0x0000008a000a7202 */ /* 0x000fe60000000f00 */
[----:B------:R-:W-:Y:S02]  /*95e0*/  MOV R9, R137 ;  /* 0x0000008900097202 */ /* 0x000fe40000000f00 */
[----:B------:R-:W-:Y:S02]  /*95f0*/  MOV R8, R136 ;  /* 0x0000008800087202 */ /* 0x000fe40000000f00 */
[-C--:B------:R-:W-:Y:S03]  /*9600*/  HMMA.16816.F32.BF16 R136, R160, R110.reuse, R12 ;  /* 0x0000006ea088723c */ /* 0x080fe6000004180c */
[----:B------:R-:W-:Y:S04]  /*9610*/  FADD.FTZ R241, R8, R196 ;  /* 0x000000c408f17221 */ /* 0x000fe80000010000 */
[----:B------:R-:W-:Y:S01]  /*9620*/  MOV R15, R127 ;  /* 0x0000007f000f7202 */ /* 0x000fe20000000f00 */
[C---:B------:R-:W-:Y:S01]  /*9630*/  HMMA.16816.F32.BF16 R100, R156.reuse, R110, R16 ;  /* 0x0000006e9c64723c */ /* 0x040fe20000041810 */
[----:B------:R-:W-:Y:S03]  /*9640*/  MOV R14, R126 ;  /* 0x0000007e000e7202 */ /* 0x000fe60000000f00 */
[----:B------:R-:W-:Y:S01]  /*9650*/  MOV R13, R125 ;  /* 0x0000007d000d7202 */ /* 0x000fe20000000f00 */
[----:B------:R-:W-:Y:S01]  /*9660*/  FADD.FTZ R241, R194, R241 ;  /* 0x000000f1c2f17221 */ /* 0x000fe20000010000 */
[----:B------:R-:W-:Y:S02]  /*9670*/  MOV R12, R124 ;  /* 0x0000007c000c7202 */ /* 0x000fe40000000f00 */
[-C--:B------:R-:W-:Y:S01]  /*9680*/  HMMA.16816.F32.BF16 R104, R156, R120.reuse, R20 ;  /* 0x000000789c68723c */ /* 0x080fe20000041814 */
[----:B------:R-:W-:Y:S03]  /*9690*/  FADD.FTZ R251, R13, R251 ;  /* 0x000000fb0dfb7221 */ /* 0x000fe60000010000 */
[----:B------:R-:W-:Y:S02]  /*96a0*/  FADD.FTZ R246, R12, R246 ;  /* 0x000000f60cf67221 */ /* 0x000fe40000010000 */
[----:B------:R-:W-:Y:S02]  /*96b0*/  FADD.FTZ R251, R15, R251 ;  /* 0x000000fb0ffb7221 */ /* 0x000fe40000010000 */
[C---:B------:R-:W-:Y:S01]  /*96c0*/  HMMA.16816.F32.BF16 R108, R160.reuse, R120, R24 ;  /* 0x00000078a06c723c */ /* 0x040fe20000041818 */
[----:B------:R-:W-:Y:S03]  /*96d0*/  FADD.FTZ R246, R14, R246 ;  /* 0x000000f60ef67221 */ /* 0x000fe60000010000 */
[----:B------:R-:W-:Y:S02]  /*96e0*/  FADD.FTZ R0, R10, R251 ;  /* 0x000000fb0a007221 */ /* 0x000fe40000010000 */
[----:B------:R-:W-:Y:S02]  /*96f0*/  FADD.FTZ R246, R9, R246 ;  /* 0x000000f609f67221 */ /* 0x000fe40000010000 */
[-C--:B------:R-:W-:Y:S01]  /*9700*/  HMMA.16816.F32.BF16 R112, R160, R122.reuse, R28 ;  /* 0x0000007aa070723c */ /* 0x080fe2000004181c */
[----:B------:R-:W-:Y:S03]  /*9710*/  FADD.FTZ R237, R153, R0 ;  /* 0x0000000099ed7221 */ /* 0x000fe60000010000 */
[----:B------:R-:W-:Y:S01]  /*9720*/  FADD.FTZ R239, R11, R246 ;  /* 0x000000f60bef7221 */ /* 0x000fe20000010000 */
[----:B------:R-:W-:Y:S03]  /*9730*/  MOV R0, R152 ;  /* 0x0000009800007202 */ /* 0x000fe60000000f00 */
        /* <DEDUP_REMOVED lines=13> */
[-C--:B-1----:R-:W-:Y:S08]  /*9810*/  HMMA.16816.F32.BF16 R84, R156, R4.reuse, R84 ;  /* 0x000000049c54723c */ /* 0x082ff00000041854 */
[C---:B------:R-:W-:Y:S08]  /*9820*/  HMMA.16816.F32.BF16 R88, R160.reuse, R4, R88 ;  /* 0x00000004a058723c */ /* 0x040ff00000041858 */
[-C--:B------:R-:W-:Y:S08]  /*9830*/  HMMA.16816.F32.BF16 R92, R160, R6.reuse, R92 ;  /* 0x00000006a05c723c */ /* 0x080ff0000004185c */
[----:B------:R-:W-:Y:S01]  /*9840*/  HMMA.16816.F32.BF16 R96, R156, R6, R96 ;  /* 0x000000069c60723c */ /* 0x000fe20000041860 */
[----:B------:R-:W-:-:S07]  /*9850*/  @P0 BRA `(.L_x_500) ;  /* 0xffffc1e000000947 */ /* 0x000fce000383ffff */
.L_x_479:
[----:B------:R-:W1:Y:S01]  /*9860*/  S2UR UR14, SR_CTAID.X ;  /* 0x00000000000e79c3 */ /* 0x000e620000002500 */
[----:B------:R-:W-:Y:S01]  /*9870*/  ULDC.64 UR4, c[0x0][0x2c8] ;  /* 0x0000b20000047ab9 */ /* 0x000fe20000000a00 */
[----:B------:R-:W-:Y:S01]  /*9880*/  IMAD.MOV.U32 R0, RZ, RZ, 0x1 ;  /* 0x00000001ff007424 */ /* 0x000fe200078e00ff */
[----:B------:R-:W-:Y:S01]  /*9890*/  PLOP3.LUT P0, PT, PT, PT, UP1, 0x40, 0x0 ;  /* 0x000000000000781c */ /* 0x000fe20003f0e818 */
[----:B------:R-:W-:-:S03]  /*98a0*/  IMAD.MOV.U32 R2, RZ, RZ, c[0x0][0x2ac] ;  /* 0x0000ab00ff027624 */ /* 0x000fc600078e00ff */
[----:B------:R-:W-:-:S05]  /*98b0*/  IADD3 R5, R0, -c[0x0][0x168], RZ ;  /* 0x80005a0000057a10 */ /* 0x000fca0007ffe0ff */
[----:B------:R-:W-:Y:S01]  /*98c0*/  IMAD R2, R2, c[0x0][0x1d0], R5 ;  /* 0x0000740002027a24 */ /* 0x000fe200078e0205 */
[----:B-1----:R-:W-:-:S04]  /*98d0*/  ULEA UR14, UR14, 0x7f, 0x7 ;  /* 0x0000007f0e0e7891 */ /* 0x002fc8000f8e383f */
[----:B------:R-:W-:-:S07]  /*98e0*/  UIMAD.WIDE.U32 UR22, UR14, UR4, URZ ;  /* 0x000000040e1672a5 */ /* 0x000fce000f8e003f */
[----:B------:R-:W-:Y:S02]  /*98f0*/  @UP2 UMOV UR15, UR23 ;  /* 0x00000017000f2c82 */ /* 0x000fe40008000000 */
[----:B------:R-:W-:-:S06]  /*9900*/  @UP2 USHF.R.U32.HI UR14, URZ, UR5, UR15 ;  /* 0x000000053f0e2299 */ /* 0x000fcc000801160f */
[----:B------:R-:W-:-:S04]  /*9910*/  IADD3 R2, R2, UR14, RZ ;  /* 0x0000000e02027c10 */ /* 0x000fc8000fffe0ff */
[----:B------:R-:W-:Y:S01]  /*9920*/  IADD3 R4, R2, -c[0x0][0x324], RZ ;  /* 0x8000c90002047a10 */ /* 0x000fe20007ffe0ff */
[----:B------:R-:W-:Y:S05]  /*9930*/  @P0 BRA `(.L_x_501) ;  /* 0x000000d000000947 */ /* 0x000fea0003800000 */
[----:B------:R-:W-:-:S13]  /*9940*/  ISETP.GT.AND P0, PT, R2, -0x1, PT ;  /* 0xffffffff0200780c */ /* 0x000fda0003f04270 */
[----:B------:R-:W-:Y:S05]  /*9950*/  @P0 BRA `(.L_x_502) ;  /* 0x0000006000000947 */ /* 0x000fea0003800000 */
[----:B------:R-:W-:Y:S02]  /*9960*/  ISETP.NE.AND P0, PT, R0, c[0x0][0x32c], PT ;  /* 0x0000cb0000007a0c */ /* 0x000fe40003f05270 */
[----:B------:R-:W-:-:S11]  /*9970*/  LOP3.LUT R2, RZ, R2, RZ, 0x33, !PT ;  /* 0x00000002ff027212 */ /* 0x000fd600078e33ff */
[----:B------:R-:W-:-:S05]  /*9980*/  @P0 IMAD.HI.U32 R0, R2, c[0x0][0x330], RZ ;  /* 0x0000cc0002000a27 */ /* 0x000fca00078e00ff */
[----:B------:R-:W-:-:S04]  /*9990*/  @P0 SHF.R.U32.HI R2, RZ, c[0x0][0x334], R0 ;  /* 0x0000cd00ff020a19 */ /* 0x000fc80000011600 */
[----:B------:R-:W-:Y:S01]  /*99a0*/  LOP3.LUT R2, RZ, R2, RZ, 0x33, !PT ;  /* 0x00000002ff027212 */ /* 0x000fe200078e33ff */
[----:B------:R-:W-:Y:S05]  /*99b0*/  BRA `(.L_x_503) ;  /* 0x0000003000007947 */ /* 0x000fea0003800000 */
.L_x_502:
[----:B------:R-:W-:-:S13]  /*99c0*/  ISETP.NE.AND P0, PT, R0, c[0x0][0x32c], PT ;  /* 0x0000cb0000007a0c */ /* 0x000fda0003f05270 */
[----:B------:R-:W-:-:S05]  /*99d0*/  @P0 IMAD.HI.U32 R0, R2, c[0x0][0x330], RZ ;  /* 0x0000cc0002000a27 */ /* 0x000fca00078e00ff */
[----:B------:R-:W-:-:S05]  /*99e0*/  @P0 SHF.R.U32.HI R2, RZ, c[0x0][0x334], R0 ;  /* 0x0000cd00ff020a19 */ /* 0x000fca0000011600 */
.L_x_503:
[----:B------:R-:W-:-:S05]  /*99f0*/  IMAD R5, R2, c[0x0][0x32c], RZ ;  /* 0x0000cb0002057a24 */ /* 0x000fca00078e02ff */
[----:B------:R-:W-:-:S04]  /*9a00*/  IMNMX R4, R4, R5, !PT ;  /* 0x0000000504047217 */ /* 0x000fc80007800200 */
.L_x_501:
[----:B------:R-:W-:-:S05]  /*9a10*/  IADD3 R5, R4, 0x2f, RZ ;  /* 0x0000002f04057810 */ /* 0x000fca0007ffe0ff */
[----:B------:R-:W-:-:S05]  /*9a20*/  IMAD.HI R5, R5, 0x2aaaaaab, RZ ;  /* 0x2aaaaaab05057827 */ /* 0x000fca00078e02ff */
[----:B------:R-:W-:-:S04]  /*9a30*/  SHF.R.U32.HI R0, RZ, 0x1f, R5 ;  /* 0x0000001fff007819 */ /* 0x000fc80000011605 */
[----:B------:R-:W-:-:S04]  /*9a40*/  LEA.HI.SX32 R0, R5, R0, 0x1d ;  /* 0x0000000005007211 */ /* 0x000fc800078feaff */
[----:B------:R-:W-:-:S04]  /*9a50*/  IMNMX R247, R221, R0, !PT ;  /* 0x00000000ddf77217 */ /* 0x000fc80007800200 */
[----:B------:R-:W-:-:S13]  /*9a60*/  ISETP.GE.AND P0, PT, R236, R247, PT ;  /* 0x000000f7ec00720c */ /* 0x000fda0003f06270 */
[----:B------:R-:W-:Y:S05]  /*9a70*/  @!P0 BRA `(.L_x_504) ;  /* 0x000029a000008947 */ /* 0x000fea0003800000 */
[C---:B------:R-:W-:Y:S01]  /*9a80*/  SHF.L.U64.HI R246, R230.reuse, 0x1, R245 ;  /* 0x00000001e6f67819 */ /* 0x040fe200000102f5 */
[----:B------:R-:W-:Y:S01]  /*9a90*/  IMAD.SHL.U32 R244, R230, 0x2, RZ ;  /* 0x00000002e6f47824 */ /* 0x000fe200078e00ff */
[C---:B------:R-:W-:Y:S01]  /*9aa0*/  SHF.L.U64.HI R242, R219.reuse, 0x1, R234 ;  /* 0x00000001dbf27819 */ /* 0x040fe200000102ea */
[----:B------:R-:W-:Y:S02]  /*9ab0*/  IMAD.SHL.U32 R240, R219, 0x2, RZ ;  /* 0x00000002dbf07824 */ /* 0x000fe400078e00ff */
.L_x_509:
[----:B------:R-:W-:Y:S04]  /*9ac0*/  DEPBAR.LE SB0, 0x0 ;  /* 0x000080000000791a */ /* 0x000fe80000000000 */
[----:B------:R-:W-:Y:S01]  /*9ad0*/  BAR.SYNC.DEFER_BLOCKING 0x0 ;  /* 0x0000000000007b1d */ /* 0x000fe20000010000 */
[----:B------:R-:W-:Y:S01]  /*9ae0*/  ISETP.GT.AND P0, PT, R221, R236, PT ;  /* 0x000000ecdd00720c */ /* 0x000fe20003f04270 */
[----:B------:R-:W-:Y:S01]  /*9af0*/  IMAD.MOV.U32 R148, RZ, RZ, R151 ;  /* 0x000000ffff947224 */ /* 0x000fe200078e0097 */
[----:B------:R-:W-:Y:S01]  /*9b00*/  MOV R2, R149 ;  /* 0x0000009500027202 */ /* 0x000fe20000000f00 */
[----:B------:R-:W-:Y:S02]  /*9b10*/  IMAD.MOV.U32 R0, RZ, RZ, R3 ;  /* 0x000000ffff007224 */ /* 0x000fe400078e0003 */
        /* <DEDUP_REMOVED lines=20> */
[----:B------:R-:W-:Y:S02]  /*9c60*/  IMAD R9, R226, c[0x0][0x20c], R9 ;  /* 0x00008300e2097a24 */ /* 0x000fe400078e0209 */
[----:B------:R-:W-:Y:S02]  /*9c70*/  IMAD R5, R225, c[0x0][0x21c], R5 ;  /* 0x00008700e1057a24 */ /* 0x000fe400078e0205 */
[----:B------:R-:W-:Y:S01]  /*9c80*/  IMAD.IADD R7, R7, 0x1, R9 ;  /* 0x0000000107077824 */ /* 0x000fe200078e0209 */
[C---:B------:R-:W-:Y:S01]  /*9c90*/  SHF.L.U64.HI R9, R218.reuse, 0x1, R233 ;  /* 0x00000001da097819 */ /* 0x040fe200000102e9 */
        /* <DEDUP_REMOVED lines=8> */
[----:B-----5:R-:W-:Y:S05]  /*9d20*/  IADD3 R14, P0, R5, R244, RZ ;  /* 0x000000f4050e7210 */ /* 0x020fea0007f1e0ff */
[----:B----4-:R-:W-:Y:S01]  /*9d30*/  IMAD.X R15, R7, 0x1, R246, P0 ;  /* 0x00000001070f7824 */ /* 0x010fe200000e06f6 */
[----:B------:R-:W-:Y:S04]  /*9d40*/  IADD3 R10, P0, R5, R240, RZ ;  /* 0x000000f0050a7210 */ /* 0x000fe80007f1e0ff */
        /* <DEDUP_REMOVED lines=12> */
.L_x_541:
[----:B------:R-:W-:Y:S02]  /*9e10*/  ISETP.GE.AND P3, PT, R230, c[0x0][0x1d4], PT ;  /* 0x00007500e6007a0c */ /* 0x000fe40003f66270 */
[----:B--2---:R-:W-:Y:S02]  /*9e20*/  IADD3 R10, P0, R5, R244, RZ ;  /* 0x000000f4050a7210 */ /* 0x004fe40007f1e0ff */
[----:B------:R-:W-:Y:S02]  /*9e30*/  ISETP.GE.AND P2, PT, R229, c[0x0][0x1d4], PT ;  /* 0x00007500e5007a0c */ /* 0x000fe40003f46270 */
[----:B------:R-:W-:Y:S01]  /*9e40*/  ISETP.GE.AND P1, PT, R228, c[0x0][0x1d4], PT ;  /* 0x00007500e4007a0c */ /* 0x000fe20003f26270 */
[----:B---3--:R-:W-:Y:S01]  /*9e50*/  IMAD.X R11, R15, 0x1, R246, P0 ;  /* 0x000000010f0b7824 */ /* 0x008fe200000e06f6 */
[----:B------:R-:W-:Y:S05]  /*9e60*/  IADD3 R6, P0, R5, R240, RZ ;  /* 0x000000f005067210 */ /* 0x000fea0007f1e0ff */
[----:B------:R-:W-:Y:S01]  /*9e70*/  @!PT LDS RZ, [RZ] ;  /* 0x00000000fffff984 */ /* 0x000fe20000000800 */
[----:B------:R-:W-:Y:S01]  /*9e80*/  @!PT LDS RZ, [RZ] ;  /* 0x00000000fffff984 */ /* 0x000fe20000000800 */
[----:B------:R-:W-:Y:S01]  /*9e90*/  @!PT LDS RZ, [RZ] ;  /* 0x00000000fffff984 */ /* 0x000fe20000000800 */
[----:B------:R2:W-:Y:S01]  /*9ea0*/  LDGSTS.E.BYPASS.LTC128B.128 [R220+0x900], [R10.64], !P3 ;  /* 0x009000000adc7fae */ /* 0x0005e2000d901d4c */
[----:B------:R-:W-:Y:S01]  /*9eb0*/  IMAD.X R7, R15, 0x1, R242, P0 ;  /* 0x000000010f077824 */ /* 0x000fe200000e06f2 */
[----:B------:R-:W-:Y:S04]  /*9ec0*/  IADD3 R12, P0, R5, R12, RZ ;  /* 0x0000000c050c7210 */ /* 0x000fe80007f1e0ff */
[----:B------:R2:W-:Y:S01]  /*9ed0*/  LDGSTS.E.BYPASS.LTC128B.128 [R220+0x1500], [R6.64], !P2 ;  /* 0x0150000006dc7fae */ /* 0x0005e2000d101d4c */
[----:B----4-:R-:W-:Y:S05]  /*9ee0*/  IMAD.X R13, R15, 0x1, R9, P0 ;  /* 0x000000010f0d7824 */ /* 0x010fea00000e0609 */
[----:B------:R2:W-:Y:S03]  /*9ef0*/  LDGSTS.E.BYPASS.LTC128B.128 [R220+0x2100], [R12.64], !P1 ;  /* 0x021000000cdc7fae */ /* 0x0005e6000c901d4c */
.L_x_506:
[----:B------:R-:W-:Y:S05]  /*9f00*/  BSYNC B0 ;  /* 0x0000000000007941 */ /* 0x000fea0003800000 */
.L_x_505:
[----:B------:R-:W0:Y:S01]  /*9f10*/  LDGDEPBAR ;  /* 0x00000000000079af */ /* 0x000e220000000000 */
[----:B------:R-:W-:Y:S01]  /*9f20*/  WARPSYNC 0xffffffff ;  /* 0xffffffff00007948 */ /* 0x000fe20003800000 */
[-C--:B--2-4-:R-:W-:Y:S03]  /*9f30*/  HMMA.16816.F32.BF16 R4, R48, R16.reuse, RZ ;  /* 0x000000103004723c */ /* 0x094fe600000418ff */
[----:B------:R-:W-:Y:S03]  /*9f40*/  ISETP.GT.AND P0, PT, R236, R221, PT ;  /* 0x000000ddec00720c */ /* 0x000fe60003f04270 */
[----:B------:R-:W-:Y:S02]  /*9f50*/  LDSM.16.M88.4 R180, [R217+0x6900] ;  /* 0x00690000d9b4783b */ /* 0x000fe40000000200 */
[C---:B---3--:R-:W-:Y:S06]  /*9f60*/  HMMA.16816.F32.BF16 R8, R44.reuse, R16, RZ ;  /* 0x000000102c08723c */ /* 0x048fec00000418ff */
[----:B------:R-:W2:Y:S02]  /*9f70*/  LDSM.16.M88.4 R184, [R216+0x3100] ;  /* 0x00310000d8b8783b */ /* 0x000ea40000000200 */
[-C--:B------:R-:W-:Y:S06]  /*9f80*/  HMMA.16816.F32.BF16 R12, R44, R18.reuse, RZ ;  /* 0x000000122c0c723c */ /* 0x080fec00000418ff */
[----:B------:R-:W3:Y:S02]  /*9f90*/  LDSM.16.M88.4 R188, [R217+0x7900] ;  /* 0x00790000d9bc783b */ /* 0x000ee40000000200 */
[C---:B------:R-:W-:Y:S06]  /*9fa0*/  HMMA.16816.F32.BF16 R16, R48.reuse, R18, RZ ;  /* 0x000000123010723c */ /* 0x040fec00000418ff */
[----:B------:R-:W-:Y:S02]  /*9fb0*/  LDSM.16.M88.4 R192, [R216+0x3900] ;  /* 0x00390000d8c0783b */ /* 0x000fe40000000200 */
[-C--:B-1----:R-:W-:Y:S06]  /*9fc0*/  HMMA.16816.F32.BF16 R20, R48, R32.reuse, RZ ;  /* 0x000000203014723c */ /* 0x082fec00000418ff */
[----:B------:R-:W-:Y:S02]  /*9fd0*/  LDSM.16.M88.4 R196, [R209] ;  /* 0x00000000d1c4783b */ /* 0x000fe40000000200 */
[C---:B------:R-:W-:Y:S06]  /*9fe0*/  HMMA.16816.F32.BF16 R24, R44.reuse, R32, RZ ;  /* 0x000000202c18723c */ /* 0x040fec00000418ff */
[----:B------:R-:W-:Y:S02]  /*9ff0*/  LDSM.16.M88.4 R200, [R213+0x7900] ;  /* 0x00790000d5c8783b */ /* 0x000fe40000000200 */
[-C--:B------:R-:W-:Y:S08]  /*a000*/  HMMA.16816.F32.BF16 R28, R44, R34.reuse, RZ ;  /* 0x000000222c1c723c */ /* 0x080ff000000418ff */
[C---:B------:R-:W-:Y:S08]  /*a010*/  HMMA.16816.F32.BF16 R32, R48.reuse, R34, RZ ;  /* 0x000000223020723c */ /* 0x040ff000000418ff */
[-C--:B------:R-:W-:Y:S08]  /*a020*/  HMMA.16816.F32.BF16 R36, R48, R156.reuse, RZ ;  /* 0x0000009c3024723c */ /* 0x080ff000000418ff */
[C---:B------:R-:W-:Y:S08]  /*a030*/  HMMA.16816.F32.BF16 R40, R44.reuse, R156, RZ ;  /* 0x0000009c2c28723c */ /* 0x040ff000000418ff */
[-C--:B------:R-:W-:Y:S08]  /*a040*/  HMMA.16816.F32.BF16 R44, R44, R158.reuse, RZ ;  /* 0x0000009e2c2c723c */ /* 0x080ff000000418ff */
[----:B------:R-:W-:Y:S01]  /*a050*/  HMMA.16816.F32.BF16 R48, R48, R158, RZ ;  /* 0x0000009e3030723c */ /* 0x000fe200000418ff */
[----:B------:R-:W1:Y:S07]  /*a060*/  LDSM.16.M88.4 R156, [R216+0x3500] ;  /* 0x00350000d89c783b */ /* 0x000e6e0000000200 */
[-C--:B------:R-:W-:Y:S08]  /*a070*/  HMMA.16816.F32.BF16 R4, R160, R164.reuse, R4 ;  /* 0x000000a4a004723c */ /* 0x080ff00000041804 */
        /* <DEDUP_REMOVED lines=17> */
[C---:B---3--:R-:W-:Y:S08]  /*a190*/  HMMA.16816.F32.BF16 R8, R188.reuse, R184, R8 ;  /* 0x000000b8bc08723c */ /* 0x048ff00000041808 */
[-C--:B------:R-:W-:Y:S08]  /*a1a0*/  HMMA.16816.F32.BF16 R12, R188, R186.reuse, R12 ;  /* 0x000000babc0c723c */ /* 0x080ff0000004180c */
[C---:B------:R-:W-:Y:S01]  /*a1b0*/  HMMA.16816.F32.BF16 R16, R180.reuse, R186, R16 ;  /* 0x000000bab410723c */ /* 0x040fe20000041810 */
[----:B------:R-:W-:Y:S07]  /*a1c0*/  LDSM.16.M88.4 R184, [R216+0x4500] ;  /* 0x00450000d8b8783b */ /* 0x000fee0000000200 */
[-C--:B-1----:R-:W-:Y:S08]  /*a1d0*/  HMMA.16816.F32.BF16 R20, R180, R156.reuse, R20 ;  /* 0x0000009cb414723c */ /* 0x082ff00000041814 */
[C---:B------:R-:W-:Y:S08]  /*a1e0*/  HMMA.16816.F32.BF16 R24, R188.reuse, R156, R24 ;  /* 0x0000009cbc18723c */ /* 0x040ff00000041818 */
[-C--:B------:R-:W-:Y:S08]  /*a1f0*/  HMMA.16816.F32.BF16 R28, R188, R158.reuse, R28 ;  /* 0x0000009ebc1c723c */ /* 0x080ff0000004181c */
[C---:B------:R-:W-:Y:S01]  /*a200*/  HMMA.16816.F32.BF16 R32, R180.reuse, R158, R32 ;  /* 0x0000009eb420723c */ /* 0x040fe20000041820 */
[----:B------:R-:W1:Y:S07]  /*a210*/  LDSM.16.M88.4 R156, [R217+0x8900] ;  /* 0x00890000d99c783b */ /* 0x000e6e0000000200 */
[-C--:B------:R-:W-:Y:S08]  /*a220*/  HMMA.16816.F32.BF16 R36, R180, R192.reuse, R36 ;  /* 0x000000c0b424723c */ /* 0x080ff00000041824 */
[C---:B------:R-:W-:Y:S08]  /*a230*/  HMMA.16816.F32.BF16 R40, R188.reuse, R192, R40 ;  /* 0x000000c0bc28723c */ /* 0x040ff00000041828 */
[-C--:B------:R-:W-:Y:S01]  /*a240*/  HMMA.16816.F32.BF16 R44, R188, R194.reuse, R44 ;  /* 0x000000c2bc2c723c */ /* 0x080fe2000004182c */
[----:B------:R-:W-:Y:S07]  /*a250*/  LDSM.16.M88.4 R188, [R206] ;  /* 0x00000000cebc783b */ /* 0x000fee0000000200 */
[----:B------:R-:W-:Y:S01]  /*a260*/  HMMA.16816.F32.BF16 R48, R180, R194, R48 ;  /* 0x000000c2b430723c */ /* 0x000fe20000041830 */
[----:B------:R-:W2:Y:S07]  /*a270*/  LDSM.16.M88.4 R180, [R216+0x4100] ;  /* 0x00410000d8b4783b */ /* 0x000eae0000000200 */
[-C--:B----4-:R-:W-:Y:S01]  /*a280*/  HMMA.16816.F32.BF16 R4, R164, R196.reuse, R4 ;  /* 0x000000c4a404723c */ /* 0x090fe20000041804 */
[----:B------:R-:W-:Y:S07]  /*a290*/  LDSM.16.M88.4 R192, [R213+0x9900] ;  /* 0x00990000d5c0783b */ /* 0x000fee0000000200 */
[C---:B------:R-:W-:Y:S08]  /*a2a0*/  HMMA.16816.F32.BF16 R8, R200.reuse, R196, R8 ;  /* 0x000000c4c808723c */ /* 0x040ff00000041808 */
[-C--:B------:R-:W-:Y:S08]  /*a2b0*/  HMMA.16816.F32.BF16 R12, R200, R198.reuse, R12 ;  /* 0x000000c6c80c723c */ /* 0x080ff0000004180c */
[C---:B------:R-:W-:Y:S01]  /*a2c0*/  HMMA.16816.F32.BF16 R16, R164.reuse, R198, R16 ;  /* 0x000000c6a410723c */ /* 0x040fe20000041810 */
[----:B------:R-:W-:Y:S07]  /*a2d0*/  LDSM.16.M88.4 R196, [R205] ;  /* 0x00000000cdc4783b */ /* 0x000fee0000000200 */
[-C--:B-----5:R-:W-:Y:S08]  /*a2e0*/  HMMA.16816.F32.BF16 R20, R164, R160.reuse, R20 ;  /* 0x000000a0a414723c */ /* 0x0a0ff00000041814 */
[C---:B------:R-:W-:Y:S08]  /*a2f0*/  HMMA.16816.F32.BF16 R24, R200.reuse, R160, R24 ;  /* 0x000000a0c818723c */ /* 0x040ff00000041818 */
[-C--:B------:R-:W-:Y:S08]  /*a300*/  HMMA.16816.F32.BF16 R28, R200, R162.reuse, R28 ;  /* 0x000000a2c81c723c */ /* 0x080ff0000004181c */
[C---:B------:R-:W-:Y:S01]  /*a310*/  HMMA.16816.F32.BF16 R32, R164.reuse, R162, R32 ;  /* 0x000000a2a420723c */ /* 0x040fe20000041820 */
[----:B------:R-:W3:Y:S07]  /*a320*/  LDSM.16.M88.4 R160, [R213+0x8900] ;  /* 0x00890000d5a0783b */ /* 0x000eee0000000200 */
[-C--:B------:R-:W-:Y:S08]  /*a330*/  HMMA.16816.F32.BF16 R36, R164, R168.reuse, R36 ;  /* 0x000000a8a424723c */ /* 0x080ff00000041824 */
[C---:B------:R-:W-:Y:S08]  /*a340*/  HMMA.16816.F32.BF16 R40, R200.reuse, R168, R40 ;  /* 0x000000a8c828723c */ /* 0x040ff00000041828 */
[-C--:B------:R-:W-:Y:S08]  /*a350*/  HMMA.16816.F32.BF16 R44, R200, R170.reuse, R44 ;  /* 0x000000aac82c723c */ /* 0x080ff0000004182c */
[----:B------:R-:W-:Y:S01]  /*a360*/  HMMA.16816.F32.BF16 R48, R164, R170, R48 ;  /* 0x000000aaa430723c */ /* 0x000fe20000041830 */
[----:B------:R-:W4:Y:S01]  /*a370*/  LDSM.16.M88.4 R164, [R204] ;  /* 0x00000000cca4783b */ /* 0x000f220000000200 */
[----:B------:R-:W-:Y:S06]  /*a380*/  DEPBAR.LE SB0, 0x0 ;  /* 0x000080000000791a */ /* 0x000fec0000000000 */
[-C--:B-1----:R-:W-:Y:S01]  /*a390*/  HMMA.16816.F32.BF16 R4, R156, R172.reuse, R4 ;  /* 0x000000ac9c04723c */ /* 0x082fe20000041804 */
[----:B------:R-:W-:Y:S07]  /*a3a0*/  BAR.SYNC.DEFER_BLOCKING 0x0 ;  /* 0x0000000000007b1d */ /* 0x000fee0000010000 */
        /* <DEDUP_REMOVED lines=11> */
[-C--:B---3--:R-:W-:Y:S08]  /*a460*/  HMMA.16816.F32.BF16 R4, R160, R188.reuse, R4 ;  /* 0x000000bca004723c */ /* 0x088ff00000041804 */
[C---:B------:R-:W-:Y:S08]  /*a470*/  HMMA.16816.F32.BF16 R8, R192.reuse, R188, R8 ;  /* 0x000000bcc008723c */ /* 0x040ff00000041808 */
[-C--:B------:R-:W-:Y:S08]  /*a480*/  HMMA.16816.F32.BF16 R12, R192, R190.reuse, R12 ;  /* 0x000000bec00c723c */ /* 0x080ff0000004180c */
[C---:B------:R-:W-:Y:S08]  /*a490*/  HMMA.16816.F32.BF16 R16, R160.reuse, R190, R16 ;  /* 0x000000bea010723c */ /* 0x040ff00000041810 */
[-C--:B------:R-:W-:Y:S08]  /*a4a0*/  HMMA.16816.F32.BF16 R20, R160, R196.reuse, R20 ;  /* 0x000000c4a014723c */ /* 0x080ff00000041814 */
[C---:B------:R-:W-:Y:S08]  /*a4b0*/  HMMA.16816.F32.BF16 R24, R192.reuse, R196, R24 ;  /* 0x000000c4c018723c */ /* 0x040ff00000041818 */
[-C--:B------:R-:W-:Y:S08]  /*a4c0*/  HMMA.16816.F32.BF16 R28, R192, R198.reuse, R28 ;  /* 0x000000c6c01c723c */ /* 0x080ff0000004181c */
[C---:B------:R-:W-:Y:S08]  /*a4d0*/  HMMA.16816.F32.BF16 R32, R160.reuse, R198, R32 ;  /* 0x000000c6a020723c */ /* 0x040ff00000041820 */
[-C--:B----4-:R-:W-:Y:S08]  /*a4e0*/  HMMA.16816.F32.BF16 R36, R160, R164.reuse, R36 ;  /* 0x000000a4a024723c */ /* 0x090ff00000041824 */
        /* <DEDUP_REMOVED lines=12> */
[----:B------:R-:W-:Y:S02]  /*a5b0*/  IMAD.MOV.U32 R150, RZ, RZ, R226 ;  /* 0x000000ffff967224 */ /* 0x000fe400078e00e2 */
[----:B------:R-:W-:Y:S05]  /*a5c0*/  @P2 IMAD.HI.U32 R153, R226, c[0x0][0x2bc], RZ ;  /* 0x0000af00e2992a27 */ /* 0x000fea00078e00ff */
[----:B------:R-:W-:Y:S04]  /*a5d0*/  @P2 SHF.R.U32.HI R150, RZ, c[0x0][0x2c0], R153 ;  /* 0x0000b000ff962a19 */ /* 0x000fe80000011699 */
[C---:B------:R-:W-:Y:S04]  /*a5e0*/  @!P1 IADD3 R156, P0, R150.reuse, UR10, RZ ;  /* 0x0000000a969c9c10 */ /* 0x040fe8000ff1e0ff */
[----:B------:R-:W-:Y:S02]  /*a5f0*/  @!P1 LEA.HI.X.SX32 R153, R150, UR6, 0x1, P0 ;  /* 0x0000000696999c11 */ /* 0x000fe400080f0eff */
[C---:B------:R-:W-:Y:S04]  /*a600*/  @!P1 LEA R154, P0, R156.reuse, c[0x0][0x2a0], 0x2 ;  /* 0x0000a8009c9a9a11 */ /* 0x040fe800078010ff */
[----:B------:R-:W-:Y:S01]  /*a610*/  @!P1 LEA.HI.X R155, R156, c[0x0][0x2a4], R153, 0x2, P0 ;  /* 0x0000a9009c9b9a11 */ /* 0x000fe200000f1499 */
[----:B------:R-:W-:Y:S04]  /*a620*/  IMAD.MOV R153, RZ, RZ, -R150 ;  /* 0x000000ffff997224 */ /* 0x000fe800078e0a96 */
[----:B------:R-:W2:Y:S01]  /*a630*/  @!P1 LDG.E R225, [R154.64] ;  /* 0x0000000c9ae19981 */ /* 0x000ea2000c1e1900 */
[----:B------:R-:W-:Y:S04]  /*a640*/  IMAD R226, R153, c[0x0][0x2b8], R226 ;  /* 0x0000ae0099e27a24 */ /* 0x000fe800078e02e2 */
[C---:B------:R-:W-:Y:S01]  /*a650*/  IMAD.WIDE.U32 R156, R226.reuse, c[0x0][0x1e0], RZ ;  /* 0x00007800e29c7a25 */ /* 0x040fe200078e00ff */
[----:B------:R-:W-:Y:S05]  /*a660*/  SHF.R.S32.HI R153, RZ, 0x1f, R226 ;  /* 0x0000001fff997819 */ /* 0x000fea00000114e2 */
[----:B------:R-:W-:Y:S04]  /*a670*/  IMAD R153, R153, c[0x0][0x1e0], RZ ;  /* 0x0000780099997a24 */ /* 0x000fe800078e02ff */
[----:B------:R-:W-:Y:S04]  /*a680*/  IMAD R153, R226, c[0x0][0x1e4], R153 ;  /* 0x00007900e2997a24 */ /* 0x000fe800078e0299 */
[----:B------:R-:W-:Y:S01]  /*a690*/  IMAD.IADD R157, R157, 0x1, R153 ;  /* 0x000000019d9d7824 */ /* 0x000fe200078e0299 */
[----:B--2---:R-:W-:Y:S03]  /*a6a0*/  SHF.R.S32.HI R158, RZ, 0x1f, R225 ;  /* 0x0000001fff9e7819 */ /* 0x004fe600000114e1 */
[C---:B------:R-:W-:Y:S04]  /*a6b0*/  IMAD.WIDE.U32 R156, R225.reuse, c[0x0][0x1f0], R156 ;  /* 0x00007c00e19c7a25 */ /* 0x040fe800078e009c */
        /* <DEDUP_REMOVED lines=10> */
[----:B------:R-:W-:Y:S10]  /*a760*/  SHFL.IDX PT, R163, R150, 0x1, 0x1c1f ;  /* 0x003c1f0096a37f89 */ /* 0x000ff400000e0000 */
[----:B-1----:R-:W-:Y:S05]  /*a770*/  @P1 IADD3 R160, P0, R157, R244, RZ ;  /* 0x000000f49da01210 */ /* 0x002fea0007f1e0ff */
[----:B--2---:R-:W-:Y:S01]  /*a780*/  @P1 IMAD.X R161, R155, 0x1, R246, P0 ;  /* 0x000000019ba11824 */ /* 0x004fe200000e06f6 */
[----:B------:R-:W-:Y:S04]  /*a790*/  @P1 IADD3 R158, P0, R157, R240, RZ ;  /* 0x000000f09d9e1210 */ /* 0x000fe80007f1e0ff */
[----:B------:R1:W-:Y:S01]  /*a7a0*/  @P1 LDGSTS.E.BYPASS.LTC128B.128 [R220+0x2500], [R160.64], !P5 ;  /* 0x02500000a0dc1fae */ /* 0x0003e2000e901d4c */
[----:B------:R-:W-:Y:S01]  /*a7b0*/  @P1 IMAD.X R159, R155, 0x1, R242, P0 ;  /* 0x000000019b9f1824 */ /* 0x000fe200000e06f2 */
[C---:B------:R-:W-:Y:S04]  /*a7c0*/  @P1 LEA R156, P0, R218.reuse, R157, 0x1 ;  /* 0x0000009dda9c1211 */ /* 0x040fe800078008ff */
[----:B------:R1:W-:Y:S01]  /*a7d0*/  @P1 LDGSTS.E.BYPASS.LTC128B.128 [R220+0x3100], [R158.64], !P4 ;  /* 0x031000009edc1fae */ /* 0x0003e2000e101d4c */
[--C-:B------:R-:W-:Y:S02]  /*a7e0*/  @P1 LEA.HI.X R157, R218, R155, R233.reuse, 0x1, P0 ;  /* 0x0000009bda9d1211 */ /* 0x100fe400000f0ce9 */
[----:B------:R-:W-:Y:S01]  /*a7f0*/  ISETP.GE.AND P0, PT, R154, 0x21, PT ;  /* 0x000000219a00780c */ /* 0x000fe20003f06270 */
[----:B------:R-:W2:Y:S04]  /*a800*/  SHFL.IDX PT, R155, R153, 0x1, 0x1c1f ;  /* 0x003c1f00999b7f89 */ /* 0x000ea800000e0000 */
[----:B------:R1:W-:Y:S08]  /*a810*/  @P1 LDGSTS.E.BYPASS.LTC128B.128 [R220+0x3d00], [R156.64], !P3 ;  /* 0x03d000009cdc1fae */ /* 0x0003f0000d901d4c */
[----:B--2---:R-:W-:Y:S05]  /*a820*/  @P0 IADD3 R166, P2, R155, R244, RZ ;  /* 0x000000f49ba60210 */ /* 0x004fea0007f5e0ff */
[----:B------:R-:W-:Y:S01]  /*a830*/  @P0 IMAD.X R167, R163, 0x1, R246, P2 ;  /* 0x00000001a3a70824 */ /* 0x000fe200010e06f6 */
[----:B------:R-:W-:Y:S04]  /*a840*/  @P0 IADD3 R164, P2, R155, R240, RZ ;  /* 0x000000f09ba40210 */ /* 0x000fe80007f5e0ff */
[----:B------:R1:W-:Y:S01]  /*a850*/  @P0 LDGSTS.E.BYPASS.LTC128B.128 [R220+0x2d00], [R166.64], !P5 ;  /* 0x02d00000a6dc0fae */ /* 0x0003e2000e901d4c */
[----:B------:R-:W-:Y:S01]  /*a860*/  @P0 IMAD.X R165, R163, 0x1, R242, P2 ;  /* 0x00000001a3a50824 */ /* 0x000fe200010e06f2 */
[C---:B------:R-:W-:Y:S04]  /*a870*/  @P0 LEA R154, P2, R218.reuse, R155, 0x1 ;  /* 0x0000009bda9a0211 */ /* 0x040fe800078408ff */
[----:B------:R1:W-:Y:S01]  /*a880*/  @P0 LDGSTS.E.BYPASS.LTC128B.128 [R220+0x3900], [R164.64], !P4 ;  /* 0x03900000a4dc0fae */ /* 0x0003e2000e101d4c */
[----:B------:R-:W-:Y:S05]  /*a890*/  @P0 LEA.HI.X R155, R218, R163, R233, 0x1, P2 ;  /* 0x000000a3da9b0211 */ /* 0x000fea00010f0ce9 */
[----:B------:R1:W-:Y:S03]  /*a8a0*/  @P0 LDGSTS.E.BYPASS.LTC128B.128 [R220+0x4500], [R154.64], !P3 ;  /* 0x045000009adc0fae */ /* 0x0003e6000d901d4c */
.L_x_508:
[----:B------:R-:W-:Y:S01]  /*a8b0*/  FMNMX.FTZ R150, R4, R151, !PT ;  /* 0x0000009704967209 */ /* 0x000fe20007810000 */
[----:B------:R-:W0:Y:S01]  /*a8c0*/  LDGDEPBAR ;  /* 0x00000000000079af */ /* 0x000e220000000000 */
        /* <DEDUP_REMOVED lines=29> */
[----:B------:R-:W-:Y:S01]  /*aaa0*/  SHFL.BFLY PT, R150, R149, 0x2, 0x1f ;  /* 0x0c401f0095967f89 */ /* 0x000fe200000e0000 */
        /* <DEDUP_REMOVED lines=9> */
[----:B------:R-:W-:Y:S02]  /*ab40*/  ISETP.GT.AND P0, PT, R236, R247, PT ;  /* 0x000000f7ec00720c */ /* 0x000fe40003f04270 */
[----:B------:R-:W-:Y:S01]  /*ab50*/  FMNMX.FTZ R158, R14, R157, !PT ;  /* 0x0000009d0e9e7209 */ /* 0x000fe20007810000 */
[----:B------:R-:W1:Y:S01]  /*ab60*/  SHFL.BFLY PT, R156, R3, 0x2, 0x1f ;  /* 0x0c401f00039c7f89 */ /* 0x000e6200000e0000 */
[----:B------:R-:W-:Y:S02]  /*ab70*/  IADD3 R236, R236, -0x1, RZ ;  /* 0xffffffffecec7810 */ /* 0x000fe40007ffe0ff */
[----:B-1----:R-:W-:Y:S02]  /*ab80*/  FMNMX.FTZ R156, R3, R156, !PT ;  /* 0x0000009c039c7209 */ /* 0x002fe40007810000 */
[----:B------:R-:W-:Y:S02]  /*ab90*/  FMNMX.FTZ R154, R149, R150, !PT ;  /* 0x00000096959a7209 */ /* 0x000fe40007810000 */
[----:B------:R-:W-:Y:S02]  /*aba0*/  FMNMX.FTZ R150, R153, R160, !PT ;  /* 0x000000a099967209 */ /* 0x000fe40007810000 */
[----:B------:R-:W-:Y:S01]  /*abb0*/  FMNMX.FTZ R153, R15, R158, !PT ;  /* 0x0000009e0f997209 */ /* 0x000fe20007810000 */
[----:B------:R-:W1:Y:S03]  /*abc0*/  SHFL.BFLY PT, R155, R154, 0x1, 0x1f ;  /* 0x0c201f009a9b7f89 */ /* 0x000e6600000e0000 */
[----:B------:R-:W-:Y:S04]  /*abd0*/  FMNMX.FTZ R158, R26, R153, !PT ;  /* 0x000000991a9e7209 */ /* 0x000fe80007810000 */
[----:B------:R-:W-:Y:S01]  /*abe0*/  FMNMX.FTZ R3, R27, R158, !PT ;  /* 0x0000009e1b037209 */ /* 0x000fe20007810000 */
[----:B------:R-:W2:Y:S08]  /*abf0*/  SHFL.BFLY PT, R149, R150, 0x1, 0x1f ;  /* 0x0c201f0096957f89 */ /* 0x000eb000000e0000 */
[----:B------:R-:W3:Y:S01]  /*ac00*/  SHFL.BFLY PT, R153, R156, 0x1, 0x1f ;  /* 0x0c201f009c997f89 */ /* 0x000ee200000e0000 */
[----:B-1----:R-:W-:Y:S02]  /*ac10*/  FMNMX.FTZ R151, R154, R155, !PT ;  /* 0x0000009b9a977209 */ /* 0x002fe40007810000 */
[----:B------:R-:W-:Y:S03]  /*ac20*/  FMNMX.FTZ R154, R30, R3, !PT ;  /* 0x000000031e9a7209 */ /* 0x000fe60007810000 */
[----:B------:R-:W-:Y:S01]  /*ac30*/  FADD.FTZ R3, -R151, R148 ;  /* 0x0000009497037221 */ /* 0x000fe20000010100 */
[----:B------:R-:W-:Y:S01]  /*ac40*/  FMNMX.FTZ R155, R31, R154, !PT ;  /* 0x0000009a1f9b7209 */ /* 0x000fe20007810000 */
[----:B------:R-:W-:Y:S01]  /*ac50*/  FMUL.FTZ R178, R151, c[0x0][0x2d0] ;  /* 0x0000b40097b27a20 */ /* 0x000fe20000410000 */
[----:B--2---:R-:W-:Y:S01]  /*ac60*/  FMNMX.FTZ R149, R150, R149, !PT ;  /* 0x0000009596957209 */ /* 0x004fe20007810000 */
[----:B------:R-:W-:Y:S01]  /*ac70*/  FMUL.FTZ R150, R3, c[0x0][0x2d0] ;  /* 0x0000b40003967a20 */ /* 0x000fe20000410000 */
[----:B------:R-:W-:Y:S01]  /*ac80*/  FMNMX.FTZ R154, R42, R155, !PT ;  /* 0x0000009b2a9a7209 */ /* 0x000fe20007810000 */
[----:B------:R-:W-:Y:S02]  /*ac90*/  FFMA.FTZ R161, R5, c[0x0][0x2d0], -R178 ;  /* 0x0000b40005a17a23 */ /* 0x000fe400000108b2 */
[----:B------:R-:W-:Y:S01]  /*aca0*/  FADD.FTZ R155, -R149, R2 ;  /* 0x00000002959b7221 */ /* 0x000fe20000010100 */
[----:B------:R-:W-:Y:S01]  /*acb0*/  FMNMX.FTZ R3, R43, R154, !PT ;  /* 0x0000009a2b037209 */ /* 0x000fe20007810000 */
[----:B------:R-:W-:Y:S01]  /*acc0*/  FMUL.FTZ R176, R149, c[0x0][0x2d0] ;  /* 0x0000b40095b07a20 */ /* 0x000fe20000410000 */
[----:B------:R-:W1:Y:S01]  /*acd0*/  MUFU.EX2 R150, R150 ;  /* 0x0000009600967308 */ /* 0x000e620000000800 */
[----:B------:R-:W-:Y:S01]  /*ace0*/  FMUL.FTZ R148, R155, c[0x0][0x2d0] ;  /* 0x0000b4009b947a20 */ /* 0x000fe20000410000 */
[----:B------:R-:W-:Y:S01]  /*acf0*/  FMNMX.FTZ R154, R46, R3, !PT ;  /* 0x000000032e9a7209 */ /* 0x000fe20007810000 */
[----:B------:R-:W-:Y:S01]  /*ad00*/  FFMA.FTZ R162, R6, c[0x0][0x2d0], -R176 ;  /* 0x0000b40006a27a23 */ /* 0x000fe200000108b0 */
[----:B---3--:R-:W-:Y:S01]  /*ad10*/  FMNMX.FTZ R3, R156, R153, !PT ;  /* 0x000000999c037209 */ /* 0x008fe20007810000 */
[----:B------:R-:W-:Y:S01]  /*ad20*/  FFMA.FTZ R160, R4, c[0x0][0x2d0], -R178 ;  /* 0x0000b40004a07a23 */ /* 0x000fe200000108b2 */
[----:B------:R-:W-:Y:S01]  /*ad30*/  FMNMX.FTZ R153, R47, R154, !PT ;  /* 0x0000009a2f997209 */ /* 0x000fe20007810000 */
[----:B------:R-:W-:Y:S01]  /*ad40*/  FFMA.FTZ R7, R7, c[0x0][0x2d0], -R176 ;  /* 0x0000b40007077a23 */ /* 0x000fe200000108b0 */
[----:B------:R-:W-:Y:S01]  /*ad50*/  LDSM.16.MT88.4 R156, [R212+0x100] ;  /* 0x00010000d49c783b */ /* 0x000fe20000004200 */
[C---:B------:R-:W-:Y:S01]  /*ad60*/  FADD.FTZ R154, -R3.reuse, R0 ;  /* 0x00000000039a7221 */ /* 0x040fe20000010100 */
[----:B------:R-:W2:Y:S01]  /*ad70*/  MUFU.EX2 R148, R148 ;  /* 0x0000009400947308 */ /* 0x000ea20000000800 */
[----:B------:R-:W-:Y:S02]  /*ad80*/  FMUL.FTZ R175, R3, c[0x0][0x2d0] ;  /* 0x0000b40003af7a20 */ /* 0x000fe40000410000 */
[----:B------:R-:W-:Y:S02]  /*ad90*/  FMUL.FTZ R2, R154, c[0x0][0x2d0] ;  /* 0x0000b4009a027a20 */ /* 0x000fe40000410000 */
[--C-:B------:R-:W-:Y:S01]  /*ada0*/  FFMA.FTZ R163, R16, c[0x0][0x2d0], -R178.reuse ;  /* 0x0000b40010a37a23 */ /* 0x100fe200000108b2 */
[----:B------:R-:W3:Y:S01]  /*adb0*/  SHFL.BFLY PT, R0, R153, 0x2, 0x1f ;  /* 0x0c401f0099007f89 */ /* 0x000ee200000e0000 */
[----:B------:R-:W-:Y:S02]  /*adc0*/  FFMA.FTZ R164, R17, c[0x0][0x2d0], -R178 ;  /* 0x0000b40011a47a23 */ /* 0x000fe400000108b2 */
[--C-:B------:R-:W-:Y:S01]  /*add0*/  FFMA.FTZ R165, R18, c[0x0][0x2d0], -R176.reuse ;  /* 0x0000b40012a57a23 */ /* 0x100fe200000108b0 */
[----:B------:R-:W-:Y:S01]  /*ade0*/  MUFU.EX2 R160, R160 ;  /* 0x000000a000a07308 */ /* 0x000fe20000000800 */
[--C-:B------:R-:W-:Y:S02]  /*adf0*/  FFMA.FTZ R166, R19, c[0x0][0x2d0], -R176.reuse ;  /* 0x0000b40013a67a23 */ /* 0x100fe400000108b0 */
[--C-:B------:R-:W-:Y:S02]  /*ae00*/  FFMA.FTZ R8, R8, c[0x0][0x2d0], -R175.reuse ;  /* 0x0000b40008087a23 */ /* 0x100fe400000108af */
[--C-:B------:R-:W-:Y:S02]  /*ae10*/  FFMA.FTZ R167, R9, c[0x0][0x2d0], -R175.reuse ;  /* 0x0000b40009a77a23 */ /* 0x100fe400000108af */
[--C-:B------:R-:W-:Y:S02]  /*ae20*/  FFMA.FTZ R168, R12, c[0x0][0x2d0], -R175.reuse ;  /* 0x0000b4000ca87a23 */ /* 0x100fe400000108af */
[--C-:B------:R-:W-:Y:S01]  /*ae30*/  FFMA.FTZ R169, R13, c[0x0][0x2d0], -R175.reuse ;  /* 0x0000b4000da97a23 */ /* 0x100fe200000108af */
[----:B------:R-:W-:Y:S01]  /*ae40*/  MUFU.EX2 R161, R161 ;  /* 0x000000a100a17308 */ /* 0x000fe20000000800 */
[C---:B-1----:R-:W-:Y:S02]  /*ae50*/  FMUL.FTZ R9, R150.reuse, R145 ;  /* 0x0000009196097220 */ /* 0x042fe40000410000 */
[C---:B------:R-:W-:Y:S02]  /*ae60*/  FMUL.FTZ R100, R150.reuse, R100 ;  /* 0x0000006496647220 */ /* 0x040fe40000410000 */
[----:B------:R-:W-:Y:S02]  /*ae70*/  FMUL.FTZ R101, R150, R101 ;  /* 0x0000006596657220 */ /* 0x000fe40000410000 */
[C---:B--2---:R-:W-:Y:S02]  /*ae80*/  FMUL.FTZ R102, R148.reuse, R102 ;  /* 0x0000006694667220 */ /* 0x044fe40000410000 */
[----:B------:R-:W-:Y:S01]  /*ae90*/  FMUL.FTZ R103, R148, R103 ;  /* 0x0000006794677220 */ /* 0x000fe20000410000 */
[----:B---3--:R-:W-:Y:S01]  /*aea0*/  FMNMX.FTZ R0, R153, R0, !PT ;  /* 0x0000000099007209 */ /* 0x008fe20007810000 */
[----:B------:R-:W-:Y:S01]  /*aeb0*/  MUFU.EX2 R162, R162 ;  /* 0x000000a200a27308 */ /* 0x000fe20000000800 */
[C---:B------:R-:W-:Y:S02]  /*aec0*/  FMUL.FTZ R104, R150.reuse, R104 ;  /* 0x0000006896687220 */ /* 0x040fe40000410000 */
[----:B------:R-:W-:Y:S01]  /*aed0*/  FMUL.FTZ R105, R150, R105 ;  /* 0x0000006996697220 */ /* 0x000fe20000410000 */
[----:B------:R-:W1:Y:S01]  /*aee0*/  SHFL.BFLY PT, R5, R0, 0x1, 0x1f ;  /* 0x0c201f0000057f89 */ /* 0x000e6200000e0000 */
[C---:B------:R-:W-:Y:S02]  /*aef0*/  FMUL.FTZ R106, R148.reuse, R106 ;  /* 0x0000006a946a7220 */ /* 0x040fe40000410000 */
[----:B------:R-:W-:Y:S02]  /*af00*/  FMUL.FTZ R107, R148, R107 ;  /* 0x0000006b946b7220 */ /* 0x000fe40000410000 */
[----:B------:R-:W-:Y:S01]  /*af10*/  FFMA.FTZ R35, R35, c[0x0][0x2d0], -R176 ;  /* 0x0000b40023237a23 */ /* 0x000fe200000108b0 */
[----:B------:R-:W2:Y:S01]  /*af20*/  MUFU.EX2 R7, R7 ;  /* 0x0000000700077308 */ /* 0x000ea20000000800 */
[--C-:B------:R-:W-:Y:S02]  /*af30*/  FFMA.FTZ R177, R32, c[0x0][0x2d0], -R178.reuse ;  /* 0x0000b40020b17a23 */ /* 0x100fe400000108b2 */
[----:B------:R-:W-:Y:S02]  /*af40*/  FFMA.FTZ R180, R33, c[0x0][0x2d0], -R178 ;  /* 0x0000b40021b47a23 */ /* 0x000fe400000108b2 */
[----:B------:R-:W-:Y:S02]  /*af50*/  FFMA.FTZ R179, R34, c[0x0][0x2d0], -R176 ;  /* 0x0000b40022b37a23 */ /* 0x000fe400000108b0 */
[--C-:B------:R-:W-:Y:S02]  /*af60*/  FFMA.FTZ R185, R36, c[0x0][0x2d0], -R178.reuse ;  /* 0x0000b40024b97a23 */ /* 0x100fe400000108b2 */
[----:B------:R-:W-:Y:S01]  /*af70*/  FFMA.FTZ R188, R37, c[0x0][0x2d0], -R178 ;  /* 0x0000b40025bc7a23 */ /* 0x000fe200000108b2 */
[----:B------:R-:W-:Y:S01]  /*af80*/  MUFU.EX2 R163, R163 ;  /* 0x000000a300a37308 */ /* 0x000fe20000000800 */
[--C-:B------:R-:W-:Y:S02]  /*af90*/  FFMA.FTZ R187, R38, c[0x0][0x2d0], -R176.reuse ;  /* 0x0000b40026bb7a23 */ /* 0x100fe400000108b0 */
[----:B------:R-:W-:Y:S02]  /*afa0*/  FFMA.FTZ R190, R39, c[0x0][0x2d0], -R176 ;  /* 0x0000b40027be7a23 */ /* 0x000fe400000108b0 */
[----:B------:R-:W-:Y:S01]  /*afb0*/  LDSM.16.MT88.4 R36, [R214+0x1d00] ;  /* 0x001d0000d624783b */ /* 0x000fe20000004200 */
[--C-:B------:R-:W-:Y:S01]  /*afc0*/  FFMA.FTZ R192, R40, c[0x0][0x2d0], -R175.reuse ;  /* 0x0000b40028c07a23 */ /* 0x100fe200000108af */
[----:B-1----:R-:W-:Y:S01]  /*afd0*/  FMNMX.FTZ R5, R5, R0, !PT ;  /* 0x0000000005057209 */ /* 0x002fe20007810000 */
[--C-:B------:R-:W-:Y:S02]  /*afe0*/  FFMA.FTZ R193, R41, c[0x0][0x2d0], -R175.reuse ;  /* 0x0000b40029c17a23 */ /* 0x100fe400000108af */
[----:B------:R-:W1:Y:S01]  /*aff0*/  MUFU.EX2 R164, R164 ;  /* 0x000000a400a47308 */ /* 0x000e620000000800 */
[----:B------:R-:W-:Y:S02]  /*b000*/  FFMA.FTZ R189, R48, c[0x0][0x2d0], -R178 ;  /* 0x0000b40030bd7a23 */ /* 0x000fe400000108b2 */
[----:B------:R-:W-:Y:S01]  /*b010*/  FADD.FTZ R6, -R5, R152 ;  /* 0x0000009805067221 */ /* 0x000fe20000010100 */
[----:B--2---:R-:W-:Y:S01]  /*b020*/  F2FP.BF16.PACK_AB R145, R7, R162 ;  /* 0x000000a20791723e */ /* 0x004fe200000010ff */
[----:B------:R-:W2:Y:S01]  /*b030*/  LDSM.16.MT88.4 R152, [R214+0x100] ;  /* 0x00010000d698783b */ /* 0x000ea20000004200 */
[----:B------:R-:W-:Y:S02]  /*b040*/  FMUL.FTZ R174, R5, c[0x0][0x2d0] ;  /* 0x0000b40005ae7a20 */ /* 0x000fe40000410000 */
[----:B------:R-:W-:Y:S02]  /*b050*/  FMUL.FTZ R0, R6, c[0x0][0x2d0] ;  /* 0x0000b40006007a20 */ /* 0x000fe40000410000 */
[----:B------:R-:W-:Y:S01]  /*b060*/  MUFU.EX2 R165, R165 ;  /* 0x000000a500a57308 */ /* 0x000fe20000000800 */
[--C-:B------:R-:W-:Y:S02]  /*b070*/  FFMA.FTZ R170, R10, c[0x0][0x2d0], -R174.reuse ;  /* 0x0000b4000aaa7a23 */ /* 0x100fe400000108ae */
[--C-:B------:R-:W-:Y:S02]  /*b080*/  FFMA.FTZ R171, R11, c[0x0][0x2d0], -R174.reuse ;  /* 0x0000b4000bab7a23 */ /* 0x100fe400000108ae */
[--C-:B------:R-:W-:Y:S02]  /*b090*/  FFMA.FTZ R172, R14, c[0x0][0x2d0], -R174.reuse ;  /* 0x0000b4000eac7a23 */ /* 0x100fe400000108ae */
[--C-:B------:R-:W-:Y:S02]  /*b0a0*/  FFMA.FTZ R173, R15, c[0x0][0x2d0], -R174.reuse ;  /* 0x0000b4000fad7a23 */ /* 0x100fe400000108ae */
[C---:B------:R-:W-:Y:S01]  /*b0b0*/  FMUL.FTZ R10, R148.reuse, R146 ;  /* 0x00000092940a7220 */ /* 0x040fe20000410000 */
[----:B------:R-:W3:Y:S01]  /*b0c0*/  MUFU.EX2 R166, R166 ;  /* 0x000000a600a67308 */ /* 0x000ee20000000800 */
[----:B------:R-:W-:Y:S02]  /*b0d0*/  FMUL.FTZ R11, R148, R147 ;  /* 0x00000093940b7220 */ /* 0x000fe40000410000 */
[--C-:B------:R-:W-:Y:S01]  /*b0e0*/  FFMA.FTZ R194, R42, c[0x0][0x2d0], -R174.reuse ;  /* 0x0000b4002ac27a23 */ /* 0x100fe200000108ae */
[----:B-1----:R-:W-:Y:S01]  /*b0f0*/  F2FP.BF16.PACK_AB R146, R164, R163 ;  /* 0x000000a3a492723e */ /* 0x002fe200000010ff */
[----:B------:R-:W-:Y:S02]  /*b100*/  FFMA.FTZ R195, R43, c[0x0][0x2d0], -R174 ;  /* 0x0000b4002bc37a23 */ /* 0x000fe400000108ae */
[----:B------:R-:W-:Y:S01]  /*b110*/  LDSM.16.MT88.4 R40, [R214+0x900] ;  /* 0x00090000d628783b */ /* 0x000fe20000004200 */
[----:B------:R-:W-:Y:S02]  /*b120*/  FFMA.FTZ R191, R50, c[0x0][0x2d0], -R176 ;  /* 0x0000b40032bf7a23 */ /* 0x000fe400000108b0 */
[----:B------:R1:W-:Y:S01]  /*b130*/  MUFU.EX2 R6, R8 ;  /* 0x0000000800067308 */ /* 0x0003e20000000800 */
[--C-:B------:R-:W-:Y:S02]  /*b140*/  FFMA.FTZ R196, R44, c[0x0][0x2d0], -R175.reuse ;  /* 0x0000b4002cc47a23 */ /* 0x100fe400000108af */
[--C-:B------:R-:W-:Y:S02]  /*b150*/  FFMA.FTZ R197, R46, c[0x0][0x2d0], -R174.reuse ;  /* 0x0000b4002ec57a23 */ /* 0x100fe400000108ae */
[C---:B------:R-:W-:Y:S02]  /*b160*/  FMUL.FTZ R120, R150.reuse, R120 ;  /* 0x0000007896787220 */ /* 0x040fe40000410000 */
[----:B------:R-:W-:Y:S02]  /*b170*/  FMUL.FTZ R121, R150, R121 ;  /* 0x0000007996797220 */ /* 0x000fe40000410000 */
[C---:B------:R-:W-:Y:S01]  /*b180*/  FMUL.FTZ R122, R148.reuse, R122 ;  /* 0x0000007a947a7220 */ /* 0x040fe20000410000 */
[----:B------:R-:W4:Y:S01]  /*b190*/  MUFU.EX2 R2, R2 ;  /* 0x0000000200027308 */ /* 0x000f220000000800 */
[----:B------:R-:W-:Y:S02]  /*b1a0*/  FMUL.FTZ R123, R148, R123 ;  /* 0x0000007b947b7220 */ /* 0x000fe40000410000 */
[----:B------:R-:W-:Y:S01]  /*b1b0*/  FMUL.FTZ R128, R150, R128 ;  /* 0x0000008096807220 */ /* 0x000fe20000410000 */
[----:B---3--:R-:W-:Y:S01]  /*b1c0*/  F2FP.BF16.PACK_AB R147, R166, R165 ;  /* 0x000000a5a693723e */ /* 0x008fe200000010ff */
[----:B------:R-:W-:Y:S02]  /*b1d0*/  FMUL.FTZ R129, R150, R129 ;  /* 0x0000008196817220 */ /* 0x000fe40000410000 */
[C---:B------:R-:W-:Y:S02]  /*b1e0*/  FMUL.FTZ R130, R148.reuse, R130 ;  /* 0x0000008294827220 */ /* 0x040fe40000410000 */
[----:B------:R-:W-:Y:S01]  /*b1f0*/  FMUL.FTZ R131, R148, R131 ;  /* 0x0000008394837220 */ /* 0x000fe20000410000 */
[----:B------:R-:W3:Y:S01]  /*b200*/  MUFU.EX2 R0, R0 ;  /* 0x0000000000007308 */ /* 0x000ee20000000800 */
[C---:B------:R-:W-:Y:S02]  /*b210*/  FMUL.FTZ R68, R150.reuse, R68 ;  /* 0x0000004496447220 */ /* 0x040fe40000410000 */
[C---:B------:R-:W-:Y:S02]  /*b220*/  FMUL.FTZ R69, R150.reuse, R69 ;  /* 0x0000004596457220 */ /* 0x040fe40000410000 */
[----:B-1----:R-:W-:Y:S01]  /*b230*/  FMUL.FTZ R8, R150, R144 ;  /* 0x0000009096087220 */ /* 0x002fe20000410000 */
[----:B------:R-:W-:Y:S01]  /*b240*/  F2FP.BF16.PACK_AB R144, R161, R160 ;  /* 0x000000a0a190723e */ /* 0x000fe200000010ff */
[C---:B------:R-:W-:Y:S02]  /*b250*/  FMUL.FTZ R70, R148.reuse, R70 ;  /* 0x0000004694467220 */ /* 0x040fe40000410000 */
[----:B------:R-:W-:Y:S01]  /*b260*/  FMUL.FTZ R71, R148, R71 ;  /* 0x0000004794477220 */ /* 0x000fe20000410000 */
[----:B------:R-:W1:Y:S01]  /*b270*/  MUFU.EX2 R167, R167 ;  /* 0x000000a700a77308 */ /* 0x000e620000000800 */
[----:B------:R-:W-:Y:S02]  /*b280*/  FMUL.FTZ R80, R150, R80 ;  /* 0x0000005096507220 */ /* 0x000fe40000410000 */
[-C--:B--2---:R-:W-:Y:S05]  /*b290*/  HMMA.16816.F32.BF16 R8, R144, R152.reuse, R8 ;  /* 0x000000989008723c */ /* 0x084fea0000041808 */
[C---:B----4-:R-:W-:Y:S02]  /*b2a0*/  FMUL.FTZ R12, R2.reuse, R140 ;  /* 0x0000008c020c7220 */ /* 0x050fe40000410000 */
[----:B------:R-:W-:Y:S01]  /*b2b0*/  MUFU.EX2 R168, R168 ;  /* 0x000000a800a87308 */ /* 0x000fe20000000800 */
[----:B------:R-:W-:Y:S04]  /*b2c0*/  FMUL.FTZ R13, R2, R141 ;  /* 0x0000008d020d7220 */ /* 0x000fe80000410000 */
[C---:B---3--:R-:W-:Y:S02]  /*b2d0*/  FMUL.FTZ R14, R0.reuse, R142 ;  /* 0x0000008e000e7220 */ /* 0x048fe40000410000 */
[----:B------:R-:W-:Y:S02]  /*b2e0*/  FMUL.FTZ R15, R0, R143 ;  /* 0x0000008f000f7220 */ /* 0x000fe40000410000 */
[C---:B------:R-:W-:Y:S01]  /*b2f0*/  FMUL.FTZ R16, R2.reuse, R136 ;  /* 0x0000008802107220 */ /* 0x040fe20000410000 */
[----:B------:R-:W2:Y:S01]  /*b300*/  MUFU.EX2 R169, R169 ;  /* 0x000000a900a97308 */ /* 0x000ea20000000800 */
[----:B------:R-:W-:Y:S02]  /*b310*/  FMUL.FTZ R17, R2, R137 ;  /* 0x0000008902117220 */ /* 0x000fe40000410000 */
[C---:B------:R-:W-:Y:S01]  /*b320*/  FMUL.FTZ R18, R0.reuse, R138 ;  /* 0x0000008a00127220 */ /* 0x040fe20000410000 */
[----:B-1----:R-:W-:Y:S01]  /*b330*/  F2FP.BF16.PACK_AB R140, R167, R6 ;  /* 0x00000006a78c723e */ /* 0x002fe200000010ff */
[----:B------:R-:W-:Y:S02]  /*b340*/  FMUL.FTZ R19, R0, R139 ;  /* 0x0000008b00137220 */ /* 0x000fe40000410000 */
[----:B------:R-:W1:Y:S01]  /*b350*/  LDSM.16.MT88.4 R136, [R214+0xd00] ;  /* 0x000d0000d688783b */ /* 0x000e620000004200 */
[C---:B------:R-:W-:Y:S02]  /*b360*/  FMUL.FTZ R108, R2.reuse, R108 ;  /* 0x0000006c026c7220 */ /* 0x040fe40000410000 */
[----:B------:R-:W-:Y:S01]  /*b370*/  MUFU.EX2 R170, R170 ;  /* 0x000000aa00aa7308 */ /* 0x000fe20000000800 */
[----:B------:R-:W-:Y:S02]  /*b380*/  FMUL.FTZ R109, R2, R109 ;  /* 0x0000006d026d7220 */ /* 0x000fe40000410000 */
[C---:B------:R-:W-:Y:S02]  /*b390*/  FMUL.FTZ R110, R0.reuse, R110 ;  /* 0x0000006e006e7220 */ /* 0x040fe40000410000 */
[----:B------:R-:W-:Y:S02]  /*b3a0*/  FMUL.FTZ R111, R0, R111 ;  /* 0x0000006f006f7220 */ /* 0x000fe40000410000 */
[C---:B------:R-:W-:Y:S02]  /*b3b0*/  FMUL.FTZ R124, R2.reuse, R124 ;  /* 0x0000007c027c7220 */ /* 0x040fe40000410000 */
[----:B------:R-:W-:Y:S01]  /*b3c0*/  FMUL.FTZ R125, R2, R125 ;  /* 0x0000007d027d7220 */ /* 0x000fe20000410000 */
[----:B------:R-:W3:Y:S01]  /*b3d0*/  MUFU.EX2 R171, R171 ;  /* 0x000000ab00ab7308 */ /* 0x000ee20000000800 */
[C---:B------:R-:W-:Y:S02]  /*b3e0*/  FMUL.FTZ R126, R0.reuse, R126 ;  /* 0x0000007e007e7220 */ /* 0x040fe40000410000 */
[----:B------:R-:W-:Y:S01]  /*b3f0*/  FMUL.FTZ R127, R0, R127 ;  /* 0x0000007f007f7220 */ /* 0x000fe20000410000 */
[----:B--2---:R-:W-:Y:S01]  /*b400*/  F2FP.BF16.PACK_AB R142, R169, R168 ;  /* 0x000000a8a98e723e */ /* 0x004fe200000010ff */
[C---:B------:R-:W-:Y:S02]  /*b410*/  FMUL.FTZ R72, R2.reuse, R72 ;  /* 0x0000004802487220 */ /* 0x040fe40000410000 */
[----:B------:R-:W-:Y:S02]  /*b420*/  FMUL.FTZ R73, R2, R73 ;  /* 0x0000004902497220 */ /* 0x000fe40000410000 */
[C---:B------:R-:W-:Y:S01]  /*b430*/  FMUL.FTZ R74, R0.reuse, R74 ;  /* 0x0000004a004a7220 */ /* 0x040fe20000410000 */
[----:B------:R-:W-:Y:S01]  /*b440*/  MUFU.EX2 R172, R172 ;  /* 0x000000ac00ac7308 */ /* 0x000fe20000000800 */
[----:B------:R-:W-:Y:S02]  /*b450*/  FMUL.FTZ R75, R0, R75 ;  /* 0x0000004b004b7220 */ /* 0x000fe40000410000 */
[C---:B------:R-:W-:Y:S02]  /*b460*/  FMUL.FTZ R76, R2.reuse, R76 ;  /* 0x0000004c024c7220 */ /* 0x040fe40000410000 */
[----:B------:R-:W-:Y:S02]  /*b470*/  FMUL.FTZ R77, R2, R77 ;  /* 0x0000004d024d7220 */ /* 0x000fe40000410000 */
[C---:B------:R-:W-:Y:S02]  /*b480*/  FMUL.FTZ R78, R0.reuse, R78 ;  /* 0x0000004e004e7220 */ /* 0x040fe40000410000 */
[----:B------:R-:W-:Y:S01]  /*b490*/  FMUL.FTZ R79, R0, R79 ;  /* 0x0000004f004f7220 */ /* 0x000fe20000410000 */
[----:B------:R-:W2:Y:S01]  /*b4a0*/  MUFU.EX2 R173, R173 ;  /* 0x000000ad00ad7308 */ /* 0x000ea20000000800 */
[----:B------:R-:W-:Y:S02]  /*b4b0*/  FMUL.FTZ R81, R150, R81 ;  /* 0x0000005196517220 */ /* 0x000fe40000410000 */
[C---:B------:R-:W-:Y:S01]  /*b4c0*/  FMUL.FTZ R82, R148.reuse, R82 ;  /* 0x0000005294527220 */ /* 0x040fe20000410000 */
        /* <DEDUP_REMOVED lines=14> */
[--C-:B------:R-:W-:Y:S02]  /*b5b0*/  FFMA.FTZ R181, R28, c[0x0][0x2d0], -R175.reuse ;  /* 0x0000b4001cb57a23 */ /* 0x100fe400000108af */
[--C-:B------:R-:W-:Y:S02]  /*b5c0*/  FFMA.FTZ R184, R29, c[0x0][0x2d0], -R175.reuse ;  /* 0x0000b4001db87a23 */ /* 0x100fe400000108af */
[--C-:B------:R-:W-:Y:S01]  /*b5d0*/  FFMA.FTZ R183, R30, c[0x0][0x2d0], -R174.reuse ;  /* 0x0000b4001eb77a23 */ /* 0x100fe200000108ae */
[----:B------:R-:W-:Y:S01]  /*b5e0*/  MUFU.EX2 R179, R179 ;  /* 0x000000b300b37308 */ /* 0x000fe20000000800 */
[C---:B------:R-:W-:Y:S04]  /*b5f0*/  HMMA.16816.F32.BF16 R12, R140.reuse, R152, R12 ;  /* 0x000000988c0c723c */ /* 0x040fe8000004180c */
[----:B------:R-:W-:Y:S02]  /*b600*/  FFMA.FTZ R186, R31, c[0x0][0x2d0], -R174 ;  /* 0x0000b4001fba7a23 */ /* 0x000fe400000108ae */
[C---:B------:R-:W-:Y:S02]  /*b610*/  FMUL.FTZ R92, R2.reuse, R92 ;  /* 0x0000005c025c7220 */ /* 0x040fe40000410000 */
[-C--:B------:R-:W-:Y:S01]  /*b620*/  HMMA.16816.F32.BF16 R16, R140, R154.reuse, R16 ;  /* 0x0000009a8c10723c */ /* 0x080fe20000041810 */
[----:B------:R-:W-:Y:S03]  /*b630*/  MUFU.EX2 R182, R182 ;  /* 0x000000b600b67308 */ /* 0x000fe60000000800 */
[----:B------:R-:W-:Y:S02]  /*b640*/  FMUL.FTZ R93, R2, R93 ;  /* 0x0000005d025d7220 */ /* 0x000fe40000410000 */
[C---:B------:R-:W-:Y:S02]  /*b650*/  FMUL.FTZ R94, R0.reuse, R94 ;  /* 0x0000005e005e7220 */ /* 0x040fe40000410000 */
[C---:B------:R-:W-:Y:S01]  /*b660*/  HMMA.16816.F32.BF16 R100, R144.reuse, R154, R100 ;  /* 0x0000009a9064723c */ /* 0x040fe20000041864 */
[----:B------:R-:W2:Y:S02]  /*b670*/  LDSM.16.MT88.4 R152, [R212+0xd00] ;  /* 0x000d0000d498783b */ /* 0x000ea40000004200 */
[----:B------:R-:W-:Y:S01]  /*b680*/  MUFU.EX2 R181, R181 ;  /* 0x000000b500b57308 */ /* 0x000fe20000000800 */
[----:B------:R-:W-:Y:S02]  /*b690*/  FMUL.FTZ R95, R0, R95 ;  /* 0x0000005f005f7220 */ /* 0x000fe40000410000 */
[C---:B------:R-:W-:Y:S02]  /*b6a0*/  FMUL.FTZ R96, R150.reuse, R96 ;  /* 0x0000006096607220 */ /* 0x040fe40000410000 */
[-C--:B------:R-:W-:Y:S04]  /*b6b0*/  HMMA.16816.F32.BF16 R104, R144, R156.reuse, R104 ;  /* 0x0000009c9068723c */ /* 0x080fe80000041868 */
[----:B------:R-:W-:Y:S01]  /*b6c0*/  FMUL.FTZ R97, R150, R97 ;  /* 0x0000006196617220 */ /* 0x000fe20000410000 */
[----:B------:R-:W3:Y:S01]  /*b6d0*/  MUFU.EX2 R184, R184 ;  /* 0x000000b800b87308 */ /* 0x000ee20000000800 */
[----:B------:R-:W-:Y:S02]  /*b6e0*/  FMUL.FTZ R98, R148, R98 ;  /* 0x0000006294627220 */ /* 0x000fe40000410000 */
[C---:B------:R-:W-:Y:S04]  /*b6f0*/  HMMA.16816.F32.BF16 R108, R140.reuse, R156, R108 ;  /* 0x0000009c8c6c723c */ /* 0x040fe8000004186c */
[C---:B------:R-:W-:Y:S02]  /*b700*/  FMUL.FTZ R112, R2.reuse, R112 ;  /* 0x0000007002707220 */ /* 0x040fe40000410000 */
[----:B------:R-:W-:Y:S01]  /*b710*/  FMUL.FTZ R113, R2, R113 ;  /* 0x0000007102717220 */ /* 0x000fe20000410000 */
[----:B------:R-:W-:Y:S01]  /*b720*/  MUFU.EX2 R183, R183 ;  /* 0x000000b700b77308 */ /* 0x000fe20000000800 */
[C---:B------:R-:W-:Y:S04]  /*b730*/  FMUL.FTZ R114, R0.reuse, R114 ;  /* 0x0000007200727220 */ /* 0x040fe80000410000 */
[----:B------:R-:W-:Y:S02]  /*b740*/  FMUL.FTZ R115, R0, R115 ;  /* 0x0000007300737220 */ /* 0x000fe40000410000 */
[--C-:B------:R-:W-:Y:S02]  /*b750*/  FFMA.FTZ R156, R20, c[0x0][0x2d0], -R178.reuse ;  /* 0x0000b400149c7a23 */ /* 0x100fe400000108b2 */
[----:B------:R-:W-:Y:S01]  /*b760*/  FMUL.FTZ R20, R2, R132 ;  /* 0x0000008402147220 */ /* 0x000fe20000410000 */
[----:B------:R-:W4:Y:S01]  /*b770*/  MUFU.EX2 R186, R186 ;  /* 0x000000ba00ba7308 */ /* 0x000f220000000800 */
[--C-:B------:R-:W-:Y:S01]  /*b780*/  FFMA.FTZ R157, R21, c[0x0][0x2d0], -R178.reuse ;  /* 0x0000b400159d7a23 */ /* 0x100fe200000108b2 */
[-C--:B------:R-:W-:Y:S03]  /*b790*/  HMMA.16816.F32.BF16 R112, R140, R158.reuse, R112 ;  /* 0x0000009e8c70723c */ /* 0x080fe60000041870 */
[----:B------:R-:W-:Y:S01]  /*b7a0*/  FMUL.FTZ R116, R150, R116 ;  /* 0x0000007496747220 */ /* 0x000fe20000410000 */
[----:B---3--:R-:W-:Y:S01]  /*b7b0*/  F2FP.BF16.PACK_AB R30, R184, R181 ;  /* 0x000000b5b81e723e */ /* 0x008fe200000010ff */
[----:B------:R-:W-:Y:S02]  /*b7c0*/  FMUL.FTZ R117, R150, R117 ;  /* 0x0000007596757220 */ /* 0x000fe40000410000 */
[C---:B------:R-:W-:Y:S01]  /*b7d0*/  FMUL.FTZ R118, R148.reuse, R118 ;  /* 0x0000007694767220 */ /* 0x040fe20000410000 */
[----:B------:R-:W-:Y:S01]  /*b7e0*/  MUFU.EX2 R156, R156 ;  /* 0x0000009c009c7308 */ /* 0x000fe20000000800 */
[----:B------:R-:W-:Y:S03]  /*b7f0*/  FMUL.FTZ R119, R148, R119 ;  /* 0x0000007794777220 */ /* 0x000fe60000410000 */
[----:B------:R-:W-:Y:S02]  /*b800*/  FMUL.FTZ R21, R2, R133 ;  /* 0x0000008502157220 */ /* 0x000fe40000410000 */
[----:B------:R-:W-:Y:S02]  /*b810*/  FFMA.FTZ R178, R49, c[0x0][0x2d0], -R178 ;  /* 0x0000b40031b27a23 */ /* 0x000fe400000108b2 */
[C---:B------:R-:W-:Y:S02]  /*b820*/  HMMA.16816.F32.BF16 R116, R144.reuse, R158, R116 ;  /* 0x0000009e9074723c */ /* 0x040fe40000041874 */
[----:B------:R-:W3:Y:S02]  /*b830*/  MUFU.EX2 R157, R157 ;  /* 0x0000009d009d7308 */ /* 0x000ee40000000800 */
[----:B------:R-:W-:Y:S01]  /*b840*/  FMUL.FTZ R99, R148, R99 ;  /* 0x0000006394637220 */ /* 0x000fe20000410000 */
[----:B----4-:R-:W-:Y:S02]  /*b850*/  F2FP.BF16.PACK_AB R31, R186, R183 ;  /* 0x000000b7ba1f723e */ /* 0x010fe400000010ff */
[--C-:B------:R-:W-:Y:S01]  /*b860*/  FFMA.FTZ R158, R22, c[0x0][0x2d0], -R176.reuse ;  /* 0x0000b400169e7a23 */ /* 0x100fe200000108b0 */
[-C--:B-1----:R-:W-:Y:S04]  /*b870*/  HMMA.16816.F32.BF16 R120, R144, R136.reuse, R120 ;  /* 0x000000889078723c */ /* 0x082fe80000041878 */
[C---:B------:R-:W-:Y:S01]  /*b880*/  FMUL.FTZ R22, R0.reuse, R134 ;  /* 0x0000008600167220 */ /* 0x040fe20000410000 */
[----:B------:R-:W-:Y:S01]  /*b890*/  MUFU.EX2 R158, R158 ;  /* 0x0000009e009e7308 */ /* 0x000fe20000000800 */
[--C-:B------:R-:W-:Y:S02]  /*b8a0*/  FFMA.FTZ R159, R23, c[0x0][0x2d0], -R176.reuse ;  /* 0x0000b400179f7a23 */ /* 0x100fe400000108b0 */
[C---:B------:R-:W-:Y:S04]  /*b8b0*/  HMMA.16816.F32.BF16 R124, R140.reuse, R136, R124 ;  /* 0x000000888c7c723c */ /* 0x040fe8000004187c */
[----:B------:R-:W-:Y:S02]  /*b8c0*/  FMUL.FTZ R23, R0, R135 ;  /* 0x0000008700177220 */ /* 0x000fe40000410000 */
[----:B------:R-:W1:Y:S01]  /*b8d0*/  LDSM.16.MT88.4 R132, [R214+0x1900] ;  /* 0x00190000d684783b */ /* 0x000e620000004200 */
[----:B------:R-:W-:Y:S01]  /*b8e0*/  FFMA.FTZ R176, R51, c[0x0][0x2d0], -R176 ;  /* 0x0000b40033b07a23 */ /* 0x000fe200000108b0 */
[----:B------:R-:W-:Y:S01]  /*b8f0*/  MUFU.EX2 R159, R159 ;  /* 0x0000009f009f7308 */ /* 0x000fe20000000800 */
[C---:B------:R-:W-:Y:S02]  /*b900*/  FMUL.FTZ R52, R150.reuse, R52 ;  /* 0x0000003496347220 */ /* 0x040fe40000410000 */
[-C--:B------:R-:W-:Y:S03]  /*b910*/  HMMA.16816.F32.BF16 R20, R140, R138.reuse, R20 ;  /* 0x0000008a8c14723c */ /* 0x080fe60000041814 */
[----:B------:R-:W-:Y:S01]  /*b920*/  LDSM.16.MT88.4 R48, [R212+0x1500] ;  /* 0x00150000d430783b */ /* 0x000fe20000004200 */
[----:B------:R-:W-:Y:S02]  /*b930*/  FMUL.FTZ R53, R150, R53 ;  /* 0x0000003596357220 */ /* 0x000fe40000410000 */
[C---:B------:R-:W-:Y:S01]  /*b940*/  FMUL.FTZ R54, R148.reuse, R54 ;  /* 0x0000003694367220 */ /* 0x040fe20000410000 */
[----:B------:R-:W-:Y:S01]  /*b950*/  MUFU.EX2 R185, R185 ;  /* 0x000000b900b97308 */ /* 0x000fe20000000800 */
[C---:B------:R-:W-:Y:S03]  /*b960*/  HMMA.16816.F32.BF16 R128, R144.reuse, R138, R128 ;  /* 0x0000008a9080723c */ /* 0x040fe60000041880 */
[----:B------:R-:W-:Y:S01]  /*b970*/  LDSM.16.MT88.4 R136, [R212+0x500] ;  /* 0x00050000d488783b */ /* 0x000fe20000004200 */
[----:B------:R-:W-:Y:S02]  /*b980*/  FMUL.FTZ R55, R148, R55 ;  /* 0x0000003794377220 */ /* 0x000fe40000410000 */
[C---:B------:R-:W-:Y:S02]  /*b990*/  FMUL.FTZ R56, R2.reuse, R56 ;  /* 0x0000003802387220 */ /* 0x040fe40000410000 */
[----:B------:R-:W-:Y:S01]  /*b9a0*/  FMUL.FTZ R57, R2, R57 ;  /* 0x0000003902397220 */ /* 0x000fe20000410000 */
[----:B------:R-:W-:Y:S02]  /*b9b0*/  MUFU.EX2 R188, R188 ;  /* 0x000000bc00bc7308 */ /* 0x000fe40000000800 */
[-C--:B--2---:R-:W-:Y:S03]  /*b9c0*/  HMMA.16816.F32.BF16 R52, R144, R152.reuse, R52 ;  /* 0x000000989034723c */ /* 0x084fe60000041834 */
[C---:B------:R-:W-:Y:S02]  /*b9d0*/  FMUL.FTZ R58, R0.reuse, R58 ;  /* 0x0000003a003a7220 */ /* 0x040fe40000410000 */
[----:B------:R-:W-:Y:S02]  /*b9e0*/  FMUL.FTZ R59, R0, R59 ;  /* 0x0000003b003b7220 */ /* 0x000fe40000410000 */
[C---:B------:R-:W-:Y:S01]  /*b9f0*/  FMUL.FTZ R64, R150.reuse, R64 ;  /* 0x0000004096407220 */ /* 0x040fe20000410000 */
[----:B------:R-:W-:Y:S01]  /*ba00*/  MUFU.EX2 R187, R187 ;  /* 0x000000bb00bb7308 */ /* 0x000fe20000000800 */
[----:B------:R-:W-:Y:S03]  /*ba10*/  FMUL.FTZ R65, R150, R65 ;  /* 0x0000004196417220 */ /* 0x000fe60000410000 */
[C---:B------:R-:W-:Y:S04]  /*ba20*/  HMMA.16816.F32.BF16 R56, R140.reuse, R152, R56 ;  /* 0x000000988c38723c */ /* 0x040fe80000041838 */
[C---:B------:R-:W-:Y:S02]  /*ba30*/  FMUL.FTZ R60, R2.reuse, R60 ;  /* 0x0000003c023c7220 */ /* 0x040fe40000410000 */
[----:B------:R2:W4:Y:S01]  /*ba40*/  MUFU.EX2 R152, R35 ;  /* 0x0000002300987308 */ /* 0x0005220000000800 */
[----:B------:R-:W-:Y:S02]  /*ba50*/  FMUL.FTZ R61, R2, R61 ;  /* 0x0000003d023d7220 */ /* 0x000fe40000410000 */
[C---:B------:R-:W-:Y:S03]  /*ba60*/  FMUL.FTZ R62, R0.reuse, R62 ;  /* 0x0000003e003e7220 */ /* 0x040fe60000410000 */
[----:B------:R-:W-:Y:S02]  /*ba70*/  FMUL.FTZ R63, R0, R63 ;  /* 0x0000003f003f7220 */ /* 0x000fe40000410000 */
[--C-:B------:R-:W-:Y:S01]  /*ba80*/  FFMA.FTZ R153, R24, c[0x0][0x2d0], -R175.reuse ;  /* 0x0000b40018997a23 */ /* 0x100fe200000108af */
[----:B---3--:R-:W-:Y:S01]  /*ba90*/  F2FP.BF16.PACK_AB R24, R157, R156 ;  /* 0x0000009c9d18723e */ /* 0x008fe200000010ff */
[C---:B------:R-:W-:Y:S01]  /*baa0*/  FMUL.FTZ R66, R148.reuse, R66 ;  /* 0x0000004294427220 */ /* 0x040fe20000410000 */
[----:B------:R-:W-:Y:S01]  /*bab0*/  MUFU.EX2 R190, R190 ;  /* 0x000000be00be7308 */ /* 0x000fe20000000800 */
[----:B------:R-:W-:Y:S01]  /*bac0*/  FMUL.FTZ R67, R148, R67 ;  /* 0x0000004394437220 */ /* 0x000fe20000410000 */
[-C--:B------:R-:W-:Y:S03]  /*bad0*/  HMMA.16816.F32.BF16 R60, R140, R154.reuse, R60 ;  /* 0x0000009a8c3c723c */ /* 0x080fe6000004183c */
[----:B------:R-:W-:Y:S02]  /*bae0*/  FFMA.FTZ R160, R150, R243, R160 ;  /* 0x000000f396a07223 */ /* 0x000fe400000100a0 */
[----:B------:R-:W-:Y:S02]  /*baf0*/  FFMA.FTZ R162, R148, R241, R162 ;  /* 0x000000f194a27223 */ /* 0x000fe400000100a2 */
[----:B------:R-:W-:Y:S01]  /*bb00*/  FFMA.FTZ R6, R2, R239, R6 ;  /* 0x000000ef02067223 */ /* 0x000fe20000010006 */
[C---:B------:R-:W-:Y:S01]  /*bb10*/  HMMA.16816.F32.BF16 R64, R144.reuse, R154, R64 ;  /* 0x0000009a9040723c */ /* 0x040fe20000041840 */
[----:B------:R-:W-:Y:S01]  /*bb20*/  MUFU.EX2 R153, R153 ;  /* 0x0000009900997308 */ /* 0x000fe20000000800 */
[----:B--2---:R-:W2:Y:S02]  /*bb30*/  LDSM.16.MT88.4 R32, [R212+0x1900] ;  /* 0x00190000d420783b */ /* 0x004ea40000004200 */
[----:B----4-:R-:W-:Y:S01]  /*bb40*/  F2FP.BF16.PACK_AB R27, R152, R179 ;  /* 0x000000b3981b723e */ /* 0x010fe200000010ff */
[----:B------:R-:W-:Y:S02]  /*bb50*/  FFMA.FTZ R170, R0, R237, R170 ;  /* 0x000000ed00aa7223 */ /* 0x000fe400000100aa */
[--C-:B------:R-:W-:Y:S01]  /*bb60*/  FFMA.FTZ R154, R25, c[0x0][0x2d0], -R175.reuse ;  /* 0x0000b400199a7a23 */ /* 0x100fe200000108af */
[-C--:B-1----:R-:W-:Y:S03]  /*bb70*/  HMMA.16816.F32.BF16 R68, R144, R132.reuse, R68 ;  /* 0x000000849044723c */ /* 0x082fe60000041844 */
[----:B------:R-:W-:Y:S01]  /*bb80*/  MUFU.EX2 R189, R189 ;  /* 0x000000bd00bd7308 */ /* 0x000fe20000000800 */
[----:B------:R-:W-:Y:S01]  /*bb90*/  FFMA.FTZ R175, R45, c[0x0][0x2d0], -R175 ;  /* 0x0000b4002daf7a23 */ /* 0x000fe200000108af */
[----:B------:R-:W-:Y:S01]  /*bba0*/  F2FP.BF16.PACK_AB R25, R159, R158 ;  /* 0x0000009e9f19723e */ /* 0x000fe200000010ff */
[--C-:B------:R-:W-:Y:S01]  /*bbb0*/  FFMA.FTZ R155, R26, c[0x0][0x2d0], -R174.reuse ;  /* 0x0000b4001a9b7a23 */ /* 0x100fe200000108ae */
[----:B------:R-:W-:Y:S01]  /*bbc0*/  F2FP.BF16.PACK_AB R26, R180, R177 ;  /* 0x000000b1b41a723e */ /* 0x000fe200000010ff */
[C---:B------:R-:W-:Y:S04]  /*bbd0*/  HMMA.16816.F32.BF16 R72, R140.reuse, R132, R72 ;  /* 0x000000848c48723c */ /* 0x040fe80000041848 */
[----:B------:R-:W-:Y:S01]  /*bbe0*/  FFMA.FTZ R174, R47, c[0x0][0x2d0], -R174 ;  /* 0x0000b4002fae7a23 */ /* 0x000fe200000108ae */
[----:B------:R-:W1:Y:S01]  /*bbf0*/  MUFU.EX2 R154, R154 ;  /* 0x0000009a009a7308 */ /* 0x000e620000000800 */
[----:B------:R-:W-:Y:S01]  /*bc00*/  LDSM.16.MT88.4 R44, [R214+0x1500] ;  /* 0x00150000d62c783b */ /* 0x000fe20000004200 */
[----:B------:R-:W-:Y:S01]  /*bc10*/  FADD.FTZ R160, R161, R160 ;  /* 0x000000a0a1a07221 */ /* 0x000fe20000010000 */
[-C--:B------:R-:W-:Y:S04]  /*bc20*/  HMMA.16816.F32.BF16 R76, R140, R134.reuse, R76 ;  /* 0x000000868c4c723c */ /* 0x080fe8000004184c */
[----:B------:R-:W-:Y:S02]  /*bc30*/  FADD.FTZ R162, R7, R162 ;  /* 0x000000a207a27221 */ /* 0x000fe40000010000 */
[----:B------:R-:W-:Y:S01]  /*bc40*/  FADD.FTZ R167, R167, R6 ;  /* 0x00000006a7a77221 */ /* 0x000fe20000010000 */
[----:B------:R-:W3:Y:S01]  /*bc50*/  MUFU.EX2 R155, R155 ;  /* 0x0000009b009b7308 */ /* 0x000ee20000000800 */
[C---:B------:R-:W-:Y:S01]  /*bc60*/  HMMA.16816.F32.BF16 R80, R144.reuse, R134, R80 ;  /* 0x000000869050723c */ /* 0x040fe20000041850 */
[----:B------:R-:W4:Y:S03]  /*bc70*/  LDSM.16.MT88.4 R132, [R214+0x500] ;  /* 0x00050000d684783b */ /* 0x000f260000004200 */
[----:B------:R-:W-:Y:S02]  /*bc80*/  FADD.FTZ R171, R171, R170 ;  /* 0x000000aaabab7221 */ /* 0x000fe40000010000 */
[----:B------:R-:W-:Y:S02]  /*bc90*/  FADD.FTZ R163, R163, R160 ;  /* 0x000000a0a3a37221 */ /* 0x000fe40000010000 */
[----:B------:R-:W-:Y:S01]  /*bca0*/  FADD.FTZ R165, R165, R162 ;  /* 0x000000a2a5a57221 */ /* 0x000fe20000010000 */
[----:B------:R-:W-:Y:S01]  /*bcb0*/  MUFU.EX2 R178, R178 ;  /* 0x000000b200b27308 */ /* 0x000fe20000000800 */
[-C--:B--2---:R-:W-:Y:S03]  /*bcc0*/  HMMA.16816.F32.BF16 R84, R144, R32.reuse, R84 ;  /* 0x000000209054723c */ /* 0x084fe60000041854 */
[----:B-1----:R-:W-:Y:S01]  /*bcd0*/  F2FP.BF16.PACK_AB R28, R154, R153 ;  /* 0x000000999a1c723e */ /* 0x002fe200000010ff */
[----:B------:R-:W-:Y:S02]  /*bce0*/  FADD.FTZ R168, R168, R167 ;  /* 0x000000a7a8a87221 */ /* 0x000fe40000010000 */
[----:B------:R-:W-:Y:S02]  /*bcf0*/  FADD.FTZ R172, R172, R171 ;  /* 0x000000abacac7221 */ /* 0x000fe40000010000 */
[C---:B------:R-:W-:Y:S01]  /*bd00*/  HMMA.16816.F32.BF16 R88, R140.reuse, R32, R88 ;  /* 0x000000208c58723c */ /* 0x040fe20000041858 */
[----:B------:R-:W-:Y:S03]  /*bd10*/  MUFU.EX2 R191, R191 ;  /* 0x000000bf00bf7308 */ /* 0x000fe60000000800 */
[----:B---3--:R-:W-:Y:S01]  /*bd20*/  F2FP.BF16.PACK_AB R29, R182, R155 ;  /* 0x0000009bb61d723e */ /* 0x008fe200000010ff */
[----:B------:R-:W-:Y:S02]  /*bd30*/  FADD.FTZ R163, R164, R163 ;  /* 0x000000a3a4a37221 */ /* 0x000fe40000010000 */
[----:B------:R-:W-:Y:S01]  /*bd40*/  FADD.FTZ R165, R166, R165 ;  /* 0x000000a5a6a57221 */ /* 0x000fe20000010000 */
[-C--:B------:R-:W-:Y:S03]  /*bd50*/  HMMA.16816.F32.BF16 R92, R140, R34.reuse, R92 ;  /* 0x000000228c5c723c */ /* 0x080fe6000004185c */
[----:B------:R-:W-:Y:S01]  /*bd60*/  MUFU.EX2 R176, R176 ;  /* 0x000000b000b07308 */ /* 0x000fe20000000800 */
[----:B------:R-:W-:Y:S02]  /*bd70*/  FADD.FTZ R168, R169, R168 ;  /* 0x000000a8a9a87221 */ /* 0x000fe40000010000 */
[----:B------:R-:W-:Y:S02]  /*bd80*/  FADD.FTZ R172, R173, R172 ;  /* 0x000000acadac7221 */ /* 0x000fe40000010000 */
[----:B------:R-:W-:Y:S01]  /*bd90*/  HMMA.16816.F32.BF16 R96, R144, R34, R96 ;  /* 0x000000229060723c */ /* 0x000fe20000041860 */
[----:B------:R-:W1:Y:S03]  /*bda0*/  LDSM.16.MT88.4 R32, [R214+0x1100] ;  /* 0x00110000d620783b */ /* 0x000e660000004200 */
[----:B------:R-:W-:Y:S01]  /*bdb0*/  FADD.FTZ R156, R156, R163 ;  /* 0x000000a39c9c7221 */ /* 0x000fe20000010000 */
[----:B------:R-:W-:Y:S01]  /*bdc0*/  MUFU.EX2 R192, R192 ;  /* 0x000000c000c07308 */ /* 0x000fe20000000800 */
[----:B------:R-:W-:Y:S02]  /*bdd0*/  FADD.FTZ R158, R158, R165 ;  /* 0x000000a59e9e7221 */ /* 0x000fe40000010000 */
[-C--:B----4-:R-:W-:Y:S05]  /*bde0*/  HMMA.16816.F32.BF16 R8, R24, R132.reuse, R8 ;  /* 0x000000841808723c */ /* 0x090fea0000041808 */
[----:B------:R-:W-:Y:S02]  /*bdf0*/  FADD.FTZ R153, R153, R168 ;  /* 0x000000a899997221 */ /* 0x000fe40000010000 */
[----:B------:R-:W2:Y:S01]  /*be00*/  MUFU.EX2 R193, R193 ;  /* 0x000000c100c17308 */ /* 0x000ea20000000800 */
[C---:B------:R-:W-:Y:S04]  /*be10*/  HMMA.16816.F32.BF16 R12, R28.reuse, R132, R12 ;  /* 0x000000841c0c723c */ /* 0x040fe8000004180c */
[----:B------:R-:W-:Y:S02]  /*be20*/  FADD.FTZ R155, R155, R172 ;  /* 0x000000ac9b9b7221 */ /* 0x000fe40000010000 */
[----:B------:R-:W-:Y:S02]  /*be30*/  FADD.FTZ R156, R157, R156 ;  /* 0x0000009c9d9c7221 */ /* 0x000fe40000010000 */
[-C--:B------:R-:W-:Y:S01]  /*be40*/  HMMA.16816.F32.BF16 R16, R28, R134.reuse, R16 ;  /* 0x000000861c10723c */ /* 0x080fe20000041810 */
[----:B------:R-:W-:Y:S03]  /*be50*/  MUFU.EX2 R194, R194 ;  /* 0x000000c200c27308 */ /* 0x000fe60000000800 */
[----:B------:R-:W-:Y:S02]  /*be60*/  FADD.FTZ R158, R159, R158 ;  /* 0x0000009e9f9e7221 */ /* 0x000fe40000010000 */
[----:B------:R-:W-:Y:S02]  /*be70*/  FADD.FTZ R154, R154, R153 ;  /* 0x000000999a9a7221 */ /* 0x000fe40000010000 */
[C---:B------:R-:W-:Y:S01]  /*be80*/  HMMA.16816.F32.BF16 R100, R24.reuse, R134, R100 ;  /* 0x000000861864723c */ /* 0x040fe20000041864 */
[----:B------:R-:W3:Y:S02]  /*be90*/  LDSM.16.MT88.4 R132, [R212+0x1100] ;  /* 0x00110000d484783b */ /* 0x000ee40000004200 */
[----:B------:R-:W4:Y:S01]  /*bea0*/  MUFU.EX2 R195, R195 ;  /* 0x000000c300c37308 */ /* 0x000f220000000800 */
[----:B------:R-:W-:Y:S02]  /*beb0*/  FADD.FTZ R182, R182, R155 ;  /* 0x0000009bb6b67221 */ /* 0x000fe40000010000 */
[----:B------:R-:W-:Y:S02]  /*bec0*/  FADD.FTZ R177, R177, R156 ;  /* 0x0000009cb1b17221 */ /* 0x000fe40000010000 */
[-C--:B------:R-:W-:Y:S04]  /*bed0*/  HMMA.16816.F32.BF16 R104, R24, R136.reuse, R104 ;  /* 0x000000881868723c */ /* 0x080fe80000041868 */
[----:B------:R-:W-:Y:S01]  /*bee0*/  FADD.FTZ R179, R179, R158 ;  /* 0x0000009eb3b37221 */ /* 0x000fe20000010000 */
[----:B------:R-:W-:Y:S01]  /*bef0*/  MUFU.EX2 R196, R196 ;  /* 0x000000c400c47308 */ /* 0x000fe20000000800 */
[----:B------:R-:W-:Y:S02]  /*bf00*/  FADD.FTZ R181, R181, R154 ;  /* 0x0000009ab5b57221 */ /* 0x000fe40000010000 */
[C---:B------:R-:W-:Y:S04]  /*bf10*/  HMMA.16816.F32.BF16 R108, R28.reuse, R136, R108 ;  /* 0x000000881c6c723c */ /* 0x040fe8000004186c */
[----:B------:R-:W-:Y:S02]  /*bf20*/  FADD.FTZ R183, R183, R182 ;  /* 0x000000b6b7b77221 */ /* 0x000fe40000010000 */
[----:B------:R-:W-:Y:S01]  /*bf30*/  FADD.FTZ R180, R180, R177 ;  /* 0x000000b1b4b47221 */ /* 0x000fe20000010000 */
[----:B------:R-:W5:Y:S01]  /*bf40*/  MUFU.EX2 R175, R175 ;  /* 0x000000af00af7308 */ /* 0x000f620000000800 */
[-C--:B------:R-:W-:Y:S04]  /*bf50*/  HMMA.16816.F32.BF16 R112, R28, R138.reuse, R112 ;  /* 0x0000008a1c70723c */ /* 0x080fe80000041870 */
[----:B------:R-:W-:Y:S02]  /*bf60*/  FADD.FTZ R152, R152, R179 ;  /* 0x000000b398987221 */ /* 0x000fe40000010000 */
[----:B------:R-:W-:Y:S02]  /*bf70*/  FADD.FTZ R181, R184, R181 ;  /* 0x000000b5b8b57221 */ /* 0x000fe40000010000 */
[C---:B------:R-:W-:Y:S01]  /*bf80*/  HMMA.16816.F32.BF16 R116, R24.reuse, R138, R116 ;  /* 0x0000008a1874723c */ /* 0x040fe20000041874 */
[----:B------:R-:W-:Y:S03]  /*bf90*/  MUFU.EX2 R197, R197 ;  /* 0x000000c500c57308 */ /* 0x000fe60000000800 */
[----:B------:R-:W-:Y:S04]  /*bfa0*/  FADD.FTZ R183, R186, R183 ;  /* 0x000000b7bab77221 */ /* 0x000fe80000010000 */
[-C--:B-1----:R-:W-:Y:S03]  /*bfb0*/  HMMA.16816.F32.BF16 R120, R24, R32.reuse, R120 ;  /* 0x000000201878723c */ /* 0x082fe60000041878 */
[----:B------:R-:W1:Y:S05]  /*bfc0*/  MUFU.EX2 R174, R174 ;  /* 0x000000ae00ae7308 */ /* 0x000e6a0000000800 */
[C---:B------:R-:W-:Y:S08]  /*bfd0*/  HMMA.16816.F32.BF16 R124, R28.reuse, R32, R124 ;  /* 0x000000201c7c723c */ /* 0x040ff0000004187c */
[-C--:B------:R-:W-:Y:S08]  /*bfe0*/  HMMA.16816.F32.BF16 R20, R28, R34.reuse, R20 ;  /* 0x000000221c14723c */ /* 0x080ff00000041814 */
[C---:B------:R-:W-:Y:S01]  /*bff0*/  HMMA.16816.F32.BF16 R128, R24.reuse, R34, R128 ;  /* 0x000000221880723c */ /* 0x040fe20000041880 */
[----:B------:R-:W1:Y:S07]  /*c000*/  LDSM.16.MT88.4 R32, [R212+0x1d00] ;  /* 0x001d0000d420783b */ /* 0x000e6e0000004200 */
[-C--:B---3--:R-:W-:Y:S08]  /*c010*/  HMMA.16816.F32.BF16 R52, R24, R132.reuse, R52 ;  /* 0x000000841834723c */ /* 0x088ff00000041834 */
[C---:B------:R-:W-:Y:S08]  /*c020*/  HMMA.16816.F32.BF16 R56, R28.reuse, R132, R56 ;  /* 0x000000841c38723c */ /* 0x040ff00000041838 */
[-C--:B------:R-:W-:Y:S08]  /*c030*/  HMMA.16816.F32.BF16 R60, R28, R134.reuse, R60 ;  /* 0x000000861c3c723c */ /* 0x080ff0000004183c */
[C---:B------:R-:W-:Y:S08]  /*c040*/  HMMA.16816.F32.BF16 R64, R24.reuse, R134, R64 ;  /* 0x000000861840723c */ /* 0x040ff00000041840 */
[-C--:B------:R-:W-:Y:S08]  /*c050*/  HMMA.16816.F32.BF16 R68, R24, R36.reuse, R68 ;  /* 0x000000241844723c */ /* 0x080ff00000041844 */
[C---:B------:R-:W-:Y:S08]  /*c060*/  HMMA.16816.F32.BF16 R72, R28.reuse, R36, R72 ;  /* 0x000000241c48723c */ /* 0x040ff00000041848 */
[-C--:B------:R-:W-:Y:S08]  /*c070*/  HMMA.16816.F32.BF16 R76, R28, R38.reuse, R76 ;  /* 0x000000261c4c723c */ /* 0x080ff0000004184c */
[C---:B------:R-:W-:Y:S01]  /*c080*/  HMMA.16816.F32.BF16 R80, R24.reuse, R38, R80 ;  /* 0x000000261850723c */ /* 0x040fe20000041850 */
[----:B------:R-:W3:Y:S07]  /*c090*/  LDSM.16.MT88.4 R36, [R212+0x900] ;  /* 0x00090000d424783b */ /* 0x000eee0000004200 */
[-C--:B-1----:R-:W-:Y:S08]  /*c0a0*/  HMMA.16816.F32.BF16 R84, R24, R32.reuse, R84 ;  /* 0x000000201854723c */ /* 0x082ff00000041854 */
[C---:B------:R-:W-:Y:S08]  /*c0b0*/  HMMA.16816.F32.BF16 R88, R28.reuse, R32, R88 ;  /* 0x000000201c58723c */ /* 0x040ff00000041858 */
[-C--:B------:R-:W-:Y:S07]  /*c0c0*/  HMMA.16816.F32.BF16 R92, R28, R34.reuse, R92 ;  /* 0x000000221c5c723c */ /* 0x080fee000004185c */
[----:B--2---:R-:W-:Y:S01]  /*c0d0*/  F2FP.BF16.PACK_AB R28, R193, R192 ;  /* 0x000000c0c11c723e */ /* 0x004fe200000010ff */
[----:B------:R-:W-:Y:S01]  /*c0e0*/  HMMA.16816.F32.BF16 R96, R24, R34, R96 ;  /* 0x000000221860723c */ /* 0x000fe20000041860 */
[----:B------:R-:W1:Y:S03]  /*c0f0*/  LDSM.16.MT88.4 R32, [R214+0x2100] ;  /* 0x00210000d620783b */ /* 0x000e660000004200 */
[----:B----4-:R-:W-:Y:S01]  /*c100*/  F2FP.BF16.PACK_AB R29, R195, R194 ;  /* 0x000000c2c31d723e */ /* 0x010fe200000010ff */
[----:B------:R-:W-:Y:S01]  /*c110*/  FADD.FTZ R192, R192, R181 ;  /* 0x000000b5c0c07221 */ /* 0x000fe20000010000 */
[----:B-----5:R-:W-:Y:S01]  /*c120*/  F2FP.BF16.PACK_AB R30, R175, R196 ;  /* 0x000000c4af1e723e */ /* 0x020fe200000010ff */
[----:B------:R-:W-:Y:S01]  /*c130*/  FADD.FTZ R194, R194, R183 ;  /* 0x000000b7c2c27221 */ /* 0x000fe20000010000 */
[----:B------:R-:W-:Y:S01]  /*c140*/  F2FP.BF16.PACK_AB R24, R188, R185 ;  /* 0x000000b9bc18723e */ /* 0x000fe200000010ff */
[----:B------:R-:W-:Y:S03]  /*c150*/  FADD.FTZ R185, R185, R180 ;  /* 0x000000b4b9b97221 */ /* 0x000fe60000010000 */
[----:B------:R-:W-:Y:S01]  /*c160*/  F2FP.BF16.PACK_AB R25, R190, R187 ;  /* 0x000000bbbe19723e */ /* 0x000fe200000010ff */
[----:B------:R-:W-:Y:S01]  /*c170*/  FADD.FTZ R187, R187, R152 ;  /* 0x00000098bbbb7221 */ /* 0x000fe20000010000 */
[----:B------:R-:W-:Y:S01]  /*c180*/  F2FP.BF16.PACK_AB R26, R178, R189 ;  /* 0x000000bdb21a723e */ /* 0x000fe200000010ff */
[----:B------:R-:W-:Y:S01]  /*c190*/  FADD.FTZ R188, R188, R185 ;  /* 0x000000b9bcbc7221 */ /* 0x000fe20000010000 */
[----:B------:R-:W-:Y:S01]  /*c1a0*/  F2FP.BF16.PACK_AB R27, R176, R191 ;  /* 0x000000bfb01b723e */ /* 0x000fe200000010ff */
[----:B------:R-:W-:Y:S01]  /*c1b0*/  FADD.FTZ R190, R190, R187 ;  /* 0x000000bbbebe7221 */ /* 0x000fe20000010000 */
[----:B------:R-:W-:Y:S01]  /*c1c0*/  F2FP.BF16.PACK_AB R31, R174, R197 ;  /* 0x000000c5ae1f723e */ /* 0x000fe200000010ff */
[----:B------:R-:W-:Y:S01]  /*c1d0*/  FADD.FTZ R193, R193, R192 ;  /* 0x000000c0c1c17221 */ /* 0x000fe20000010000 */
[----:B------:R-:W-:Y:S01]  /*c1e0*/  MOV R152, R5 ;  /* 0x0000000500987202 */ /* 0x000fe20000000f00 */
[----:B------:R-:W-:Y:S02]  /*c1f0*/  FADD.FTZ R194, R195, R194 ;  /* 0x000000c2c3c27221 */ /* 0x000fe40000010000 */
[-C--:B------:R-:W-:Y:S01]  /*c200*/  HMMA.16816.F32.BF16 R144, R24, R40.reuse, R8 ;  /* 0x000000281890723c */ /* 0x080fe20000041808 */
[----:B------:R-:W2:Y:S02]  /*c210*/  LDSM.16.MT88.4 R8, [R212+0x2100] ;  /* 0x00210000d408783b */ /* 0x000ea40000004200 */
[----:B------:R-:W-:Y:S02]  /*c220*/  FADD.FTZ R189, R189, R188 ;  /* 0x000000bcbdbd7221 */ /* 0x000fe40000010000 */
[----:B------:R-:W-:Y:S02]  /*c230*/  FADD.FTZ R191, R191, R190 ;  /* 0x000000bebfbf7221 */ /* 0x000fe40000010000 */
[----:B------:R-:W-:Y:S01]  /*c240*/  FADD.FTZ R196, R196, R193 ;  /* 0x000000c1c4c47221 */ /* 0x000fe20000010000 */
[C---:B------:R-:W-:Y:S04]  /*c250*/  HMMA.16816.F32.BF16 R140, R28.reuse, R40, R12 ;  /* 0x000000281c8c723c */ /* 0x040fe8000004180c */
[----:B------:R-:W-:Y:S02]  /*c260*/  FADD.FTZ R197, R197, R194 ;  /* 0x000000c2c5c57221 */ /* 0x000fe40000010000 */
[----:B------:R-:W-:Y:S02]  /*c270*/  FADD.FTZ R243, R178, R189 ;  /* 0x000000bdb2f37221 */ /* 0x000fe40000010000 */
[-C--:B------:R-:W-:Y:S04]  /*c280*/  HMMA.16816.F32.BF16 R136, R28, R42.reuse, R16 ;  /* 0x0000002a1c88723c */ /* 0x080fe80000041810 */
[----:B------:R-:W-:Y:S02]  /*c290*/  FADD.FTZ R241, R176, R191 ;  /* 0x000000bfb0f17221 */ /* 0x000fe40000010000 */
[----:B------:R-:W-:Y:S02]  /*c2a0*/  FADD.FTZ R239, R175, R196 ;  /* 0x000000c4afef7221 */ /* 0x000fe40000010000 */
[C---:B------:R-:W-:Y:S04]  /*c2b0*/  HMMA.16816.F32.BF16 R100, R24.reuse, R42, R100 ;  /* 0x0000002a1864723c */ /* 0x040fe80000041864 */
[----:B------:R-:W-:Y:S04]  /*c2c0*/  FADD.FTZ R237, R174, R197 ;  /* 0x000000c5aeed7221 */ /* 0x000fe80000010000 */
        /* <DEDUP_REMOVED lines=15> */
[C---:B------:R-:W-:Y:S08]  /*c3c0*/  HMMA.16816.F32.BF16 R80, R24.reuse, R34, R80 ;  /* 0x000000221850723c */ /* 0x040ff00000041850 */
[-C--:B--2---:R-:W-:Y:S08]  /*c3d0*/  HMMA.16816.F32.BF16 R84, R24, R8.reuse, R84 ;  /* 0x000000081854723c */ /* 0x084ff00000041854 */
[C---:B------:R-:W-:Y:S08]  /*c3e0*/  HMMA.16816.F32.BF16 R88, R28.reuse, R8, R88 ;  /* 0x000000081c58723c */ /* 0x040ff00000041858 */
[-C--:B------:R-:W-:Y:S08]  /*c3f0*/  HMMA.16816.F32.BF16 R92, R28, R10.reuse, R92 ;  /* 0x0000000a1c5c723c */ /* 0x080ff0000004185c */
[----:B------:R-:W-:Y:S01]  /*c400*/  HMMA.16816.F32.BF16 R96, R24, R10, R96 ;  /* 0x0000000a1860723c */ /* 0x000fe20000041860 */
[----:B------:R-:W-:-:S07]  /*c410*/  @P0 BRA `(.L_x_509) ;  /* 0xffffd6a000000947 */ /* 0x000fce000383ffff */
.L_x_504:
[----:B------:R-:W-:-:S13]  /*c420*/  ISETP.GE.AND P0, PT, R236, R221, PT ;  /* 0x000000ddec00720c */ /* 0x000fda0003f06270 */
[----:B------:R-:W-:Y:S05]  /*c430*/  @!P0 BRA `(.L_x_510) ;  /* 0x00003e5000008947 */ /* 0x000fea0003800000 */
[----:B------:R-:W-:Y:S01]  /*c440*/  IADD3 R238, -R238, 0x30, RZ ;  /* 0x00000030eeee7810 */ /* 0x000fe20007ffe1ff */
[C---:B------:R-:W-:Y:S01]  /*c450*/  IMAD.SHL.U32 R200, R230.reuse, 0x2, RZ ;  /* 0x00000002e6c87824 */ /* 0x040fe200078e00ff */
[----:B------:R-:W-:Y:S01]  /*c460*/  SHF.L.U64.HI R245, R230, 0x1, R245 ;  /* 0x00000001e6f57819 */ /* 0x000fe200000102f5 */
[----:B------:R-:W-:Y:S01]  /*c470*/  IMAD.MOV.U32 R150, RZ, RZ, R151 ;  /* 0x000000ffff967224 */ /* 0x000fe200078e0097 */
[----:B------:R-:W-:Y:S01]  /*c480*/  MOV R148, R149 ;  /* 0x0000009500947202 */ /* 0x000fe20000000f00 */
[----:B------:R-:W-:Y:S01]  /*c490*/  IMAD.MOV.U32 R2, RZ, RZ, R3 ;  /* 0x000000ffff027224 */ /* 0x000fe200078e0003 */
[----:B------:R-:W-:Y:S02]  /*c4a0*/  MOV R0, R152 ;  /* 0x0000009800007202 */ /* 0x000fe40000000f00 */
.L_x_531:
[----:B------:R-:W-:Y:S01]  /*c4b0*/  SHF.R.S32.HI R3, RZ, 0x1f, R226 ;  /* 0x0000001fff037819 */ /* 0x000fe200000114e2 */
[----:B------:R-:W-:Y:S01]  /*c4c0*/  IMAD.WIDE.U32 R6, R226, c[0x0][0x208], RZ ;  /* 0x00008200e2067a25 */ /* 0x000fe200078e00ff */
[----:B------:R-:W-:Y:S01]  /*c4d0*/  SHF.R.S32.HI R4, RZ, 0x1f, R225 ;  /* 0x0000001fff047819 */ /* 0x000fe200000114e1 */
[----:B------:R-:W-:Y:S04]  /*c4e0*/  DEPBAR.LE SB0, 0x0 ;  /* 0x000080000000791a */ /* 0x000fe80000000000 */
[----:B------:R-:W-:Y:S01]  /*c4f0*/  BAR.SYNC.DEFER_BLOCKING 0x0 ;  /* 0x0000000000007b1d */ /* 0x000fe20000010000 */
[----:B------:R-:W-:Y:S01]  /*c500*/  IMAD R3, R3, c[0x0][0x208], RZ ;  /* 0x0000820003037a24 */ /* 0x000fe200078e02ff */
[----:B------:R-:W-:Y:S01]  /*c510*/  ISETP.GE.AND P1, PT, R230, c[0x0][0x1d4], PT ;  /* 0x00007500e6007a0c */ /* 0x000fe20003f26270 */
[----:B------:R-:W-:Y:S01]  /*c520*/  IMAD R4, R4, c[0x0][0x218], RZ ;  /* 0x0000860004047a24 */ /* 0x000fe200078e02ff */
[----:B------:R-:W-:Y:S01]  /*c530*/  ISETP.GE.AND P3, PT, R229, c[0x0][0x1d4], PT ;  /* 0x00007500e5007a0c */ /* 0x000fe20003f66270 */
[----:B------:R-:W-:Y:S01]  /*c540*/  IMAD R3, R226, c[0x0][0x20c], R3 ;  /* 0x00008300e2037a24 */ /* 0x000fe200078e0203 */
[----:B------:R-:W-:Y:S01]  /*c550*/  ISETP.GE.AND P2, PT, R228, c[0x0][0x1d4], PT ;  /* 0x00007500e4007a0c */ /* 0x000fe20003f46270 */
[----:B------:R-:W-:Y:S01]  /*c560*/  IMAD R4, R225, c[0x0][0x21c], R4 ;  /* 0x00008700e1047a24 */ /* 0x000fe200078e0204 */
[----:B------:R-:W-:Y:S01]  /*c570*/  SHF.L.U64.HI R201, R219, 0x1, R234 ;  /* 0x00000001dbc97819 */ /* 0x000fe200000102ea */
[----:B------:R-:W-:Y:S01]  /*c580*/  IMAD.IADD R7, R7, 0x1, R3 ;  /* 0x0000000107077824 */ /* 0x000fe200078e0203 */
[----:B------:R-:W-:Y:S01]  /*c590*/  SHF.L.U64.HI R149, R218, 0x1, R233 ;  /* 0x00000001da957819 */ /* 0x000fe200000102e9 */
[----:B------:R-:W-:Y:S02]  /*c5a0*/  IMAD.SHL.U32 R151, R219, 0x2, RZ ;  /* 0x00000002db977824 */ /* 0x000fe400078e00ff */
[----:B------:R-:W-:Y:S05]  /*c5b0*/  IMAD.WIDE.U32 R6, R225, c[0x0][0x218], R6 ;  /* 0x00008600e1067a25 */ /* 0x000fea00078e0006 */
[----:B------:R-:W-:Y:S04]  /*c5c0*/  IADD3 R3, P0, R6, UR20, RZ ;  /* 0x0000001406037c10 */ /* 0x000fe8000ff1e0ff */
[----:B------:R-:W-:Y:S01]  /*c5d0*/  IADD3.X R4, R7, UR16, R4, P0, !PT ;  /* 0x0000001007047c10 */ /* 0x000fe200087fe404 */
[----:B------:R-:W-:Y:S01]  /*c5e0*/  LDSM.16.M88.4 R48, [R217+0x4900] ;  /* 0x00490000d930783b */ /* 0x000fe20000000200 */
[C---:B------:R-:W-:Y:S01]  /*c5f0*/  LEA R9, P0, R3.reuse, c[0x0][0x1f8], 0x1 ;  /* 0x00007e0003097a11 */ /* 0x040fe200078008ff */
[----:B------:R-:W-:Y:S02]  /*c600*/  BSSY B0, `(.L_x_511) ;  /* 0x000002e000007945 */ /* 0x000fe40003800000 */
[----:B------:R-:W-:Y:S01]  /*c610*/  LDSM.16.M88.4 R44, [R217+0x5900] ;  /* 0x00590000d92c783b */ /* 0x000fe20000000200 */
[----:B------:R-:W-:Y:S01]  /*c620*/  LEA.HI.X R8, R3, c[0x0][0x1fc], R4, 0x1, P0 ;  /* 0x00007f0003087a11 */ /* 0x000fe200000f0c04 */
[----:B------:R-:W-:Y:S02]  /*c630*/  IMAD.SHL.U32 R3, R218, 0x2, RZ ;  /* 0x00000002da037824 */ /* 0x000fe400078e00ff */
[----:B------:R-:W1:Y:S04]  /*c640*/  SHFL.IDX PT, R4, R9, RZ, 0x1c1f ;  /* 0x001c1fff09047589 */ /* 0x000e6800000e0000 */
[----:B------:R-:W-:Y:S04]  /*c650*/  LDSM.16.M88.4 R16, [R216+0x2500] ;  /* 0x00250000d810783b */ /* 0x000fe80000000200 */
[----:B------:R-:W2:Y:S04]  /*c660*/  SHFL.IDX PT, R6, R8, RZ, 0x1c1f ;  /* 0x001c1fff08067589 */ /* 0x000ea800000e0000 */
[----:B------:R3:W4:Y:S04]  /*c670*/  LDSM.16.M88.4 R32, [R216+0x2900] ;  /* 0x00290000d820783b */ /* 0x0007280000000200 */
[----:B------:R3:W3:Y:S04]  /*c680*/  LDSM.16.M88.4 R152, [R216+0x2d00] ;  /* 0x002d0000d898783b */ /* 0x0006e80000000200 */
[----:B------:R3:W3:Y:S04]  /*c690*/  LDSM.16.M88.4 R156, [R213+0x4900] ;  /* 0x00490000d59c783b */ /* 0x0006e80000000200 */
[----:B------:R3:W3:Y:S04]  /*c6a0*/  LDSM.16.M88.4 R164, [R213+0x5900] ;  /* 0x00590000d5a4783b */ /* 0x0006e80000000200 */
[----:B------:R3:W3:Y:S04]  /*c6b0*/  LDSM.16.M88.4 R160, [R215] ;  /* 0x00000000d7a0783b */ /* 0x0006e80000000200 */
[----:B------:R3:W3:Y:S01]  /*c6c0*/  LDSM.16.M88.4 R168, [R211] ;  /* 0x00000000d3a8783b */ /* 0x0006e20000000200 */
[----:B-1----:R-:W-:Y:S03]  /*c6d0*/  IADD3 R12, P0, R4, R200, RZ ;  /* 0x000000c8040c7210 */ /* 0x002fe60007f1e0ff */
[----:B------:R1:W1:Y:S02]  /*c6e0*/  LDSM.16.M88.4 R172, [R210] ;  /* 0x00000000d2ac783b */ /* 0x0002640000000200 */
[----:B--2---:R-:W-:Y:S01]  /*c6f0*/  IMAD.X R13, R6, 0x1, R245, P0 ;  /* 0x00000001060d7824 */ /* 0x004fe200000e06f5 */
[----:B------:R-:W-:Y:S04]  /*c700*/  IADD3 R10, P0, R4, R151, RZ ;  /* 0x00000097040a7210 */ /* 0x000fe80007f1e0ff */
[----:B------:R-:W-:Y:S01]  /*c710*/  @!PT LDS RZ, [RZ] ;  /* 0x00000000fffff984 */ /* 0x000fe20000000800 */
[----:B------:R-:W-:Y:S01]  /*c720*/  @!PT LDS RZ, [RZ] ;  /* 0x00000000fffff984 */ /* 0x000fe20000000800 */
        /* <DEDUP_REMOVED lines=9> */
[----:B----4-:R-:W-:-:S05]  /*c7c0*/  BRA.DIV ~URZ, `(.L_x_513) ;  /* 0x000064027f007947 */ /* 0x010fca000b800000 */
[----:B--2---:R2:W4:Y:S04]  /*c7d0*/  SHFL.IDX PT, R12, R8, 0x1, 0x1c1f ;  /* 0x003c1f00080c7f89 */ /* 0x00452800000e0000 */
[----:B------:R2:W3:Y:S02]  /*c7e0*/  SHFL.IDX PT, R5, R9, 0x1, 0x1c1f ;  /* 0x003c1f0009057f89 */ /* 0x0004e400000e0000 */
.L_x_542:
[----:B------:R-:W-:Y:S02]  /*c7f0*/  ISETP.GE.AND P3, PT, R230, c[0x0][0x1d4], PT ;  /* 0x00007500e6007a0c */ /* 0x000fe40003f66270 */
[----:B--23--:R-:W-:Y:S02]  /*c800*/  IADD3 R8, P0, R5, R200, RZ ;  /* 0x000000c805087210 */ /* 0x00cfe40007f1e0ff */
[----:B------:R-:W-:Y:S02]  /*c810*/  ISETP.GE.AND P2, PT, R229, c[0x0][0x1d4], PT ;  /* 0x00007500e5007a0c */ /* 0x000fe40003f46270 */
[----:B------:R-:W-:Y:S01]  /*c820*/  ISETP.GE.AND P1, PT, R228, c[0x0][0x1d4], PT ;  /* 0x00007500e4007a0c */ /* 0x000fe20003f26270 */
[C---:B----4-:R-:W-:Y:S01]  /*c830*/  IMAD.X R9, R12.reuse, 0x1, R245, P0 ;  /* 0x000000010c097824 */ /* 0x050fe200000e06f5 */
        /* <DEDUP_REMOVED lines=10> */
.L_x_512:
[----:B----4-:R-:W-:Y:S05]  /*c8e0*/  BSYNC B0 ;  /* 0x0000000000007941 */ /* 0x010fea0003800000 */
.L_x_511:
[----:B------:R-:W0:Y:S01]  /*c8f0*/  LDGDEPBAR ;  /* 0x00000000000079af */ /* 0x000e220000000000 */
[----:B------:R-:W-:Y:S01]  /*c900*/  WARPSYNC 0xffffffff ;  /* 0xffffffff00007948 */ /* 0x000fe20003800000 */
[-C--:B--2---:R-:W-:Y:S03]  /*c910*/  HMMA.16816.F32.BF16 R4, R48, R16.reuse, RZ ;  /* 0x000000103004723c */ /* 0x084fe600000418ff */
[----:B------:R-:W-:Y:S03]  /*c920*/  ISETP.GT.AND P0, PT, R236, R221, PT ;  /* 0x000000ddec00720c */ /* 0x000fe60003f04270 */
[----:B------:R-:W-:Y:S02]  /*c930*/  LDSM.16.M88.4 R176, [R217+0x6900] ;  /* 0x00690000d9b0783b */ /* 0x000fe40000000200 */
[C---:B------:R-:W-:Y:S06]  /*c940*/  HMMA.16816.F32.BF16 R8, R44.reuse, R16, RZ ;  /* 0x000000102c08723c */ /* 0x040fec00000418ff */
[----:B------:R-:W2:Y:S02]  /*c950*/  LDSM.16.M88.4 R180, [R216+0x3100] ;  /* 0x00310000d8b4783b */ /* 0x000ea40000000200 */
[-C--:B------:R-:W-:Y:S06]  /*c960*/  HMMA.16816.F32.BF16 R12, R44, R18.reuse, RZ ;  /* 0x000000122c0c723c */ /* 0x080fec00000418ff */
[----:B------:R-:W4:Y:S02]  /*c970*/  LDSM.16.M88.4 R184, [R217+0x7900] ;  /* 0x00790000d9b8783b */ /* 0x000f240000000200 */
[C---:B------:R-:W-:Y:S06]  /*c980*/  HMMA.16816.F32.BF16 R16, R48.reuse, R18, RZ ;  /* 0x000000123010723c */ /* 0x040fec00000418ff */
[----:B------:R-:W-:Y:S02]  /*c990*/  LDSM.16.M88.4 R188, [R216+0x3900] ;  /* 0x00390000d8bc783b */ /* 0x000fe40000000200 */
[-C--:B------:R-:W-:Y:S06]  /*c9a0*/  HMMA.16816.F32.BF16 R20, R48, R32.reuse, RZ ;  /* 0x000000203014723c */ /* 0x080fec00000418ff */
[----:B------:R-:W-:Y:S02]  /*c9b0*/  LDSM.16.M88.4 R192, [R209] ;  /* 0x00000000d1c0783b */ /* 0x000fe40000000200 */
[C---:B------:R-:W-:Y:S06]  /*c9c0*/  HMMA.16816.F32.BF16 R24, R44.reuse, R32, RZ ;  /* 0x000000202c18723c */ /* 0x040fec00000418ff */
[----:B------:R-:W-:Y:S02]  /*c9d0*/  LDSM.16.M88.4 R196, [R213+0x7900] ;  /* 0x00790000d5c4783b */ /* 0x000fe40000000200 */
[-C--:B------:R-:W-:Y:S08]  /*c9e0*/  HMMA.16816.F32.BF16 R28, R44, R34.reuse, RZ ;  /* 0x000000222c1c723c */ /* 0x080ff000000418ff */
[C---:B------:R-:W-:Y:S08]  /*c9f0*/  HMMA.16816.F32.BF16 R32, R48.reuse, R34, RZ ;  /* 0x000000223020723c */ /* 0x040ff000000418ff */
[-C--:B---3--:R-:W-:Y:S08]  /*ca00*/  HMMA.16816.F32.BF16 R36, R48, R152.reuse, RZ ;  /* 0x000000983024723c */ /* 0x088ff000000418ff */
[C---:B------:R-:W-:Y:S08]  /*ca10*/  HMMA.16816.F32.BF16 R40, R44.reuse, R152, RZ ;  /* 0x000000982c28723c */ /* 0x040ff000000418ff */
[-C--:B------:R-:W-:Y:S08]  /*ca20*/  HMMA.16816.F32.BF16 R44, R44, R154.reuse, RZ ;  /* 0x0000009a2c2c723c */ /* 0x080ff000000418ff */
[----:B------:R-:W-:Y:S01]  /*ca30*/  HMMA.16816.F32.BF16 R48, R48, R154, RZ ;  /* 0x0000009a3030723c */ /* 0x000fe200000418ff */
[----:B------:R-:W3:Y:S07]  /*ca40*/  LDSM.16.M88.4 R152, [R216+0x3500] ;  /* 0x00350000d898783b */ /* 0x000eee0000000200 */
[-C--:B------:R-:W-:Y:S08]  /*ca50*/  HMMA.16816.F32.BF16 R4, R156, R160.reuse, R4 ;  /* 0x000000a09c04723c */ /* 0x080ff00000041804 */
[C---:B------:R-:W-:Y:S08]  /*ca60*/  HMMA.16816.F32.BF16 R8, R164.reuse, R160, R8 ;  /* 0x000000a0a408723c */ /* 0x040ff00000041808 */
[-C--:B------:R-:W-:Y:S08]  /*ca70*/  HMMA.16816.F32.BF16 R12, R164, R162.reuse, R12 ;  /* 0x000000a2a40c723c */ /* 0x080ff0000004180c */
[C---:B------:R-:W-:Y:S01]  /*ca80*/  HMMA.16816.F32.BF16 R16, R156.reuse, R162, R16 ;  /* 0x000000a29c10723c */ /* 0x040fe20000041810 */
[----:B------:R-:W5:Y:S07]  /*ca90*/  LDSM.16.M88.4 R160, [R213+0x6900] ;  /* 0x00690000d5a0783b */ /* 0x000f6e0000000200 */
[-C--:B------:R-:W-:Y:S08]  /*caa0*/  HMMA.16816.F32.BF16 R20, R156, R168.reuse, R20 ;  /* 0x000000a89c14723c */ /* 0x080ff00000041814 */
[C---:B------:R-:W-:Y:S08]  /*cab0*/  HMMA.16816.F32.BF16 R24, R164.reuse, R168, R24 ;  /* 0x000000a8a418723c */ /* 0x040ff00000041818 */
[-C--:B------:R-:W-:Y:S08]  /*cac0*/  HMMA.16816.F32.BF16 R28, R164, R170.reuse, R28 ;  /* 0x000000aaa41c723c */ /* 0x080ff0000004181c */
[C---:B------:R-:W-:Y:S01]  /*cad0*/  HMMA.16816.F32.BF16 R32, R156.reuse, R170, R32 ;  /* 0x000000aa9c20723c */ /* 0x040fe20000041820 */
[----:B------:R-:W-:Y:S07]  /*cae0*/  LDSM.16.M88.4 R168, [R216+0x3d00] ;  /* 0x003d0000d8a8783b */ /* 0x000fee0000000200 */
[-C--:B-1----:R-:W-:Y:S08]  /*caf0*/  HMMA.16816.F32.BF16 R36, R156, R172.reuse, R36 ;  /* 0x000000ac9c24723c */ /* 0x082ff00000041824 */
[C---:B------:R-:W-:Y:S08]  /*cb00*/  HMMA.16816.F32.BF16 R40, R164.reuse, R172, R40 ;  /* 0x000000aca428723c */ /* 0x040ff00000041828 */
[-C--:B------:R-:W-:Y:S01]  /*cb10*/  HMMA.16816.F32.BF16 R44, R164, R174.reuse, R44 ;  /* 0x000000aea42c723c */ /* 0x080fe2000004182c */
[----:B------:R-:W-:Y:S07]  /*cb20*/  LDSM.16.M88.4 R164, [R207] ;  /* 0x00000000cfa4783b */ /* 0x000fee0000000200 */
[----:B------:R-:W-:Y:S01]  /*cb30*/  HMMA.16816.F32.BF16 R48, R156, R174, R48 ;  /* 0x000000ae9c30723c */ /* 0x000fe20000041830 */
[----:B------:R-:W1:Y:S07]  /*cb40*/  LDSM.16.M88.4 R156, [R208] ;  /* 0x00000000d09c783b */ /* 0x000e6e0000000200 */
[-C--:B--2---:R-:W-:Y:S01]  /*cb50*/  HMMA.16816.F32.BF16 R4, R176, R180.reuse, R4 ;  /* 0x000000b4b004723c */ /* 0x084fe20000041804 */
[----:B------:R-:W-:Y:S07]  /*cb60*/  LDSM.16.M88.4 R172, [R217+0x9900] ;  /* 0x00990000d9ac783b */ /* 0x000fee0000000200 */
[C---:B----4-:R-:W-:Y:S08]  /*cb70*/  HMMA.16816.F32.BF16 R8, R184.reuse, R180, R8 ;  /* 0x000000b4b808723c */ /* 0x050ff00000041808 */
        /* <DEDUP_REMOVED lines=8> */
[-C--:B------:R-:W-:Y:S08]  /*cc00*/  HMMA.16816.F32.BF16 R36, R176, R188.reuse, R36 ;  /* 0x000000bcb024723c */ /* 0x080ff00000041824 */
[C---:B------:R-:W-:Y:S08]  /*cc10*/  HMMA.16816.F32.BF16 R40, R184.reuse, R188, R40 ;  /* 0x000000bcb828723c */ /* 0x040ff00000041828 */
[-C--:B------:R-:W-:Y:S01]  /*cc20*/  HMMA.16816.F32.BF16 R44, R184, R190.reuse, R44 ;  /* 0x000000beb82c723c */ /* 0x080fe2000004182c */
[----:B------:R-:W-:Y:S07]  /*cc30*/  LDSM.16.M88.4 R184, [R206] ;  /* 0x00000000ceb8783b */ /* 0x000fee0000000200 */
[----:B------:R-:W-:Y:S01]  /*cc40*/  HMMA.16816.F32.BF16 R48, R176, R190, R48 ;  /* 0x000000beb030723c */ /* 0x000fe20000041830 */
[----:B------:R-:W3:Y:S07]  /*cc50*/  LDSM.16.M88.4 R176, [R216+0x4100] ;  /* 0x00410000d8b0783b */ /* 0x000eee0000000200 */
[-C--:B-----5:R-:W-:Y:S01]  /*cc60*/  HMMA.16816.F32.BF16 R4, R160, R192.reuse, R4 ;  /* 0x000000c0a004723c */ /* 0x0a0fe20000041804 */
        /* <DEDUP_REMOVED lines=9> */
[----:B------:R-:W1:Y:S07]  /*cd00*/  LDSM.16.M88.4 R156, [R213+0x8900] ;  /* 0x00890000d59c783b */ /* 0x000e6e0000000200 */
[-C--:B------:R-:W-:Y:S08]  /*cd10*/  HMMA.16816.F32.BF16 R36, R160, R164.reuse, R36 ;  /* 0x000000a4a024723c */ /* 0x080ff00000041824 */
[C---:B------:R-:W-:Y:S08]  /*cd20*/  HMMA.16816.F32.BF16 R40, R196.reuse, R164, R40 ;  /* 0x000000a4c428723c */ /* 0x040ff00000041828 */
[-C--:B------:R-:W-:Y:S08]  /*cd30*/  HMMA.16816.F32.BF16 R44, R196, R166.reuse, R44 ;  /* 0x000000a6c42c723c */ /* 0x080ff0000004182c */
[----:B------:R-:W-:Y:S01]  /*cd40*/  HMMA.16816.F32.BF16 R48, R160, R166, R48 ;  /* 0x000000a6a030723c */ /* 0x000fe20000041830 */
[----:B------:R-:W4:Y:S01]  /*cd50*/  LDSM.16.M88.4 R160, [R204] ;  /* 0x00000000cca0783b */ /* 0x000f220000000200 */
[----:B------:R-:W-:Y:S06]  /*cd60*/  DEPBAR.LE SB0, 0x0 ;  /* 0x000080000000791a */ /* 0x000fec0000000000 */
[-C--:B--2---:R-:W-:Y:S01]  /*cd70*/  HMMA.16816.F32.BF16 R4, R152, R168.reuse, R4 ;  /* 0x000000a89804723c */ /* 0x084fe20000041804 */
[----:B------:R-:W-:Y:S07]  /*cd80*/  BAR.SYNC.DEFER_BLOCKING 0x0 ;  /* 0x0000000000007b1d */ /* 0x000fee0000010000 */
[C---:B------:R-:W-:Y:S08]  /*cd90*/  HMMA.16816.F32.BF16 R8, R172.reuse, R168, R8 ;  /* 0x000000a8ac08723c */ /* 0x040ff00000041808 */
[-C--:B------:R-:W-:Y:S08]  /*cda0*/  HMMA.16816.F32.BF16 R12, R172, R170.reuse, R12 ;  /* 0x000000aaac0c723c */ /* 0x080ff0000004180c */
[C---:B------:R-:W-:Y:S08]  /*cdb0*/  HMMA.16816.F32.BF16 R16, R152.reuse, R170, R16 ;  /* 0x000000aa9810723c */ /* 0x040ff00000041810 */
[-C--:B---3--:R-:W-:Y:S08]  /*cdc0*/  HMMA.16816.F32.BF16 R20, R152, R176.reuse, R20 ;  /* 0x000000b09814723c */ /* 0x088ff00000041814 */
[C---:B------:R-:W-:Y:S08]  /*cdd0*/  HMMA.16816.F32.BF16 R24, R172.reuse, R176, R24 ;  /* 0x000000b0ac18723c */ /* 0x040ff00000041818 */
[-C--:B------:R-:W-:Y:S08]  /*cde0*/  HMMA.16816.F32.BF16 R28, R172, R178.reuse, R28 ;  /* 0x000000b2ac1c723c */ /* 0x080ff0000004181c */
[C---:B------:R-:W-:Y:S08]  /*cdf0*/  HMMA.16816.F32.BF16 R32, R152.reuse, R178, R32 ;  /* 0x000000b29820723c */ /* 0x040ff00000041820 */
[-C--:B------:R-:W-:Y:S08]  /*ce00*/  HMMA.16816.F32.BF16 R36, R152, R180.reuse, R36 ;  /* 0x000000b49824723c */ /* 0x080ff00000041824 */
[C---:B------:R-:W-:Y:S08]  /*ce10*/  HMMA.16816.F32.BF16 R40, R172.reuse, R180, R40 ;  /* 0x000000b4ac28723c */ /* 0x040ff00000041828 */
[-C--:B------:R-:W-:Y:S08]  /*ce20*/  HMMA.16816.F32.BF16 R44, R172, R182.reuse, R44 ;  /* 0x000000b6ac2c723c */ /* 0x080ff0000004182c */
[----:B------:R-:W-:Y:S08]  /*ce30*/  HMMA.16816.F32.BF16 R48, R152, R182, R48 ;  /* 0x000000b69830723c */ /* 0x000ff00000041830 */
[-C--:B-1----:R-:W-:Y:S08]  /*ce40*/  HMMA.16816.F32.BF16 R4, R156, R184.reuse, R4 ;  /* 0x000000b89c04723c */ /* 0x082ff00000041804 */
        /* <DEDUP_REMOVED lines=29> */
[----:B------:R-:W-:Y:S01]  /*d020*/  IMAD R226, R153, c[0x0][0x2b8], R226 ;  /* 0x0000ae0099e27a24 */ /* 0x000fe200078e02e2 */
[----:B------:R-:W-:Y:S03]  /*d030*/  ISETP.GE.AND P1, PT, R238, 0x1, PT ;  /* 0x00000001ee00780c */ /* 0x000fe60003f26270 */
        /* <DEDUP_REMOVED lines=13> */
[----:B------:R-:W1:Y:S04]  /*d110*/  SHFL.IDX PT, R156, R153, RZ, 0x1c1f ;  /* 0x001c1fff999c7589 */ /* 0x000e6800000e0000 */
[----:B------:R-:W2:Y:S04]  /*d120*/  SHFL.IDX PT, R154, R152, RZ, 0x1c1f ;  /* 0x001c1fff989a7589 */ /* 0x000ea800000e0000 */
[----:B------:R-:W-:Y:S01]  /*d130*/  SHFL.IDX PT, R162, R152, 0x1, 0x1c1f ;  /* 0x003c1f0098a27f89 */ /* 0x000fe200000e0000 */
[-C--:B-1----:R-:W-:Y:S05]  /*d140*/  @P1 IADD3 R160, P0, R156, R200.reuse, RZ ;  /* 0x000000c89ca01210 */ /* 0x082fea0007f1e0ff */
[----:B--2---:R-:W-:Y:S01]  /*d150*/  @P1 IMAD.X R161, R154, 0x1, R245, P0 ;  /* 0x000000019aa11824 */ /* 0x004fe200000e06f5 */
[----:B------:R-:W-:Y:S04]  /*d160*/  @P1 IADD3 R158, P0, R156, R151, RZ ;  /* 0x000000979c9e1210 */ /* 0x000fe80007f1e0ff */
[----:B------:R1:W-:Y:S01]  /*d170*/  @P1 LDGSTS.E.BYPASS.LTC128B.128 [R220+0x2500], [R160.64], !P5 ;  /* 0x02500000a0dc1fae */ /* 0x0003e2000e901d4c */
[----:B------:R-:W-:Y:S01]  /*d180*/  @P1 IMAD.X R159, R154, 0x1, R201, P0 ;  /* 0x000000019a9f1824 */ /* 0x000fe200000e06c9 */
[----:B------:R-:W-:Y:S04]  /*d190*/  @P1 IADD3 R156, P0, R156, R3, RZ ;  /* 0x000000039c9c1210 */ /* 0x000fe80007f1e0ff */
[----:B------:R1:W-:Y:S01]  /*d1a0*/  @P1 LDGSTS.E.BYPASS.LTC128B.128 [R220+0x3100], [R158.64], !P4 ;  /* 0x031000009edc1fae */ /* 0x0003e2000e101d4c */
[----:B------:R-:W-:Y:S01]  /*d1b0*/  @P1 IMAD.X R157, R154, 0x1, R149, P0 ;  /* 0x000000019a9d1824 */ /* 0x000fe200000e0695 */
[----:B------:R-:W-:Y:S02]  /*d1c0*/  ISETP.GE.AND P0, PT, R238, 0x21, PT ;  /* 0x00000021ee00780c */ /* 0x000fe40003f06270 */
[----:B------:R-:W2:Y:S04]  /*d1d0*/  SHFL.IDX PT, R154, R153, 0x1, 0x1c1f ;  /* 0x003c1f00999a7f89 */ /* 0x000ea800000e0000 */
[----:B------:R1:W-:Y:S07]  /*d1e0*/  @P1 LDGSTS.E.BYPASS.LTC128B.128 [R220+0x3d00], [R156.64], !P3 ;  /* 0x03d000009cdc1fae */ /* 0x0003ee000d901d4c */
[----:B--2---:R-:W-:Y:S05]  /*d1f0*/  @P0 IADD3 R164, P2, R154, R151, RZ ;  /* 0x000000979aa40210 */ /* 0x004fea0007f5e0ff */
[----:B------:R-:W-:Y:S01]  /*d200*/  @P0 IMAD.X R165, R162, 0x1, R201, P2 ;  /* 0x00000001a2a50824 */ /* 0x000fe200010e06c9 */
[----:B------:R-:W-:Y:S05]  /*d210*/  @P0 IADD3 R166, P2, R154, R3, RZ ;  /* 0x000000039aa60210 */ /* 0x000fea0007f5e0ff */
[----:B------:R-:W-:Y:S01]  /*d220*/  @P0 IMAD.X R167, R162, 0x1, R149, P2 ;  /* 0x00000001a2a70824 */ /* 0x000fe200010e0695 */
[----:B------:R-:W-:Y:S05]  /*d230*/  @P0 IADD3 R154, P2, R154, R200, RZ ;  /* 0x000000c89a9a0210 */ /* 0x000fea0007f5e0ff */
[----:B------:R-:W-:Y:S05]  /*d240*/  @P0 IMAD.X R155, R162, 0x1, R245, P2 ;  /* 0x00000001a29b0824 */ /* 0x000fea00010e06f5 */
[----:B------:R1:W-:Y:S04]  /*d250*/  @P0 LDGSTS.E.BYPASS.LTC128B.128 [R220+0x2d00], [R154.64], !P5 ;  /* 0x02d000009adc0fae */ /* 0x0003e8000e901d4c */
[----:B------:R1:W-:Y:S04]  /*d260*/  @P0 LDGSTS.E.BYPASS.LTC128B.128 [R220+0x3900], [R164.64], !P4 ;  /* 0x03900000a4dc0fae */ /* 0x0003e8000e101d4c */
[----:B------:R1:W-:Y:S02]  /*d270*/  @P0 LDGSTS.E.BYPASS.LTC128B.128 [R220+0x4500], [R166.64], !P3 ;  /* 0x04500000a6dc0fae */ /* 0x0003e4000d901d4c */
.L_x_514:
[----:B-1----:R-:W-:Y:S01]  /*d280*/  IMAD.MOV.U32 R157, RZ, RZ, R231 ;  /* 0x000000ffff9d7224 */ /* 0x002fe200078e00e7 */
[----:B------:R-:W-:Y:S01]  /*d290*/  PLOP3.LUT P0, PT, PT, PT, UP2, 0x80, 0x0 ;  /* 0x000000000000781c */ /* 0x000fe20003f0f028 */
[----:B------:R-:W0:Y:S01]  /*d2a0*/  LDGDEPBAR ;  /* 0x00000000000079af */ /* 0x000e220000000000 */
[----:B------:R-:W-:Y:S02]  /*d2b0*/  IMAD R162, R236, -0x30, RZ ;  /* 0xffffffd0eca27824 */ /* 0x000fe400078e02ff */
[----:B------:R-:W-:Y:S03]  /*d2c0*/  IMAD.U32 R155, RZ, RZ, UR7 ;  /* 0x00000007ff9b7e24 */ /* 0x000fe6000f8e00ff */
[----:B------:R-:W-:Y:S04]  /*d2d0*/  IADD3 R154, -R235, 0x1, R162 ;  /* 0x00000001eb9a7810 */ /* 0x000fe80007ffe1a2 */
[----:B------:R-:W-:Y:S01]  /*d2e0*/  IADD3 R155, R154, -c[0x0][0x168], R155 ;  /* 0x80005a009a9b7a10 */ /* 0x000fe20007ffe09b */
[----:B------:R-:W-:Y:S02]  /*d2f0*/  IMAD.IADD R154, R162, 0x1, -R235 ;  /* 0x00000001a29a7824 */ /* 0x000fe400078e0aeb */
[----:B------:R-:W-:Y:S01]  /*d300*/  @P0 IMAD.HI.U32 R3, R231, c[0x0][0x2c8], RZ ;  /* 0x0000b200e7030a27 */ /* 0x000fe200078e00ff */
[----:B------:R-:W-:Y:S02]  /*d310*/  PLOP3.LUT P0, PT, PT, PT, UP2, 0x80, 0x0 ;  /* 0x000000000000781c */ /* 0x000fe40003f0f028 */
[C---:B------:R-:W-:Y:S02]  /*d320*/  IADD3 R156, R155.reuse, c[0x0][0x328], RZ ;  /* 0x0000ca009b9c7a10 */ /* 0x040fe40007ffe0ff */
[----:B------:R-:W-:Y:S09]  /*d330*/  IADD3 R155, R155, UR17, RZ ;  /* 0x000000119b9b7c10 */ /* 0x000ff2000fffe0ff */
[----:B------:R-:W-:Y:S02]  /*d340*/  @P0 SHF.R.U32.HI R157, RZ, c[0x0][0x2cc], R3 ;  /* 0x0000b300ff9d0a19 */ /* 0x000fe40000011603 */
[----:B------:R-:W-:Y:S03]  /*d350*/  PLOP3.LUT P0, PT, PT, PT, UP1, 0x40, 0x0 ;  /* 0x000000000000781c */ /* 0x000fe60003f0e818 */
[----:B------:R-:W1:Y:S02]  /*d360*/  SHFL.IDX PT, R152, R157, RZ, 0x1c1f ;  /* 0x001c1fff9d987589 */ /* 0x000e6400000e0000 */
[--C-:B-1----:R-:W-:Y:S02]  /*d370*/  IMAD.IADD R161, R156, 0x1, R152.reuse ;  /* 0x000000019ca17824 */ /* 0x102fe400078e0298 */
[----:B------:R-:W-:Y:S06]  /*d380*/  IMAD.IADD R160, R155, 0x1, R152 ;  /* 0x000000019ba07824 */ /* 0x000fec00078e0298 */
        /* <DEDUP_REMOVED lines=16> */
.L_x_517:
[----:B------:R-:W-:Y:S04]  /*d490*/  MOV R3, 0x1 ;  /* 0x0000000100037802 */ /* 0x000fe80000000f00 */
[----:B------:R-:W-:Y:S11]  /*d4a0*/  ISETP.NE.AND P0, PT, R3, c[0x0][0x32c], PT ;  /* 0x0000cb0003007a0c */ /* 0x000ff60003f05270 */
[----:B------:R-:W-:Y:S02]  /*d4b0*/  @!UPT UIADD3 URZ, URZ, URZ, URZ ;  /* 0x0000003f3f3ff290 */ /* 0x000fe4000fffe03f */
[----:B------:R-:W-:Y:S05]  /*d4c0*/  @P0 IMAD.HI.U32 R3, R149, c[0x0][0x330], RZ ;  /* 0x0000cc0095030a27 */ /* 0x000fea00078e00ff */
[----:B------:R-:W-:Y:S02]  /*d4d0*/  @P0 SHF.R.U32.HI R149, RZ, c[0x0][0x334], R3 ;  /* 0x0000cd00ff950a19 */ /* 0x000fe40000011603 */
.L_x_518:
[----:B------:R-:W-:Y:S05]  /*d4e0*/  BSYNC B0 ;  /* 0x0000000000007941 */ /* 0x000fea0003800000 */
.L_x_516:
[----:B------:R-:W-:Y:S05]  /*d4f0*/  IMAD R149, R149, c[0x0][0x32c], R154 ;  /* 0x0000cb0095957a24 */ /* 0x000fea00078e029a */
[----:B------:R-:W-:Y:S02]  /*d500*/  IADD3 R152, R149, c[0x0][0x32c], RZ ;  /* 0x0000cb0095987a10 */ /* 0x000fe40007ffe0ff */
[----:B------:R-:W-:Y:S02]  /*d510*/  IMNMX R160, R160, R149, !PT ;  /* 0x00000095a0a07217 */ /* 0x000fe40007800200 */
[----:B------:R-:W-:Y:S02]  /*d520*/  IMNMX R161, R161, R152, PT ;  /* 0x00000098a1a17217 */ /* 0x000fe40003800200 */
.L_x_515:
        /* <DEDUP_REMOVED lines=20> */
.L_x_521:
[----:B------:R-:W-:Y:S04]  /*d670*/  MOV R3, 0x1 ;  /* 0x0000000100037802 */ /* 0x000fe80000000f00 */
[----:B------:R-:W-:Y:S11]  /*d680*/  ISETP.NE.AND P0, PT, R3, c[0x0][0x32c], PT ;  /* 0x0000cb0003007a0c */ /* 0x000ff60003f05270 */
[----:B------:R-:W-:Y:S02]  /*d690*/  @!UPT UIADD3 URZ, URZ, URZ, URZ ;  /* 0x0000003f3f3ff290 */ /* 0x000fe4000fffe03f */
[----:B------:R-:W-:Y:S05]  /*d6a0*/  @P0 IMAD.HI.U32 R3, R149, c[0x0][0x330], RZ ;  /* 0x0000cc0095030a27 */ /* 0x000fea00078e00ff */
[----:B------:R-:W-:Y:S02]  /*d6b0*/  @P0 SHF.R.U32.HI R149, RZ, c[0x0][0x334], R3 ;  /* 0x0000cd00ff950a19 */ /* 0x000fe40000011603 */
.L_x_522:
[----:B------:R-:W-:Y:S05]  /*d6c0*/  BSYNC B0 ;  /* 0x0000000000007941 */ /* 0x000fea0003800000 */
.L_x_520:
[----:B------:R-:W-:Y:S05]  /*d6d0*/  IMAD R149, R149, c[0x0][0x32c], R154 ;  /* 0x0000cb0095957a24 */ /* 0x000fea00078e029a */
[----:B------:R-:W-:Y:S02]  /*d6e0*/  IADD3 R152, R149, c[0x0][0x32c], RZ ;  /* 0x0000cb0095987a10 */ /* 0x000fe40007ffe0ff */
[----:B------:R-:W-:Y:S02]  /*d6f0*/  IMNMX R158, R158, R149, !PT ;  /* 0x000000959e9e7217 */ /* 0x000fe40007800200 */
[----:B------:R-:W-:Y:S02]  /*d700*/  IMNMX R159, R159, R152, PT ;  /* 0x000000989f9f7217 */ /* 0x000fe40003800200 */
.L_x_519:
[C---:B------:R-:W-:Y:S02]  /*d710*/  ISETP.GE.AND P0, PT, R162.reuse, 0x2, PT ;  /* 0x00000002a200780c */ /* 0x040fe40003f06270 */
[----:B------:R-:W-:Y:S02]  /*d720*/  ISETP.GE.AND P1, PT, R162, 0x9, PT ;  /* 0x00000009a200780c */ /* 0x000fe40003f26270 */
[----:B------:R-:W-:Y:S02]  /*d730*/  P2R R153, PR, RZ, 0x1 ;  /* 0x00000001ff997803 */ /* 0x000fe40000000000 */
[----:B------:R-:W-:Y:S02]  /*d740*/  ISETP.GT.AND P0, PT, R160, 0x1, !P0 ;  /* 0x00000001a000780c */ /* 0x000fe40004704270 */
[----:B------:R-:W-:Y:S02]  /*d750*/  P2R R152, PR, RZ, 0x2 ;  /* 0x00000002ff987803 */ /* 0x000fe40000000000 */
[----:B------:R-:W-:Y:S02]  /*d760*/  ISETP.LT.OR P0, PT, R161, 0x2, P0 ;  /* 0x00000002a100780c */ /* 0x000fe40000701670 */
[----:B------:R-:W-:Y:S02]  /*d770*/  ISETP.GE.AND P6, PT, R162, 0x19, PT ;  /* 0x00000019a200780c */ /* 0x000fe40003fc6270 */
[----:B------:R-:W-:Y:S02]  /*d780*/  FSEL R5, R5, -INF , !P0 ;  /* 0xff80000005057808 */ /* 0x000fe40004000000 */
[----:B------:R-:W-:Y:S02]  /*d790*/  ISETP.GT.AND P0, PT, R160, 0x8, !P1 ;  /* 0x00000008a000780c */ /* 0x000fe40004f04270 */
[----:B------:R-:W-:Y:S02]  /*d7a0*/  ISETP.GE.AND P1, PT, R162, 0xa, PT ;  /* 0x0000000aa200780c */ /* 0x000fe40003f26270 */
[C---:B------:R-:W-:Y:S02]  /*d7b0*/  ISETP.LT.OR P0, PT, R161.reuse, 0x9, P0 ;  /* 0x00000009a100780c */ /* 0x040fe40000701670 */
[----:B------:R-:W-:Y:S02]  /*d7c0*/  P2R R151, PR, RZ, 0x2 ;  /* 0x00000002ff977803 */ /* 0x000fe40000000000 */
[----:B------:R-:W-:Y:S02]  /*d7d0*/  FSEL R3, R16, -INF , !P0 ;  /* 0xff80000010037808 */ /* 0x000fe40004000000 */
[----:B------:R-:W-:Y:S02]  /*d7e0*/  ISETP.GT.AND P0, PT, R160, 0x9, !P1 ;  /* 0x00000009a000780c */ /* 0x000fe40004f04270 */
[----:B------:R-:W-:Y:S02]  /*d7f0*/  ISETP.GE.AND P1, PT, R162, 0x11, PT ;  /* 0x00000011a200780c */ /* 0x000fe40003f26270 */
[----:B------:R-:W-:Y:S02]  /*d800*/  ISETP.LT.OR P0, PT, R161, 0xa, P0 ;  /* 0x0000000aa100780c */ /* 0x000fe40000701670 */
[----:B------:R-:W-:Y:S02]  /*d810*/  P2R R149, PR, RZ, 0x2 ;  /* 0x00000002ff957803 */ /* 0x000fe40000000000 */
[----:B------:R-:W-:Y:S02]  /*d820*/  FSEL R17, R17, -INF , !P0 ;  /* 0xff80000011117808 */ /* 0x000fe40004000000 */
[----:B------:R-:W-:Y:S02]  /*d830*/  ISETP.GT.AND P0, PT, R160, 0x10, !P1 ;  /* 0x00000010a000780c */ /* 0x000fe40004f04270 */
[C---:B------:R-:W-:Y:S02]  /*d840*/  ISETP.GE.AND P1, PT, R162.reuse, 0x12, PT ;  /* 0x00000012a200780c */ /* 0x040fe40003f26270 */
[C---:B------:R-:W-:Y:S02]  /*d850*/  ISETP.LT.OR P0, PT, R161.reuse, 0x11, P0 ;  /* 0x00000011a100780c */ /* 0x040fe40000701670 */
[----:B------:R-:W-:Y:S02]  /*d860*/  ISETP.GE.AND P5, PT, R162, 0x1a, PT ;  /* 0x0000001aa200780c */ /* 0x000fe40003fa6270 */
[----:B------:R-:W-:Y:S02]  /*d870*/  FSEL R197, R20, -INF , !P0 ;  /* 0xff80000014c57808 */ /* 0x000fe40004000000 */
[----:B------:R-:W-:Y:S02]  /*d880*/  ISETP.GT.AND P0, PT, R160, 0x11, !P1 ;  /* 0x00000011a000780c */ /* 0x000fe40004f04270 */
[C---:B------:R-:W-:Y:S02]  /*d890*/  ISETP.GE.AND P4, PT, R162.reuse, 0x21, PT ;  /* 0x00000021a200780c */ /* 0x040fe40003f86270 */
[----:B------:R-:W-:Y:S02]  /*d8a0*/  ISETP.LT.OR P0, PT, R161, 0x12, P0 ;  /* 0x00000012a100780c */ /* 0x000fe40000701670 */
[----:B------:R-:W-:Y:S02]  /*d8b0*/  ISETP.GE.AND P3, PT, R162, 0x22, PT ;  /* 0x00000022a200780c */ /* 0x000fe40003f66270 */
[----:B------:R-:W-:Y:S02]  /*d8c0*/  FSEL R169, R21, -INF , !P0 ;  /* 0xff80000015a97808 */ /* 0x000fe40004000000 */
[----:B------:R-:W-:Y:S01]  /*d8d0*/  ISETP.GT.AND P0, PT, R160, 0x18, !P6 ;  /* 0x00000018a000780c */ /* 0x000fe20007704270 */
[----:B------:R-:W1:Y:S01]  /*d8e0*/  SHFL.IDX PT, R21, R157, 0x2, 0x1c1f ;  /* 0x005c1f009d157f89 */ /* 0x000e6200000e0000 */
[----:B------:R-:W-:Y:S02]  /*d8f0*/  ISETP.GE.AND P2, PT, R162, 0x29, PT ;  /* 0x00000029a200780c */ /* 0x000fe40003f46270 */
[C---:B------:R-:W-:Y:S02]  /*d900*/  ISETP.LT.OR P0, PT, R161.reuse, 0x19, P0 ;  /* 0x00000019a100780c */ /* 0x040fe40000701670 */
[----:B------:R-:W-:Y:S02]  /*d910*/  P2R R20, PR, RZ, 0x2 ;  /* 0x00000002ff147803 */ /* 0x000fe40000000000 */
[----:B------:R-:W-:Y:S02]  /*d920*/  FSEL R175, R32, -INF , !P0 ;  /* 0xff80000020af7808 */ /* 0x000fe40004000000 */
[----:B------:R-:W-:Y:S02]  /*d930*/  ISETP.GT.AND P0, PT, R160, 0x19, !P5 ;  /* 0x00000019a000780c */ /* 0x000fe40006f04270 */
[----:B------:R-:W-:Y:S02]  /*d940*/  ISETP.GE.AND P1, PT, R162, 0x1, PT ;  /* 0x00000001a200780c */ /* 0x000fe40003f26270 */
[----:B------:R-:W-:Y:S04]  /*d950*/  ISETP.LT.OR P0, PT, R161, 0x1a, P0 ;  /* 0x0000001aa100780c */ /* 0x000fe80000701670 */
[----:B------:R-:W-:Y:S02]  /*d960*/  FSEL R187, R33, -INF , !P0 ;  /* 0xff80000021bb7808 */ /* 0x000fe40004000000 */
[----:B------:R-:W-:Y:S04]  /*d970*/  ISETP.GT.AND P0, PT, R160, 0x20, !P4 ;  /* 0x00000020a000780c */ /* 0x000fe80006704270 */
[----:B------:R-:W-:Y:S01]  /*d980*/  ISETP.LT.OR P0, PT, R161, 0x21, P0 ;  /* 0x00000021a100780c */ /* 0x000fe20000701670 */
[--C-:B-1----:R-:W-:Y:S03]  /*d990*/  IMAD.IADD R32, R155, 0x1, R21.reuse ;  /* 0x000000019b207824 */ /* 0x102fe600078e0215 */
[----:B------:R-:W-:Y:S01]  /*d9a0*/  FSEL R181, R36, -INF , !P0 ;  /* 0xff80000024b57808 */ /* 0x000fe20004000000 */
[----:B------:R-:W-:Y:S01]  /*d9b0*/  IMAD.IADD R36, R156, 0x1, R21 ;  /* 0x000000019c247824 */ /* 0x000fe200078e0215 */
[C---:B------:R-:W-:Y:S04]  /*d9c0*/  ISETP.GT.AND P0, PT, R160.reuse, 0x21, !P3 ;  /* 0x00000021a000780c */ /* 0x040fe80005f04270 */
[----:B------:R-:W-:Y:S04]  /*d9d0*/  ISETP.LT.OR P0, PT, R161, 0x22, P0 ;  /* 0x00000022a100780c */ /* 0x000fe80000701670 */
[----:B------:R-:W-:Y:S02]  /*d9e0*/  FSEL R177, R37, -INF , !P0 ;  /* 0xff80000025b17808 */ /* 0x000fe40004000000 */
[----:B------:R-:W-:Y:S04]  /*d9f0*/  ISETP.GT.AND P0, PT, R160, 0x28, !P2 ;  /* 0x00000028a000780c */ /* 0x000fe80005704270 */
[C---:B------:R-:W-:Y:S04]  /*da00*/  ISETP.LT.OR P0, PT, R161.reuse, 0x29, P0 ;  /* 0x00000029a100780c */ /* 0x040fe80000701670 */
[----:B------:R-:W-:Y:S02]  /*da10*/  FSEL R173, R48, -INF , !P0 ;  /* 0xff80000030ad7808 */ /* 0x000fe40004000000 */
[----:B------:R-:W-:Y:S04]  /*da20*/  ISETP.GT.AND P0, PT, R160, RZ, !P1 ;  /* 0x000000ffa000720c */ /* 0x000fe80004f04270 */
[C---:B------:R-:W-:Y:S04]  /*da30*/  ISETP.LT.OR P0, PT, R161.reuse, 0x1, P0 ;  /* 0x00000001a100780c */ /* 0x040fe80000701670 */
[----:B------:R-:W-:Y:S02]  /*da40*/  FSEL R33, R4, -INF , !P0 ;  /* 0xff80000004217808 */ /* 0x000fe40004000000 */
[----:B------:R-:W-:Y:S04]  /*da50*/  ISETP.GE.AND P0, PT, R162, 0x2a, PT ;  /* 0x0000002aa200780c */ /* 0x000fe80003f06270 */
[----:B------:R-:W-:Y:S02]  /*da60*/  P2R R4, PR, RZ, 0x1 ;  /* 0x00000001ff047803 */ /* 0x000fe40000000000 */
        /* <DEDUP_REMOVED lines=21> */
.L_x_525:
[----:B------:R-:W-:Y:S04]  /*dbc0*/  MOV R16, c[0x0][0x32c] ;  /* 0x0000cb0000107a02 */ /* 0x000fe80000000f00 */
[----:B------:R-:W-:Y:S11]  /*dbd0*/  ISETP.NE.AND P0, PT, R16, 0x1, PT ;  /* 0x000000011000780c */ /* 0x000ff60003f05270 */
[----:B------:R-:W-:Y:S02]  /*dbe0*/  @!UPT UIADD3 URZ, URZ, URZ, URZ ;  /* 0x0000003f3f3ff290 */ /* 0x000fe4000fffe03f */
[----:B------:R-:W-:Y:S05]  /*dbf0*/  @P0 IMAD.HI.U32 R16, R21, c[0x0][0x330], RZ ;  /* 0x0000cc0015100a27 */ /* 0x000fea00078e00ff */
[----:B------:R-:W-:Y:S02]  /*dc00*/  @P0 SHF.R.U32.HI R21, RZ, c[0x0][0x334], R16 ;  /* 0x0000cd00ff150a19 */ /* 0x000fe40000011610 */
.L_x_526:
[----:B------:R-:W-:Y:S05]  /*dc10*/  BSYNC B0 ;  /* 0x0000000000007941 */ /* 0x000fea0003800000 */
.L_x_524:
[----:B------:R-:W-:Y:S05]  /*dc20*/  IMAD R37, R21, c[0x0][0x32c], R154 ;  /* 0x0000cb0015257a24 */ /* 0x000fea00078e029a */
[----:B------:R-:W-:Y:S02]  /*dc30*/  IADD3 R21, R37, c[0x0][0x32c], RZ ;  /* 0x0000cb0025157a10 */ /* 0x000fe40007ffe0ff */
[----:B------:R-:W-:Y:S02]  /*dc40*/  IMNMX R32, R32, R37, !PT ;  /* 0x0000002520207217 */ /* 0x000fe40007800200 */
[----:B------:R-:W-:Y:S02]  /*dc50*/  IMNMX R36, R36, R21, PT ;  /* 0x0000001524247217 */ /* 0x000fe40003800200 */
.L_x_523:
[----:B------:R-:W-:Y:S04]  /*dc60*/  ISETP.NE.AND P0, PT, R152, RZ, PT ;  /* 0x000000ff9800720c */ /* 0x000fe80003f05270 */
[----:B------:R-:W-:Y:S04]  /*dc70*/  ISETP.GT.AND P0, PT, R158, 0x8, !P0 ;  /* 0x000000089e00780c */ /* 0x000fe80004704270 */
[----:B------:R-:W-:Y:S04]  /*dc80*/  ISETP.LT.OR P0, PT, R159, 0x9, P0 ;  /* 0x000000099f00780c */ /* 0x000fe80000701670 */
[----:B------:R-:W-:Y:S02]  /*dc90*/  FSEL R21, R18, -INF , !P0 ;  /* 0xff80000012157808 */ /* 0x000fe40004000000 */
[----:B------:R-:W-:Y:S04]  /*dca0*/  ISETP.NE.AND P0, PT, R151, RZ, PT ;  /* 0x000000ff9700720c */ /* 0x000fe80003f05270 */
[C---:B------:R-:W-:Y:S04]  /*dcb0*/  ISETP.GT.AND P0, PT, R158.reuse, 0x9, !P0 ;  /* 0x000000099e00780c */ /* 0x040fe80004704270 */
[----:B------:R-:W-:Y:S04]  /*dcc0*/  ISETP.LT.OR P0, PT, R159, 0xa, P0 ;  /* 0x0000000a9f00780c */ /* 0x000fe80000701670 */
[----:B------:R-:W-:Y:S02]  /*dcd0*/  FSEL R19, R19, -INF , !P0 ;  /* 0xff80000013137808 */ /* 0x000fe40004000000 */
[----:B------:R-:W-:Y:S04]  /*dce0*/  ISETP.NE.AND P0, PT, R149, RZ, PT ;  /* 0x000000ff9500720c */ /* 0x000fe80003f05270 */
[----:B------:R-:W-:Y:S04]  /*dcf0*/  ISETP.GT.AND P0, PT, R158, 0x10, !P0 ;  /* 0x000000109e00780c */ /* 0x000fe80004704270 */
[C---:B------:R-:W-:Y:S04]  /*dd00*/  ISETP.LT.OR P0, PT, R159.reuse, 0x11, P0 ;  /* 0x000000119f00780c */ /* 0x040fe80000701670 */
[----:B------:R-:W-:Y:S02]  /*dd10*/  FSEL R171, R22, -INF , !P0 ;  /* 0xff80000016ab7808 */ /* 0x000fe40004000000 */
[----:B------:R-:W-:Y:S04]  /*dd20*/  ISETP.NE.AND P0, PT, R20, RZ, PT ;  /* 0x000000ff1400720c */ /* 0x000fe80003f05270 */
        /* <DEDUP_REMOVED lines=15> */
[----:B------:R-:W-:Y:S04]  /*de20*/  ISETP.NE.AND P0, PT, R153, RZ, PT ;  /* 0x000000ff9900720c */ /* 0x000fe80003f05270 */
[C---:B------:R-:W-:Y:S04]  /*de30*/  ISETP.GT.AND P0, PT, R158.reuse, 0x1, !P0 ;  /* 0x000000019e00780c */ /* 0x040fe80004704270 */
[----:B------:R-:W-:Y:S04]  /*de40*/  ISETP.LT.OR P0, PT, R159, 0x2, P0 ;  /* 0x000000029f00780c */ /* 0x000fe80000701670 */
[----:B------:R-:W-:Y:S02]  /*de50*/  FSEL R7, R7, -INF , !P0 ;  /* 0xff80000007077808 */ /* 0x000fe40004000000 */
[----:B------:R-:W-:Y:S04]  /*de60*/  ISETP.GT.AND P0, PT, R158, RZ, !P1 ;  /* 0x000000ff9e00720c */ /* 0x000fe80004f04270 */
[C---:B------:R-:W-:Y:S04]  /*de70*/  ISETP.LT.OR P0, PT, R159.reuse, 0x1, P0 ;  /* 0x000000019f00780c */ /* 0x040fe80000701670 */
[----:B------:R-:W-:Y:S02]  /*de80*/  FSEL R35, R6, -INF , !P0 ;  /* 0xff80000006237808 */ /* 0x000fe40004000000 */
[----:B------:R-:W-:Y:S04]  /*de90*/  ISETP.GT.AND P0, PT, R158, 0x28, !P2 ;  /* 0x000000289e00780c */ /* 0x000fe80005704270 */
[C---:B------:R-:W-:Y:S04]  /*dea0*/  ISETP.LT.OR P0, PT, R159.reuse, 0x29, P0 ;  /* 0x000000299f00780c */ /* 0x040fe80000701670 */
[----:B------:R-:W-:Y:S02]  /*deb0*/  FSEL R168, R50, -INF , !P0 ;  /* 0xff80000032a87808 */ /* 0x000fe40004000000 */
[----:B------:R-:W-:Y:S04]  /*dec0*/  ISETP.NE.AND P0, PT, R4, RZ, PT ;  /* 0x000000ff0400720c */ /* 0x000fe80003f05270 */
[----:B------:R-:W-:Y:S04]  /*ded0*/  ISETP.GT.AND P0, PT, R158, 0x29, !P0 ;  /* 0x000000299e00780c */ /* 0x000fe80004704270 */
[----:B------:R-:W-:Y:S04]  /*dee0*/  ISETP.LT.OR P0, PT, R159, 0x2a, P0 ;  /* 0x0000002a9f00780c */ /* 0x000fe80000701670 */
[----:B------:R-:W-:Y:S02]  /*def0*/  FSEL R167, R51, -INF , !P0 ;  /* 0xff80000033a77808 */ /* 0x000fe40004000000 */
[----:B------:R-:W-:Y:S04]  /*df00*/  ISETP.GT.AND P0, PT, R32, RZ, !P1 ;  /* 0x000000ff2000720c */ /* 0x000fe80004f04270 */
[----:B------:R-:W-:Y:S04]  /*df10*/  ISETP.LT.OR P0, PT, R36, 0x1, P0 ;  /* 0x000000012400780c */ /* 0x000fe80000701670 */
[----:B------:R-:W-:Y:S02]  /*df20*/  FSEL R16, R8, -INF , !P0 ;  /* 0xff80000008107808 */ /* 0x000fe40004000000 */
[----:B------:R-:W-:Y:S04]  /*df30*/  ISETP.NE.AND P0, PT, R153, RZ, PT ;  /* 0x000000ff9900720c */ /* 0x000fe80003f05270 */
[----:B------:R-:W-:Y:S04]  /*df40*/  ISETP.GT.AND P0, PT, R32, 0x1, !P0 ;  /* 0x000000012000780c */ /* 0x000fe80004704270 */
[----:B------:R-:W-:Y:S04]  /*df50*/  ISETP.LT.OR P0, PT, R36, 0x2, P0 ;  /* 0x000000022400780c */ /* 0x000fe80000701670 */
[----:B------:R-:W-:Y:S02]  /*df60*/  FSEL R8, R9, -INF , !P0 ;  /* 0xff80000009087808 */ /* 0x000fe40004000000 */
[----:B------:R-:W-:Y:S01]  /*df70*/  ISETP.NE.AND P0, PT, R152, RZ, PT ;  /* 0x000000ff9800720c */ /* 0x000fe20003f05270 */
[----:B------:R-:W1:Y:S03]  /*df80*/  SHFL.IDX PT, R9, R157, 0x3, 0x1c1f ;  /* 0x007c1f009d097f89 */ /* 0x000e6600000e0000 */
[----:B------:R-:W-:Y:S04]  /*df90*/  ISETP.GT.AND P0, PT, R32, 0x8, !P0 ;  /* 0x000000082000780c */ /* 0x000fe80004704270 */
[----:B------:R-:W-:Y:S04]  /*dfa0*/  ISETP.LT.OR P0, PT, R36, 0x9, P0 ;  /* 0x000000092400780c */ /* 0x000fe80000701670 */
[----:B------:R-:W-:Y:S02]  /*dfb0*/  FSEL R12, R12, -INF , !P0 ;  /* 0xff8000000c0c7808 */ /* 0x000fe40004000000 */
[----:B------:R-:W-:Y:S04]  /*dfc0*/  ISETP.NE.AND P0, PT, R151, RZ, PT ;  /* 0x000000ff9700720c */ /* 0x000fe80003f05270 */
[----:B------:R-:W-:Y:S04]  /*dfd0*/  ISETP.GT.AND P0, PT, R32, 0x9, !P0 ;  /* 0x000000092000780c */ /* 0x000fe80004704270 */
[----:B------:R-:W-:Y:S01]  /*dfe0*/  ISETP.LT.OR P0, PT, R36, 0xa, P0 ;  /* 0x0000000a2400780c */ /* 0x000fe20000701670 */
[--C-:B-1----:R-:W-:Y:S03]  /*dff0*/  IMAD.IADD R156, R156, 0x1, R9.reuse ;  /* 0x000000019c9c7824 */ /* 0x102fe600078e0209 */
[----:B------:R-:W-:Y:S01]  /*e000*/  FSEL R6, R13, -INF , !P0 ;  /* 0xff8000000d067808 */ /* 0x000fe20004000000 */
[----:B------:R-:W-:Y:S01]  /*e010*/  IMAD.IADD R155, R155, 0x1, R9 ;  /* 0x000000019b9b7824 */ /* 0x000fe200078e0209 */
        /* <DEDUP_REMOVED lines=45> */
.L_x_529:
[----:B------:R-:W-:Y:S04]  /*e2f0*/  MOV R9, c[0x0][0x32c] ;  /* 0x0000cb0000097a02 */ /* 0x000fe80000000f00 */
[----:B------:R-:W-:Y:S11]  /*e300*/  ISETP.NE.AND P0, PT, R9, 0x1, PT ;  /* 0x000000010900780c */ /* 0x000ff60003f05270 */
[----:B------:R-:W-:Y:S02]  /*e310*/  @!UPT UIADD3 URZ, URZ, URZ, URZ ;  /* 0x0000003f3f3ff290 */ /* 0x000fe4000fffe03f */
[----:B------:R-:W-:Y:S05]  /*e320*/  @P0 IMAD.HI.U32 R9, R13, c[0x0][0x330], RZ ;  /* 0x0000cc000d090a27 */ /* 0x000fea00078e00ff */
[----:B------:R-:W-:Y:S02]  /*e330*/  @P0 SHF.R.U32.HI R13, RZ, c[0x0][0x334], R9 ;  /* 0x0000cd00ff0d0a19 */ /* 0x000fe40000011609 */
.L_x_530:
[----:B------:R-:W-:Y:S05]  /*e340*/  BSYNC B0 ;  /* 0x0000000000007941 */ /* 0x000fea0003800000 */
.L_x_528:
[----:B------:R-:W-:Y:S05]  /*e350*/  IMAD R154, R13, c[0x0][0x32c], R154 ;  /* 0x0000cb000d9a7a24 */ /* 0x000fea00078e029a */
[----:B------:R-:W-:Y:S02]  /*e360*/  IADD3 R9, R154, c[0x0][0x32c], RZ ;  /* 0x0000cb009a097a10 */ /* 0x000fe40007ffe0ff */
[----:B------:R-:W-:Y:S02]  /*e370*/  IMNMX R155, R155, R154, !PT ;  /* 0x0000009a9b9b7217 */ /* 0x000fe40007800200 */
[----:B------:R-:W-:Y:S02]  /*e380*/  IMNMX R156, R156, R9, PT ;  /* 0x000000099c9c7217 */ /* 0x000fe40003800200 */
.L_x_527:
[----:B------:R-:W-:Y:S01]  /*e390*/  ISETP.GT.AND P0, PT, R155, RZ, !P1 ;  /* 0x000000ff9b00720c */ /* 0x000fe20004f04270 */
[----:B------:R-:W-:Y:S01]  /*e3a0*/  LDSM.16.MT88.4 R36, [R214+0xd00] ;  /* 0x000d0000d624783b */ /* 0x000fe20000004200 */
[----:B------:R-:W-:Y:S02]  /*e3b0*/  ISETP.NE.AND P1, PT, R20, RZ, PT ;  /* 0x000000ff1400720c */ /* 0x000fe40003f25270 */
[----:B------:R-:W-:Y:S02]  /*e3c0*/  ISETP.LT.OR P0, PT, R156, 0x1, P0 ;  /* 0x000000019c00780c */ /* 0x000fe40000701670 */
        /* <DEDUP_REMOVED lines=19> */
[----:B------:R-:W-:Y:S02]  /*e500*/  ISETP.GT.AND P0, PT, R155, 0x9, !P0 ;  /* 0x000000099b00780c */ /* 0x000fe40004704270 */
[----:B------:R-:W-:Y:S02]  /*e510*/  FMNMX.FTZ R14, R3, R14, !PT ;  /* 0x0000000e030e7209 */ /* 0x000fe40007810000 */
[C---:B------:R-:W-:Y:S02]  /*e520*/  ISETP.LT.OR P0, PT, R156.reuse, 0xa, P0 ;  /* 0x0000000a9c00780c */ /* 0x040fe40000701670 */
[----:B------:R-:W-:Y:S02]  /*e530*/  FMNMX.FTZ R14, R17, R14, !PT ;  /* 0x0000000e110e7209 */ /* 0x000fe40007810000 */
[----:B------:R-:W-:Y:S02]  /*e540*/  FSEL R15, R15, -INF , !P0 ;  /* 0xff8000000f0f7808 */ /* 0x000fe40004000000 */
[----:B------:R-:W-:Y:S02]  /*e550*/  FMNMX.FTZ R14, R197, R14, !PT ;  /* 0x0000000ec50e7209 */ /* 0x000fe40007810000 */
        /* <DEDUP_REMOVED lines=8> */
[----:B------:R-:W-:Y:S02]  /*e5e0*/  ISETP.GT.AND P0, PT, R155, 0x11, !P1 ;  /* 0x000000119b00780c */ /* 0x000fe40004f04270 */
[----:B------:R-:W-:Y:S02]  /*e5f0*/  FMNMX.FTZ R14, R177, R14, !PT ;  /* 0x0000000eb10e7209 */ /* 0x000fe40007810000 */
[----:B------:R-:W-:Y:S02]  /*e600*/  ISETP.NE.AND P1, PT, R4, RZ, PT ;  /* 0x000000ff0400720c */ /* 0x000fe40003f25270 */
[----:B------:R-:W-:Y:S02]  /*e610*/  FMNMX.FTZ R9, R173, R14, !PT ;  /* 0x0000000ead097209 */ /* 0x000fe40007810000 */
[----:B------:R-:W-:Y:S02]  /*e620*/  FMNMX.FTZ R10, R185, R10, !PT ;  /* 0x0000000ab90a7209 */ /* 0x000fe40007810000 */
[----:B------:R-:W-:Y:S02]  /*e630*/  FMNMX.FTZ R4, R170, R9, !PT ;  /* 0x00000009aa047209 */ /* 0x000fe40007810000 */
[----:B------:R-:W-:Y:S02]  /*e640*/  ISETP.LT.OR P0, PT, R156, 0x12, P0 ;  /* 0x000000129c00780c */ /* 0x000fe40000701670 */
[----:B------:R-:W-:Y:S01]  /*e650*/  FMNMX.FTZ R10, R183, R10, !PT ;  /* 0x0000000ab70a7209 */ /* 0x000fe20007810000 */
[----:B------:R-:W1:Y:S01]  /*e660*/  SHFL.BFLY PT, R9, R4, 0x2, 0x1f ;  /* 0x0c401f0004097f89 */ /* 0x000e6200000e0000 */
[----:B------:R-:W-:Y:S02]  /*e670*/  FSEL R193, R27, -INF , !P0 ;  /* 0xff8000001bc17808 */ /* 0x000fe40004000000 */
[----:B------:R-:W-:Y:S02]  /*e680*/  FMNMX.FTZ R27, R179, R10, !PT ;  /* 0x0000000ab31b7209 */ /* 0x000fe40007810000 */
[----:B------:R-:W-:Y:S02]  /*e690*/  FMNMX.FTZ R23, R8, R23, !PT ;  /* 0x0000001708177209 */ /* 0x000fe40007810000 */
[----:B------:R-:W-:Y:S02]  /*e6a0*/  FMNMX.FTZ R27, R176, R27, !PT ;  /* 0x0000001bb01b7209 */ /* 0x000fe40007810000 */
[----:B------:R-:W-:Y:S02]  /*e6b0*/  FMNMX.FTZ R23, R12, R23, !PT ;  /* 0x000000170c177209 */ /* 0x000fe40007810000 */
[----:B------:R-:W-:Y:S02]  /*e6c0*/  FMNMX.FTZ R10, R168, R27, !PT ;  /* 0x0000001ba80a7209 */ /* 0x000fe40007810000 */
[----:B------:R-:W-:Y:S02]  /*e6d0*/  FMNMX.FTZ R23, R6, R23, !PT ;  /* 0x0000001706177209 */ /* 0x000fe40007810000 */
[----:B------:R-:W-:Y:S02]  /*e6e0*/  ISETP.GT.AND P0, PT, R155, 0x18, !P6 ;  /* 0x000000189b00780c */ /* 0x000fe40007704270 */
[----:B------:R-:W-:Y:S02]  /*e6f0*/  FMNMX.FTZ R23, R184, R23, !PT ;  /* 0x00000017b8177209 */ /* 0x000fe40007810000 */
[----:B------:R-:W-:Y:S02]  /*e700*/  ISETP.LT.OR P0, PT, R156, 0x19, P0 ;  /* 0x000000199c00780c */ /* 0x000fe40000701670 */
[----:B------:R-:W-:Y:S02]  /*e710*/  FMNMX.FTZ R23, R192, R23, !PT ;  /* 0x00000017c0177209 */ /* 0x000fe40007810000 */
[----:B------:R-:W-:Y:S02]  /*e720*/  FSEL R191, R30, -INF , !P0 ;  /* 0xff8000001ebf7808 */ /* 0x000fe40004000000 */
[----:B-1----:R-:W-:Y:S02]  /*e730*/  FMNMX.FTZ R9, R4, R9, !PT ;  /* 0x0000000904097209 */ /* 0x002fe40007810000 */
[----:B------:R-:W-:Y:S02]  /*e740*/  FMNMX.FTZ R4, R167, R10, !PT ;  /* 0x0000000aa7047209 */ /* 0x000fe40007810000 */
[----:B------:R-:W-:Y:S01]  /*e750*/  ISETP.GT.AND P0, PT, R155, 0x19, !P5 ;  /* 0x000000199b00780c */ /* 0x000fe20006f04270 */
[----:B------:R-:W1:Y:S01]  /*e760*/  SHFL.BFLY PT, R10, R9, 0x1, 0x1f ;  /* 0x0c201f00090a7f89 */ /* 0x000e6200000e0000 */
[----:B------:R-:W-:Y:S02]  /*e770*/  FMNMX.FTZ R23, R190, R23, !PT ;  /* 0x00000017be177209 */ /* 0x000fe40007810000 */
[----:B------:R-:W-:Y:S02]  /*e780*/  ISETP.LT.OR P0, PT, R156, 0x1a, P0 ;  /* 0x0000001a9c00780c */ /* 0x000fe40000701670 */
[----:B------:R-:W-:Y:S02]  /*e790*/  FMNMX.FTZ R23, R188, R23, !PT ;  /* 0x00000017bc177209 */ /* 0x000fe40007810000 */
[----:B------:R-:W-:Y:S01]  /*e7a0*/  FSEL R41, R31, -INF , !P0 ;  /* 0xff8000001f297808 */ /* 0x000fe20004000000 */
[----:B------:R-:W2:Y:S01]  /*e7b0*/  SHFL.BFLY PT, R149, R4, 0x2, 0x1f ;  /* 0x0c401f0004957f89 */ /* 0x000ea200000e0000 */
[----:B------:R-:W-:Y:S02]  /*e7c0*/  FMNMX.FTZ R23, R172, R23, !PT ;  /* 0x00000017ac177209 */ /* 0x000fe40007810000 */
[----:B------:R-:W-:Y:S02]  /*e7d0*/  ISETP.GT.AND P0, PT, R155, 0x20, !P4 ;  /* 0x000000209b00780c */ /* 0x000fe40006704270 */
[----:B------:R-:W-:Y:S02]  /*e7e0*/  FMNMX.FTZ R23, R50, R23, !PT ;  /* 0x0000001732177209 */ /* 0x000fe40007810000 */
[----:B------:R-:W-:Y:S02]  /*e7f0*/  ISETP.LT.OR P0, PT, R156, 0x21, P0 ;  /* 0x000000219c00780c */ /* 0x000fe40000701670 */
[----:B------:R-:W-:Y:S02]  /*e800*/  FMNMX.FTZ R14, R25, R0, !PT ;  /* 0x00000000190e7209 */ /* 0x000fe40007810000 */
[----:B------:R-:W-:Y:S02]  /*e810*/  FSEL R51, R42, -INF , !P0 ;  /* 0xff8000002a337808 */ /* 0x000fe40004000000 */
[----:B------:R-:W-:Y:S02]  /*e820*/  ISETP.GT.AND P0, PT, R155, 0x21, !P3 ;  /* 0x000000219b00780c */ /* 0x000fe40005f04270 */
[----:B------:R-:W-:Y:S02]  /*e830*/  FMNMX.FTZ R14, R13, R14, !PT ;  /* 0x0000000e0d0e7209 */ /* 0x000fe40007810000 */
[----:B-1----:R-:W-:Y:S02]  /*e840*/  FMNMX.FTZ R151, R9, R10, !PT ;  /* 0x0000000a09977209 */ /* 0x002fe40007810000 */
[----:B------:R-:W-:Y:S02]  /*e850*/  FMNMX.FTZ R10, R48, R23, !PT ;  /* 0x00000017300a7209 */ /* 0x000fe40007810000 */
[----:B------:R-:W-:Y:S01]  /*e860*/  ISETP.LT.OR P0, PT, R156, 0x22, P0 ;  /* 0x000000229c00780c */ /* 0x000fe20000701670 */
[----:B------:R-:W-:Y:S01]  /*e870*/  FMUL.FTZ R186, R151, c[0x0][0x2d0] ;  /* 0x0000b40097ba7a20 */ /* 0x000fe20000410000 */
[----:B------:R-:W-:Y:S02]  /*e880*/  FMNMX.FTZ R14, R11, R14, !PT ;  /* 0x0000000e0b0e7209 */ /* 0x000fe40007810000 */
[----:B--2---:R-:W-:Y:S02]  /*e890*/  FMNMX.FTZ R149, R4, R149, !PT ;  /* 0x0000009504957209 */ /* 0x004fe40007810000 */
[----:B------:R-:W-:Y:S02]  /*e8a0*/  FMNMX.FTZ R4, R45, R10, !PT ;  /* 0x0000000a2d047209 */ /* 0x000fe40007810000 */
[----:B------:R-:W-:Y:S01]  /*e8b0*/  FSEL R49, R43, -INF , !P0 ;  /* 0xff8000002b317808 */ /* 0x000fe20004000000 */
[----:B------:R-:W1:Y:S01]  /*e8c0*/  SHFL.BFLY PT, R10, R149, 0x1, 0x1f ;  /* 0x0c201f00950a7f89 */ /* 0x000e6200000e0000 */
[----:B------:R-:W-:Y:S02]  /*e8d0*/  ISETP.GT.AND P0, PT, R155, 0x28, !P2 ;  /* 0x000000289b00780c */ /* 0x000fe40005704270 */
[----:B------:R-:W-:Y:S02]  /*e8e0*/  FMNMX.FTZ R14, R15, R14, !PT ;  /* 0x0000000e0f0e7209 */ /* 0x000fe40007810000 */
[----:B------:R-:W-:Y:S03]  /*e8f0*/  ISETP.LT.OR P0, PT, R156, 0x29, P0 ;  /* 0x000000299c00780c */ /* 0x000fe60000701670 */
[----:B------:R-:W2:Y:S01]  /*e900*/  SHFL.BFLY PT, R9, R4, 0x2, 0x1f ;  /* 0x0c401f0004097f89 */ /* 0x000ea200000e0000 */
[----:B------:R-:W-:Y:S02]  /*e910*/  FSEL R46, R46, -INF , !P0 ;  /* 0xff8000002e2e7808 */ /* 0x000fe40004000000 */
[----:B------:R-:W-:Y:S04]  /*e920*/  ISETP.GT.AND P0, PT, R155, 0x29, !P1 ;  /* 0x000000299b00780c */ /* 0x000fe80004f04270 */
[----:B------:R-:W-:Y:S04]  /*e930*/  ISETP.LT.OR P0, PT, R156, 0x2a, P0 ;  /* 0x0000002a9c00780c */ /* 0x000fe80000701670 */
[----:B------:R-:W-:Y:S02]  /*e940*/  FSEL R23, R47, -INF , !P0 ;  /* 0xff8000002f177808 */ /* 0x000fe40004000000 */
[----:B------:R-:W-:Y:S02]  /*e950*/  FSETP.NEU.FTZ.AND P0, PT, R151, -INF , PT ;  /* 0xff8000009700780b */ /* 0x000fe40003f1d000 */
[----:B-1----:R-:W-:Y:S02]  /*e960*/  FMNMX.FTZ R149, R149, R10, !PT ;  /* 0x0000000a95957209 */ /* 0x002fe40007810000 */
[----:B------:R-:W-:Y:S03]  /*e970*/  FSEL R186, R186, RZ, P0 ;  /* 0x000000ffbaba7208 */ /* 0x000fe60000000000 */
[----:B------:R-:W-:Y:S02]  /*e980*/  FMUL.FTZ R180, R149, c[0x0][0x2d0] ;  /* 0x0000b40095b47a20 */ /* 0x000fe40000410000 */
[--C-:B------:R-:W-:Y:S01]  /*e990*/  FFMA.FTZ R155, R3, c[0x0][0x2d0], -R186.reuse ;  /* 0x0000b400039b7a23 */ /* 0x100fe200000108ba */
[----:B--2---:R-:W-:Y:S01]  /*e9a0*/  FMNMX.FTZ R3, R4, R9, !PT ;  /* 0x0000000904037209 */ /* 0x004fe20007810000 */
[--C-:B------:R-:W-:Y:S01]  /*e9b0*/  FFMA.FTZ R156, R5, c[0x0][0x2d0], -R186.reuse ;  /* 0x0000b400059c7a23 */ /* 0x100fe200000108ba */
[----:B------:R-:W-:Y:S01]  /*e9c0*/  FMNMX.FTZ R4, R189, R14, !PT ;  /* 0x0000000ebd047209 */ /* 0x000fe20007810000 */
[--C-:B------:R-:W-:Y:S01]  /*e9d0*/  FFMA.FTZ R154, R17, c[0x0][0x2d0], -R186.reuse ;  /* 0x0000b400119a7a23 */ /* 0x100fe200000108ba */
[----:B------:R-:W-:Y:S01]  /*e9e0*/  FSEL R9, R151, RZ, P0 ;  /* 0x000000ff97097208 */ /* 0x000fe20000000000 */
[----:B------:R-:W1:Y:S01]  /*e9f0*/  SHFL.BFLY PT, R10, R3, 0x1, 0x1f ;  /* 0x0c201f00030a7f89 */ /* 0x000e6200000e0000 */
[----:B------:R-:W-:Y:S01]  /*ea00*/  FMNMX.FTZ R4, R193, R4, !PT ;  /* 0x00000004c1047209 */ /* 0x000fe20007810000 */
[----:B------:R-:W-:Y:S01]  /*ea10*/  FFMA.FTZ R158, R33, c[0x0][0x2d0], -R186 ;  /* 0x0000b400219e7a23 */ /* 0x000fe200000108ba */
[----:B------:R-:W-:Y:S01]  /*ea20*/  FSETP.NEU.FTZ.AND P0, PT, R149, -INF , PT ;  /* 0xff8000009500780b */ /* 0x000fe20003f1d000 */
[----:B------:R-:W-:Y:S01]  /*ea30*/  FADD.FTZ R9, -R9, R150 ;  /* 0x0000009609097221 */ /* 0x000fe20000010100 */
[----:B------:R-:W-:Y:S01]  /*ea40*/  FMNMX.FTZ R4, R191, R4, !PT ;  /* 0x00000004bf047209 */ /* 0x000fe20007810000 */
[----:B------:R-:W-:Y:S01]  /*ea50*/  MUFU.EX2 R156, R156 ;  /* 0x0000009c009c7308 */ /* 0x000fe20000000800 */
[----:B------:R-:W-:Y:S01]  /*ea60*/  FSEL R180, R180, RZ, P0 ;  /* 0x000000ffb4b47208 */ /* 0x000fe20000000000 */
[--C-:B------:R-:W-:Y:S01]  /*ea70*/  FFMA.FTZ R178, R187, c[0x0][0x2d0], -R186.reuse ;  /* 0x0000b400bbb27a23 */ /* 0x100fe200000108ba */
[----:B------:R-:W-:Y:S01]  /*ea80*/  FMNMX.FTZ R4, R41, R4, !PT ;  /* 0x0000000429047209 */ /* 0x000fe20007810000 */
[----:B------:R-:W-:Y:S02]  /*ea90*/  FFMA.FTZ R194, R177, c[0x0][0x2d0], -R186 ;  /* 0x0000b400b1c27a23 */ /* 0x000fe400000108ba */
[--C-:B------:R-:W-:Y:S01]  /*eaa0*/  FFMA.FTZ R152, R7, c[0x0][0x2d0], -R180.reuse ;  /* 0x0000b40007987a23 */ /* 0x100fe200000108b4 */
[----:B------:R-:W-:Y:S01]  /*eab0*/  FMNMX.FTZ R4, R51, R4, !PT ;  /* 0x0000000433047209 */ /* 0x000fe20007810000 */
[--C-:B------:R-:W-:Y:S02]  /*eac0*/  FFMA.FTZ R159, R19, c[0x0][0x2d0], -R180.reuse ;  /* 0x0000b400139f7a23 */ /* 0x100fe400000108b4 */
[--C-:B------:R-:W-:Y:S01]  /*ead0*/  FFMA.FTZ R153, R35, c[0x0][0x2d0], -R180.reuse ;  /* 0x0000b40023997a23 */ /* 0x100fe200000108b4 */
[----:B------:R-:W-:Y:S01]  /*eae0*/  FMNMX.FTZ R7, R49, R4, !PT ;  /* 0x0000000431077209 */ /* 0x000fe20007810000 */
[--C-:B------:R-:W-:Y:S01]  /*eaf0*/  FFMA.FTZ R162, R21, c[0x0][0x2d0], -R180.reuse ;  /* 0x0000b40015a27a23 */ /* 0x100fe200000108b4 */
[----:B------:R-:W2:Y:S01]  /*eb00*/  MUFU.EX2 R158, R158 ;  /* 0x0000009e009e7308 */ /* 0x000ea20000000800 */
[----:B------:R-:W-:Y:S01]  /*eb10*/  FMUL.FTZ R21, R9, c[0x0][0x2d0] ;  /* 0x0000b40009157a20 */ /* 0x000fe20000410000 */
[----:B------:R-:W-:Y:S01]  /*eb20*/  FMNMX.FTZ R4, R46, R7, !PT ;  /* 0x000000072e047209 */ /* 0x000fe20007810000 */
[----:B------:R-:W-:Y:S01]  /*eb30*/  LDSM.16.MT88.4 R32, [R212+0x100] ;  /* 0x00010000d420783b */ /* 0x000fe20000004200 */
[----:B------:R-:W-:Y:S01]  /*eb40*/  FSEL R7, R149, RZ, P0 ;  /* 0x000000ff95077208 */ /* 0x000fe20000000000 */
[--C-:B------:R-:W-:Y:S01]  /*eb50*/  FFMA.FTZ R174, R195, c[0x0][0x2d0], -R180.reuse ;  /* 0x0000b400c3ae7a23 */ /* 0x100fe200000108b4 */
[----:B------:R-:W-:Y:S01]  /*eb60*/  FMNMX.FTZ R5, R23, R4, !PT ;  /* 0x0000000417057209 */ /* 0x000fe20007810000 */
[--C-:B------:R-:W-:Y:S01]  /*eb70*/  FFMA.FTZ R177, R179, c[0x0][0x2d0], -R180.reuse ;  /* 0x0000b400b3b17a23 */ /* 0x100fe200000108b4 */
[----:B-1----:R-:W-:Y:S01]  /*eb80*/  FMNMX.FTZ R3, R3, R10, !PT ;  /* 0x0000000a03037209 */ /* 0x002fe20007810000 */
[--C-:B------:R-:W-:Y:S01]  /*eb90*/  FFMA.FTZ R171, R171, c[0x0][0x2d0], -R180.reuse ;  /* 0x0000b400abab7a23 */ /* 0x100fe200000108b4 */
[----:B------:R-:W-:Y:S01]  /*eba0*/  MUFU.EX2 R155, R155 ;  /* 0x0000009b009b7308 */ /* 0x000fe20000000800 */
[----:B------:R-:W1:Y:S01]  /*ebb0*/  SHFL.BFLY PT, R4, R5, 0x2, 0x1f ;  /* 0x0c401f0005047f89 */ /* 0x000e6200000e0000 */
[C---:B------:R-:W-:Y:S01]  /*ebc0*/  FSETP.NEU.FTZ.AND P0, PT, R3.reuse, -INF , PT ;  /* 0xff8000000300780b */ /* 0x040fe20003f1d000 */
[----:B------:R-:W-:Y:S02]  /*ebd0*/  FMUL.FTZ R47, R3, c[0x0][0x2d0] ;  /* 0x0000b400032f7a20 */ /* 0x000fe40000410000 */
[--C-:B------:R-:W-:Y:S02]  /*ebe0*/  FFMA.FTZ R182, R185, c[0x0][0x2d0], -R180.reuse ;  /* 0x0000b400b9b67a23 */ /* 0x100fe400000108b4 */
[--C-:B------:R-:W-:Y:S01]  /*ebf0*/  FFMA.FTZ R183, R183, c[0x0][0x2d0], -R180.reuse ;  /* 0x0000b400b7b77a23 */ /* 0x100fe200000108b4 */
[----:B------:R-:W-:Y:S01]  /*ec00*/  FSEL R47, R47, RZ, P0 ;  /* 0x000000ff2f2f7208 */ /* 0x000fe20000000000 */
[--C-:B------:R-:W-:Y:S01]  /*ec10*/  FFMA.FTZ R176, R176, c[0x0][0x2d0], -R180.reuse ;  /* 0x0000b400b0b07a23 */ /* 0x100fe200000108b4 */
[----:B------:R-:W3:Y:S01]  /*ec20*/  MUFU.EX2 R154, R154 ;  /* 0x0000009a009a7308 */ /* 0x000ee20000000800 */
[----:B------:R-:W-:Y:S02]  /*ec30*/  FFMA.FTZ R168, R168, c[0x0][0x2d0], -R180 ;  /* 0x0000b400a8a87a23 */ /* 0x000fe400000108b4 */
[--C-:B------:R-:W-:Y:S01]  /*ec40*/  FFMA.FTZ R160, R16, c[0x0][0x2d0], -R47.reuse ;  /* 0x0000b40010a07a23 */ /* 0x100fe2000001082f */
[----:B--2---:R-:W-:Y:S01]  /*ec50*/  F2FP.BF16.PACK_AB R24, R156, R158 ;  /* 0x0000009e9c18723e */ /* 0x004fe200000010ff */
[----:B------:R-:W-:Y:S01]  /*ec60*/  LDSM.16.MT88.4 R16, [R214+0x100] ;  /* 0x00010000d610783b */ /* 0x000fe20000004200 */
[--C-:B------:R-:W-:Y:S02]  /*ec70*/  FFMA.FTZ R161, R6, c[0x0][0x2d0], -R47.reuse ;  /* 0x0000b40006a17a23 */ /* 0x100fe4000001082f */
[--C-:B------:R-:W-:Y:S02]  /*ec80*/  FFMA.FTZ R157, R8, c[0x0][0x2d0], -R47.reuse ;  /* 0x0000b400089d7a23 */ /* 0x100fe4000001082f */
[----:B------:R-:W-:Y:S01]  /*ec90*/  MUFU.EX2 R153, R153 ;  /* 0x0000009900997308 */ /* 0x000fe20000000800 */
[--C-:B------:R-:W-:Y:S02]  /*eca0*/  FFMA.FTZ R164, R12, c[0x0][0x2d0], -R47.reuse ;  /* 0x0000b4000ca47a23 */ /* 0x100fe4000001082f */
[--C-:B------:R-:W-:Y:S01]  /*ecb0*/  FFMA.FTZ R179, R50, c[0x0][0x2d0], -R47.reuse ;  /* 0x0000b40032b37a23 */ /* 0x100fe2000001082f */
[----:B-1----:R-:W-:Y:S01]  /*ecc0*/  FMNMX.FTZ R5, R5, R4, !PT ;  /* 0x0000000405057209 */ /* 0x002fe20007810000 */
[----:B------:R-:W-:Y:S01]  /*ecd0*/  FADD.FTZ R4, -R7, R148 ;  /* 0x0000009407047221 */ /* 0x000fe20000010100 */
[----:B------:R-:W-:Y:S01]  /*ece0*/  FSEL R7, R3, RZ, P0 ;  /* 0x000000ff03077208 */ /* 0x000fe20000000000 */
[--C-:B------:R-:W-:Y:S02]  /*ecf0*/  FFMA.FTZ R184, R184, c[0x0][0x2d0], -R47.reuse ;  /* 0x0000b400b8b87a23 */ /* 0x100fe4000001082f */
[----:B------:R-:W1:Y:S01]  /*ed00*/  SHFL.BFLY PT, R22, R5, 0x1, 0x1f ;  /* 0x0c201f0005167f89 */ /* 0x000e6200000e0000 */
[----:B------:R-:W-:Y:S01]  /*ed10*/  FMUL.FTZ R20, R4, c[0x0][0x2d0] ;  /* 0x0000b40004147a20 */ /* 0x000fe20000410000 */
[----:B------:R-:W2:Y:S01]  /*ed20*/  MUFU.EX2 R152, R152 ;  /* 0x0000009800987308 */ /* 0x000ea20000000800 */
[----:B------:R-:W-:Y:S01]  /*ed30*/  FADD.FTZ R2, -R7, R2 ;  /* 0x0000000207027221 */ /* 0x000fe20000010100 */
[----:B---3--:R-:W-:Y:S01]  /*ed40*/  F2FP.BF16.PACK_AB R26, R154, R155 ;  /* 0x0000009b9a1a723e */ /* 0x008fe200000010ff */
[--C-:B------:R-:W-:Y:S02]  /*ed50*/  FFMA.FTZ R185, R192, c[0x0][0x2d0], -R47.reuse ;  /* 0x0000b400c0b97a23 */ /* 0x100fe4000001082f */
[----:B------:R-:W-:Y:S02]  /*ed60*/  FMUL.FTZ R6, R2, c[0x0][0x2d0] ;  /* 0x0000b40002067a20 */ /* 0x000fe40000410000 */
[--C-:B------:R-:W-:Y:S02]  /*ed70*/  FFMA.FTZ R187, R190, c[0x0][0x2d0], -R47.reuse ;  /* 0x0000b400bebb7a23 */ /* 0x100fe4000001082f */
[--C-:B------:R-:W-:Y:S01]  /*ed80*/  FFMA.FTZ R188, R188, c[0x0][0x2d0], -R47.reuse ;  /* 0x0000b400bcbc7a23 */ /* 0x100fe2000001082f */
[----:B------:R-:W-:Y:S01]  /*ed90*/  MUFU.EX2 R162, R162 ;  /* 0x000000a200a27308 */ /* 0x000fe20000000800 */
[----:B------:R-:W-:Y:S02]  /*eda0*/  FFMA.FTZ R180, R167, c[0x0][0x2d0], -R180 ;  /* 0x0000b400a7b47a23 */ /* 0x000fe400000108b4 */
[--C-:B------:R-:W-:Y:S02]  /*edb0*/  FFMA.FTZ R166, R197, c[0x0][0x2d0], -R186.reuse ;  /* 0x0000b400c5a67a23 */ /* 0x100fe400000108ba */
[--C-:B------:R-:W-:Y:S02]  /*edc0*/  FFMA.FTZ R169, R169, c[0x0][0x2d0], -R186.reuse ;  /* 0x0000b400a9a97a23 */ /* 0x100fe400000108ba */
[--C-:B------:R-:W-:Y:S02]  /*edd0*/  FFMA.FTZ R175, R175, c[0x0][0x2d0], -R186.reuse ;  /* 0x0000b400afaf7a23 */ /* 0x100fe400000108ba */
[--C-:B------:R-:W-:Y:S01]  /*ede0*/  FFMA.FTZ R181, R181, c[0x0][0x2d0], -R186.reuse ;  /* 0x0000b400b5b57a23 */ /* 0x100fe200000108ba */
[----:B------:R-:W3:Y:S01]  /*edf0*/  MUFU.EX2 R159, R159 ;  /* 0x0000009f009f7308 */ /* 0x000ee20000000800 */
[--C-:B------:R-:W-:Y:S01]  /*ee00*/  FFMA.FTZ R173, R173, c[0x0][0x2d0], -R186.reuse ;  /* 0x0000b400adad7a23 */ /* 0x100fe200000108ba */
[----:B-1----:R-:W-:Y:S01]  /*ee10*/  FMNMX.FTZ R22, R22, R5, !PT ;  /* 0x0000000516167209 */ /* 0x002fe20007810000 */
[----:B------:R-:W-:Y:S02]  /*ee20*/  FFMA.FTZ R186, R170, c[0x0][0x2d0], -R186 ;  /* 0x0000b400aaba7a23 */ /* 0x000fe400000108ba */
[--C-:B------:R-:W-:Y:S01]  /*ee30*/  FFMA.FTZ R170, R172, c[0x0][0x2d0], -R47.reuse ;  /* 0x0000b400acaa7a23 */ /* 0x100fe2000001082f */
[C---:B------:R-:W-:Y:S01]  /*ee40*/  FSETP.NEU.FTZ.AND P0, PT, R22.reuse, -INF , PT ;  /* 0xff8000001600780b */ /* 0x040fe20003f1d000 */
[----:B------:R-:W-:Y:S02]  /*ee50*/  FMUL.FTZ R44, R22, c[0x0][0x2d0] ;  /* 0x0000b400162c7a20 */ /* 0x000fe40000410000 */
[--C-:B------:R-:W-:Y:S01]  /*ee60*/  FFMA.FTZ R172, R48, c[0x0][0x2d0], -R47.reuse ;  /* 0x0000b40030ac7a23 */ /* 0x100fe2000001082f */
[----:B------:R-:W-:Y:S01]  /*ee70*/  FSEL R5, R22, RZ, P0 ;  /* 0x000000ff16057208 */ /* 0x000fe20000000000 */
[----:B------:R-:W1:Y:S01]  /*ee80*/  MUFU.EX2 R21, R21 ;  /* 0x0000001500157308 */ /* 0x000e620000000800 */
[----:B------:R-:W-:Y:S01]  /*ee90*/  FSEL R44, R44, RZ, P0 ;  /* 0x000000ff2c2c7208 */ /* 0x000fe20000000000 */
[----:B------:R-:W-:Y:S01]  /*eea0*/  FFMA.FTZ R47, R45, c[0x0][0x2d0], -R47 ;  /* 0x0000b4002d2f7a23 */ /* 0x000fe2000001082f */
[C---:B------:R-:W-:Y:S01]  /*eeb0*/  ISETP.GT.AND P0, PT, R236.reuse, R221, PT ;  /* 0x000000ddec00720c */ /* 0x040fe20003f04270 */
[----:B------:R-:W-:Y:S01]  /*eec0*/  FADD.FTZ R5, -R5, R0 ;  /* 0x0000000005057221 */ /* 0x000fe20000010100 */
[----:B------:R-:W-:Y:S01]  /*eed0*/  IADD3 R236, R236, -0x1, RZ ;  /* 0xffffffffecec7810 */ /* 0x000fe20007ffe0ff */
[--C-:B------:R-:W-:Y:S01]  /*eee0*/  FFMA.FTZ R165, R25, c[0x0][0x2d0], -R44.reuse ;  /* 0x0000b40019a57a23 */ /* 0x100fe2000001082c */
[----:B--2---:R-:W-:Y:S01]  /*eef0*/  F2FP.BF16.PACK_AB R25, R152, R153 ;  /* 0x000000999819723e */ /* 0x004fe200000010ff */
[--C-:B------:R-:W-:Y:S02]  /*ef00*/  FFMA.FTZ R150, R13, c[0x0][0x2d0], -R44.reuse ;  /* 0x0000b4000d967a23 */ /* 0x100fe4000001082c */
[----:B------:R-:W2:Y:S01]  /*ef10*/  MUFU.EX2 R20, R20 ;  /* 0x0000001400147308 */ /* 0x000ea20000000800 */
[--C-:B------:R-:W-:Y:S02]  /*ef20*/  FFMA.FTZ R163, R11, c[0x0][0x2d0], -R44.reuse ;  /* 0x0000b4000ba37a23 */ /* 0x100fe4000001082c */
[--C-:B------:R-:W-:Y:S01]  /*ef30*/  FFMA.FTZ R148, R15, c[0x0][0x2d0], -R44.reuse ;  /* 0x0000b4000f947a23 */ /* 0x100fe2000001082c */
[----:B---3--:R-:W-:Y:S01]  /*ef40*/  F2FP.BF16.PACK_AB R27, R159, R162 ;  /* 0x000000a29f1b723e */ /* 0x008fe200000010ff */
[----:B------:R-:W-:Y:S02]  /*ef50*/  FMUL.FTZ R0, R5, c[0x0][0x2d0] ;  /* 0x0000b40005007a20 */ /* 0x000fe40000410000 */
[--C-:B------:R-:W-:Y:S02]  /*ef60*/  FFMA.FTZ R195, R49, c[0x0][0x2d0], -R44.reuse ;  /* 0x0000b40031c37a23 */ /* 0x100fe4000001082c */
[--C-:B------:R-:W-:Y:S01]  /*ef70*/  FFMA.FTZ R196, R46, c[0x0][0x2d0], -R44.reuse ;  /* 0x0000b4002ec47a23 */ /* 0x100fe2000001082c */
[----:B------:R3:W4:Y:S01]  /*ef80*/  MUFU.EX2 R2, R6 ;  /* 0x0000000600027308 */ /* 0x0007220000000800 */
[--C-:B------:R-:W-:Y:S02]  /*ef90*/  FFMA.FTZ R189, R189, c[0x0][0x2d0], -R44.reuse ;  /* 0x0000b400bdbd7a23 */ /* 0x100fe4000001082c */
[--C-:B------:R-:W-:Y:S02]  /*efa0*/  FFMA.FTZ R190, R193, c[0x0][0x2d0], -R44.reuse ;  /* 0x0000b400c1be7a23 */ /* 0x100fe4000001082c */
[C---:B-1----:R-:W-:Y:S02]  /*efb0*/  FMUL.FTZ R4, R21.reuse, R144 ;  /* 0x0000009015047220 */ /* 0x042fe40000410000 */
[C---:B------:R-:W-:Y:S02]  /*efc0*/  FMUL.FTZ R5, R21.reuse, R145 ;  /* 0x0000009115057220 */ /* 0x040fe40000410000 */
[C---:B------:R-:W-:Y:S01]  /*efd0*/  FMUL.FTZ R100, R21.reuse, R100 ;  /* 0x0000006415647220 */ /* 0x040fe20000410000 */
[----:B------:R-:W-:Y:S01]  /*efe0*/  MUFU.EX2 R160, R160 ;  /* 0x000000a000a07308 */ /* 0x000fe20000000800 */
[C---:B------:R-:W-:Y:S02]  /*eff0*/  FMUL.FTZ R101, R21.reuse, R101 ;  /* 0x0000006515657220 */ /* 0x040fe40000410000 */
[C---:B------:R-:W-:Y:S02]  /*f000*/  FMUL.FTZ R104, R21.reuse, R104 ;  /* 0x0000006815687220 */ /* 0x040fe40000410000 */
[C---:B--2---:R-:W-:Y:S02]  /*f010*/  FMUL.FTZ R7, R20.reuse, R147 ;  /* 0x0000009314077220 */ /* 0x044fe40000410000 */
[C---:B------:R-:W-:Y:S02]  /*f020*/  FMUL.FTZ R102, R20.reuse, R102 ;  /* 0x0000006614667220 */ /* 0x040fe40000410000 */
[C---:B------:R-:W-:Y:S01]  /*f030*/  FMUL.FTZ R103, R20.reuse, R103 ;  /* 0x0000006714677220 */ /* 0x040fe20000410000 */
[----:B------:R-:W1:Y:S01]  /*f040*/  MUFU.EX2 R157, R157 ;  /* 0x0000009d009d7308 */ /* 0x000e620000000800 */
[----:B------:R-:W-:Y:S02]  /*f050*/  FMUL.FTZ R105, R21, R105 ;  /* 0x0000006915697220 */ /* 0x000fe40000410000 */
[C---:B------:R-:W-:Y:S02]  /*f060*/  FMUL.FTZ R106, R20.reuse, R106 ;  /* 0x0000006a146a7220 */ /* 0x040fe40000410000 */
[C---:B---3--:R-:W-:Y:S02]  /*f070*/  FMUL.FTZ R6, R20.reuse, R146 ;  /* 0x0000009214067220 */ /* 0x048fe40000410000 */
[----:B------:R-:W-:Y:S02]  /*f080*/  FMUL.FTZ R107, R20, R107 ;  /* 0x0000006b146b7220 */ /* 0x000fe40000410000 */
[C---:B----4-:R-:W-:Y:S01]  /*f090*/  FMUL.FTZ R108, R2.reuse, R108 ;  /* 0x0000006c026c7220 */ /* 0x050fe20000410000 */
[----:B------:R-:W-:Y:S01]  /*f0a0*/  MUFU.EX2 R164, R164 ;  /* 0x000000a400a47308 */ /* 0x000fe20000000800 */
[C---:B------:R-:W-:Y:S01]  /*f0b0*/  FMUL.FTZ R109, R2.reuse, R109 ;  /* 0x0000006d026d7220 */ /* 0x040fe20000410000 */
[-C--:B------:R-:W-:Y:S01]  /*f0c0*/  HMMA.16816.F32.BF16 R4, R24, R16.reuse, R4 ;  /* 0x000000101804723c */ /* 0x080fe20000041804 */
[C---:B------:R-:W-:Y:S02]  /*f0d0*/  FMUL.FTZ R8, R2.reuse, R140 ;  /* 0x0000008c02087220 */ /* 0x040fe40000410000 */
[C---:B------:R-:W-:Y:S02]  /*f0e0*/  FMUL.FTZ R9, R2.reuse, R141 ;  /* 0x0000008d02097220 */ /* 0x040fe40000410000 */
[C---:B------:R-:W-:Y:S02]  /*f0f0*/  FMUL.FTZ R12, R2.reuse, R136 ;  /* 0x00000088020c7220 */ /* 0x040fe40000410000 */
[C---:B------:R-:W-:Y:S01]  /*f100*/  FMUL.FTZ R13, R2.reuse, R137 ;  /* 0x00000089020d7220 */ /* 0x040fe20000410000 */
[----:B------:R-:W2:Y:S01]  /*f110*/  MUFU.EX2 R161, R161 ;  /* 0x000000a100a17308 */ /* 0x000ea20000000800 */
[C---:B------:R-:W-:Y:S03]  /*f120*/  FMUL.FTZ R112, R2.reuse, R112 ;  /* 0x0000007002707220 */ /* 0x040fe60000410000 */
[----:B-1----:R-:W-:Y:S01]  /*f130*/  F2FP.BF16.PACK_AB R28, R157, R160 ;  /* 0x000000a09d1c723e */ /* 0x002fe200000010ff */
[----:B------:R-:W-:Y:S02]  /*f140*/  FMUL.FTZ R113, R2, R113 ;  /* 0x0000007102717220 */ /* 0x000fe40000410000 */
[C---:B------:R-:W-:Y:S02]  /*f150*/  FMUL.FTZ R116, R21.reuse, R116 ;  /* 0x0000007415747220 */ /* 0x040fe40000410000 */
[C---:B------:R-:W-:Y:S01]  /*f160*/  FMUL.FTZ R117, R21.reuse, R117 ;  /* 0x0000007515757220 */ /* 0x040fe20000410000 */
[----:B------:R-:W-:Y:S01]  /*f170*/  MUFU.EX2 R165, R165 ;  /* 0x000000a500a57308 */ /* 0x000fe20000000800 */
[C---:B------:R-:W-:Y:S02]  /*f180*/  FMUL.FTZ R118, R20.reuse, R118 ;  /* 0x0000007614767220 */ /* 0x040fe40000410000 */
[C---:B------:R-:W-:Y:S02]  /*f190*/  FMUL.FTZ R119, R20.reuse, R119 ;  /* 0x0000007714777220 */ /* 0x040fe40000410000 */
[C---:B------:R-:W-:Y:S02]  /*f1a0*/  FMUL.FTZ R120, R21.reuse, R120 ;  /* 0x0000007815787220 */ /* 0x040fe40000410000 */
[----:B------:R-:W-:Y:S02]  /*f1b0*/  FMUL.FTZ R121, R21, R121 ;  /* 0x0000007915797220 */ /* 0x000fe40000410000 */
[C---:B------:R-:W-:Y:S01]  /*f1c0*/  FMUL.FTZ R122, R20.reuse, R122 ;  /* 0x0000007a147a7220 */ /* 0x040fe20000410000 */
[----:B------:R-:W1:Y:S01]  /*f1d0*/  MUFU.EX2 R150, R150 ;  /* 0x0000009600967308 */ /* 0x000e620000000800 */
[----:B------:R-:W-:Y:S02]  /*f1e0*/  FMUL.FTZ R123, R20, R123 ;  /* 0x0000007b147b7220 */ /* 0x000fe40000410000 */
[C---:B------:R-:W-:Y:S01]  /*f1f0*/  FMUL.FTZ R124, R2.reuse, R124 ;  /* 0x0000007c027c7220 */ /* 0x040fe20000410000 */
[----:B--2---:R-:W-:Y:S01]  /*f200*/  F2FP.BF16.PACK_AB R30, R161, R164 ;  /* 0x000000a4a11e723e */ /* 0x004fe200000010ff */
[----:B------:R-:W-:Y:S02]  /*f210*/  FMUL.FTZ R125, R2, R125 ;  /* 0x0000007d027d7220 */ /* 0x000fe40000410000 */
        /* <DEDUP_REMOVED lines=9> */
[----:B------:R-:W-:Y:S02]  /*f2b0*/  FMUL.FTZ R55, R20, R55 ;  /* 0x0000003714377220 */ /* 0x000fe40000410000 */
[----:B------:R-:W-:Y:S01]  /*f2c0*/  FMUL.FTZ R56, R2, R56 ;  /* 0x0000003802387220 */ /* 0x000fe20000410000 */
[----:B-1----:R-:W-:Y:S01]  /*f2d0*/  F2FP.BF16.PACK_AB R29, R150, R165 ;  /* 0x000000a5961d723e */ /* 0x002fe200000010ff */
[C---:B------:R-:W-:Y:S02]  /*f2e0*/  FMUL.FTZ R57, R2.reuse, R57 ;  /* 0x0000003902397220 */ /* 0x040fe40000410000 */
[C---:B------:R-:W-:Y:S02]  /*f2f0*/  FMUL.FTZ R60, R2.reuse, R60 ;  /* 0x0000003c023c7220 */ /* 0x040fe40000410000 */
[----:B------:R-:W-:Y:S01]  /*f300*/  FMUL.FTZ R61, R2, R61 ;  /* 0x0000003d023d7220 */ /* 0x000fe20000410000 */
[----:B------:R-:W1:Y:S01]  /*f310*/  MUFU.EX2 R0, R0 ;  /* 0x0000000000007308 */ /* 0x000e620000000800 */
[C---:B------:R-:W-:Y:S02]  /*f320*/  FMUL.FTZ R64, R21.reuse, R64 ;  /* 0x0000004015407220 */ /* 0x040fe40000410000 */
[C---:B------:R-:W-:Y:S02]  /*f330*/  FMUL.FTZ R65, R21.reuse, R65 ;  /* 0x0000004115417220 */ /* 0x040fe40000410000 */
[C---:B------:R-:W-:Y:S02]  /*f340*/  FMUL.FTZ R66, R20.reuse, R66 ;  /* 0x0000004214427220 */ /* 0x040fe40000410000 */
[C---:B------:R-:W-:Y:S02]  /*f350*/  FMUL.FTZ R67, R20.reuse, R67 ;  /* 0x0000004314437220 */ /* 0x040fe40000410000 */
[C---:B------:R-:W-:Y:S01]  /*f360*/  FMUL.FTZ R68, R21.reuse, R68 ;  /* 0x0000004415447220 */ /* 0x040fe20000410000 */
[----:B------:R-:W-:Y:S01]  /*f370*/  MUFU.EX2 R193, R47 ;  /* 0x0000002f00c17308 */ /* 0x000fe20000000800 */
[----:B------:R-:W-:Y:S02]  /*f380*/  FMUL.FTZ R69, R21, R69 ;  /* 0x0000004515457220 */ /* 0x000fe40000410000 */
[----:B------:R-:W-:Y:S01]  /*f390*/  FMUL.FTZ R70, R20, R70 ;  /* 0x0000004614467220 */ /* 0x000fe20000410000 */
[----:B--2---:R-:W-:Y:S01]  /*f3a0*/  F2FP.BF16.PACK_AB R31, R148, R163 ;  /* 0x000000a3941f723e */ /* 0x004fe200000010ff */
[----:B------:R-:W-:Y:S02]  /*f3b0*/  FMUL.FTZ R71, R20, R71 ;  /* 0x0000004714477220 */ /* 0x000fe40000410000 */
[C---:B------:R-:W-:Y:S02]  /*f3c0*/  FMUL.FTZ R72, R2.reuse, R72 ;  /* 0x0000004802487220 */ /* 0x040fe40000410000 */
[C---:B------:R-:W-:Y:S01]  /*f3d0*/  FMUL.FTZ R73, R2.reuse, R73 ;  /* 0x0000004902497220 */ /* 0x040fe20000410000 */
[----:B------:R2:W-:Y:S01]  /*f3e0*/  MUFU.EX2 R167, R180 ;  /* 0x000000b400a77308 */ /* 0x0005e20000000800 */
[C---:B------:R-:W-:Y:S02]  /*f3f0*/  FMUL.FTZ R76, R2.reuse, R76 ;  /* 0x0000004c024c7220 */ /* 0x040fe40000410000 */
[----:B------:R-:W-:Y:S02]  /*f400*/  FMUL.FTZ R77, R2, R77 ;  /* 0x0000004d024d7220 */ /* 0x000fe40000410000 */
[C---:B-1----:R-:W-:Y:S02]  /*f410*/  FMUL.FTZ R10, R0.reuse, R142 ;  /* 0x0000008e000a7220 */ /* 0x042fe40000410000 */
[C---:B------:R-:W-:Y:S02]  /*f420*/  FMUL.FTZ R11, R0.reuse, R143 ;  /* 0x0000008f000b7220 */ /* 0x040fe40000410000 */
[C---:B------:R-:W-:Y:S01]  /*f430*/  FMUL.FTZ R110, R0.reuse, R110 ;  /* 0x0000006e006e7220 */ /* 0x040fe20000410000 */
[----:B------:R-:W-:Y:S01]  /*f440*/  MUFU.EX2 R166, R166 ;  /* 0x000000a600a67308 */ /* 0x000fe20000000800 */
[C---:B------:R-:W-:Y:S02]  /*f450*/  FMUL.FTZ R111, R0.reuse, R111 ;  /* 0x0000006f006f7220 */ /* 0x040fe40000410000 */
[C---:B------:R-:W-:Y:S01]  /*f460*/  FMUL.FTZ R114, R0.reuse, R114 ;  /* 0x0000007200727220 */ /* 0x040fe20000410000 */
[C---:B------:R-:W-:Y:S01]  /*f470*/  HMMA.16816.F32.BF16 R8, R28.reuse, R16, R8 ;  /* 0x000000101c08723c */ /* 0x040fe20000041808 */
[C---:B------:R-:W-:Y:S02]  /*f480*/  FMUL.FTZ R14, R0.reuse, R138 ;  /* 0x0000008a000e7220 */ /* 0x040fe40000410000 */
[C---:B------:R-:W-:Y:S02]  /*f490*/  FMUL.FTZ R15, R0.reuse, R139 ;  /* 0x0000008b000f7220 */ /* 0x040fe40000410000 */
[C---:B------:R-:W-:Y:S01]  /*f4a0*/  FMUL.FTZ R115, R0.reuse, R115 ;  /* 0x0000007300737220 */ /* 0x040fe20000410000 */
[----:B------:R-:W-:Y:S01]  /*f4b0*/  MUFU.EX2 R169, R169 ;  /* 0x000000a900a97308 */ /* 0x000fe20000000800 */
[C---:B------:R-:W-:Y:S02]  /*f4c0*/  FMUL.FTZ R126, R0.reuse, R126 ;  /* 0x0000007e007e7220 */ /* 0x040fe40000410000 */
[----:B------:R-:W-:Y:S01]  /*f4d0*/  FMUL.FTZ R127, R0, R127 ;  /* 0x0000007f007f7220 */ /* 0x000fe20000410000 */
[-C--:B------:R-:W-:Y:S02]  /*f4e0*/  HMMA.16816.F32.BF16 R12, R28, R18.reuse, R12 ;  /* 0x000000121c0c723c */ /* 0x080fe4000004180c */
[--C-:B--2---:R-:W-:Y:S02]  /*f4f0*/  FFMA.FTZ R180, R51, c[0x0][0x2d0], -R44.reuse ;  /* 0x0000b40033b47a23 */ /* 0x104fe4000001082c */
[----:B------:R-:W-:Y:S01]  /*f500*/  LDSM.16.MT88.4 R48, [R212+0x1500] ;  /* 0x00150000d430783b */ /* 0x000fe20000004200 */
[C---:B------:R-:W-:Y:S01]  /*f510*/  FMUL.FTZ R16, R2.reuse, R132 ;  /* 0x0000008402107220 */ /* 0x040fe20000410000 */
[----:B------:R-:W-:Y:S01]  /*f520*/  MUFU.EX2 R171, R171 ;  /* 0x000000ab00ab7308 */ /* 0x000fe20000000800 */
[----:B------:R-:W-:Y:S01]  /*f530*/  FMUL.FTZ R17, R2, R133 ;  /* 0x0000008502117220 */ /* 0x000fe20000410000 */
[C---:B------:R-:W-:Y:S01]  /*f540*/  HMMA.16816.F32.BF16 R100, R24.reuse, R18, R100 ;  /* 0x000000121864723c */ /* 0x040fe20000041864 */
[C---:B------:R-:W-:Y:S03]  /*f550*/  FMUL.FTZ R58, R0.reuse, R58 ;  /* 0x0000003a003a7220 */ /* 0x040fe60000410000 */
[C---:B------:R-:W-:Y:S02]  /*f560*/  FMUL.FTZ R59, R0.reuse, R59 ;  /* 0x0000003b003b7220 */ /* 0x040fe40000410000 */
[C---:B------:R-:W-:Y:S02]  /*f570*/  FMUL.FTZ R62, R0.reuse, R62 ;  /* 0x0000003e003e7220 */ /* 0x040fe40000410000 */
[-C--:B------:R-:W-:Y:S01]  /*f580*/  HMMA.16816.F32.BF16 R104, R24, R32.reuse, R104 ;  /* 0x000000201868723c */ /* 0x080fe20000041868 */
[C---:B------:R-:W-:Y:S01]  /*f590*/  FMUL.FTZ R18, R0.reuse, R134 ;  /* 0x0000008600127220 */ /* 0x040fe20000410000 */
[----:B------:R-:W-:Y:S02]  /*f5a0*/  MUFU.EX2 R174, R174 ;  /* 0x000000ae00ae7308 */ /* 0x000fe40000000800 */
[C---:B------:R-:W-:Y:S02]  /*f5b0*/  FMUL.FTZ R19, R0.reuse, R135 ;  /* 0x0000008700137220 */ /* 0x040fe40000410000 */
[C---:B------:R-:W-:Y:S02]  /*f5c0*/  FMUL.FTZ R63, R0.reuse, R63 ;  /* 0x0000003f003f7220 */ /* 0x040fe40000410000 */
[C---:B------:R-:W-:Y:S01]  /*f5d0*/  HMMA.16816.F32.BF16 R108, R28.reuse, R32, R108 ;  /* 0x000000201c6c723c */ /* 0x040fe2000004186c */
[C---:B------:R-:W-:Y:S03]  /*f5e0*/  FMUL.FTZ R74, R0.reuse, R74 ;  /* 0x0000004a004a7220 */ /* 0x040fe60000410000 */
[C---:B------:R-:W-:Y:S01]  /*f5f0*/  FMUL.FTZ R75, R0.reuse, R75 ;  /* 0x0000004b004b7220 */ /* 0x040fe20000410000 */
[----:B------:R-:W-:Y:S01]  /*f600*/  MUFU.EX2 R175, R175 ;  /* 0x000000af00af7308 */ /* 0x000fe20000000800 */
[C---:B------:R-:W-:Y:S02]  /*f610*/  FMUL.FTZ R78, R0.reuse, R78 ;  /* 0x0000004e004e7220 */ /* 0x040fe40000410000 */
[-C--:B------:R-:W-:Y:S01]  /*f620*/  HMMA.16816.F32.BF16 R112, R28, R34.reuse, R112 ;  /* 0x000000221c70723c */ /* 0x080fe20000041870 */
[----:B------:R-:W-:Y:S03]  /*f630*/  FMUL.FTZ R79, R0, R79 ;  /* 0x0000004f004f7220 */ /* 0x000fe60000410000 */
[C---:B------:R-:W-:Y:S02]  /*f640*/  FMUL.FTZ R80, R21.reuse, R80 ;  /* 0x0000005015507220 */ /* 0x040fe40000410000 */
[C---:B------:R-:W-:Y:S01]  /*f650*/  FMUL.FTZ R81, R21.reuse, R81 ;  /* 0x0000005115517220 */ /* 0x040fe20000410000 */
[----:B------:R-:W-:Y:S01]  /*f660*/  MUFU.EX2 R178, R178 ;  /* 0x000000b200b27308 */ /* 0x000fe20000000800 */
[C---:B------:R-:W-:Y:S01]  /*f670*/  HMMA.16816.F32.BF16 R116, R24.reuse, R34, R116 ;  /* 0x000000221874723c */ /* 0x040fe20000041874 */
[----:B------:R-:W1:Y:S03]  /*f680*/  LDSM.16.MT88.4 R32, [R212+0xd00] ;  /* 0x000d0000d420783b */ /* 0x000e660000004200 */
[C---:B------:R-:W-:Y:S02]  /*f690*/  FMUL.FTZ R82, R20.reuse, R82 ;  /* 0x0000005214527220 */ /* 0x040fe40000410000 */
[C---:B------:R-:W-:Y:S02]  /*f6a0*/  FMUL.FTZ R83, R20.reuse, R83 ;  /* 0x0000005314537220 */ /* 0x040fe40000410000 */
[-C--:B------:R-:W-:Y:S01]  /*f6b0*/  HMMA.16816.F32.BF16 R120, R24, R36.reuse, R120 ;  /* 0x000000241878723c */ /* 0x080fe20000041878 */
[C---:B------:R-:W-:Y:S01]  /*f6c0*/  FMUL.FTZ R84, R21.reuse, R84 ;  /* 0x0000005415547220 */ /* 0x040fe20000410000 */
[----:B------:R-:W-:Y:S02]  /*f6d0*/  MUFU.EX2 R182, R182 ;  /* 0x000000b600b67308 */ /* 0x000fe40000000800 */
[----:B------:R-:W-:Y:S02]  /*f6e0*/  FMUL.FTZ R85, R21, R85 ;  /* 0x0000005515557220 */ /* 0x000fe40000410000 */
[C---:B------:R-:W-:Y:S02]  /*f6f0*/  FMUL.FTZ R86, R20.reuse, R86 ;  /* 0x0000005614567220 */ /* 0x040fe40000410000 */
[C---:B------:R-:W-:Y:S01]  /*f700*/  HMMA.16816.F32.BF16 R124, R28.reuse, R36, R124 ;  /* 0x000000241c7c723c */ /* 0x040fe2000004187c */
[----:B------:R-:W-:Y:S03]  /*f710*/  FMUL.FTZ R87, R20, R87 ;  /* 0x0000005714577220 */ /* 0x000fe60000410000 */
[C---:B------:R-:W-:Y:S01]  /*f720*/  FMUL.FTZ R88, R2.reuse, R88 ;  /* 0x0000005802587220 */ /* 0x040fe20000410000 */
[----:B------:R-:W-:Y:S01]  /*f730*/  MUFU.EX2 R183, R183 ;  /* 0x000000b700b77308 */ /* 0x000fe20000000800 */
[----:B------:R-:W-:Y:S02]  /*f740*/  FMUL.FTZ R89, R2, R89 ;  /* 0x0000005902597220 */ /* 0x000fe40000410000 */
[-C--:B------:R-:W-:Y:S01]  /*f750*/  HMMA.16816.F32.BF16 R16, R28, R38.reuse, R16 ;  /* 0x000000261c10723c */ /* 0x080fe20000041810 */
[C---:B------:R-:W-:Y:S03]  /*f760*/  FMUL.FTZ R90, R0.reuse, R90 ;  /* 0x0000005a005a7220 */ /* 0x040fe60000410000 */
[----:B------:R-:W-:Y:S02]  /*f770*/  FMUL.FTZ R91, R0, R91 ;  /* 0x0000005b005b7220 */ /* 0x000fe40000410000 */
[--C-:B------:R-:W-:Y:S01]  /*f780*/  FFMA.FTZ R192, R191, c[0x0][0x2d0], -R44.reuse ;  /* 0x0000b400bfc07a23 */ /* 0x100fe2000001082c */
[----:B------:R-:W-:Y:S01]  /*f790*/  MUFU.EX2 R184, R184 ;  /* 0x000000b800b87308 */ /* 0x000fe20000000800 */
[C---:B------:R-:W-:Y:S01]  /*f7a0*/  HMMA.16816.F32.BF16 R128, R24.reuse, R38, R128 ;  /* 0x000000261880723c */ /* 0x040fe20000041880 */
[----:B------:R-:W2:Y:S03]  /*f7b0*/  LDSM.16.MT88.4 R36, [R214+0x1900] ;  /* 0x00190000d624783b */ /* 0x000ea60000004200 */
[--C-:B------:R-:W-:Y:S02]  /*f7c0*/  FFMA.FTZ R191, R41, c[0x0][0x2d0], -R44.reuse ;  /* 0x0000b40029bf7a23 */ /* 0x100fe4000001082c */
[----:B------:R-:W-:Y:S02]  /*f7d0*/  FFMA.FTZ R44, R23, c[0x0][0x2d0], -R44 ;  /* 0x0000b400172c7a23 */ /* 0x000fe4000001082c */
[C---:B------:R-:W-:Y:S01]  /*f7e0*/  FMUL.FTZ R92, R2.reuse, R92 ;  /* 0x0000005c025c7220 */ /* 0x040fe20000410000 */
[-C--:B-1----:R-:W-:Y:S01]  /*f7f0*/  HMMA.16816.F32.BF16 R52, R24, R32.reuse, R52 ;  /* 0x000000201834723c */ /* 0x082fe20000041834 */
[----:B------:R-:W-:Y:S01]  /*f800*/  LDSM.16.MT88.4 R40, [R212+0x500] ;  /* 0x00050000d428783b */ /* 0x000fe20000004200 */
[----:B------:R1:W-:Y:S01]  /*f810*/  MUFU.EX2 R23, R44 ;  /* 0x0000002c00177308 */ /* 0x0003e20000000800 */
[----:B------:R-:W-:Y:S02]  /*f820*/  FMUL.FTZ R93, R2, R93 ;  /* 0x0000005d025d7220 */ /* 0x000fe40000410000 */
[C---:B------:R-:W-:Y:S02]  /*f830*/  FMUL.FTZ R94, R0.reuse, R94 ;  /* 0x0000005e005e7220 */ /* 0x040fe40000410000 */
[----:B------:R-:W-:Y:S01]  /*f840*/  FMUL.FTZ R95, R0, R95 ;  /* 0x0000005f005f7220 */ /* 0x000fe20000410000 */
[C---:B------:R-:W-:Y:S01]  /*f850*/  HMMA.16816.F32.BF16 R56, R28.reuse, R32, R56 ;  /* 0x000000201c38723c */ /* 0x040fe20000041838 */
[C---:B------:R-:W-:Y:S03]  /*f860*/  FMUL.FTZ R96, R21.reuse, R96 ;  /* 0x0000006015607220 */ /* 0x040fe60000410000 */
[C---:B------:R-:W-:Y:S01]  /*f870*/  FMUL.FTZ R97, R21.reuse, R97 ;  /* 0x0000006115617220 */ /* 0x040fe20000410000 */
[----:B------:R-:W3:Y:S01]  /*f880*/  MUFU.EX2 R185, R185 ;  /* 0x000000b900b97308 */ /* 0x000ee20000000800 */
[C---:B------:R-:W-:Y:S02]  /*f890*/  FMUL.FTZ R98, R20.reuse, R98 ;  /* 0x0000006214627220 */ /* 0x040fe40000410000 */
[-C--:B------:R-:W-:Y:S01]  /*f8a0*/  HMMA.16816.F32.BF16 R60, R28, R34.reuse, R60 ;  /* 0x000000221c3c723c */ /* 0x080fe2000004183c */
[C---:B------:R-:W-:Y:S03]  /*f8b0*/  FMUL.FTZ R99, R20.reuse, R99 ;  /* 0x0000006314637220 */ /* 0x040fe60000410000 */
[----:B------:R-:W-:Y:S02]  /*f8c0*/  FFMA.FTZ R158, R21, R243, R158 ;  /* 0x000000f3159e7223 */ /* 0x000fe4000001009e */
[----:B------:R-:W-:Y:S01]  /*f8d0*/  FFMA.FTZ R153, R20, R241, R153 ;  /* 0x000000f114997223 */ /* 0x000fe20000010099 */
[----:B------:R-:W-:Y:S01]  /*f8e0*/  MUFU.EX2 R187, R187 ;  /* 0x000000bb00bb7308 */ /* 0x000fe20000000800 */
[C---:B------:R-:W-:Y:S01]  /*f8f0*/  HMMA.16816.F32.BF16 R64, R24.reuse, R34, R64 ;  /* 0x000000221840723c */ /* 0x040fe20000041840 */
[----:B------:R-:W4:Y:S03]  /*f900*/  LDSM.16.MT88.4 R32, [R212+0x1900] ;  /* 0x00190000d420783b */ /* 0x000f260000004200 */
[----:B------:R-:W-:Y:S01]  /*f910*/  FFMA.FTZ R160, R2, R239, R160 ;  /* 0x000000ef02a07223 */ /* 0x000fe200000100a0 */
[----:B------:R-:W-:Y:S01]  /*f920*/  MOV R2, R3 ;  /* 0x0000000300027202 */ /* 0x000fe20000000f00 */
[----:B------:R-:W-:Y:S01]  /*f930*/  FFMA.FTZ R165, R0, R237, R165 ;  /* 0x000000ed00a57223 */ /* 0x000fe200000100a5 */
[-C--:B------:R-:W-:Y:S01]  /*f940*/  MOV R0, R22.reuse ;  /* 0x0000001600007202 */ /* 0x080fe20000000f00 */
[-C--:B--2---:R-:W-:Y:S01]  /*f950*/  HMMA.16816.F32.BF16 R68, R24, R36.reuse, R68 ;  /* 0x000000241844723c */ /* 0x084fe20000041844 */
[----:B-1----:R-:W-:Y:S01]  /*f960*/  LDSM.16.MT88.4 R44, [R214+0x1500] ;  /* 0x00150000d62c783b */ /* 0x002fe20000004200 */
[----:B------:R-:W1:Y:S02]  /*f970*/  MUFU.EX2 R188, R188 ;  /* 0x000000bc00bc7308 */ /* 0x000e640000000800 */
[----:B------:R-:W-:Y:S02]  /*f980*/  FADD.FTZ R158, R156, R158 ;  /* 0x0000009e9c9e7221 */ /* 0x000fe40000010000 */
[----:B------:R-:W-:Y:S01]  /*f990*/  FADD.FTZ R153, R152, R153 ;  /* 0x0000009998997221 */ /* 0x000fe20000010000 */
[----:B------:R-:W-:Y:S01]  /*f9a0*/  MOV R152, R22 ;  /* 0x0000001600987202 */ /* 0x000fe20000000f00 */
[C---:B------:R-:W-:Y:S01]  /*f9b0*/  HMMA.16816.F32.BF16 R72, R28.reuse, R36, R72 ;  /* 0x000000241c48723c */ /* 0x040fe20000041848 */
[----:B------:R-:W-:Y:S03]  /*f9c0*/  FADD.FTZ R157, R157, R160 ;  /* 0x000000a09d9d7221 */ /* 0x000fe60000010000 */
[----:B------:R-:W-:Y:S01]  /*f9d0*/  MUFU.EX2 R189, R189 ;  /* 0x000000bd00bd7308 */ /* 0x000fe20000000800 */
[----:B------:R-:W-:Y:S02]  /*f9e0*/  FADD.FTZ R150, R150, R165 ;  /* 0x000000a596967221 */ /* 0x000fe40000010000 */
[----:B------:R-:W-:Y:S01]  /*f9f0*/  FADD.FTZ R155, R155, R158 ;  /* 0x0000009e9b9b7221 */ /* 0x000fe20000010000 */
[-C--:B------:R-:W-:Y:S01]  /*fa00*/  HMMA.16816.F32.BF16 R76, R28, R38.reuse, R76 ;  /* 0x000000261c4c723c */ /* 0x080fe2000004184c */
[----:B------:R-:W-:Y:S03]  /*fa10*/  FADD.FTZ R162, R162, R153 ;  /* 0x00000099a2a27221 */ /* 0x000fe60000010000 */
[----:B------:R-:W-:Y:S02]  /*fa20*/  FADD.FTZ R164, R164, R157 ;  /* 0x0000009da4a47221 */ /* 0x000fe40000010000 */
[----:B------:R-:W2:Y:S01]  /*fa30*/  MUFU.EX2 R190, R190 ;  /* 0x000000be00be7308 */ /* 0x000ea20000000800 */
[----:B------:R-:W-:Y:S01]  /*fa40*/  FADD.FTZ R163, R163, R150 ;  /* 0x00000096a3a37221 */ /* 0x000fe20000010000 */
[C---:B------:R-:W-:Y:S01]  /*fa50*/  HMMA.16816.F32.BF16 R80, R24.reuse, R38, R80 ;  /* 0x000000261850723c */ /* 0x040fe20000041850 */
[----:B------:R-:W5:Y:S03]  /*fa60*/  LDSM.16.MT88.4 R36, [R214+0x500] ;  /* 0x00050000d624783b */ /* 0x000f660000004200 */
[----:B------:R-:W-:Y:S01]  /*fa70*/  FADD.FTZ R155, R154, R155 ;  /* 0x0000009b9a9b7221 */ /* 0x000fe20000010000 */
[----:B------:R-:W-:Y:S01]  /*fa80*/  MOV R150, R151 ;  /* 0x0000009700967202 */ /* 0x000fe20000000f00 */
[----:B------:R-:W-:Y:S02]  /*fa90*/  FADD.FTZ R162, R159, R162 ;  /* 0x000000a29fa27221 */ /* 0x000fe40000010000 */
[----:B------:R-:W-:Y:S01]  /*faa0*/  MUFU.EX2 R192, R192 ;  /* 0x000000c000c07308 */ /* 0x000fe20000000800 */
[-C--:B----4-:R-:W-:Y:S03]  /*fab0*/  HMMA.16816.F32.BF16 R84, R24, R32.reuse, R84 ;  /* 0x000000201854723c */ /* 0x090fe60000041854 */
[----:B------:R-:W-:Y:S02]  /*fac0*/  FADD.FTZ R161, R161, R164 ;  /* 0x000000a4a1a17221 */ /* 0x000fe40000010000 */
[----:B------:R-:W-:Y:S03]  /*fad0*/  FADD.FTZ R148, R148, R163 ;  /* 0x000000a394947221 */ /* 0x000fe60000010000 */
[C---:B------:R-:W-:Y:S01]  /*fae0*/  HMMA.16816.F32.BF16 R88, R28.reuse, R32, R88 ;  /* 0x000000201c58723c */ /* 0x040fe20000041858 */
[----:B------:R-:W4:Y:S07]  /*faf0*/  MUFU.EX2 R191, R191 ;  /* 0x000000bf00bf7308 */ /* 0x000f2e0000000800 */
[-C--:B------:R-:W-:Y:S03]  /*fb00*/  HMMA.16816.F32.BF16 R92, R28, R34.reuse, R92 ;  /* 0x000000221c5c723c */ /* 0x080fe6000004185c */
[----:B------:R-:W-:Y:S04]  /*fb10*/  MUFU.EX2 R181, R181 ;  /* 0x000000b500b57308 */ /* 0x000fe80000000800 */
[----:B---3--:R-:W-:Y:S01]  /*fb20*/  F2FP.BF16.PACK_AB R28, R185, R184 ;  /* 0x000000b8b91c723e */ /* 0x008fe200000010ff */
[----:B------:R-:W-:Y:S01]  /*fb30*/  HMMA.16816.F32.BF16 R96, R24, R34, R96 ;  /* 0x000000221860723c */ /* 0x000fe20000041860 */
[----:B-1----:R-:W-:Y:S01]  /*fb40*/  F2FP.BF16.PACK_AB R30, R188, R187 ;  /* 0x000000bbbc1e723e */ /* 0x002fe200000010ff */
[----:B------:R-:W1:Y:S02]  /*fb50*/  LDSM.16.MT88.4 R32, [R214+0x1100] ;  /* 0x00110000d620783b */ /* 0x000e640000004200 */
[----:B--2---:R-:W-:Y:S01]  /*fb60*/  F2FP.BF16.PACK_AB R29, R190, R189 ;  /* 0x000000bdbe1d723e */ /* 0x004fe200000010ff */
[----:B------:R-:W-:Y:S01]  /*fb70*/  MUFU.EX2 R194, R194 ;  /* 0x000000c200c27308 */ /* 0x000fe20000000800 */
[----:B------:R-:W-:Y:S01]  /*fb80*/  FADD.FTZ R184, R184, R161 ;  /* 0x000000a1b8b87221 */ /* 0x000fe20000010000 */
[----:B------:R-:W-:Y:S01]  /*fb90*/  F2FP.BF16.PACK_AB R24, R169, R166 ;  /* 0x000000a6a918723e */ /* 0x000fe200000010ff */
[----:B------:R-:W-:Y:S01]  /*fba0*/  FADD.FTZ R166, R166, R155 ;  /* 0x0000009ba6a67221 */ /* 0x000fe20000010000 */
[----:B------:R-:W-:Y:S03]  /*fbb0*/  F2FP.BF16.PACK_AB R25, R174, R171 ;  /* 0x000000abae19723e */ /* 0x000fe600000010ff */
[----:B------:R-:W-:Y:S01]  /*fbc0*/  F2FP.BF16.PACK_AB R26, R178, R175 ;  /* 0x000000afb21a723e */ /* 0x000fe200000010ff */
[----:B------:R-:W-:Y:S01]  /*fbd0*/  FADD.FTZ R171, R171, R162 ;  /* 0x000000a2abab7221 */ /* 0x000fe20000010000 */
[----:B------:R-:W-:Y:S01]  /*fbe0*/  F2FP.BF16.PACK_AB R27, R183, R182 ;  /* 0x000000b6b71b723e */ /* 0x000fe200000010ff */
[----:B------:R-:W-:Y:S01]  /*fbf0*/  MUFU.EX2 R177, R177 ;  /* 0x000000b100b17308 */ /* 0x000fe20000000800 */
[----:B----4-:R-:W-:Y:S01]  /*fc00*/  F2FP.BF16.PACK_AB R31, R191, R192 ;  /* 0x000000c0bf1f723e */ /* 0x010fe200000010ff */
[----:B------:R-:W-:Y:S01]  /*fc10*/  FADD.FTZ R189, R189, R148 ;  /* 0x00000094bdbd7221 */ /* 0x000fe20000010000 */
[----:B------:R-:W-:Y:S01]  /*fc20*/  MOV R148, R149 ;  /* 0x0000009500947202 */ /* 0x000fe20000000f00 */
[----:B------:R-:W-:Y:S02]  /*fc30*/  FADD.FTZ R166, R169, R166 ;  /* 0x000000a6a9a67221 */ /* 0x000fe40000010000 */
[-C--:B-----5:R-:W-:Y:S01]  /*fc40*/  HMMA.16816.F32.BF16 R4, R24, R36.reuse, R4 ;  /* 0x000000241804723c */ /* 0x0a0fe20000041804 */
[----:B------:R-:W-:Y:S02]  /*fc50*/  FADD.FTZ R171, R174, R171 ;  /* 0x000000abaeab7221 */ /* 0x000fe40000010000 */
[----:B------:R-:W-:Y:S01]  /*fc60*/  FADD.FTZ R184, R185, R184 ;  /* 0x000000b8b9b87221 */ /* 0x000fe20000010000 */
[----:B------:R-:W-:Y:S01]  /*fc70*/  MUFU.EX2 R176, R176 ;  /* 0x000000b000b07308 */ /* 0x000fe20000000800 */
[----:B------:R-:W-:Y:S02]  /*fc80*/  FADD.FTZ R189, R190, R189 ;  /* 0x000000bdbebd7221 */ /* 0x000fe40000010000 */
[----:B------:R-:W-:Y:S01]  /*fc90*/  FADD.FTZ R175, R175, R166 ;  /* 0x000000a6afaf7221 */ /* 0x000fe20000010000 */
[C---:B------:R-:W-:Y:S01]  /*fca0*/  HMMA.16816.F32.BF16 R8, R28.reuse, R36, R8 ;  /* 0x000000241c08723c */ /* 0x040fe20000041808 */
[----:B------:R-:W-:Y:S03]  /*fcb0*/  FADD.FTZ R182, R182, R171 ;  /* 0x000000abb6b67221 */ /* 0x000fe60000010000 */
[----:B------:R-:W-:Y:S02]  /*fcc0*/  FADD.FTZ R187, R187, R184 ;  /* 0x000000b8bbbb7221 */ /* 0x000fe40000010000 */
[----:B------:R-:W-:Y:S01]  /*fcd0*/  MUFU.EX2 R173, R173 ;  /* 0x000000ad00ad7308 */ /* 0x000fe20000000800 */
[----:B------:R-:W-:Y:S01]  /*fce0*/  FADD.FTZ R192, R192, R189 ;  /* 0x000000bdc0c07221 */ /* 0x000fe20000010000 */
[-C--:B------:R-:W-:Y:S01]  /*fcf0*/  HMMA.16816.F32.BF16 R12, R28, R38.reuse, R12 ;  /* 0x000000261c0c723c */ /* 0x080fe2000004180c */
[----:B------:R-:W-:Y:S03]  /*fd00*/  FADD.FTZ R178, R178, R175 ;  /* 0x000000afb2b27221 */ /* 0x000fe60000010000 */
[----:B------:R-:W-:Y:S02]  /*fd10*/  FADD.FTZ R182, R183, R182 ;  /* 0x000000b6b7b67221 */ /* 0x000fe40000010000 */
[----:B------:R-:W-:Y:S02]  /*fd20*/  FADD.FTZ R187, R188, R187 ;  /* 0x000000bbbcbb7221 */ /* 0x000fe40000010000 */
[C---:B------:R-:W-:Y:S01]  /*fd30*/  HMMA.16816.F32.BF16 R100, R24.reuse, R38, R100 ;  /* 0x000000261864723c */ /* 0x040fe20000041864 */
[----:B------:R-:W2:Y:S01]  /*fd40*/  LDSM.16.MT88.4 R36, [R212+0x1100] ;  /* 0x00110000d424783b */ /* 0x000ea20000004200 */
[----:B------:R-:W-:Y:S02]  /*fd50*/  MUFU.EX2 R186, R186 ;  /* 0x000000ba00ba7308 */ /* 0x000fe40000000800 */
[----:B------:R-:W-:Y:S04]  /*fd60*/  FADD.FTZ R191, R191, R192 ;  /* 0x000000c0bfbf7221 */ /* 0x000fe80000010000 */
[-C--:B------:R-:W-:Y:S04]  /*fd70*/  HMMA.16816.F32.BF16 R104, R24, R40.reuse, R104 ;  /* 0x000000281868723c */ /* 0x080fe80000041868 */
[----:B------:R-:W-:Y:S04]  /*fd80*/  MUFU.EX2 R168, R168 ;  /* 0x000000a800a87308 */ /* 0x000fe80000000800 */
[C---:B------:R-:W-:Y:S06]  /*fd90*/  HMMA.16816.F32.BF16 R108, R28.reuse, R40, R108 ;  /* 0x000000281c6c723c */ /* 0x040fec000004186c */
[----:B------:R-:W-:Y:S02]  /*fda0*/  MUFU.EX2 R170, R170 ;  /* 0x000000aa00aa7308 */ /* 0x000fe40000000800 */
[-C--:B------:R-:W-:Y:S08]  /*fdb0*/  HMMA.16816.F32.BF16 R112, R28, R42.reuse, R112 ;  /* 0x0000002a1c70723c */ /* 0x080ff00000041870 */
[C---:B------:R-:W-:Y:S01]  /*fdc0*/  HMMA.16816.F32.BF16 R116, R24.reuse, R42, R116 ;  /* 0x0000002a1874723c */ /* 0x040fe20000041874 */
[----:B------:R-:W3:Y:S01]  /*fdd0*/  LDSM.16.MT88.4 R40, [R214+0x1d00] ;  /* 0x001d0000d628783b */ /* 0x000ee20000004200 */
[----:B------:R-:W4:Y:S06]  /*fde0*/  MUFU.EX2 R179, R179 ;  /* 0x000000b300b37308 */ /* 0x000f2c0000000800 */
[-C--:B-1----:R-:W-:Y:S04]  /*fdf0*/  HMMA.16816.F32.BF16 R120, R24, R32.reuse, R120 ;  /* 0x000000201878723c */ /* 0x082fe80000041878 */
[----:B------:R-:W1:Y:S04]  /*fe00*/  MUFU.EX2 R172, R172 ;  /* 0x000000ac00ac7308 */ /* 0x000e680000000800 */
[C---:B------:R-:W-:Y:S06]  /*fe10*/  HMMA.16816.F32.BF16 R124, R28.reuse, R32, R124 ;  /* 0x000000201c7c723c */ /* 0x040fec000004187c */
[----:B------:R-:W-:Y:S02]  /*fe20*/  MUFU.EX2 R180, R180 ;  /* 0x000000b400b47308 */ /* 0x000fe40000000800 */
[-C--:B------:R-:W-:Y:S08]  /*fe30*/  HMMA.16816.F32.BF16 R16, R28, R34.reuse, R16 ;  /* 0x000000221c10723c */ /* 0x080ff00000041810 */
[C---:B------:R-:W-:Y:S01]  /*fe40*/  HMMA.16816.F32.BF16 R128, R24.reuse, R34, R128 ;  /* 0x000000221880723c */ /* 0x040fe20000041880 */
[----:B------:R-:W5:Y:S01]  /*fe50*/  LDSM.16.MT88.4 R32, [R212+0x1d00] ;  /* 0x001d0000d420783b */ /* 0x000f620000004200 */
[----:B------:R-:W1:Y:S06]  /*fe60*/  MUFU.EX2 R195, R195 ;  /* 0x000000c300c37308 */ /* 0x000e6c0000000800 */
[-C--:B--2---:R-:W-:Y:S04]  /*fe70*/  HMMA.16816.F32.BF16 R52, R24, R36.reuse, R52 ;  /* 0x000000241834723c */ /* 0x084fe80000041834 */
[----:B------:R-:W2:Y:S04]  /*fe80*/  MUFU.EX2 R196, R196 ;  /* 0x000000c400c47308 */ /* 0x000ea80000000800 */
[C---:B------:R-:W-:Y:S08]  /*fe90*/  HMMA.16816.F32.BF16 R56, R28.reuse, R36, R56 ;  /* 0x000000241c38723c */ /* 0x040ff00000041838 */
[-C--:B------:R-:W-:Y:S08]  /*fea0*/  HMMA.16816.F32.BF16 R60, R28, R38.reuse, R60 ;  /* 0x000000261c3c723c */ /* 0x080ff0000004183c */
[C---:B------:R-:W-:Y:S01]  /*feb0*/  HMMA.16816.F32.BF16 R64, R24.reuse, R38, R64 ;  /* 0x000000261840723c */ /* 0x040fe20000041840 */
[----:B------:R-:W1:Y:S07]  /*fec0*/  LDSM.16.MT88.4 R36, [R214+0x900] ;  /* 0x00090000d624783b */ /* 0x000e6e0000004200 */
[-C--:B---3--:R-:W-:Y:S08]  /*fed0*/  HMMA.16816.F32.BF16 R68, R24, R40.reuse, R68 ;  /* 0x000000281844723c */ /* 0x088ff00000041844 */
[C---:B------:R-:W-:Y:S08]  /*fee0*/  HMMA.16816.F32.BF16 R72, R28.reuse, R40, R72 ;  /* 0x000000281c48723c */ /* 0x040ff00000041848 */
[-C--:B------:R-:W-:Y:S08]  /*fef0*/  HMMA.16816.F32.BF16 R76, R28, R42.reuse, R76 ;  /* 0x0000002a1c4c723c */ /* 0x080ff0000004184c */
[C---:B------:R-:W-:Y:S01]  /*ff00*/  HMMA.16816.F32.BF16 R80, R24.reuse, R42, R80 ;  /* 0x0000002a1850723c */ /* 0x040fe20000041850 */
[----:B------:R-:W3:Y:S07]  /*ff10*/  LDSM.16.MT88.4 R40, [R212+0x900] ;  /* 0x00090000d428783b */ /* 0x000eee0000004200 */
[-C--:B-----5:R-:W-:Y:S08]  /*ff20*/  HMMA.16816.F32.BF16 R84, R24, R32.reuse, R84 ;  /* 0x000000201854723c */ /* 0x0a0ff00000041854 */
[C---:B------:R-:W-:Y:S08]  /*ff30*/  HMMA.16816.F32.BF16 R88, R28.reuse, R32, R88 ;  /* 0x000000201c58723c */ /* 0x040ff00000041858 */
[-C--:B------:R-:W-:Y:S07]  /*ff40*/  HMMA.16816.F32.BF16 R92, R28, R34.reuse, R92 ;  /* 0x000000221c5c723c */ /* 0x080fee000004185c */
[----:B----4-:R-:W-:Y:S01]  /*ff50*/  F2FP.BF16.PACK_AB R28, R179, R170 ;  /* 0x000000aab31c723e */ /* 0x010fe200000010ff */
[----:B------:R-:W-:Y:S01]  /*ff60*/  HMMA.16816.F32.BF16 R96, R24, R34, R96 ;  /* 0x000000221860723c */ /* 0x000fe20000041860 */
[----:B-1----:R-:W-:Y:S01]  /*ff70*/  F2FP.BF16.PACK_AB R30, R193, R172 ;  /* 0x000000acc11e723e */ /* 0x002fe200000010ff */
[----:B------:R-:W1:Y:S02]  /*ff80*/  LDSM.16.MT88.4 R32, [R214+0x2100] ;  /* 0x00210000d620783b */ /* 0x000e640000004200 */
[----:B------:R-:W-:Y:S01]  /*ff90*/  F2FP.BF16.PACK_AB R29, R195, R180 ;  /* 0x000000b4c31d723e */ /* 0x000fe200000010ff */
[----:B------:R-:W-:Y:S01]  /*ffa0*/  FADD.FTZ R170, R170, R187 ;  /* 0x000000bbaaaa7221 */ /* 0x000fe20000010000 */
[----:B--2---:R-:W-:Y:S01]  /*ffb0*/  F2FP.BF16.PACK_AB R31, R23, R196 ;  /* 0x000000c4171f723e */ /* 0x004fe200000010ff */
        /* <DEDUP_REMOVED lines=8> */
[----:B------:R-:W-:Y:S02]  /*10040*/  FADD.FTZ R177, R176, R177 ;  /* 0x000000b1b0b17221 */ /* 0x000fe40000010000 */
[----:B------:R-:W-:Y:S02]  /*10050*/  FADD.FTZ R179, R179, R170 ;  /* 0x000000aab3b37221 */ /* 0x000fe40000010000 */
[----:B------:R-:W-:Y:S02]  /*10060*/  FADD.FTZ R195, R195, R180 ;  /* 0x000000b4c3c37221 */ /* 0x000fe40000010000 */
[-C--:B------:R-:W-:Y:S01]  /*10070*/  HMMA.16816.F32.BF16 R144, R24, R36.reuse, R4 ;  /* 0x000000241890723c */ /* 0x080fe20000041804 */
[----:B------:R-:W2:Y:S01]  /*10080*/  LDSM.16.MT88.4 R4, [R212+0x2100] ;  /* 0x00210000d404783b */ /* 0x000ea20000004200 */
[----:B------:R-:W-:Y:S02]  /*10090*/  FADD.FTZ R173, R173, R194 ;  /* 0x000000c2adad7221 */ /* 0x000fe40000010000 */
        /* <DEDUP_REMOVED lines=8> */
[----:B------:R-:W-:Y:S04]  /*10120*/  FADD.FTZ R237, R23, R196 ;  /* 0x000000c417ed7221 */ /* 0x000fe80000010000 */
        /* <DEDUP_REMOVED lines=22> */
.L_x_510:
[----:B------:R-:W1:Y:S01]  /*10290*/  SHFL.BFLY PT, R2, R243, 0x2, 0x1f ;  /* 0x0c401f00f3027f89 */ /* 0x000e6200000e0000 */
[----:B------:R-:W-:-:S02]  /*102a0*/  MOV R6, RZ ;  /* 0x000000ff00067202 */ /* 0x000fc40000000f00 */
[----:B------:R-:W-:Y:S01]  /*102b0*/  PLOP3.LUT P4, PT, PT, PT, PT, 0x8, 0x0 ;  /* 0x000000000000781c */ /* 0x000fe20003f8e170 */
        /* <DEDUP_REMOVED lines=10> */
[----:B------:R-:W4:Y:S01]  /*10360*/  SHFL.BFLY PT, R11, R8, 0x1, 0x1f ;  /* 0x0c201f00080b7f89 */ /* 0x000f2200000e0000 */
[----:B-1----:R-:W-:Y:S02]  /*10370*/  FADD.FTZ R5, R2, R5 ;  /* 0x0000000502057221 */ /* 0x002fe40000010000 */
[----:B--2---:R-:W-:-:S03]  /*10380*/  FADD.FTZ R4, R7, R4 ;  /* 0x0000000407047221 */ /* 0x004fc60000010000 */
[----:B------:R-:W-:Y:S02]  /*10390*/  FSETP.NE.FTZ.AND P3, PT, R5, RZ, PT ;  /* 0x000000ff0500720b */ /* 0x000fe40003f75000 */
[----:B------:R-:W-:Y:S01]  /*103a0*/  MOV R7, RZ ;  /* 0x000000ff00077202 */ /* 0x000fe20000000f00 */
[----:B---3--:R-:W-:Y:S01]  /*103b0*/  FADD.FTZ R0, R0, R9 ;  /* 0x0000000900007221 */ /* 0x008fe20000010000 */
[----:B------:R-:W-:Y:S01]  /*103c0*/  FSETP.NE.FTZ.AND P2, PT, R4, RZ, PT ;  /* 0x000000ff0400720b */ /* 0x000fe20003f55000 */
[----:B----4-:R-:W-:-:S03]  /*103d0*/  FADD.FTZ R2, R8, R11 ;  /* 0x0000000b08027221 */ /* 0x010fc60000010000 */
[----:B------:R-:W-:Y:S02]  /*103e0*/  FSETP.NE.FTZ.AND P0, PT, R0, RZ, PT ;  /* 0x000000ff0000720b */ /* 0x000fe40003f15000 */
[----:B------:R-:W-:Y:S02]  /*103f0*/  MOV R8, RZ ;  /* 0x000000ff00087202 */ /* 0x000fe40000000f00 */
[----:B------:R-:W-:Y:S01]  /*10400*/  FSETP.NE.FTZ.AND P1, PT, R2, RZ, PT ;  /* 0x000000ff0200720b */ /* 0x000fe20003f35000 */
[----:B------:R-:W1:Y:S01]  /*10410*/  @P3 MUFU.RCP R6, R5 ;  /* 0x0000000500063308 */ /* 0x000e620000001000 */
[----:B------:R-:W-:-:S03]  /*10420*/  @P3 MOV R13, 0x3f317218 ;  /* 0x3f317218000d3802 */ /* 0x000fc60000000f00 */
[----:B------:R-:W-:Y:S02]  /*10430*/  @P2 MOV R12, 0x3f317218 ;  /* 0x3f317218000c2802 */ /* 0x000fe40000000f00 */
[----:B------:R-:W-:Y:S02]  /*10440*/  @P3 FMUL.FTZ R13, R13, c[0x0][0x2d0] ;  /* 0x0000b4000d0d3a20 */ /* 0x000fe40000410000 */
[----:B------:R-:W-:Y:S01]  /*10450*/  @P2 MUFU.RCP R7, R4 ;  /* 0x0000000400072308 */ /* 0x000fe20000001000 */
[----:B------:R-:W-:Y:S01]  /*10460*/  @P0 MOV R10, 0x3f317218 ;  /* 0x3f317218000a0802 */ /* 0x000fe20000000f00 */
[----:B------:R-:W-:Y:S02]  /*10470*/  @P2 FMUL.FTZ R12, R12, c[0x0][0x2d0] ;  /* 0x0000b4000c0c2a20 */ /* 0x000fe40000410000 */
[----:B------:R-:W-:Y:S02]  /*10480*/  @P1 MOV R11, 0x3f317218 ;  /* 0x3f317218000b1802 */ /* 0x000fe40000000f00 */
[----:B------:R-:W-:-:S02]  /*10490*/  @P0 FMUL.FTZ R10, R10, c[0x0][0x2d0] ;  /* 0x0000b4000a0a0a20 */ /* 0x000fc40000410000 */
[C---:B-1----:R-:W-:Y:S01]  /*104a0*/  FMUL.FTZ R144, R6.reuse, R144 ;  /* 0x0000009006907220 */ /* 0x042fe20000410000 */
[----:B------:R-:W1:Y:S01]  /*104b0*/  @P3 MUFU.LG2 R5, R5 ;  /* 0x0000000500053308 */ /* 0x000e620000000c00 */
[C---:B------:R-:W-:Y:S02]  /*104c0*/  FMUL.FTZ R145, R6.reuse, R145 ;  /* 0x0000009106917220 */ /* 0x040fe40000410000 */
[C---:B------:R-:W-:Y:S02]  /*104d0*/  FMUL.FTZ R100, R6.reuse, R100 ;  /* 0x0000006406647220 */ /* 0x040fe40000410000 */
[C---:B------:R-:W-:Y:S02]  /*104e0*/  FMUL.FTZ R101, R6.reuse, R101 ;  /* 0x0000006506657220 */ /* 0x040fe40000410000 */
[C---:B------:R-:W-:Y:S01]  /*104f0*/  FMUL.FTZ R104, R6.reuse, R104 ;  /* 0x0000006806687220 */ /* 0x040fe20000410000 */
[----:B------:R-:W2:Y:S01]  /*10500*/  @P2 MUFU.LG2 R4, R4 ;  /* 0x0000000400042308 */ /* 0x000ea20000000c00 */
[----:B------:R-:W-:-:S02]  /*10510*/  FMUL.FTZ R105, R6, R105 ;  /* 0x0000006906697220 */ /* 0x000fc40000410000 */
[C---:B------:R-:W-:Y:S02]  /*10520*/  FMUL.FTZ R116, R6.reuse, R116 ;  /* 0x0000007406747220 */ /* 0x040fe40000410000 */
[C---:B------:R-:W-:Y:S02]  /*10530*/  FMUL.FTZ R117, R6.reuse, R117 ;  /* 0x0000007506757220 */ /* 0x040fe40000410000 */
[C---:B------:R-:W-:Y:S01]  /*10540*/  FMUL.FTZ R120, R6.reuse, R120 ;  /* 0x0000007806787220 */ /* 0x040fe20000410000 */
[----:B------:R-:W3:Y:S01]  /*10550*/  @P1 MUFU.LG2 R9, R2 ;  /* 0x0000000200091308 */ /* 0x000ee20000000c00 */
[C---:B------:R-:W-:Y:S02]  /*10560*/  FMUL.FTZ R121, R6.reuse, R121 ;  /* 0x0000007906797220 */ /* 0x040fe40000410000 */
[C---:B------:R-:W-:Y:S02]  /*10570*/  FMUL.FTZ R128, R6.reuse, R128 ;  /* 0x0000008006807220 */ /* 0x040fe40000410000 */
[----:B------:R-:W-:-:S02]  /*10580*/  FMUL.FTZ R129, R6, R129 ;  /* 0x0000008106817220 */ /* 0x000fc40000410000 */
[C---:B------:R-:W-:Y:S01]  /*10590*/  FMUL.FTZ R52, R6.reuse, R52 ;  /* 0x0000003406347220 */ /* 0x040fe20000410000 */
[----:B------:R4:W-:Y:S01]  /*105a0*/  @P1 MUFU.RCP R8, R2 ;  /* 0x0000000200081308 */ /* 0x0009e20000001000 */
[C---:B------:R-:W-:Y:S02]  /*105b0*/  FMUL.FTZ R53, R6.reuse, R53 ;  /* 0x0000003506357220 */ /* 0x040fe40000410000 */
[C---:B------:R-:W-:Y:S02]  /*105c0*/  FMUL.FTZ R64, R6.reuse, R64 ;  /* 0x0000004006407220 */ /* 0x040fe40000410000 */
[C---:B------:R-:W-:Y:S02]  /*105d0*/  FMUL.FTZ R65, R6.reuse, R65 ;  /* 0x0000004106417220 */ /* 0x040fe40000410000 */
[C---:B------:R-:W-:Y:S02]  /*105e0*/  FMUL.FTZ R68, R6.reuse, R68 ;  /* 0x0000004406447220 */ /* 0x040fe40000410000 */
[----:B------:R-:W-:-:S02]  /*105f0*/  FMUL.FTZ R69, R6, R69 ;  /* 0x0000004506457220 */ /* 0x000fc40000410000 */
[C---:B------:R-:W-:Y:S02]  /*10600*/  FMUL.FTZ R80, R6.reuse, R80 ;  /* 0x0000005006507220 */ /* 0x040fe40000410000 */
[C---:B------:R-:W-:Y:S02]  /*10610*/  FMUL.FTZ R81, R6.reuse, R81 ;  /* 0x0000005106517220 */ /* 0x040fe40000410000 */
[C---:B------:R-:W-:Y:S01]  /*10620*/  FMUL.FTZ R84, R6.reuse, R84 ;  /* 0x0000005406547220 */ /* 0x040fe20000410000 */
[----:B----4-:R-:W-:Y:S01]  /*10630*/  MOV R2, 0xff800000 ;  /* 0xff80000000027802 */ /* 0x010fe20000000f00 */
[C---:B------:R-:W-:Y:S02]  /*10640*/  FMUL.FTZ R85, R6.reuse, R85 ;  /* 0x0000005506557220 */ /* 0x040fe40000410000 */
[C---:B------:R-:W-:Y:S02]  /*10650*/  FMUL.FTZ R96, R6.reuse, R96 ;  /* 0x0000006006607220 */ /* 0x040fe40000410000 */
[----:B------:R-:W-:Y:S01]  /*10660*/  FMUL.FTZ R97, R6, R97 ;  /* 0x0000006106617220 */ /* 0x000fe20000410000 */
[----:B------:R-:W-:Y:S01]  /*10670*/  MOV R6, RZ ;  /* 0x000000ff00067202 */ /* 0x000fe20000000f00 */
[----:B-1----:R-:W-:-:S02]  /*10680*/  @P3 FMUL.FTZ R14, R5, 0.69314718246459960938 ;  /* 0x3f317218050e3820 */ /* 0x002fc40000410000 */
[----:B--2---:R-:W-:Y:S02]  /*10690*/  @P2 FMUL.FTZ R4, R4, 0.69314718246459960938 ;  /* 0x3f31721804042820 */ /* 0x004fe40000410000 */
[----:B---3--:R-:W-:Y:S01]  /*106a0*/  @P1 FMUL.FTZ R16, R9, 0.69314718246459960938 ;  /* 0x3f31721809101820 */ /* 0x008fe20000410000 */
[----:B------:R-:W-:Y:S01]  /*106b0*/  @P0 MUFU.RCP R6, R0 ;  /* 0x0000000000060308 */ /* 0x000fe20000001000 */
[----:B------:R-:W-:Y:S02]  /*106c0*/  @P1 FMUL.FTZ R11, R11, c[0x0][0x2d0] ;  /* 0x0000b4000b0b1a20 */ /* 0x000fe40000410000 */
[C---:B------:R-:W-:Y:S02]  /*106d0*/  FMUL.FTZ R146, R7.reuse, R146 ;  /* 0x0000009207927220 */ /* 0x040fe40000410000 */
[C---:B------:R-:W-:Y:S02]  /*106e0*/  FMUL.FTZ R147, R7.reuse, R147 ;  /* 0x0000009307937220 */ /* 0x040fe40000410000 */
[C---:B------:R-:W-:Y:S01]  /*106f0*/  FMUL.FTZ R102, R7.reuse, R102 ;  /* 0x0000006607667220 */ /* 0x040fe20000410000 */
[----:B------:R-:W1:Y:S01]  /*10700*/  @P0 MUFU.LG2 R0, R0 ;  /* 0x0000000000000308 */ /* 0x000e620000000c00 */
        /* <DEDUP_REMOVED lines=8> */
[----:B-1----:R-:W-:Y:S02]  /*10790*/  @P0 FMUL.FTZ R5, R0, 0.69314718246459960938 ;  /* 0x3f31721800050820 */ /* 0x002fe40000410000 */
        /* <DEDUP_REMOVED lines=13> */
[----:B------:R-:W-:Y:S01]  /*10870*/  MOV R7, 0xff800000 ;  /* 0xff80000000077802 */ /* 0x000fe20000000f00 */
        /* <DEDUP_REMOVED lines=50> */
[----:B------:R-:W-:Y:S02]  /*10ba0*/  @P3 FFMA.FTZ R2, R13, R151, R14 ;  /* 0x000000970d023223 */ /* 0x000fe4000001000e */
[----:B------:R-:W-:Y:S02]  /*10bb0*/  @P2 FFMA.FTZ R6, R12, R149, R4 ;  /* 0x000000950c062223 */ /* 0x000fe40000010004 */
[----:B------:R-:W-:-:S02]  /*10bc0*/  @P1 FFMA.FTZ R7, R11, R3, R16 ;  /* 0x000000030b071223 */ /* 0x000fc40000010010 */
[----:B------:R-:W-:Y:S02]  /*10bd0*/  @P0 FFMA.FTZ R8, R10, R152, R5 ;  /* 0x000000980a080223 */ /* 0x000fe40000010005 */
.L_x_446:
[----:B------:R-:W-:Y:S05]  /*10be0*/  @P4 BRA `(.L_x_532) ;  /* 0x00001ab000004947 */ /* 0x000fea0003800000 */
[----:B------:R-:W1:Y:S01]  /*10bf0*/  S2R R10, SR_TID.X ;  /* 0x00000000000a7919 */ /* 0x000e620000002100 */
[----:B------:R-:W-:Y:S01]  /*10c00*/  USHF.R.S32.HI UR6, URZ, 0x1f, UR8 ;  /* 0x0000001f3f067899 */ /* 0x000fe20008011408 */
[----:B------:R-:W-:Y:S01]  /*10c10*/  IMAD R16, RZ, RZ, -UR8 ;  /* 0x80000008ff107e24 */ /* 0x000fe2000f8e02ff */
[----:B------:R-:W-:Y:S01]  /*10c20*/  ULDC.64 UR4, c[0x0][0x4d0] ;  /* 0x0001340000047ab9 */ /* 0x000fe20000000a00 */
[----:B------:R-:W2:Y:S01]  /*10c30*/  S2R R9, SR_CTAID.Y ;  /* 0x0000000000097919 */ /* 0x000ea20000002600 */
[----:B------:R-:W-:Y:S01]  /*10c40*/  UIMAD UR7, UR6, UR4, URZ ;  /* 0x00000004060772a4 */ /* 0x000fe2000f8e023f */
[----:B------:R-:W-:Y:S01]  /*10c50*/  IMAD.MOV.U32 R12, RZ, RZ, c[0x0][0x4e8] ;  /* 0x00013a00ff0c7624 */ /* 0x000fe200078e00ff */
[----:B------:R-:W-:Y:S01]  /*10c60*/  UIMAD.WIDE.U32 UR10, UR8, UR4, URZ ;  /* 0x00000004080a72a5 */ /* 0x000fe2000f8e003f */
[----:B------:R-:W3:Y:S01]  /*10c70*/  S2R R22, SR_CTAID.Z ;  /* 0x0000000000167919 */ /* 0x000ee20000002700 */
[----:B------:R-:W-:Y:S01]  /*10c80*/  UIMAD UR5, UR8, UR5, UR7 ;  /* 0x00000005080572a4 */ /* 0x000fe2000f8e0207 */
[----:B------:R-:W-:Y:S02]  /*10c90*/  BSSY B0, `(.L_x_533) ;  /* 0x00000c1000007945 */ /* 0x000fe40003800000 */
[----:B------:R-:W-:Y:S01]  /*10ca0*/  BAR.SYNC.DEFER_BLOCKING 0x1, 0x80 ;  /* 0x0042000000007b1d */ /* 0x000fe20000010000 */
[----:B------:R-:W-:Y:S01]  /*10cb0*/  UIADD3 UR5, UR11, UR5, URZ ;  /* 0x000000050b057290 */ /* 0x000fe2000fffe03f */
[----:B------:R-:W-:Y:S01]  /*10cc0*/  IMAD.U32 R21, RZ, RZ, UR11 ;  /* 0x0000000bff157e24 */ /* 0x000fe2000f8e00ff */
[----:B------:R-:W-:Y:S01]  /*10cd0*/  ISETP.NE.AND P0, PT, R12, 0x1, PT ;  /* 0x000000010c00780c */ /* 0x000fe20003f05270 */
[----:B------:R-:W-:-:S02]  /*10ce0*/  IMAD.U32 R20, RZ, RZ, UR10 ;  /* 0x0000000aff147e24 */ /* 0x000fc4000f8e00ff */
[----:B------:R-:W4:Y:S01]  /*10cf0*/  S2R R13, SR_CTAID.X ;  /* 0x00000000000d7919 */ /* 0x000f220000002500 */
[----:B------:R-:W-:Y:S01]  /*10d00*/  IMAD.U32 R21, RZ, RZ, UR5 ;  /* 0x00000005ff157e24 */ /* 0x000fe2000f8e00ff */
[----:B------:R-:W-:Y:S01]  /*10d10*/  ULDC.64 UR4, c[0x0][0x438] ;  /* 0x00010e0000047ab9 */ /* 0x000fe20000000a00 */
[----:B------:R-:W-:Y:S01]  /*10d20*/  IMAD R12, R12, c[0x0][0x388], RZ ;  /* 0x0000e2000c0c7a24 */ /* 0x000fe200078e02ff */
[----:B------:R-:W-:Y:S01]  /*10d30*/  UIMAD UR6, UR6, UR4, URZ ;  /* 0x00000004060672a4 */ /* 0x000fe2000f8e023f */
[----:B-1----:R-:W-:Y:S01]  /*10d40*/  SHF.R.S32.HI R5, RZ, 0x1f, R10 ;  /* 0x0000001fff057819 */ /* 0x002fe2000001140a */
[----:B------:R-:W-:Y:S02]  /*10d50*/  UIMAD.WIDE.U32 UR10, UR8, UR4, URZ ;  /* 0x00000004080a72a5 */ /* 0x000fe4000f8e003f */
[----:B------:R-:W-:Y:S01]  /*10d60*/  UIMAD UR4, UR8, UR5, UR6 ;  /* 0x00000005080472a4 */ /* 0x000fe2000f8e0206 */
[CC--:B------:R-:W-:Y:S01]  /*10d70*/  LEA.HI R11, R5.reuse, R10.reuse, RZ, 0x2 ;  /* 0x0000000a050b7211 */ /* 0x0c0fe200078f10ff */
[----:B--2---:R-:W-:Y:S01]  /*10d80*/  IMAD R16, R16, c[0x0][0x550], R9 ;  /* 0x0001540010107a24 */ /* 0x004fe200078e0209 */
[-C--:B------:R-:W-:Y:S01]  /*10d90*/  LEA.HI R5, R5, R10.reuse, RZ, 0x5 ;  /* 0x0000000a05057211 */ /* 0x080fe200078f28ff */
[----:B------:R-:W-:Y:S01]  /*10da0*/  UIADD3 UR4, UR11, UR4, URZ ;  /* 0x000000040b047290 */ /* 0x000fe2000fffe03f */
[----:B------:R-:W-:Y:S01]  /*10db0*/  LOP3.LUT R11, R11, 0xfffffffc, RZ, 0xc0, !PT ;  /* 0xfffffffc0b0b7812 */ /* 0x000fe200078ec0ff */
[----:B------:R-:W-:Y:S01]  /*10dc0*/  IMAD.U32 R15, RZ, RZ, UR11 ;  /* 0x0000000bff0f7e24 */ /* 0x000fe2000f8e00ff */
[----:B------:R-:W-:Y:S01]  /*10dd0*/  LOP3.LUT R3, R5, 0xffffffe0, RZ, 0xc0, !PT ;  /* 0xffffffe005037812 */ /* 0x000fe200078ec0ff */
[----:B---3--:R-:W-:Y:S01]  /*10de0*/  IMAD.WIDE.U32 R20, R22, c[0x0][0x4d8], R20 ;  /* 0x0001360016147a25 */ /* 0x008fe200078e0014 */
[----:B------:R-:W-:-:S02]  /*10df0*/  IADD3 R4, -R11, R10, RZ ;  /* 0x0000000a0b047210 */ /* 0x000fc40007ffe1ff */
[----:B------:R-:W-:Y:S01]  /*10e00*/  SHF.R.S32.HI R17, RZ, 0x5, R5 ;  /* 0x00000005ff117819 */ /* 0x000fe20000011405 */
[----:B------:R-:W-:Y:S01]  /*10e10*/  IMAD.IADD R3, R10, 0x1, -R3 ;  /* 0x000000010a037824 */ /* 0x000fe200078e0a03 */
[----:B------:R-:W-:Y:S01]  /*10e20*/  LEA.HI R0, R4, R4, RZ, 0x1 ;  /* 0x0000000404007211 */ /* 0x000fe200078f08ff */
[----:B------:R-:W-:Y:S01]  /*10e30*/  IMAD.U32 R15, RZ, RZ, UR4 ;  /* 0x00000004ff0f7e24 */ /* 0x000fe2000f8e00ff */
[----:B------:R-:W-:Y:S02]  /*10e40*/  SHF.R.S32.HI R10, RZ, 0x1f, R5 ;  /* 0x0000001fff0a7819 */ /* 0x000fe40000011405 */
[----:B------:R-:W-:Y:S02]  /*10e50*/  LOP3.LUT R9, R0, 0x1ffffffe, RZ, 0xc0, !PT ;  /* 0x1ffffffe00097812 */ /* 0x000fe400078ec0ff */
[----:B------:R-:W-:Y:S02]  /*10e60*/  LEA.HI R10, R10, R17, RZ, 0x2 ;  /* 0x000000110a0a7211 */ /* 0x000fe400078f10ff */
[----:B------:R-:W-:Y:S01]  /*10e70*/  SHF.R.S32.HI R5, RZ, 0x1f, R22 ;  /* 0x0000001fff057819 */ /* 0x000fe20000011416 */
[----:B------:R-:W-:Y:S01]  /*10e80*/  IMAD.IADD R4, R4, 0x1, -R9 ;  /* 0x0000000104047824 */ /* 0x000fe200078e0a09 */
[----:B------:R-:W-:-:S02]  /*10e90*/  SHF.L.U32 R9, R0, 0x5, RZ ;  /* 0x0000000500097819 */ /* 0x000fc400000006ff */
[----:B------:R-:W-:Y:S01]  /*10ea0*/  SHF.R.S32.HI R0, RZ, 0x1f, R3 ;  /* 0x0000001fff007819 */ /* 0x000fe20000011403 */
[C---:B------:R-:W-:Y:S01]  /*10eb0*/  IMAD R11, R5.reuse, c[0x0][0x4d8], RZ ;  /* 0x00013600050b7a24 */ /* 0x040fe200078e02ff */
[----:B------:R-:W-:Y:S01]  /*10ec0*/  LOP3.LUT R10, R10, 0xffffffc, RZ, 0xc0, !PT ;  /* 0x0ffffffc0a0a7812 */ /* 0x000fe200078ec0ff */
[----:B------:R-:W-:Y:S01]  /*10ed0*/  IMAD R5, R5, c[0x0][0x440], RZ ;  /* 0x0001100005057a24 */ /* 0x000fe200078e02ff */
[----:B------:R-:W-:Y:S01]  /*10ee0*/  LEA.HI R0, R0, R3, RZ, 0x2 ;  /* 0x0000000300007211 */ /* 0x000fe200078f10ff */
[C---:B------:R-:W-:Y:S01]  /*10ef0*/  IMAD R11, R22.reuse, c[0x0][0x4dc], R11 ;  /* 0x00013700160b7a24 */ /* 0x040fe200078e020b */
[----:B------:R-:W-:Y:S01]  /*10f00*/  LOP3.LUT R9, R9, 0xffffffc0, RZ, 0xc0, !PT ;  /* 0xffffffc009097812 */ /* 0x000fe200078ec0ff */
[----:B------:R-:W-:Y:S01]  /*10f10*/  IMAD.IADD R17, R17, 0x1, -R10 ;  /* 0x0000000111117824 */ /* 0x000fe200078e0a0a */
[----:B------:R-:W-:Y:S01]  /*10f20*/  SHF.R.S32.HI R10, RZ, 0x2, R0 ;  /* 0x00000002ff0a7819 */ /* 0x000fe20000011400 */
[----:B------:R-:W-:Y:S01]  /*10f30*/  IMAD R5, R22, c[0x0][0x444], R5 ;  /* 0x0001110016057a24 */ /* 0x000fe200078e0205 */
[----:B------:R-:W-:Y:S01]  /*10f40*/  MOV R14, UR10 ;  /* 0x0000000a000e7c02 */ /* 0x000fe20008000f00 */
[----:B------:R-:W-:Y:S01]  /*10f50*/  IMAD R9, R4, 0x8, R9 ;  /* 0x0000000804097824 */ /* 0x000fe200078e0209 */
[----:B------:R-:W-:Y:S01]  /*10f60*/  IADD3 R21, R21, R11, RZ ;  /* 0x0000000b15157210 */ /* 0x000fe20007ffe0ff */
[----:B------:R-:W-:Y:S01]  /*10f70*/  IMAD R10, R17, 0x10, R10 ;  /* 0x00000010110a7824 */ /* 0x000fe200078e020a */
[----:B------:R-:W-:Y:S01]  /*10f80*/  SHF.R.S32.HI R11, RZ, 0x1f, R16 ;  /* 0x0000001fff0b7819 */ /* 0x000fe20000011410 */
[----:B------:R-:W-:Y:S01]  /*10f90*/  IMAD.WIDE.U32 R22, R22, c[0x0][0x440], R14 ;  /* 0x0001100016167a25 */ /* 0x000fe200078e000e */
[----:B------:R-:W-:-:S03]  /*10fa0*/  LOP3.LUT R0, R0, 0x7ffffffc, RZ, 0xc0, !PT ;  /* 0x7ffffffc00007812 */ /* 0x000fc600078ec0ff */
[----:B------:R-:W-:Y:S02]  /*10fb0*/  IMAD.IADD R18, R10, 0x1, R9 ;  /* 0x000000010a127824 */ /* 0x000fe400078e0209 */
[----:B------:R-:W-:Y:S02]  /*10fc0*/  IMAD.IADD R23, R23, 0x1, R5 ;  /* 0x0000000117177824 */ /* 0x000fe400078e0205 */
[C---:B----4-:R-:W-:Y:S01]  /*10fd0*/  IMAD R18, R13.reuse, 0x80, R18 ;  /* 0x000000800d127824 */ /* 0x050fe200078e0212 */
[----:B------:R-:W-:Y:S01]  /*10fe0*/  LEA R13, R13, R10, 0x7 ;  /* 0x0000000a0d0d7211 */ /* 0x000fe200078e38ff */
[----:B------:R-:W-:Y:S02]  /*10ff0*/  IMAD R15, R11, c[0x0][0x448], RZ ;  /* 0x000112000b0f7a24 */ /* 0x000fe400078e02ff */
[----:B------:R-:W-:Y:S01]  /*11000*/  @P0 IMAD.HI.U32 R14, R18, c[0x0][0x4ec], RZ ;  /* 0x00013b00120e0a27 */ /* 0x000fe200078e00ff */
[----:B------:R-:W-:-:S03]  /*11010*/  MOV R4, R18 ;  /* 0x0000001200047202 */ /* 0x000fc60000000f00 */
[----:B------:R-:W-:Y:S01]  /*11020*/  @P0 IMAD.HI.U32 R9, R18, c[0x0][0x4ec], RZ ;  /* 0x00013b0012090a27 */ /* 0x000fe200078e00ff */
[----:B------:R-:W-:-:S03]  /*11030*/  @P0 SHF.R.U32.HI R4, RZ, c[0x0][0x4f0], R14 ;  /* 0x00013c00ff040a19 */ /* 0x000fc6000001160e */
[----:B------:R-:W-:Y:S01]  /*11040*/  IMAD.MOV.U32 R5, RZ, RZ, R18 ;  /* 0x000000ffff057224 */ /* 0x000fe200078e0012 */
[----:B------:R-:W-:Y:S01]  /*11050*/  @P0 SHF.R.U32.HI R5, RZ, c[0x0][0x4f0], R9 ;  /* 0x00013c00ff050a19 */ /* 0x000fe20000011609 */
[----:B------:R-:W-:Y:S01]  /*11060*/  IMAD R11, R11, c[0x0][0x4e0], RZ ;  /* 0x000138000b0b7a24 */ /* 0x000fe200078e02ff */
[--C-:B------:R-:W-:Y:S01]  /*11070*/  SHF.R.S32.HI R14, RZ, 0x1f, R4.reuse ;  /* 0x0000001fff0e7819 */ /* 0x100fe20000011404 */
[----:B------:R-:W-:Y:S02]  /*11080*/  IMAD.MOV R9, RZ, RZ, -R4 ;  /* 0x000000ffff097224 */ /* 0x000fe400078e0a04 */
[C---:B------:R-:W-:Y:S02]  /*11090*/  IMAD R15, R16.reuse, c[0x0][0x44c], R15 ;  /* 0x00011300100f7a24 */ /* 0x040fe400078e020f */
[----:B------:R-:W-:-:S04]  /*110a0*/  IMAD.WIDE.U32 R22, R16, c[0x0][0x448], R22 ;  /* 0x0001120010167a25 */ /* 0x000fc800078e0016 */
[C---:B------:R-:W-:Y:S02]  /*110b0*/  IMAD R11, R16.reuse, c[0x0][0x4e4], R11 ;  /* 0x00013900100b7a24 */ /* 0x040fe400078e020b */
[----:B------:R-:W-:Y:S01]  /*110c0*/  IMAD.WIDE.U32 R16, R16, c[0x0][0x4e0], R20 ;  /* 0x0001380010107a25 */ /* 0x000fe200078e0014 */
[----:B------:R-:W-:-:S03]  /*110d0*/  SHF.R.S32.HI R20, RZ, 0x1f, R5 ;  /* 0x0000001fff147819 */ /* 0x000fc60000011405 */
[----:B------:R-:W-:Y:S01]  /*110e0*/  IMAD R9, R9, c[0x0][0x4e8], R18 ;  /* 0x00013a0009097a24 */ /* 0x000fe200078e0212 */
[----:B------:R-:W-:Y:S01]  /*110f0*/  IADD3 R16, P0, R4, R16, RZ ;  /* 0x0000001004107210 */ /* 0x000fe20007f1e0ff */
[----:B------:R-:W-:Y:S02]  /*11100*/  IMAD.IADD R23, R23, 0x1, R15 ;  /* 0x0000000117177824 */ /* 0x000fe400078e020f */
[----:B------:R-:W-:Y:S01]  /*11110*/  IMAD R20, R20, c[0x0][0x430], RZ ;  /* 0x00010c0014147a24 */ /* 0x000fe200078e02ff */
[----:B------:R-:W-:Y:S02]  /*11120*/  SHF.R.S32.HI R4, RZ, 0x1f, R9 ;  /* 0x0000001fff047819 */ /* 0x000fe40000011409 */
[----:B------:R-:W-:Y:S01]  /*11130*/  IADD3.X R17, R14, R17, R11, P0, !PT ;  /* 0x000000110e117210 */ /* 0x000fe200007fe40b */
[----:B------:R-:W-:-:S04]  /*11140*/  IMAD.WIDE.U32 R14, R5, c[0x0][0x430], R22 ;  /* 0x00010c00050e7a25 */ /* 0x000fc800078e0016 */
[----:B------:R-:W-:Y:S02]  /*11150*/  IMAD R4, R4, c[0x0][0x4c8], RZ ;  /* 0x0001320004047a24 */ /* 0x000fe400078e02ff */
[----:B------:R-:W-:-:S04]  /*11160*/  IMAD.WIDE.U32 R16, R9, c[0x0][0x4c8], R16 ;  /* 0x0001320009107a25 */ /* 0x000fc800078e0010 */
[----:B------:R-:W-:Y:S01]  /*11170*/  IMAD R4, R9, c[0x0][0x4cc], R4 ;  /* 0x0001330009047a24 */ /* 0x000fe200078e0204 */
[C---:B------:R-:W-:Y:S01]  /*11180*/  LEA R23, P0, R16.reuse, c[0x0][0x4a8], 0x2 ;  /* 0x00012a0010177a11 */ /* 0x040fe200078010ff */
[C---:B------:R-:W-:Y:S01]  /*11190*/  IMAD R11, R5.reuse, c[0x0][0x434], R20 ;  /* 0x00010d00050b7a24 */ /* 0x040fe200078e0214 */
[----:B------:R-:W-:Y:S01]  /*111a0*/  IADD3 R5, -R5, RZ, RZ ;  /* 0x000000ff05057210 */ /* 0x000fe20007ffe1ff */
[----:B------:R-:W-:Y:S02]  /*111b0*/  IMAD.IADD R9, R17, 0x1, R4 ;  /* 0x0000000111097824 */ /* 0x000fe400078e0204 */
[----:B------:R-:W-:Y:S01]  /*111c0*/  SHFL.IDX PT, R20, R23, RZ, 0x1c1f ;  /* 0x001c1fff17147589 */ /* 0x000fe200000e0000 */
[----:B------:R-:W-:Y:S02]  /*111d0*/  IMAD.IADD R11, R15, 0x1, R11 ;  /* 0x000000010f0b7824 */ /* 0x000fe400078e020b */
[----:B------:R-:W-:Y:S01]  /*111e0*/  LEA.HI.X R22, R16, c[0x0][0x4ac], R9, 0x2, P0 ;  /* 0x00012b0010167a11 */ /* 0x000fe200000f1409 */
[----:B------:R-:W-:Y:S01]  /*111f0*/  IMAD R5, R5, c[0x0][0x4e8], R18 ;  /* 0x00013a0005057a24 */ /* 0x000fe200078e0212 */
[----:B------:R-:W-:Y:S01]  /*11200*/  SHFL.IDX PT, R16, R23, 0x2, 0x1c1f ;  /* 0x005c1f0017107f89 */ /* 0x000fe200000e0000 */
[----:B------:R-:W-:Y:S01]  /*11210*/  IMAD.MOV.U32 R10, RZ, RZ, R14 ;  /* 0x000000ffff0a7224 */ /* 0x000fe200078e000e */
[----:B------:R-:W-:-:S02]  /*11220*/  LOP3.LUT P0, RZ, R3, 0x3, RZ, 0xc0, !PT ;  /* 0x0000000303ff7812 */ /* 0x000fc4000780c0ff */
[----:B------:R-:W1:Y:S01]  /*11230*/  SHFL.IDX PT, R21, R22, RZ, 0x1c1f ;  /* 0x001c1fff16157589 */ /* 0x000e6200000e0000 */
[----:B------:R-:W-:Y:S01]  /*11240*/  IMAD.WIDE.U32 R24, R5, c[0x0][0x428], R10 ;  /* 0x00010a0005187a25 */ /* 0x000fe200078e000a */
[C---:B------:R-:W-:Y:S02]  /*11250*/  IADD3 R11, R13.reuse, 0x8, RZ ;  /* 0x000000080d0b7810 */ /* 0x040fe40007ffe0ff */
[----:B------:R-:W-:Y:S01]  /*11260*/  SHFL.IDX PT, R18, R23, 0x1, 0x1c1f ;  /* 0x003c1f0017127f89 */ /* 0x000fe200000e0000 */
[C---:B------:R-:W-:Y:S02]  /*11270*/  IADD3 R10, R13.reuse, 0x40, RZ ;  /* 0x000000400d0a7810 */ /* 0x040fe40007ffe0ff */
[C---:B------:R-:W-:Y:S01]  /*11280*/  IADD3 R9, R13.reuse, 0x48, RZ ;  /* 0x000000480d097810 */ /* 0x040fe20007ffe0ff */
[----:B------:R-:W2:Y:S01]  /*11290*/  SHFL.IDX PT, R19, R22, 0x1, 0x1c1f ;  /* 0x003c1f0016137f89 */ /* 0x000ea200000e0000 */
[-C--:B------:R-:W-:Y:S02]  /*112a0*/  ISETP.GE.OR P4, PT, R13, R12.reuse, P0 ;  /* 0x0000000c0d00720c */ /* 0x080fe40000786670 */
[-C--:B------:R-:W-:Y:S01]  /*112b0*/  ISETP.GE.OR P3, PT, R11, R12.reuse, P0 ;  /* 0x0000000c0b00720c */ /* 0x080fe20000766670 */
[----:B------:R-:W3:Y:S01]  /*112c0*/  SHFL.IDX PT, R17, R22, 0x2, 0x1c1f ;  /* 0x005c1f0016117f89 */ /* 0x000ee200000e0000 */
[----:B------:R-:W-:-:S02]  /*112d0*/  ISETP.GE.OR P2, PT, R10, R12, P0 ;  /* 0x0000000c0a00720c */ /* 0x000fc40000746670 */
[----:B------:R-:W-:Y:S01]  /*112e0*/  ISETP.GE.OR P0, PT, R9, R12, P0 ;  /* 0x0000000c0900720c */ /* 0x000fe20000706670 */
[----:B------:R-:W-:Y:S01]  /*112f0*/  SHFL.IDX PT, R14, R23, 0x3, 0x1c1f ;  /* 0x007c1f00170e7f89 */ /* 0x000fe200000e0000 */
[----:B------:R-:W-:Y:S02]  /*11300*/  SHF.R.S32.HI R4, RZ, 0x1f, R5 ;  /* 0x0000001fff047819 */ /* 0x000fe40000011405 */
[----:B------:R-:W-:Y:S01]  /*11310*/  IADD3 R3, R3, -R0, RZ ;  /* 0x8000000003037210 */ /* 0x000fe20007ffe0ff */
[----:B------:R-:W4:Y:S01]  /*11320*/  SHFL.IDX PT, R15, R22, 0x3, 0x1c1f ;  /* 0x007c1f00160f7f89 */ /* 0x000f2200000e0000 */
[-C--:B------:R-:W-:Y:S01]  /*11330*/  ISETP.GE.AND P5, PT, R11, R12.reuse, PT ;  /* 0x0000000c0b00720c */ /* 0x080fe20003fa6270 */
[----:B------:R-:W-:Y:S01]  /*11340*/  IMAD R4, R4, c[0x0][0x428], RZ ;  /* 0x00010a0004047a24 */ /* 0x000fe200078e02ff */
[----:B------:R-:W-:Y:S01]  /*11350*/  ISETP.GE.AND P6, PT, R10, R12, PT ;  /* 0x0000000c0a00720c */ /* 0x000fe20003fc6270 */
[----:B-1----:R1:W-:Y:S01]  /*11360*/  @!P4 ST.E [R20.64], R2 ;  /* 0x000000021400c985 */ /* 0x0023e2000c10190c */
[----:B------:R-:W-:-:S02]  /*11370*/  IMAD.SHL.U32 R3, R3, 0x2, RZ ;  /* 0x0000000203037824 */ /* 0x000fc400078e00ff */
[----:B------:R-:W-:Y:S01]  /*11380*/  IMAD R4, R5, c[0x0][0x42c], R4 ;  /* 0x00010b0005047a24 */ /* 0x000fe200078e0204 */
[----:B------:R-:W-:-:S03]  /*11390*/  LEA R5, P1, R24, c[0x0][0x400], 0x2 ;  /* 0x0001000018057a11 */ /* 0x000fc600078210ff */
[----:B------:R-:W-:Y:S01]  /*113a0*/  IMAD.IADD R4, R25, 0x1, R4 ;  /* 0x0000000119047824 */ /* 0x000fe200078e0204 */
[----:B--2---:R2:W-:Y:S04]  /*113b0*/  @!P3 ST.E [R18.64], R6 ;  /* 0x000000061200b985 */ /* 0x0045e8000c10190c */
[----:B---3--:R2:W-:Y:S01]  /*113c0*/  @!P2 ST.E [R16.64], R7 ;  /* 0x000000071000a985 */ /* 0x0085e2000c10190c */
[----:B------:R-:W-:Y:S02]  /*113d0*/  LEA.HI.X R4, R24, c[0x0][0x404], R4, 0x2, P1 ;  /* 0x0001010018047a11 */ /* 0x000fe400008f1404 */
[-C--:B------:R-:W-:Y:S01]  /*113e0*/  ISETP.GE.AND P1, PT, R9, R12.reuse, PT ;  /* 0x0000000c0900720c */ /* 0x080fe20003f26270 */
[----:B------:R2:W3:Y:S04]  /*113f0*/  SHFL.IDX PT, R22, R5, RZ, 0x1c1f ;  /* 0x001c1fff05167589 */ /* 0x0004e800000e0000 */
[----:B----4-:R2:W-:Y:S01]  /*11400*/  @!P0 ST.E [R14.64], R8 ;  /* 0x000000080e008985 */ /* 0x0105e2000c10190c */
[----:B------:R-:W-:-:S03]  /*11410*/  ISETP.GE.AND P0, PT, R13, R12, PT ;  /* 0x0000000c0d00720c */ /* 0x000fc60003f06270 */
[----:B------:R2:W4:Y:S01]  /*11420*/  SHFL.IDX PT, R23, R4, RZ, 0x1c1f ;  /* 0x001c1fff04177589 */ /* 0x00052200000e0000 */
[----:B-1----:R-:W-:-:S09]  /*11430*/  P2R R2, PR, RZ, 0x2 ;  /* 0x00000002ff027803 */ /* 0x002fd20000000000 */
[----:B------:R-:W-:Y:S05]  /*11440*/  @P0 BRA `(.L_x_534) ;  /* 0x0000045000000947 */ /* 0x000fea0003800000 */
[C---:B------:R-:W-:Y:S02]  /*11450*/  IADD3 R9, R3.reuse, 0x8, RZ ;  /* 0x0000000803097810 */ /* 0x040fe40007ffe0ff */
[C---:B--2---:R-:W-:Y:S02]  /*11460*/  IADD3 R7, R3.reuse, 0x10, RZ ;  /* 0x0000001003077810 */ /* 0x044fe40007ffe0ff */
[----:B------:R-:W-:Y:S02]  /*11470*/  IADD3 R0, R3, 0x18, RZ ;  /* 0x0000001803007810 */ /* 0x000fe40007ffe0ff */
[----:B------:R-:W-:Y:S02]  /*11480*/  ISETP.GE.AND P1, PT, R9, c[0x0][0x3c8], PT ;  /* 0x0000f20009007a0c */ /* 0x000fe40003f26270 */
[----:B------:R-:W-:Y:S02]  /*11490*/  ISETP.GE.AND P0, PT, R7, c[0x0][0x3c8], PT ;  /* 0x0000f20007007a0c */ /* 0x000fe40003f06270 */
[----:B------:R-:W-:-:S02]  /*114a0*/  ISETP.GE.AND P4, PT, R0, c[0x0][0x3c8], PT ;  /* 0x0000f20000007a0c */ /* 0x000fc40003f86270 */
[C---:B------:R-:W-:Y:S02]  /*114b0*/  ISETP.GE.AND P2, PT, R3.reuse, c[0x0][0x3c8], PT ;  /* 0x0000f20003007a0c */ /* 0x040fe40003f46270 */
[C---:B------:R-:W-:Y:S02]  /*114c0*/  IADD3 R14, R3.reuse, 0x28, RZ ;  /* 0x00000028030e7810 */ /* 0x040fe40007ffe0ff */
[C---:B------:R-:W-:Y:S02]  /*114d0*/  IADD3 R12, R3.reuse, 0x30, RZ ;  /* 0x00000030030c7810 */ /* 0x040fe40007ffe0ff */
[----:B------:R-:W-:Y:S02]  /*114e0*/  IADD3 R15, R3, 0x58, RZ ;  /* 0x00000058030f7810 */ /* 0x000fe40007ffe0ff */
[----:B------:R-:W-:Y:S02]  /*114f0*/  @!P1 LEA.HI R9, R9, R9, RZ, 0x1 ;  /* 0x0000000909099211 */ /* 0x000fe400078f08ff */
[----:B------:R-:W-:-:S02]  /*11500*/  @!P0 LEA.HI R7, R7, R7, RZ, 0x1 ;  /* 0x0000000707078211 */ /* 0x000fc400078f08ff */
[----:B------:R-:W-:Y:S01]  /*11510*/  @!P4 LEA.HI R0, R0, R0, RZ, 0x1 ;  /* 0x000000000000c211 */ /* 0x000fe200078f08ff */
[--C-:B---34-:R-:W-:Y:S01]  /*11520*/  @!P2 IMAD.WIDE R10, R3, 0x4, R22.reuse ;  /* 0x00000004030aa825 */ /* 0x118fe200078e0216 */
[----:B------:R-:W-:Y:S02]  /*11530*/  @!P1 LOP3.LUT R9, R9, 0xfffffffe, RZ, 0xc0, !PT ;  /* 0xfffffffe09099812 */ /* 0x000fe400078ec0ff */
[----:B------:R-:W-:Y:S02]  /*11540*/  @!P0 LOP3.LUT R7, R7, 0xfffffffe, RZ, 0xc0, !PT ;  /* 0xfffffffe07078812 */ /* 0x000fe400078ec0ff */
[----:B------:R-:W-:Y:S01]  /*11550*/  @!P4 LOP3.LUT R13, R0, 0xfffffffe, RZ, 0xc0, !PT ;  /* 0xfffffffe000dc812 */ /* 0x000fe200078ec0ff */
[--C-:B------:R-:W-:Y:S01]  /*11560*/  @!P1 IMAD.WIDE R8, R9, 0x4, R22.reuse ;  /* 0x0000000409089825 */ /* 0x100fe200078e0216 */
[----:B------:R-:W-:Y:S01]  /*11570*/  IADD3 R0, R3, 0x20, RZ ;  /* 0x0000002003007810 */ /* 0x000fe20007ffe0ff */
[----:B------:R1:W-:Y:S01]  /*11580*/  @!P2 ST.E.64 [R10.64], R144 ;  /* 0x000000900a00a985 */ /* 0x0003e2000c101b0c */
[----:B------:R-:W-:Y:S01]  /*11590*/  ISETP.GE.AND P2, PT, R14, c[0x0][0x3c8], PT ;  /* 0x0000f2000e007a0c */ /* 0x000fe20003f46270 */
[--C-:B------:R-:W-:Y:S01]  /*115a0*/  @!P0 IMAD.WIDE R6, R7, 0x4, R22.reuse ;  /* 0x0000000407068825 */ /* 0x100fe200078e0216 */
[----:B------:R-:W-:Y:S01]  /*115b0*/  ISETP.GE.AND P3, PT, R0, c[0x0][0x3c8], PT ;  /* 0x0000f20000007a0c */ /* 0x000fe20003f66270 */
[----:B------:R2:W-:Y:S01]  /*115c0*/  @!P1 ST.E.64 [R8.64], R100 ;  /* 0x0000006408009985 */ /* 0x0005e2000c101b0c */
[----:B------:R-:W-:Y:S01]  /*115d0*/  ISETP.GE.AND P1, PT, R12, c[0x0][0x3c8], PT ;  /* 0x0000f2000c007a0c */ /* 0x000fe20003f26270 */
[----:B------:R-:W-:Y:S01]  /*115e0*/  @!P4 IMAD.WIDE R16, R13, 0x4, R22 ;  /* 0x000000040d10c825 */ /* 0x000fe200078e0216 */
[----:B------:R-:W-:Y:S01]  /*115f0*/  IADD3 R13, R3, 0x38, RZ ;  /* 0x00000038030d7810 */ /* 0x000fe20007ffe0ff */
[----:B------:R3:W-:Y:S03]  /*11600*/  @!P0 ST.E.64 [R6.64], R104 ;  /* 0x0000006806008985 */ /* 0x0007e6000c101b0c */
[----:B------:R-:W-:Y:S01]  /*11610*/  ISETP.GE.AND P0, PT, R13, c[0x0][0x3c8], PT ;  /* 0x0000f2000d007a0c */ /* 0x000fe20003f06270 */
[----:B------:R4:W-:Y:S02]  /*11620*/  @!P4 ST.E.64 [R16.64], R116 ;  /* 0x000000741000c985 */ /* 0x0009e4000c101b0c */
[----:B------:R-:W-:-:S02]  /*11630*/  @!P2 LEA.HI R14, R14, R14, RZ, 0x1 ;  /* 0x0000000e0e0ea211 */ /* 0x000fc400078f08ff */
[----:B------:R-:W-:Y:S02]  /*11640*/  @!P3 LEA.HI R0, R0, R0, RZ, 0x1 ;  /* 0x000000000000b211 */ /* 0x000fe400078f08ff */
[----:B------:R-:W-:-:S06]  /*11650*/  @!P1 LEA.HI R12, R12, R12, RZ, 0x1 ;  /* 0x0000000c0c0c9211 */ /* 0x000fcc00078f08ff */
[----:B------:R-:W-:-:S04]  /*11660*/  @!P0 LEA.HI R13, R13, R13, RZ, 0x1 ;  /* 0x0000000d0d0d8211 */ /* 0x000fc800078f08ff */
[----:B------:R-:W-:Y:S02]  /*11670*/  @!P0 LOP3.LUT R13, R13, 0xfffffffe, RZ, 0xc0, !PT ;  /* 0xfffffffe0d0d8812 */ /* 0x000fe400078ec0ff */
[----:B-1----:R-:W-:Y:S02]  /*11680*/  @!P1 LOP3.LUT R11, R12, 0xfffffffe, RZ, 0xc0, !PT ;  /* 0xfffffffe0c0b9812 */ /* 0x002fe400078ec0ff */
[----:B--2---:R-:W-:Y:S01]  /*11690*/  @!P2 LOP3.LUT R9, R14, 0xfffffffe, RZ, 0xc0, !PT ;  /* 0xfffffffe0e09a812 */ /* 0x004fe200078ec0ff */
[--C-:B------:R-:W-:Y:S01]  /*116a0*/  @!P0 IMAD.WIDE R12, R13, 0x4, R22.reuse ;  /* 0x000000040d0c8825 */ /* 0x100fe200078e0216 */
[----:B------:R-:W-:Y:S02]  /*116b0*/  IADD3 R14, R3, 0x48, RZ ;  /* 0x00000048030e7810 */ /* 0x000fe40007ffe0ff */
[----:B---3--:R-:W-:Y:S01]  /*116c0*/  @!P3 LOP3.LUT R7, R0, 0xfffffffe, RZ, 0xc0, !PT ;  /* 0xfffffffe0007b812 */ /* 0x008fe200078ec0ff */
[----:B------:R-:W-:Y:S01]  /*116d0*/  @!P2 IMAD.WIDE R8, R9, 0x4, R22 ;  /* 0x000000040908a825 */ /* 0x000fe200078e0216 */
[----:B------:R-:W-:-:S02]  /*116e0*/  IADD3 R0, R3, 0x40, RZ ;  /* 0x0000004003007810 */ /* 0x000fc40007ffe0ff */
[----:B----4-:R-:W-:Y:S01]  /*116f0*/  IADD3 R16, R3, 0x50, RZ ;  /* 0x0000005003107810 */ /* 0x010fe20007ffe0ff */
[----:B------:R-:W-:-:S04]  /*11700*/  @!P3 IMAD.WIDE R6, R7, 0x4, R22 ;  /* 0x000000040706b825 */ /* 0x000fc800078e0216 */
[----:B------:R-:W-:Y:S01]  /*11710*/  @!P1 IMAD.WIDE R10, R11, 0x4, R22 ;  /* 0x000000040b0a9825 */ /* 0x000fe200078e0216 */
[----:B------:R1:W-:Y:S01]  /*11720*/  @!P3 ST.E.64 [R6.64], R120 ;  /* 0x000000780600b985 */ /* 0x0003e2000c101b0c */
[----:B------:R-:W-:-:S03]  /*11730*/  ISETP.GE.AND P3, PT, R0, c[0x0][0x3c8], PT ;  /* 0x0000f20000007a0c */ /* 0x000fc60003f66270 */
[----:B------:R2:W-:Y:S01]  /*11740*/  @!P2 ST.E.64 [R8.64], R128 ;  /* 0x000000800800a985 */ /* 0x0005e2000c101b0c */
[----:B------:R-:W-:-:S03]  /*11750*/  ISETP.GE.AND P2, PT, R14, c[0x0][0x3c8], PT ;  /* 0x0000f2000e007a0c */ /* 0x000fc60003f46270 */
[----:B------:R3:W-:Y:S01]  /*11760*/  @!P1 ST.E.64 [R10.64], R52 ;  /* 0x000000340a009985 */ /* 0x0007e2000c101b0c */
[----:B------:R-:W-:-:S03]  /*11770*/  ISETP.GE.AND P1, PT, R16, c[0x0][0x3c8], PT ;  /* 0x0000f20010007a0c */ /* 0x000fc60003f26270 */
[----:B------:R4:W-:Y:S01]  /*11780*/  @!P0 ST.E.64 [R12.64], R64 ;  /* 0x000000400c008985 */ /* 0x0009e2000c101b0c */
[----:B------:R-:W-:Y:S02]  /*11790*/  ISETP.GE.AND P0, PT, R15, c[0x0][0x3c8], PT ;  /* 0x0000f2000f007a0c */ /* 0x000fe40003f06270 */
[----:B------:R-:W-:-:S03]  /*117a0*/  @!P3 LEA.HI R0, R0, R0, RZ, 0x1 ;  /* 0x000000000000b211 */ /* 0x000fc600078f08ff */
[----:B------:R-:W-:-:S04]  /*117b0*/  @!P2 LEA.HI R14, R14, R14, RZ, 0x1 ;  /* 0x0000000e0e0ea211 */ /* 0x000fc800078f08ff */
[----:B------:R-:W-:-:S04]  /*117c0*/  @!P1 LEA.HI R16, R16, R16, RZ, 0x1 ;  /* 0x0000001010109211 */ /* 0x000fc800078f08ff */
[----:B------:R-:W-:Y:S02]  /*117d0*/  @!P0 LEA.HI R15, R15, R15, RZ, 0x1 ;  /* 0x0000000f0f0f8211 */ /* 0x000fe400078f08ff */
[----:B-1----:R-:W-:Y:S02]  /*117e0*/  @!P3 LOP3.LUT R7, R0, 0xfffffffe, RZ, 0xc0, !PT ;  /* 0xfffffffe0007b812 */ /* 0x002fe400078ec0ff */
[----:B------:R-:W-:Y:S02]  /*117f0*/  @!P0 LOP3.LUT R15, R15, 0xfffffffe, RZ, 0xc0, !PT ;  /* 0xfffffffe0f0f8812 */ /* 0x000fe400078ec0ff */
[----:B--2---:R-:W-:Y:S01]  /*11800*/  @!P2 LOP3.LUT R9, R14, 0xfffffffe, RZ, 0xc0, !PT ;  /* 0xfffffffe0e09a812 */ /* 0x004fe200078ec0ff */
[----:B------:R-:W-:Y:S01]  /*11810*/  @!P3 IMAD.WIDE R6, R7, 0x4, R22 ;  /* 0x000000040706b825 */ /* 0x000fe200078e0216 */
[----:B---3--:R-:W-:-:S03]  /*11820*/  @!P1 LOP3.LUT R11, R16, 0xfffffffe, RZ, 0xc0, !PT ;  /* 0xfffffffe100b9812 */ /* 0x008fc600078ec0ff */
[--C-:B------:R-:W-:Y:S01]  /*11830*/  @!P2 IMAD.WIDE R8, R9, 0x4, R22.reuse ;  /* 0x000000040908a825 */ /* 0x100fe200078e0216 */
[----:B------:R4:W-:Y:S03]  /*11840*/  @!P3 ST.E.64 [R6.64], R68 ;  /* 0x000000440600b985 */ /* 0x0009e6000c101b0c */
[--C-:B------:R-:W-:Y:S01]  /*11850*/  @!P1 IMAD.WIDE R10, R11, 0x4, R22.reuse ;  /* 0x000000040b0a9825 */ /* 0x100fe200078e0216 */
[----:B------:R4:W-:Y:S03]  /*11860*/  @!P2 ST.E.64 [R8.64], R80 ;  /* 0x000000500800a985 */ /* 0x0009e6000c101b0c */
[----:B------:R-:W-:Y:S01]  /*11870*/  @!P0 IMAD.WIDE R22, R15, 0x4, R22 ;  /* 0x000000040f168825 */ /* 0x000fe200078e0216 */
[----:B------:R4:W-:Y:S04]  /*11880*/  @!P1 ST.E.64 [R10.64], R84 ;  /* 0x000000540a009985 */ /* 0x0009e8000c101b0c */
[----:B------:R4:W-:Y:S02]  /*11890*/  @!P0 ST.E.64 [R22.64], R96 ;  /* 0x0000006016008985 */ /* 0x0009e4000c101b0c */
.L_x_534:
[----:B------:R-:W-:Y:S05]  /*118a0*/  BSYNC B0 ;  /* 0x0000000000007941 */ /* 0x000fea0003800000 */
.L_x_533:
[----:B----4-:R1:W4:Y:S01]  /*118b0*/  SHFL.IDX PT, R13, R4, 0x1, 0x1c1f ;  /* 0x003c1f00040d7f89 */ /* 0x01032200000e0000 */
[----:B------:R-:W-:Y:S03]  /*118c0*/  BSSY B0, `(.L_x_535) ;  /* 0x0000048000007945 */ /* 0x000fe60003800000 */
[----:B------:R1:W2:Y:S01]  /*118d0*/  SHFL.IDX PT, R12, R5, 0x1, 0x1c1f ;  /* 0x003c1f00050c7f89 */ /* 0x0002a200000e0000 */
[----:B------:R-:W-:Y:S05]  /*118e0*/  @P5 BRA `(.L_x_536) ;  /* 0x0000045000005947 */ /* 0x000fea0003800000 */
[C---:B------:R-:W-:Y:S02]  /*118f0*/  IADD3 R10, R3.reuse, 0x8, RZ ;  /* 0x00000008030a7810 */ /* 0x040fe40007ffe0ff */
[----:B------:R-:W-:-:S02]  /*11900*/  ISETP.GE.AND P1, PT, R3, c[0x0][0x3c8], PT ;  /* 0x0000f20003007a0c */ /* 0x000fc40003f26270 */
[----:B------:R-:W-:Y:S02]  /*11910*/  ISETP.GE.AND P0, PT, R10, c[0x0][0x3c8], PT ;  /* 0x0000f2000a007a0c */ /* 0x000fe40003f06270 */
[C---:B------:R-:W-:Y:S02]  /*11920*/  IADD3 R9, R3.reuse, 0x10, RZ ;  /* 0x0000001003097810 */ /* 0x040fe40007ffe0ff */
[----:B--2---:R-:W-:Y:S02]  /*11930*/  IADD3 R8, R3, 0x18, RZ ;  /* 0x0000001803087810 */ /* 0x004fe40007ffe0ff */
[----:B------:R-:W-:Y:S02]  /*11940*/  ISETP.GE.AND P4, PT, R9, c[0x0][0x3c8], PT ;  /* 0x0000f20009007a0c */ /* 0x000fe40003f86270 */
[C---:B------:R-:W-:Y:S02]  /*11950*/  IADD3 R7, R3.reuse, 0x20, RZ ;  /* 0x0000002003077810 */ /* 0x040fe40007ffe0ff */
[C---:B------:R-:W-:Y:S01]  /*11960*/  IADD3 R6, R3.reuse, 0x28, RZ ;  /* 0x0000002803067810 */ /* 0x040fe20007ffe0ff */
[C---:B----4-:R-:W-:Y:S01]  /*11970*/  @!P1 IMAD.WIDE R14, R3.reuse, 0x4, R12 ;  /* 0x00000004030e9825 */ /* 0x050fe200078e020c */
[----:B------:R-:W-:-:S02]  /*11980*/  IADD3 R0, R3, 0x30, RZ ;  /* 0x0000003003007810 */ /* 0x000fc40007ffe0ff */
[----:B------:R-:W-:Y:S02]  /*11990*/  @!P0 LEA.HI R10, R10, R10, RZ, 0x1 ;  /* 0x0000000a0a0a8211 */ /* 0x000fe400078f08ff */
[----:B------:R-:W-:Y:S01]  /*119a0*/  ISETP.GE.AND P3, PT, R8, c[0x0][0x3c8], PT ;  /* 0x0000f20008007a0c */ /* 0x000fe20003f66270 */
[----:B------:R2:W-:Y:S01]  /*119b0*/  @!P1 ST.E.64 [R14.64], R146 ;  /* 0x000000920e009985 */ /* 0x0005e2000c101b0c */
[----:B------:R-:W-:Y:S02]  /*119c0*/  @!P0 LOP3.LUT R10, R10, 0xfffffffe, RZ, 0xc0, !PT ;  /* 0xfffffffe0a0a8812 */ /* 0x000fe400078ec0ff */
[----:B------:R-:W-:Y:S02]  /*119d0*/  ISETP.GE.AND P2, PT, R7, c[0x0][0x3c8], PT ;  /* 0x0000f20007007a0c */ /* 0x000fe40003f46270 */
[----:B------:R-:W-:Y:S01]  /*119e0*/  ISETP.GE.AND P1, PT, R6, c[0x0][0x3c8], PT ;  /* 0x0000f20006007a0c */ /* 0x000fe20003f26270 */
[----:B------:R-:W-:Y:S01]  /*119f0*/  @!P0 IMAD.WIDE R10, R10, 0x4, R12 ;  /* 0x000000040a0a8825 */ /* 0x000fe200078e020c */
[----:B------:R-:W-:-:S02]  /*11a00*/  @!P4 LEA.HI R9, R9, R9, RZ, 0x1 ;  /* 0x000000090909c211 */ /* 0x000fc400078f08ff */
[----:B------:R-:W-:Y:S02]  /*11a10*/  IADD3 R18, R3, 0x40, RZ ;  /* 0x0000004003127810 */ /* 0x000fe40007ffe0ff */
[----:B------:R4:W-:Y:S01]  /*11a20*/  @!P0 ST.E.64 [R10.64], R102 ;  /* 0x000000660a008985 */ /* 0x0009e2000c101b0c */
[----:B------:R-:W-:Y:S02]  /*11a30*/  ISETP.GE.AND P0, PT, R0, c[0x0][0x3c8], PT ;  /* 0x0000f20000007a0c */ /* 0x000fe40003f06270 */
[----:B------:R-:W-:Y:S02]  /*11a40*/  @!P3 LEA.HI R8, R8, R8, RZ, 0x1 ;  /* 0x000000080808b211 */ /* 0x000fe400078f08ff */
[----:B------:R-:W-:Y:S02]  /*11a50*/  @!P4 LOP3.LUT R9, R9, 0xfffffffe, RZ, 0xc0, !PT ;  /* 0xfffffffe0909c812 */ /* 0x000fe400078ec0ff */
[----:B------:R-:W-:Y:S02]  /*11a60*/  @!P2 LEA.HI R7, R7, R7, RZ, 0x1 ;  /* 0x000000070707a211 */ /* 0x000fe400078f08ff */
[----:B------:R-:W-:-:S02]  /*11a70*/  @!P1 LEA.HI R6, R6, R6, RZ, 0x1 ;  /* 0x0000000606069211 */ /* 0x000fc400078f08ff */
[----:B------:R-:W-:Y:S02]  /*11a80*/  @!P3 LOP3.LUT R17, R8, 0xfffffffe, RZ, 0xc0, !PT ;  /* 0xfffffffe0811b812 */ /* 0x000fe400078ec0ff */
[----:B------:R-:W-:Y:S02]  /*11a90*/  @!P2 LOP3.LUT R7, R7, 0xfffffffe, RZ, 0xc0, !PT ;  /* 0xfffffffe0707a812 */ /* 0x000fe400078ec0ff */
[----:B------:R-:W-:Y:S01]  /*11aa0*/  @!P0 LEA.HI R0, R0, R0, RZ, 0x1 ;  /* 0x0000000000008211 */ /* 0x000fe200078f08ff */
[--C-:B------:R-:W-:Y:S01]  /*11ab0*/  @!P3 IMAD.WIDE R16, R17, 0x4, R12.reuse ;  /* 0x000000041110b825 */ /* 0x100fe200078e020c */
[C---:B------:R-:W-:Y:S02]  /*11ac0*/  IADD3 R20, R3.reuse, 0x48, RZ ;  /* 0x0000004803147810 */ /* 0x040fe40007ffe0ff */
[----:B------:R-:W-:Y:S01]  /*11ad0*/  IADD3 R19, R3, 0x50, RZ ;  /* 0x0000005003137810 */ /* 0x000fe20007ffe0ff */
[----:B--2---:R-:W-:Y:S01]  /*11ae0*/  @!P4 IMAD.WIDE R14, R9, 0x4, R12 ;  /* 0x00000004090ec825 */ /* 0x004fe200078e020c */
[----:B------:R-:W-:-:S03]  /*11af0*/  @!P1 LOP3.LUT R9, R6, 0xfffffffe, RZ, 0xc0, !PT ;  /* 0xfffffffe06099812 */ /* 0x000fc600078ec0ff */
[--C-:B------:R-:W-:Y:S01]  /*11b00*/  @!P2 IMAD.WIDE R6, R7, 0x4, R12.reuse ;  /* 0x000000040706a825 */ /* 0x100fe200078e020c */
[----:B------:R2:W-:Y:S03]  /*11b10*/  @!P4 ST.E.64 [R14.64], R106 ;  /* 0x0000006a0e00c985 */ /* 0x0005e6000c101b0c */
[--C-:B------:R-:W-:Y:S01]  /*11b20*/  @!P1 IMAD.WIDE R8, R9, 0x4, R12.reuse ;  /* 0x0000000409089825 */ /* 0x100fe200078e020c */
[----:B----4-:R-:W-:Y:S01]  /*11b30*/  @!P0 LOP3.LUT R11, R0, 0xfffffffe, RZ, 0xc0, !PT ;  /* 0xfffffffe000b8812 */ /* 0x010fe200078ec0ff */
[----:B------:R-:W-:Y:S01]  /*11b40*/  @!P3 ST.E.64 [R16.64], R118 ;  /* 0x000000761000b985 */ /* 0x000fe2000c101b0c */
[----:B------:R-:W-:Y:S02]  /*11b50*/  IADD3 R0, R3, 0x38, RZ ;  /* 0x0000003803007810 */ /* 0x000fe40007ffe0ff */
[----:B------:R-:W-:Y:S01]  /*11b60*/  ISETP.GE.AND P3, PT, R18, c[0x0][0x3c8], PT ;  /* 0x0000f20012007a0c */ /* 0x000fe20003f66270 */
[----:B------:R-:W-:Y:S01]  /*11b70*/  @!P0 IMAD.WIDE R10, R11, 0x4, R12 ;  /* 0x000000040b0a8825 */ /* 0x000fe200078e020c */
[----:B------:R-:W-:Y:S01]  /*11b80*/  ISETP.GE.AND P4, PT, R0, c[0x0][0x3c8], PT ;  /* 0x0000f20000007a0c */ /* 0x000fe20003f86270 */
[----:B------:R4:W-:Y:S01]  /*11b90*/  @!P2 ST.E.64 [R6.64], R122 ;  /* 0x0000007a0600a985 */ /* 0x0009e2000c101b0c */
[----:B------:R-:W-:-:S03]  /*11ba0*/  ISETP.GE.AND P2, PT, R20, c[0x0][0x3c8], PT ;  /* 0x0000f20014007a0c */ /* 0x000fc60003f46270 */
[----:B------:R1:W-:Y:S01]  /*11bb0*/  @!P1 ST.E.64 [R8.64], R130 ;  /* 0x0000008208009985 */ /* 0x0003e2000c101b0c */
[----:B------:R-:W-:-:S03]  /*11bc0*/  ISETP.GE.AND P1, PT, R19, c[0x0][0x3c8], PT ;  /* 0x0000f20013007a0c */ /* 0x000fc60003f26270 */
[----:B------:R3:W-:Y:S02]  /*11bd0*/  @!P0 ST.E.64 [R10.64], R54 ;  /* 0x000000360a008985 */ /* 0x0007e4000c101b0c */
[----:B------:R-:W-:Y:S02]  /*11be0*/  @!P3 LEA.HI R18, R18, R18, RZ, 0x1 ;  /* 0x000000121212b211 */ /* 0x000fe400078f08ff */
[----:B------:R-:W-:Y:S02]  /*11bf0*/  @!P4 LEA.HI R0, R0, R0, RZ, 0x1 ;  /* 0x000000000000c211 */ /* 0x000fe400078f08ff */
[----:B------:R-:W-:Y:S02]  /*11c00*/  @!P2 LEA.HI R20, R20, R20, RZ, 0x1 ;  /* 0x000000141414a211 */ /* 0x000fe400078f08ff */
[----:B--2---:R-:W-:Y:S02]  /*11c10*/  IADD3 R14, R3, 0x58, RZ ;  /* 0x00000058030e7810 */ /* 0x004fe40007ffe0ff */
[----:B------:R-:W-:-:S02]  /*11c20*/  @!P1 LEA.HI R19, R19, R19, RZ, 0x1 ;  /* 0x0000001313139211 */ /* 0x000fc400078f08ff */
[----:B------:R-:W-:Y:S02]  /*11c30*/  ISETP.GE.AND P0, PT, R14, c[0x0][0x3c8], PT ;  /* 0x0000f2000e007a0c */ /* 0x000fe40003f06270 */
[----:B------:R-:W-:Y:S02]  /*11c40*/  @!P1 LOP3.LUT R19, R19, 0xfffffffe, RZ, 0xc0, !PT ;  /* 0xfffffffe13139812 */ /* 0x000fe400078ec0ff */
[----:B----4-:R-:W-:-:S03]  /*11c50*/  @!P4 LOP3.LUT R7, R0, 0xfffffffe, RZ, 0xc0, !PT ;  /* 0xfffffffe0007c812 */ /* 0x010fc600078ec0ff */
[----:B------:R-:W-:Y:S01]  /*11c60*/  @!P1 IMAD.WIDE R16, R19, 0x4, R12 ;  /* 0x0000000413109825 */ /* 0x000fe200078e020c */
[----:B-1----:R-:W-:-:S03]  /*11c70*/  @!P3 LOP3.LUT R9, R18, 0xfffffffe, RZ, 0xc0, !PT ;  /* 0xfffffffe1209b812 */ /* 0x002fc600078ec0ff */
[--C-:B------:R-:W-:Y:S02]  /*11c80*/  @!P4 IMAD.WIDE R6, R7, 0x4, R12.reuse ;  /* 0x000000040706c825 */ /* 0x100fe400078e020c */
[----:B------:R-:W-:Y:S02]  /*11c90*/  @!P0 LEA.HI R14, R14, R14, RZ, 0x1 ;  /* 0x0000000e0e0e8211 */ /* 0x000fe400078f08ff */
[----:B---3--:R-:W-:Y:S01]  /*11ca0*/  @!P2 LOP3.LUT R11, R20, 0xfffffffe, RZ, 0xc0, !PT ;  /* 0xfffffffe140ba812 */ /* 0x008fe200078ec0ff */
[--C-:B------:R-:W-:Y:S01]  /*11cb0*/  @!P3 IMAD.WIDE R8, R9, 0x4, R12.reuse ;  /* 0x000000040908b825 */ /* 0x100fe200078e020c */
[----:B------:R-:W-:Y:S01]  /*11cc0*/  @!P0 LOP3.LUT R15, R14, 0xfffffffe, RZ, 0xc0, !PT ;  /* 0xfffffffe0e0f8812 */ /* 0x000fe200078ec0ff */
[----:B------:R1:W-:Y:S02]  /*11cd0*/  @!P4 ST.E.64 [R6.64], R66 ;  /* 0x000000420600c985 */ /* 0x0003e4000c101b0c */
[--C-:B------:R-:W-:Y:S02]  /*11ce0*/  @!P2 IMAD.WIDE R10, R11, 0x4, R12.reuse ;  /* 0x000000040b0aa825 */ /* 0x100fe400078e020c */
[----:B------:R1:W-:Y:S02]  /*11cf0*/  @!P3 ST.E.64 [R8.64], R70 ;  /* 0x000000460800b985 */ /* 0x0003e4000c101b0c */
[----:B------:R-:W-:-:S02]  /*11d00*/  @!P0 IMAD.WIDE R12, R15, 0x4, R12 ;  /* 0x000000040f0c8825 */ /* 0x000fc400078e020c */
[----:B------:R1:W-:Y:S04]  /*11d10*/  @!P2 ST.E.64 [R10.64], R82 ;  /* 0x000000520a00a985 */ /* 0x0003e8000c101b0c */
[----:B------:R1:W-:Y:S04]  /*11d20*/  @!P1 ST.E.64 [R16.64], R86 ;  /* 0x0000005610009985 */ /* 0x0003e8000c101b0c */
[----:B------:R1:W-:Y:S02]  /*11d30*/  @!P0 ST.E.64 [R12.64], R98 ;  /* 0x000000620c008985 */ /* 0x0003e4000c101b0c */
.L_x_536:
[----:B------:R-:W-:Y:S05]  /*11d40*/  BSYNC B0 ;  /* 0x0000000000007941 */ /* 0x000fea0003800000 */
.L_x_535:
[----:B-1----:R1:W4:Y:S01]  /*11d50*/  SHFL.IDX PT, R11, R4, 0x2, 0x1c1f ;  /* 0x005c1f00040b7f89 */ /* 0x00232200000e0000 */
[----:B------:R-:W-:Y:S03]  /*11d60*/  BSSY B0, `(.L_x_537) ;  /* 0x0000048000007945 */ /* 0x000fe60003800000 */
[----:B------:R1:W3:Y:S01]  /*11d70*/  SHFL.IDX PT, R10, R5, 0x2, 0x1c1f ;  /* 0x005c1f00050a7f89 */ /* 0x0002e200000e0000 */
[----:B------:R-:W-:Y:S05]  /*11d80*/  @P6 BRA `(.L_x_538) ;  /* 0x0000045000006947 */ /* 0x000fea0003800000 */
[C---:B------:R-:W-:Y:S02]  /*11d90*/  IADD3 R9, R3.reuse, 0x8, RZ ;  /* 0x0000000803097810 */ /* 0x040fe40007ffe0ff */
[----:B--2---:R-:W-:-:S02]  /*11da0*/  IADD3 R8, R3, 0x10, RZ ;  /* 0x0000001003087810 */ /* 0x004fc40007ffe0ff */
[----:B------:R-:W-:Y:S02]  /*11db0*/  ISETP.GE.AND P4, PT, R9, c[0x0][0x3c8], PT ;  /* 0x0000f20009007a0c */ /* 0x000fe40003f86270 */
[C---:B------:R-:W-:Y:S02]  /*11dc0*/  IADD3 R7, R3.reuse, 0x18, RZ ;  /* 0x0000001803077810 */ /* 0x040fe40007ffe0ff */
[C---:B------:R-:W-:Y:S02]  /*11dd0*/  IADD3 R6, R3.reuse, 0x20, RZ ;  /* 0x0000002003067810 */ /* 0x040fe40007ffe0ff */
[C---:B------:R-:W-:Y:S02]  /*11de0*/  IADD3 R0, R3.reuse, 0x28, RZ ;  /* 0x0000002803007810 */ /* 0x040fe40007ffe0ff */
[----:B------:R-:W-:Y:S02]  /*11df0*/  ISETP.GE.AND P3, PT, R8, c[0x0][0x3c8], PT ;  /* 0x0000f20008007a0c */ /* 0x000fe40003f66270 */
[----:B------:R-:W-:-:S02]  /*11e00*/  ISETP.GE.AND P5, PT, R3, c[0x0][0x3c8], PT ;  /* 0x0000f20003007a0c */ /* 0x000fc40003fa6270 */
[----:B------:R-:W-:Y:S02]  /*11e10*/  ISETP.GE.AND P2, PT, R7, c[0x0][0x3c8], PT ;  /* 0x0000f20007007a0c */ /* 0x000fe40003f46270 */
[----:B------:R-:W-:Y:S02]  /*11e20*/  ISETP.GE.AND P1, PT, R6, c[0x0][0x3c8], PT ;  /* 0x0000f20006007a0c */ /* 0x000fe40003f26270 */
[----:B------:R-:W-:Y:S02]  /*11e30*/  ISETP.GE.AND P0, PT, R0, c[0x0][0x3c8], PT ;  /* 0x0000f20000007a0c */ /* 0x000fe40003f06270 */
[----:B------:R-:W-:Y:S02]  /*11e40*/  @!P4 LEA.HI R9, R9, R9, RZ, 0x1 ;  /* 0x000000090909c211 */ /* 0x000fe400078f08ff */
[C---:B------:R-:W-:Y:S02]  /*11e50*/  IADD3 R18, R3.reuse, 0x38, RZ ;  /* 0x0000003803127810 */ /* 0x040fe40007ffe0ff */
[----:B------:R-:W-:Y:S01]  /*11e60*/  @!P3 LEA.HI R8, R8, R8, RZ, 0x1 ;  /* 0x000000080808b211 */ /* 0x000fe200078f08ff */
[----:B---34-:R-:W-:Y:S01]  /*11e70*/  @!P5 IMAD.WIDE R12, R3, 0x4, R10 ;  /* 0x00000004030cd825 */ /* 0x018fe200078e020a */
[----:B------:R-:W-:-:S02]  /*11e80*/  @!P4 LOP3.LUT R9, R9, 0xfffffffe, RZ, 0xc0, !PT ;  /* 0xfffffffe0909c812 */ /* 0x000fc400078ec0ff */
[----:B------:R-:W-:Y:S02]  /*11e90*/  @!P2 LEA.HI R7, R7, R7, RZ, 0x1 ;  /* 0x000000070707a211 */ /* 0x000fe400078f08ff */
[----:B------:R-:W-:Y:S01]  /*11ea0*/  @!P1 LEA.HI R6, R6, R6, RZ, 0x1 ;  /* 0x0000000606069211 */ /* 0x000fe200078f08ff */
[--C-:B------:R-:W-:Y:S01]  /*11eb0*/  @!P4 IMAD.WIDE R16, R9, 0x4, R10.reuse ;  /* 0x000000040910c825 */ /* 0x100fe200078e020a */
[----:B------:R-:W-:Y:S01]  /*11ec0*/  @!P0 LEA.HI R0, R0, R0, RZ, 0x1 ;  /* 0x0000000000008211 */ /* 0x000fe200078f08ff */
[----:B------:R2:W-:Y:S01]  /*11ed0*/  @!P5 ST.E.64 [R12.64], R140 ;  /* 0x0000008c0c00d985 */ /* 0x0005e2000c101b0c */
[----:B------:R-:W-:Y:S02]  /*11ee0*/  @!P3 LOP3.LUT R15, R8, 0xfffffffe, RZ, 0xc0, !PT ;  /* 0xfffffffe080fb812 */ /* 0x000fe400078ec0ff */
[----:B------:R-:W-:Y:S01]  /*11ef0*/  @!P2 LOP3.LUT R7, R7, 0xfffffffe, RZ, 0xc0, !PT ;  /* 0xfffffffe0707a812 */ /* 0x000fe200078ec0ff */
[----:B------:R3:W-:Y:S01]  /*11f00*/  @!P4 ST.E.64 [R16.64], R136 ;  /* 0x000000881000c985 */ /* 0x0007e2000c101b0c */
[----:B------:R-:W-:Y:S01]  /*11f10*/  @!P1 LOP3.LUT R9, R6, 0xfffffffe, RZ, 0xc0, !PT ;  /* 0xfffffffe06099812 */ /* 0x000fe200078ec0ff */
[----:B------:R-:W-:Y:S01]  /*11f20*/  @!P3 IMAD.WIDE R14, R15, 0x4, R10 ;  /* 0x000000040f0eb825 */ /* 0x000fe200078e020a */
[----:B------:R-:W-:-:S02]  /*11f30*/  IADD3 R20, R3, 0x40, RZ ;  /* 0x0000004003147810 */ /* 0x000fc40007ffe0ff */
[----:B------:R-:W-:Y:S01]  /*11f40*/  IADD3 R19, R3, 0x48, RZ ;  /* 0x0000004803137810 */ /* 0x000fe20007ffe0ff */
[--C-:B------:R-:W-:Y:S01]  /*11f50*/  @!P2 IMAD.WIDE R6, R7, 0x4, R10.reuse ;  /* 0x000000040706a825 */ /* 0x100fe200078e020a */
[----:B------:R-:W-:Y:S01]  /*11f60*/  @!P3 ST.E.64 [R14.64], R108 ;  /* 0x0000006c0e00b985 */ /* 0x000fe2000c101b0c */
[----:B------:R-:W-:Y:S02]  /*11f70*/  ISETP.GE.AND P4, PT, R18, c[0x0][0x3c8], PT ;  /* 0x0000f20012007a0c */ /* 0x000fe40003f86270 */
[----:B------:R-:W-:Y:S01]  /*11f80*/  @!P1 IMAD.WIDE R8, R9, 0x4, R10 ;  /* 0x0000000409089825 */ /* 0x000fe200078e020a */
[----:B------:R-:W-:Y:S01]  /*11f90*/  @!P2 ST.E.64 [R6.64], R112 ;  /* 0x000000700600a985 */ /* 0x000fe2000c101b0c */
[----:B------:R-:W-:Y:S02]  /*11fa0*/  ISETP.GE.AND P3, PT, R20, c[0x0][0x3c8], PT ;  /* 0x0000f20014007a0c */ /* 0x000fe40003f66270 */
[----:B------:R-:W-:Y:S01]  /*11fb0*/  ISETP.GE.AND P2, PT, R19, c[0x0][0x3c8], PT ;  /* 0x0000f20013007a0c */ /* 0x000fe20003f46270 */
[----:B------:R4:W-:Y:S06]  /*11fc0*/  @!P1 ST.E.64 [R8.64], R124 ;  /* 0x0000007c08009985 */ /* 0x0009ec000c101b0c */
[----:B------:R-:W-:-:S02]  /*11fd0*/  @!P4 LEA.HI R18, R18, R18, RZ, 0x1 ;  /* 0x000000121212c211 */ /* 0x000fc400078f08ff */
[----:B--2---:R-:W-:Y:S02]  /*11fe0*/  @!P0 LOP3.LUT R13, R0, 0xfffffffe, RZ, 0xc0, !PT ;  /* 0xfffffffe000d8812 */ /* 0x004fe400078ec0ff */
[C---:B------:R-:W-:Y:S02]  /*11ff0*/  IADD3 R0, R3.reuse, 0x30, RZ ;  /* 0x0000003003007810 */ /* 0x040fe40007ffe0ff */
[----:B---3--:R-:W-:Y:S01]  /*12000*/  IADD3 R17, R3, 0x50, RZ ;  /* 0x0000005003117810 */ /* 0x008fe20007ffe0ff */
[----:B------:R-:W-:Y:S01]  /*12010*/  @!P0 IMAD.WIDE R12, R13, 0x4, R10 ;  /* 0x000000040d0c8825 */ /* 0x000fe200078e020a */
[----:B------:R-:W-:Y:S02]  /*12020*/  ISETP.GE.AND P5, PT, R0, c[0x0][0x3c8], PT ;  /* 0x0000f20000007a0c */ /* 0x000fe40003fa6270 */
[----:B------:R-:W-:Y:S02]  /*12030*/  IADD3 R16, R3, 0x58, RZ ;  /* 0x0000005803107810 */ /* 0x000fe40007ffe0ff */
[----:B------:R2:W-:Y:S01]  /*12040*/  @!P0 ST.E.64 [R12.64], R132 ;  /* 0x000000840c008985 */ /* 0x0005e2000c101b0c */
[----:B------:R-:W-:-:S02]  /*12050*/  ISETP.GE.AND P1, PT, R17, c[0x0][0x3c8], PT ;  /* 0x0000f20011007a0c */ /* 0x000fc40003f26270 */
[----:B------:R-:W-:Y:S02]  /*12060*/  ISETP.GE.AND P0, PT, R16, c[0x0][0x3c8], PT ;  /* 0x0000f20010007a0c */ /* 0x000fe40003f06270 */
[----:B------:R-:W-:Y:S02]  /*12070*/  @!P3 LEA.HI R20, R20, R20, RZ, 0x1 ;  /* 0x000000141414b211 */ /* 0x000fe400078f08ff */
[----:B------:R-:W-:Y:S02]  /*12080*/  @!P2 LEA.HI R19, R19, R19, RZ, 0x1 ;  /* 0x000000131313a211 */ /* 0x000fe400078f08ff */
[----:B------:R-:W-:Y:S02]  /*12090*/  @!P5 LEA.HI R0, R0, R0, RZ, 0x1 ;  /* 0x000000000000d211 */ /* 0x000fe400078f08ff */
[----:B----4-:R-:W-:Y:S02]  /*120a0*/  @!P4 LOP3.LUT R9, R18, 0xfffffffe, RZ, 0xc0, !PT ;  /* 0xfffffffe1209c812 */ /* 0x010fe400078ec0ff */
[----:B------:R-:W-:-:S02]  /*120b0*/  @!P5 LOP3.LUT R7, R0, 0xfffffffe, RZ, 0xc0, !PT ;  /* 0xfffffffe0007d812 */ /* 0x000fc400078ec0ff */
[----:B------:R-:W-:Y:S01]  /*120c0*/  @!P1 LEA.HI R17, R17, R17, RZ, 0x1 ;  /* 0x0000001111119211 */ /* 0x000fe200078f08ff */
[--C-:B------:R-:W-:Y:S01]  /*120d0*/  @!P4 IMAD.WIDE R8, R9, 0x4, R10.reuse ;  /* 0x000000040908c825 */ /* 0x100fe200078e020a */
[----:B------:R-:W-:Y:S02]  /*120e0*/  @!P0 LEA.HI R16, R16, R16, RZ, 0x1 ;  /* 0x0000001010108211 */ /* 0x000fe400078f08ff */
[----:B------:R-:W-:Y:S01]  /*120f0*/  @!P2 LOP3.LUT R19, R19, 0xfffffffe, RZ, 0xc0, !PT ;  /* 0xfffffffe1313a812 */ /* 0x000fe200078ec0ff */
[--C-:B------:R-:W-:Y:S01]  /*12100*/  @!P5 IMAD.WIDE R6, R7, 0x4, R10.reuse ;  /* 0x000000040706d825 */ /* 0x100fe200078e020a */
[----:B------:R-:W-:Y:S02]  /*12110*/  @!P1 LOP3.LUT R17, R17, 0xfffffffe, RZ, 0xc0, !PT ;  /* 0xfffffffe11119812 */ /* 0x000fe400078ec0ff */
[----:B------:R-:W-:Y:S01]  /*12120*/  @!P0 LOP3.LUT R15, R16, 0xfffffffe, RZ, 0xc0, !PT ;  /* 0xfffffffe100f8812 */ /* 0x000fe200078ec0ff */
[--C-:B------:R-:W-:Y:S01]  /*12130*/  @!P2 IMAD.WIDE R18, R19, 0x4, R10.reuse ;  /* 0x000000041312a825 */ /* 0x100fe200078e020a */
[----:B------:R3:W-:Y:S03]  /*12140*/  @!P5 ST.E.64 [R6.64], R56 ;  /* 0x000000380600d985 */ /* 0x0007e6000c101b0c */
[--C-:B------:R-:W-:Y:S01]  /*12150*/  @!P1 IMAD.WIDE R16, R17, 0x4, R10.reuse ;  /* 0x0000000411109825 */ /* 0x100fe200078e020a */
[----:B--2---:R-:W-:Y:S01]  /*12160*/  @!P3 LOP3.LUT R13, R20, 0xfffffffe, RZ, 0xc0, !PT ;  /* 0xfffffffe140db812 */ /* 0x004fe200078ec0ff */
[----:B------:R3:W-:Y:S04]  /*12170*/  @!P4 ST.E.64 [R8.64], R60 ;  /* 0x0000003c0800c985 */ /* 0x0007e8000c101b0c */
[----:B------:R-:W-:-:S04]  /*12180*/  @!P3 IMAD.WIDE R12, R13, 0x4, R10 ;  /* 0x000000040d0cb825 */ /* 0x000fc800078e020a */
[----:B------:R-:W-:Y:S01]  /*12190*/  @!P0 IMAD.WIDE R10, R15, 0x4, R10 ;  /* 0x000000040f0a8825 */ /* 0x000fe200078e020a */
[----:B------:R3:W-:Y:S04]  /*121a0*/  @!P3 ST.E.64 [R12.64], R72 ;  /* 0x000000480c00b985 */ /* 0x0007e8000c101b0c */
[----:B------:R3:W-:Y:S04]  /*121b0*/  @!P2 ST.E.64 [R18.64], R76 ;  /* 0x0000004c1200a985 */ /* 0x0007e8000c101b0c */
[----:B------:R3:W-:Y:S04]  /*121c0*/  @!P1 ST.E.64 [R16.64], R88 ;  /* 0x0000005810009985 */ /* 0x0007e8000c101b0c */
[----:B------:R3:W-:Y:S02]  /*121d0*/  @!P0 ST.E.64 [R10.64], R92 ;  /* 0x0000005c0a008985 */ /* 0x0007e4000c101b0c */
.L_x_538:
[----:B------:R-:W-:Y:S05]  /*121e0*/  BSYNC B0 ;  /* 0x0000000000007941 */ /* 0x000fea0003800000 */
.L_x_537:
[----:B------:R-:W-:Y:S01]  /*121f0*/  ISETP.NE.AND P0, PT, R2, RZ, PT ;  /* 0x000000ff0200720c */ /* 0x000fe20003f05270 */
[----:B---3--:R3:W1:Y:S04]  /*12200*/  SHFL.IDX PT, R9, R4, 0x3, 0x1c1f ;  /* 0x007c1f0004097f89 */ /* 0x00866800000e0000 */
[----:B--2---:R3:W2:Y:S08]  /*12210*/  SHFL.IDX PT, R8, R5, 0x3, 0x1c1f ;  /* 0x007c1f0005087f89 */ /* 0x0046b000000e0000 */
[----:B------:R-:W-:Y:S05]  /*12220*/  @P0 EXIT ;  /* 0x000000000000094d */ /* 0x000fea0003800000 */
[C---:B------:R-:W-:Y:S02]  /*12230*/  IADD3 R6, R3.reuse, 0x8, RZ ;  /* 0x0000000803067810 */ /* 0x040fe40007ffe0ff */
[----:B-1-3--:R-:W-:-:S02]  /*12240*/  IADD3 R5, R3, 0x10, RZ ;  /* 0x0000001003057810 */ /* 0x00afc40007ffe0ff */
        /* <DEDUP_REMOVED lines=11> */
[----:B--2-4-:R-:W-:Y:S01]  /*12300*/  @!P3 IMAD.WIDE R10, R3, 0x4, R8 ;  /* 0x00000004030ab825 */ /* 0x014fe200078e0208 */
[----:B------:R-:W-:-:S02]  /*12310*/  @!P2 LOP3.LUT R6, R6, 0xfffffffe, RZ, 0xc0, !PT ;  /* 0xfffffffe0606a812 */ /* 0x000fc400078ec0ff */
[----:B------:R-:W-:Y:S02]  /*12320*/  @!P1 LOP3.LUT R5, R5, 0xfffffffe, RZ, 0xc0, !PT ;  /* 0xfffffffe05059812 */ /* 0x000fe400078ec0ff */
[----:B------:R-:W-:Y:S01]  /*12330*/  @!P0 LOP3.LUT R4, R4, 0xfffffffe, RZ, 0xc0, !PT ;  /* 0xfffffffe04048812 */ /* 0x000fe200078ec0ff */
[--C-:B------:R-:W-:Y:S01]  /*12340*/  @!P2 IMAD.WIDE R6, R6, 0x4, R8.reuse ;  /* 0x000000040606a825 */ /* 0x100fe200078e0208 */
[----:B------:R-:W-:Y:S01]  /*12350*/  ISETP.GE.AND P5, PT, R0, c[0x0][0x3c8], PT ;  /* 0x0000f20000007a0c */ /* 0x000fe20003fa6270 */
[----:B------:R-:W-:Y:S01]  /*12360*/  @!P3 ST.E.64 [R10.64], R142 ;  /* 0x0000008e0a00b985 */ /* 0x000fe2000c101b0c */
[----:B------:R-:W-:Y:S01]  /*12370*/  IADD3 R18, R3, 0x30, RZ ;  /* 0x0000003003127810 */ /* 0x000fe20007ffe0ff */
[--C-:B------:R-:W-:Y:S01]  /*12380*/  @!P1 IMAD.WIDE R12, R5, 0x4, R8.reuse ;  /* 0x00000004050c9825 */ /* 0x100fe200078e0208 */
[C---:B------:R-:W-:Y:S01]  /*12390*/  IADD3 R17, R3.reuse, 0x38, RZ ;  /* 0x0000003803117810 */ /* 0x040fe20007ffe0ff */
[----:B------:R1:W-:Y:S01]  /*123a0*/  @!P2 ST.E.64 [R6.64], R138 ;  /* 0x0000008a0600a985 */ /* 0x0003e2000c101b0c */
[C---:B------:R-:W-:Y:S01]  /*123b0*/  IADD3 R16, R3.reuse, 0x40, RZ ;  /* 0x0000004003107810 */ /* 0x040fe20007ffe0ff */
[----:B------:R-:W-:Y:S01]  /*123c0*/  @!P0 IMAD.WIDE R4, R4, 0x4, R8 ;  /* 0x0000000404048825 */ /* 0x000fe200078e0208 */
[C---:B------:R-:W-:Y:S01]  /*123d0*/  IADD3 R15, R3.reuse, 0x48, RZ ;  /* 0x00000048030f7810 */ /* 0x040fe20007ffe0ff */
[----:B------:R-:W-:Y:S01]  /*123e0*/  @!P1 ST.E.64 [R12.64], R110 ;  /* 0x0000006e0c009985 */ /* 0x000fe2000c101b0c */
[----:B------:R-:W-:-:S02]  /*123f0*/  IADD3 R14, R3, 0x50, RZ ;  /* 0x00000050030e7810 */ /* 0x000fc40007ffe0ff */
[----:B------:R-:W-:Y:S01]  /*12400*/  ISETP.GE.AND P4, PT, R18, c[0x0][0x3c8], PT ;  /* 0x0000f20012007a0c */ /* 0x000fe20003f86270 */
[----:B------:R2:W-:Y:S01]  /*12410*/  @!P0 ST.E.64 [R4.64], R114 ;  /* 0x0000007204008985 */ /* 0x0005e2000c101b0c */
[----:B------:R-:W-:Y:S02]  /*12420*/  ISETP.GE.AND P3, PT, R17, c[0x0][0x3c8], PT ;  /* 0x0000f20011007a0c */ /* 0x000fe40003f66270 */
[----:B------:R-:W-:Y:S02]  /*12430*/  ISETP.GE.AND P2, PT, R16, c[0x0][0x3c8], PT ;  /* 0x0000f20010007a0c */ /* 0x000fe40003f46270 */
[----:B------:R-:W-:Y:S02]  /*12440*/  ISETP.GE.AND P1, PT, R15, c[0x0][0x3c8], PT ;  /* 0x0000f2000f007a0c */ /* 0x000fe40003f26270 */
[----:B------:R-:W-:Y:S02]  /*12450*/  ISETP.GE.AND P0, PT, R14, c[0x0][0x3c8], PT ;  /* 0x0000f2000e007a0c */ /* 0x000fe40003f06270 */
[----:B------:R-:W-:-:S02]  /*12460*/  @!P6 LEA.HI R2, R2, R2, RZ, 0x1 ;  /* 0x000000020202e211 */ /* 0x000fc400078f08ff */
[----:B------:R-:W-:Y:S02]  /*12470*/  @!P5 LEA.HI R0, R0, R0, RZ, 0x1 ;  /* 0x000000000000d211 */ /* 0x000fe400078f08ff */
[----:B------:R-:W-:Y:S02]  /*12480*/  @!P4 LEA.HI R18, R18, R18, RZ, 0x1 ;  /* 0x000000121212c211 */ /* 0x000fe400078f08ff */
[----:B------:R-:W-:Y:S02]  /*12490*/  @!P3 LEA.HI R17, R17, R17, RZ, 0x1 ;  /* 0x000000111111b211 */ /* 0x000fe400078f08ff */
[----:B------:R-:W-:Y:S02]  /*124a0*/  @!P2 LEA.HI R16, R16, R16, RZ, 0x1 ;  /* 0x000000101010a211 */ /* 0x000fe400078f08ff */
[----:B------:R-:W-:Y:S02]  /*124b0*/  @!P1 LEA.HI R15, R15, R15, RZ, 0x1 ;  /* 0x0000000f0f0f9211 */ /* 0x000fe400078f08ff */
[----:B-1----:R-:W-:-:S02]  /*124c0*/  @!P5 LOP3.LUT R7, R0, 0xfffffffe, RZ, 0xc0, !PT ;  /* 0xfffffffe0007d812 */ /* 0x002fc400078ec0ff */
[----:B------:R-:W-:Y:S02]  /*124d0*/  @!P0 LEA.HI R14, R14, R14, RZ, 0x1 ;  /* 0x0000000e0e0e8211 */ /* 0x000fe400078f08ff */
[----:B------:R-:W-:Y:S01]  /*124e0*/  @!P4 LOP3.LUT R11, R18, 0xfffffffe, RZ, 0xc0, !PT ;  /* 0xfffffffe120bc812 */ /* 0x000fe200078ec0ff */
[--C-:B------:R-:W-:Y:S01]  /*124f0*/  @!P5 IMAD.WIDE R6, R7, 0x4, R8.reuse ;  /* 0x000000040706d825 */ /* 0x100fe200078e0208 */
[----:B------:R-:W-:Y:S02]  /*12500*/  @!P3 LOP3.LUT R17, R17, 0xfffffffe, RZ, 0xc0, !PT ;  /* 0xfffffffe1111b812 */ /* 0x000fe400078ec0ff */
[----:B--2---:R-:W-:Y:S02]  /*12510*/  @!P6 LOP3.LUT R5, R2, 0xfffffffe, RZ, 0xc0, !PT ;  /* 0xfffffffe0205e812 */ /* 0x004fe400078ec0ff */
[----:B------:R-:W-:Y:S02]  /*12520*/  @!P2 LOP3.LUT R13, R16, 0xfffffffe, RZ, 0xc0, !PT ;  /* 0xfffffffe100da812 */ /* 0x000fe400078ec0ff */
[----:B------:R-:W-:Y:S01]  /*12530*/  @!P1 LOP3.LUT R15, R15, 0xfffffffe, RZ, 0xc0, !PT ;  /* 0xfffffffe0f0f9812 */ /* 0x000fe200078ec0ff */
[----:B------:R-:W-:Y:S01]  /*12540*/  @!P6 IMAD.WIDE R4, R5, 0x4, R8 ;  /* 0x000000040504e825 */ /* 0x000fe200078e0208 */
[----:B------:R-:W-:-:S03]  /*12550*/  IADD3 R3, R3, 0x58, RZ ;  /* 0x0000005803037810 */ /* 0x000fc60007ffe0ff */
[--C-:B------:R-:W-:Y:S01]  /*12560*/  @!P2 IMAD.WIDE R12, R13, 0x4, R8.reuse ;  /* 0x000000040d0ca825 */ /* 0x100fe200078e0208 */
[----:B------:R1:W-:Y:S04]  /*12570*/  @!P6 ST.E.64 [R4.64], R126 ;  /* 0x0000007e0400e985 */ /* 0x0003e8000c101b0c */
[----:B------:R2:W-:Y:S01]  /*12580*/  @!P5 ST.E.64 [R6.64], R134 ;  /* 0x000000860600d985 */ /* 0x0005e2000c101b0c */
[----:B-1----:R-:W-:Y:S01]  /*12590*/  @!P0 LOP3.LUT R5, R14, 0xfffffffe, RZ, 0xc0, !PT ;  /* 0xfffffffe0e058812 */ /* 0x002fe200078ec0ff */
[----:B------:R-:W-:-:S04]  /*125a0*/  @!P1 IMAD.WIDE R14, R15, 0x4, R8 ;  /* 0x000000040f0e9825 */ /* 0x000fc800078e0208 */
[----:B--2---:R-:W-:-:S04]  /*125b0*/  @!P4 IMAD.WIDE R6, R11, 0x4, R8 ;  /* 0x000000040b06c825 */ /* 0x004fc800078e0208 */
[--C-:B------:R-:W-:Y:S01]  /*125c0*/  @!P3 IMAD.WIDE R10, R17, 0x4, R8.reuse ;  /* 0x00000004110ab825 */ /* 0x100fe200078e0208 */
[----:B------:R1:W-:Y:S03]  /*125d0*/  @!P4 ST.E.64 [R6.64], R58 ;  /* 0x0000003a0600c985 */ /* 0x0003e6000c101b0c */
[----:B------:R-:W-:Y:S01]  /*125e0*/  @!P0 IMAD.WIDE R4, R5, 0x4, R8 ;  /* 0x0000000405048825 */ /* 0x000fe200078e0208 */
[----:B------:R1:W-:Y:S04]  /*125f0*/  @!P3 ST.E.64 [R10.64], R62 ;  /* 0x0000003e0a00b985 */ /* 0x0003e8000c101b0c */
[----:B------:R1:W-:Y:S04]  /*12600*/  @!P2 ST.E.64 [R12.64], R74 ;  /* 0x0000004a0c00a985 */ /* 0x0003e8000c101b0c */
        /* <DEDUP_REMOVED lines=9> */
.L_x_532:
        /* <DEDUP_REMOVED lines=10> */
[----:B------:R-:W-:Y:S01]  /*12740*/  USHF.R.S32.HI UR6, URZ, 0x1f, UR8 ;  /* 0x0000001f3f067899 */ /* 0x000fe20008011408 */
[----:B------:R-:W-:Y:S01]  /*12750*/  ISETP.NE.AND P0, PT, R0, 0x1, PT ;  /* 0x000000010000780c */ /* 0x000fe20003f05270 */
[----:B------:R-:W-:Y:S01]  /*12760*/  ULDC.64 UR4, c[0x0][0x4d0] ;  /* 0x0001340000047ab9 */ /* 0x000fe20000000a00 */
[----:B------:R-:W2:Y:S01]  /*12770*/  S2R R3, SR_CTAID.Y ;  /* 0x0000000000037919 */ /* 0x000ea20000002600 */
[----:B------:R-:W-:Y:S01]  /*12780*/  UIMAD UR6, UR6, UR4, URZ ;  /* 0x00000004060672a4 */ /* 0x000fe2000f8e023f */
[----:B------:R-:W-:Y:S01]  /*12790*/  IADD3 R2, RZ, -UR8, RZ ;  /* 0x80000008ff027c10 */ /* 0x000fe2000fffe0ff */
[----:B------:R-:W-:Y:S01]  /*127a0*/  UIMAD.WIDE.U32 UR10, UR8, UR4, URZ ;  /* 0x00000004080a72a5 */ /* 0x000fe2000f8e003f */
[----:B------:R-:W-:Y:S01]  /*127b0*/  MOV R6, R7 ;  /* 0x0000000700067202 */ /* 0x000fe20000000f00 */
[----:B------:R-:W-:-:S04]  /*127c0*/  UIMAD UR4, UR8, UR5, UR6 ;  /* 0x00000005080472a4 */ /* 0x000fc8000f8e0206 */
[----:B------:R-:W-:Y:S01]  /*127d0*/  UIADD3 UR4, UR11, UR4, URZ ;  /* 0x000000040b047290 */ /* 0x000fe2000fffe03f */
[----:B------:R-:W-:Y:S01]  /*127e0*/  MOV R9, UR11 ;  /* 0x0000000b00097c02 */ /* 0x000fe20008000f00 */
[----:B------:R-:W-:-:S04]  /*127f0*/  @P0 IMAD.HI.U32 R4, R7, c[0x0][0x4ec], RZ ;  /* 0x00013b0007040a27 */ /* 0x000fc800078e00ff */
[----:B------:R-:W-:Y:S01]  /*12800*/  IMAD.U32 R8, RZ, RZ, UR10 ;  /* 0x0000000aff087e24 */ /* 0x000fe2000f8e00ff */
[----:B------:R-:W-:Y:S01]  /*12810*/  @P0 SHF.R.U32.HI R6, RZ, c[0x0][0x4f0], R4 ;  /* 0x00013c00ff060a19 */ /* 0x000fe20000011604 */
[----:B------:R-:W-:Y:S01]  /*12820*/  IMAD.U32 R9, RZ, RZ, UR4 ;  /* 0x00000004ff097e24 */ /* 0x000fe2000f8e00ff */
[----:B-1----:R-:W-:-:S03]  /*12830*/  SHF.R.S32.HI R0, RZ, 0x1f, R5 ;  /* 0x0000001fff007819 */ /* 0x002fc60000011405 */
[----:B------:R-:W-:Y:S01]  /*12840*/  IMAD.WIDE.U32 R8, R5, c[0x0][0x4d8], R8 ;  /* 0x0001360005087a25 */ /* 0x000fe200078e0008 */
[----:B------:R-:W-:-:S03]  /*12850*/  IADD3 R4, -R6, RZ, RZ ;  /* 0x000000ff06047210 */ /* 0x000fc60007ffe1ff */
[----:B------:R-:W-:Y:S02]  /*12860*/  IMAD R0, R0, c[0x0][0x4d8], RZ ;  /* 0x0001360000007a24 */ /* 0x000fe400078e02ff */
[----:B--2---:R-:W-:Y:S02]  /*12870*/  IMAD R2, R2, c[0x0][0x550], R3 ;  /* 0x0001540002027a24 */ /* 0x004fe400078e0203 */
[----:B------:R-:W-:Y:S02]  /*12880*/  IMAD R0, R5, c[0x0][0x4dc], R0 ;  /* 0x0001370005007a24 */ /* 0x000fe400078e0200 */
[----:B------:R-:W-:Y:S01]  /*12890*/  IMAD R4, R4, c[0x0][0x4e8], R7 ;  /* 0x00013a0004047a24 */ /* 0x000fe200078e0207 */
[----:B------:R-:W-:Y:S01]  /*128a0*/  SHF.R.S32.HI R3, RZ, 0x1f, R2 ;  /* 0x0000001fff037819 */ /* 0x000fe20000011402 */
[----:B------:R-:W-:Y:S01]  /*128b0*/  IMAD.IADD R9, R0, 0x1, R9 ;  /* 0x0000000100097824 */ /* 0x000fe200078e0209 */
[----:B------:R-:W-:-:S03]  /*128c0*/  SHF.R.S32.HI R0, RZ, 0x1f, R6 ;  /* 0x0000001fff007819 */ /* 0x000fc60000011406 */
[----:B------:R-:W-:Y:S02]  /*128d0*/  IMAD R3, R3, c[0x0][0x4e0], RZ ;  /* 0x0001380003037a24 */ /* 0x000fe400078e02ff */
[----:B------:R-:W-:-:S04]  /*128e0*/  IMAD.WIDE.U32 R8, R2, c[0x0][0x4e0], R8 ;  /* 0x0001380002087a25 */ /* 0x000fc800078e0008 */
[----:B------:R-:W-:Y:S01]  /*128f0*/  IMAD R3, R2, c[0x0][0x4e4], R3 ;  /* 0x0001390002037a24 */ /* 0x000fe200078e0203 */
[----:B------:R-:W-:Y:S02]  /*12900*/  SHF.R.S32.HI R2, RZ, 0x1f, R4 ;  /* 0x0000001fff027819 */ /* 0x000fe40000011404 */
[----:B------:R-:W-:-:S03]  /*12910*/  IADD3 R6, P0, R6, R8, RZ ;  /* 0x0000000806067210 */ /* 0x000fc60007f1e0ff */
[----:B------:R-:W-:Y:S01]  /*12920*/  IMAD R5, R2, c[0x0][0x4c8], RZ ;  /* 0x0001320002057a24 */ /* 0x000fe200078e02ff */
[----:B------:R-:W-:-:S03]  /*12930*/  IADD3.X R7, R0, R9, R3, P0, !PT ;  /* 0x0000000900077210 */ /* 0x000fc600007fe403 */
[C---:B------:R-:W-:Y:S02]  /*12940*/  IMAD R5, R4.reuse, c[0x0][0x4cc], R5 ;  /* 0x0001330004057a24 */ /* 0x040fe400078e0205 */
[----:B------:R-:W-:-:S05]  /*12950*/  IMAD.WIDE.U32 R6, R4, c[0x0][0x4c8], R6 ;  /* 0x0001320004067a25 */ /* 0x000fca00078e0006 */
[----:B------:R-:W-:Y:S02]  /*12960*/  IADD3 R5, R7, R5, RZ ;  /* 0x0000000507057210 */ /* 0x000fe40007ffe0ff */
[----:B------:R-:W-:-:S04]  /*12970*/  LEA R2, P0, R6, c[0x0][0x4a8], 0x2 ;  /* 0x00012a0006027a11 */ /* 0x000fc800078010ff */
[----:B------:R-:W-:Y:S02]  /*12980*/  LEA.HI.X R3, R6, c[0x0][0x4ac], R5, 0x2, P0 ;  /* 0x00012b0006037a11 */ /* 0x000fe400000f1405 */
[----:B------:R-:W-:-:S05]  /*12990*/  MOV R5, 0xff800000 ;  /* 0xff80000000057802 */ /* 0x000fca0000000f00 */
[----:B------:R-:W-:Y:S01]  /*129a0*/  STG.E [R2.64], R5 ;  /* 0x0000000502007986 */ /* 0x000fe2000c10190c */
[----:B------:R-:W-:Y:S05]  /*129b0*/  EXIT ;  /* 0x000000000000794d */ /* 0x000fea0003800000 */
.L_x_455:
[----:B------:R-:W-:Y:S01]  /*129c0*/  IMAD.MOV.U32 R5, RZ, RZ, 0x1 ;  /* 0x00000001ff057424 */ /* 0x000fe200078e00ff */
[----:B-1----:R-:W-:Y:S02]  /*129d0*/  MOV R6, 0x1c1f ;  /* 0x00001c1f00067802 */ /* 0x002fe40000000f00 */
[----:B------:R-:W-:Y:S02]  /*129e0*/  MOV R4, 0x12a00 ;  /* 0x00012a0000047802 */ /* 0x000fe40000000f00 */
[----:B------:R-:W-:Y:S05]  /*129f0*/  CALL.REL.NOINC `($__internal_8_$__cuda_sm70_shflsync_idx_p) ;  /* 0x0000028000007944 */ /* 0x000fea0003c00000 */
[----:B--2---:R-:W-:Y:S01]  /*12a00*/  IMAD.MOV.U32 R13, RZ, RZ, R5 ;  /* 0x000000ffff0d7224 */ /* 0x004fe200078e0005 */
[----:B------:R-:W-:Y:S01]  /*12a10*/  MOV R5, 0x1 ;  /* 0x0000000100057802 */ /* 0x000fe20000000f00 */
[----:B-1----:R-:W-:Y:S01]  /*12a20*/  IMAD.MOV.U32 R8, RZ, RZ, R9 ;  /* 0x000000ffff087224 */ /* 0x002fe200078e0009 */
[----:B------:R-:W-:Y:S02]  /*12a30*/  MOV R6, 0x1c1f ;  /* 0x00001c1f00067802 */ /* 0x000fe40000000f00 */
[----:B------:R-:W-:Y:S02]  /*12a40*/  MOV R4, 0x12a60 ;  /* 0x00012a6000047802 */ /* 0x000fe40000000f00 */
[----:B------:R-:W-:Y:S05]  /*12a50*/  CALL.REL.NOINC `($__internal_8_$__cuda_sm70_shflsync_idx_p) ;  /* 0x0000022000007944 */ /* 0x000fea0003c00000 */
[----:B-12---:R-:W-:Y:S05]  /*12a60*/  BRA `(.L_x_539) ;  /* 0xfffef8c000007947 */ /* 0x006fea000383ffff */
.L_x_482:
[----:B----4-:R-:W-:Y:S01]  /*12a70*/  MOV R6, 0x1c1f ;  /* 0x00001c1f00067802 */ /* 0x010fe20000000f00 */
[----:B------:R-:W-:Y:S01]  /*12a80*/  IMAD.MOV.U32 R5, RZ, RZ, 0x1 ;  /* 0x00000001ff057424 */ /* 0x000fe200078e00ff */
[----:B------:R-:W-:Y:S02]  /*12a90*/  MOV R4, 0x12ab0 ;  /* 0x00012ab000047802 */ /* 0x000fe40000000f00 */
[----:B-123--:R-:W-:Y:S05]  /*12aa0*/  CALL.REL.NOINC `($__internal_8_$__cuda_sm70_shflsync_idx_p) ;  /* 0x000001d000007944 */ /* 0x00efea0003c00000 */
[----:B-1----:R-:W-:Y:S01]  /*12ab0*/  MOV R6, 0x1c1f ;  /* 0x00001c1f00067802 */ /* 0x002fe20000000f00 */
[----:B--2---:R-:W-:Y:S01]  /*12ac0*/  IMAD.MOV.U32 R14, RZ, RZ, R5 ;  /* 0x000000ffff0e7224 */ /* 0x004fe200078e0005 */
[----:B------:R-:W-:Y:S01]  /*12ad0*/  MOV R5, 0x1 ;  /* 0x0000000100057802 */ /* 0x000fe20000000f00 */
[----:B------:R-:W-:Y:S01]  /*12ae0*/  IMAD.MOV.U32 R8, RZ, RZ, R3 ;  /* 0x000000ffff087224 */ /* 0x000fe200078e0003 */
[----:B------:R-:W-:Y:S02]  /*12af0*/  MOV R4, 0x12b10 ;  /* 0x00012b1000047802 */ /* 0x000fe40000000f00 */
[----:B------:R-:W-:Y:S05]  /*12b00*/  CALL.REL.NOINC `($__internal_8_$__cuda_sm70_shflsync_idx_p) ;  /* 0x0000017000007944 */ /* 0x000fea0003c00000 */
[----:B-12---:R-:W-:-:S05]  /*12b10*/  BRA `(.L_x_540) ;  /* 0xffff324000007947 */ /* 0x006fca000383ffff */
.L_x_507:
[----:B------:R-:W-:Y:S01]  /*12b20*/  MOV R6, 0x1c1f ;  /* 0x00001c1f00067802 */ /* 0x000fe20000000f00 */
[----:B----4-:R-:W-:Y:S01]  /*12b30*/  IMAD.MOV.U32 R5, RZ, RZ, 0x1 ;  /* 0x00000001ff057424 */ /* 0x010fe200078e00ff */
        /* <DEDUP_REMOVED lines=9> */
.L_x_513:
[----:B------:R-:W-:Y:S01]  /*12bd0*/  MOV R6, 0x1c1f ;  /* 0x00001c1f00067802 */ /* 0x000fe20000000f00 */
[----:B--2---:R-:W-:Y:S01]  /*12be0*/  IMAD.MOV.U32 R5, RZ, RZ, 0x1 ;  /* 0x00000001ff057424 */ /* 0x004fe200078e00ff */
[----:B------:R-:W-:Y:S02]  /*12bf0*/  MOV R4, 0x12c10 ;  /* 0x00012c1000047802 */ /* 0x000fe40000000f00 */
[----:B-1-3--:R-:W-:Y:S05]  /*12c00*/  CALL.REL.NOINC `($__internal_8_$__cuda_sm70_shflsync_idx_p) ;  /* 0x0000007000007944 */ /* 0x00afea0003c00000 */
[----:B-1----:R-:W-:Y:S01]  /*12c10*/  MOV R6, 0x1c1f ;  /* 0x00001c1f00067802 */ /* 0x002fe20000000f00 */
[----:B--2---:R-:W-:Y:S01]  /*12c20*/  IMAD.MOV.U32 R12, RZ, RZ, R5 ;  /* 0x000000ffff0c7224 */ /* 0x004fe200078e0005 */
[----:B------:R-:W-:Y:S01]  /*12c30*/  MOV R5, 0x1 ;  /* 0x0000000100057802 */ /* 0x000fe20000000f00 */
[----:B------:R-:W-:Y:S01]  /*12c40*/  IMAD.MOV.U32 R8, RZ, RZ, R9 ;  /* 0x000000ffff087224 */ /* 0x000fe200078e0009 */
[----:B------:R-:W-:Y:S02]  /*12c50*/  MOV R4, 0x12c70 ;  /* 0x00012c7000047802 */ /* 0x000fe40000000f00 */
[----:B------:R-:W-:Y:S05]  /*12c60*/  CALL.REL.NOINC `($__internal_8_$__cuda_sm70_shflsync_idx_p) ;  /* 0x0000001000007944 */ /* 0x000fea0003c00000 */
[----:B-12---:R-:W-:-:S05]  /*12c70*/  BRA `(.L_x_542) ;  /* 0xffff9b7000007947 */ /* 0x006fca000383ffff */
        .weak           $__internal_8_$__cuda_sm70_shflsync_idx_p
        .type           $__internal_8_$__cuda_sm70_shflsync_idx_p,@function
        .size           $__internal_8_$__cuda_sm70_shflsync_idx_p,(.L_x_1825 - $__internal_8_$__cuda_sm70_shflsync_idx_p)
$__internal_8_$__cuda_sm70_shflsync_idx_p:
[----:B------:R-:W-:Y:S01]  /*12c80*/  MOV R10, R4 ;  /* 0x00000004000a7202 */ /* 0x000fe20000000f00 */
[----:B------:R-:W-:Y:S04]  /*12c90*/  WARPSYNC R223 ;  /* 0x000000df00007348 */ /* 0x000fe80003800000 */
[----:B------:R-:W-:Y:S01]  /*12ca0*/  MOV R11, 0x0 ;  /* 0x00000000000b7802 */ /* 0x000fe20000000f00 */
[----:B------:R1:W2:Y:S03]  /*12cb0*/  SHFL.IDX PT, R5, R8, R5, R6 ;  /* 0x0000000508057389 */ /* 0x0002a600000e0006 */
[----:B------:R-:W-:Y:S05]  /*12cc0*/  RET.REL.NODEC R10 `(_ZN7cutlass13device_kernelIN5flash19enable_sm80_to_sm89INS1_16FlashAttnFwdSm80INS1_25CollectiveMainloopFwdSm80ILi4ELi1ELb0EN4cute5tupleIJNS5_1CILi128EEENS7_ILi48EEENS7_ILi96EEEEEELi96ENS_10bfloat16_tEfNS_4arch4Sm80ELb0ELb1ELb0ELb0ELb1ELb0ELb1ELb1EEENS1_21CollectiveEpilogueFwdINS6_IJS8_SA_S9_EEENS6_IJNS7_ILi1EEESI_SI_EEESC_SE_Li128ELb0ELb1ELb1ELb0EEENS1_19SingleTileSchedulerILb0ELb1ELb1ELi128EEEEEEEEEvNT_6ParamsE) ;  /* 0xfffed3300a007950 */ /* 0x000fea0003c3ffff */
.L_x_543:
        /* <DEDUP_REMOVED lines=11> */
.L_x_1825:


//--------------------- .text._ZN7cutlass13device_kernelIN5flash19enable_sm80_to_sm89INS1_16FlashAttnFwdSm80INS1_25CollectiveMainloopFwdSm80ILi4ELi1ELb0EN4cute5tupleIJNS5_1CILi128EEENS7_ILi48EEENS7_ILi96EEEEEELi96ENS_10bfloat16_tEfNS_4arch4Sm80ELb0ELb1ELb0ELb1ELb1ELb0ELb1ELb1EEENS1_21CollectiveEpilogueFwdINS6_IJS8_SA_S9_EEENS6_IJNS7_ILi1EEESI_SI_EEESC_SE_Li128ELb1ELb1ELb1ELb0EEENS1_36VarlenDynamicPersistentTileSchedulerILi128ELi48ELi128ELi128ELb1ELb1ELb0ELb1ELb0ELb1EEEEEEEEEvNT_6ParamsE --------------------------
	.section	.text._ZN7cutlass13device_kernelIN5flash19enable_sm80_to_sm89INS1_16FlashAttnFwdSm80INS1_25CollectiveMainloopFwdSm80ILi4ELi1ELb0EN4cute5tupleIJNS5_1CILi128EEENS7_ILi48EEENS7_ILi96EEEEEELi96ENS_10bfloat16_tEfNS_4arch4Sm80ELb0ELb1ELb0ELb1ELb1ELb0ELb1ELb1EEENS1_21CollectiveEpilogueFwdINS6_IJS8_SA_S9_EEENS6_IJNS7_ILi1EEESI_SI_EEESC_SE_Li128ELb1ELb1ELb1ELb0EEENS1_36VarlenDynamicPersistentTileSchedulerILi128ELi48ELi128ELi128ELb1ELb1ELb0ELb1ELb0ELb1EEEEEEEEEvNT_6ParamsE,"ax",@progbits
	.sectioninfo	@"SHI_REGISTERS=255"
	.align	128
.text._ZN7cutlass13device_kernelIN5flash19enable_sm80_to_sm89INS1_16FlashAttnFwdSm80INS1_25CollectiveMainloopFwdSm80ILi4ELi1ELb0EN4cute5tupleIJNS5_1CILi128EEENS7_ILi48EEENS7_ILi96EEEEEELi96ENS_10bfloat16_tEfNS_4arch4Sm80ELb0ELb1ELb0ELb1ELb1ELb0ELb1ELb1EEENS1_21CollectiveEpilogueFwdINS6_IJS8_SA_S9_EEENS6_IJNS7_ILi1EEESI_SI_EEESC_SE_Li128ELb1ELb1ELb1ELb0EEENS1_36VarlenDynamicPersistentTileSchedulerILi128ELi48ELi128ELi128ELb1ELb1ELb0ELb1ELb0ELb1EEEEEEEEEvNT_6ParamsE:
        .type           _ZN7cutlass13device_kernelIN5flash19enable_sm80_to_sm89INS1_16FlashAttnFwdSm80INS1_25CollectiveMainloopFwdSm80ILi4ELi1ELb0EN4cute5tupleIJNS5_1CILi128EEENS7_ILi48EEENS7_ILi96EEEEEELi96ENS_10bfloat16_tEfNS_4arch4Sm80ELb0ELb1ELb0ELb1ELb1ELb0ELb1ELb1EEENS1_21CollectiveEpilogueFwdINS6_IJS8_SA_S9_EEENS6_IJNS7_ILi1EEESI_SI_EEESC_SE_Li128ELb1ELb1ELb1ELb0EEENS1_36VarlenDynamicPersistentTileSchedulerILi128ELi48ELi128ELi128ELb1ELb1ELb0ELb1ELb0ELb1EEEEEEEEEvNT_6ParamsE,@function
        .size           _ZN7cutlass13device_kernelIN5flash19enable_sm80_to_sm89INS1_16FlashAttnFwdSm80INS1_25CollectiveMainloopFwdSm80ILi4ELi1ELb0EN4cute5tupleIJNS5_1CILi128EEENS7_ILi48EEENS7_ILi96EEEEEELi96ENS_10bfloat16_tEfNS_4arch4Sm80ELb0ELb1ELb0ELb1ELb1ELb0ELb1ELb1EEENS1_21CollectiveEpilogueFwdINS6_IJS8_SA_S9_EEENS6_IJNS7_ILi1EEESI_SI_EEESC_SE_Li128ELb1ELb1ELb1ELb0EEENS1_36VarlenDynamicPersistentTileSchedulerILi128ELi48ELi128ELi128ELb1ELb1ELb0ELb1ELb0ELb1EEEEEEEEEvNT_6ParamsE,(.L_x_1827 - _ZN7cutlass13device_kernelIN5flash19enable_sm80_to_sm89INS1_16FlashAttnFwdSm80INS1_25CollectiveMainloopFwdSm80ILi4ELi1ELb0EN4cute5tupleIJNS5_1CILi128EEENS7_ILi48EEENS7_ILi96EEEEEELi96ENS_10bfloat16_tEfNS_4arch4Sm80ELb0ELb1ELb0ELb1ELb1ELb0ELb1ELb1EEENS1_21CollectiveEpilogueFwdINS6_IJS8_SA_S9_EEENS6_IJNS7_ILi1EEESI_SI_EEESC_SE_Li128ELb1ELb1ELb1ELb0EEENS1_36VarlenDynamicPersistentTileSchedulerILi128ELi48ELi128ELi128ELb1ELb1ELb0ELb1ELb0ELb1EEEEEEEEEvNT_6ParamsE)
        .other          _ZN7cutlass13device_kernelIN5flash19enable_sm80_to_sm89INS1_16FlashAttnFwdSm80INS1_25CollectiveMainloopFwdSm80ILi4ELi1ELb0EN4cute5tupleIJNS5_1CILi128EEENS7_ILi48EEENS7_ILi96EEEEEELi96ENS_10bfloat16_tEfNS_4arch4Sm80ELb0ELb1ELb0ELb1ELb1ELb0ELb1ELb1EEENS1_21CollectiveEpilogueFwdINS6_IJS8_SA_S9_EEENS6_IJNS7_ILi1EEESI_SI_EEESC_SE_Li128ELb1ELb1ELb1ELb0EEENS1_36VarlenDynamicPersistentTileSchedulerILi128ELi48ELi128ELi128ELb1ELb1ELb0ELb1ELb0ELb1EEEEEEEEEvNT_6ParamsE,@"STO_CUDA_ENTRY STV_DEFAULT"
_ZN7cutlass13device_kernelIN5flash19enable_sm80_to_sm89INS1_16FlashAttnFwdSm80INS1_25CollectiveMainloopFwdSm80ILi4ELi1ELb0EN4cute5tupleIJNS5_1CILi128EEENS7_ILi48EEENS7_ILi96EEEEEELi96ENS_10bfloat16_tEfNS_4arch4Sm80ELb0ELb1ELb0ELb1ELb1ELb0ELb1ELb1EEENS1_21CollectiveEpilogueFwdINS6_IJS8_SA_S9_EEENS6_IJNS7_ILi1EEESI_SI_EEESC_SE_Li128ELb1ELb1ELb1ELb0EEENS1_36VarlenDynamicPersistentTileSchedulerILi128ELi48ELi128ELi128ELb1ELb1ELb0ELb1ELb0ELb1EEEEEEEEEvNT_6ParamsE:
        /* <DEDUP_REMOVED lines=10> */
[----:B-1----:R1:W-:Y:S04]  /*00a0*/  @P0 STL.64 [R1], R4 ;  /* 0x0000000401000387 */ /* 0x0023e80000100a00 */
[----:B------:R1:W-:Y:S04]  /*00b0*/  @P0 STL.64 [R1+0x8], R6 ;  /* 0x0000080601000387 */ /* 0x0003e80000100a00 */
[----:B------:R-:W-:Y:S06]  /*00c0*/  @P0 BAR.ARV 0x4, 0x80 ;  /* 0x0102000000000b1d */ /* 0x000fec0000002000 */
[----:B------:R-:W-:Y:S05]  /*00d0*/  @P0 BRA `(.L_x_544) ;  /* 0x00000fd000000947 */ /* 0x000fea0003800000 */
[----:B------:R-:W-:Y:S01]  /*00e0*/  LOP3.LUT R13, R2, 0x1f, RZ, 0xc0, !PT ;  /* 0x0000001f020d7812 */ /* 0x000fe200078ec0ff */
[----:B------:R-:W-:-:S03]  /*00f0*/  CS2R R8, SRZ ;  /* 0x0000000000087805 */ /* 0x000fc6000001ff00 */
[----:B------:R-:W-:-:S04]  /*0100*/  ISETP.NE.AND P6, PT, R13, 0x1f, PT ;  /* 0x0000001f0d00780c */ /* 0x000fc80003fc5270 */
[----:B------:R-:W-:-:S13]  /*0110*/  ISETP.GE.OR P0, PT, R13, c[0x0][0x53c], !P6 ;  /* 0x00014f000d007a0c */ /* 0x000fda0007706670 */
[----:B-1----:R-:W-:Y:S02]  /*0120*/  @!P0 IMAD.MOV.U32 R4, RZ, RZ, 0x4 ;  /* 0x00000004ff048424 */ /* 0x002fe400078e00ff */
[----:B------:R-:W-:Y:S02]  /*0130*/  @!P0 IMAD.MOV.U32 R2, RZ, RZ, 0x4 ;  /* 0x00000004ff028424 */ /* 0x000fe400078e00ff */
[----:B------:R-:W-:-:S04]  /*0140*/  @!P0 IMAD.WIDE.U32 R4, R13, R4, c[0x0][0x580] ;  /* 0x000160000d048625 */ /* 0x000fc800078e0004 */
[C---:B------:R-:W-:Y:S01]  /*0150*/  @!P0 IMAD.WIDE.U32 R2, R13.reuse, R2, c[0x0][0x578] ;  /* 0x00015e000d028625 */ /* 0x040fe200078e0002 */
[----:B------:R-:W2:Y:S04]  /*0160*/  @!P0 LDG.E R9, [R4.64] ;  /* 0x0000000604098981 */ /* 0x000ea8000c1e1900 */
[----:B------:R-:W2:Y:S01]  /*0170*/  @!P0 LDG.E R8, [R2.64] ;  /* 0x0000000602088981 */ /* 0x000ea2000c1e1900 */
[C---:B------:R-:W-:Y:S01]  /*0180*/  ISETP.NE.AND P5, PT, R13.reuse, RZ, PT ;  /* 0x000000ff0d00720c */ /* 0x040fe20003fa5270 */
[----:B------:R-:W1:Y:S01]  /*0190*/  S2UR UR4, SR_CTAID.X ;  /* 0x00000000000479c3 */ /* 0x000e620000002500 */
[C---:B------:R-:W-:Y:S01]  /*01a0*/  ISETP.GE.U32.AND P4, PT, R13.reuse, 0x2, PT ;  /* 0x000000020d00780c */ /* 0x040fe20003f86070 */
[----:B------:R-:W-:Y:S01]  /*01b0*/  IMAD.MOV.U32 R6, RZ, RZ, RZ ;  /* 0x000000ffff067224 */ /* 0x000fe200078e00ff */
        /* <DEDUP_REMOVED lines=26> */
.L_x_549:
        /* <DEDUP_REMOVED lines=9> */
[----:B------:R-:W-:-:S04]  /*03f0*/  @!P0 IMAD.WIDE R4, R0, R2, c[0x0][0x580] ;  /* 0x0001600000048625 */ /* 0x000fc800078e0202 */
[----:B------:R-:W-:Y:S01]  /*0400*/  @!P0 IMAD.WIDE R2, R0, R3, c[0x0][0x578] ;  /* 0x00015e0000028625 */ /* 0x000fe200078e0203 */
[----:B------:R-:W2:Y:S04]  /*0410*/  @!P0 LDG.E R9, [R4.64] ;  /* 0x0000000604098981 */ /* 0x000ea8000c1e1900 */
[----:B------:R-:W2:Y:S02]  /*0420*/  @!P0 LDG.E R8, [R2.64] ;  /* 0x0000000602088981 */ /* 0x000ea4000c1e1900 */
[----:B--2---:R-:W-:Y:S01]  /*0430*/  IMAD R5, R9, R8, RZ ;  /* 0x0000000809057224 */ /* 0x004fe200078e02ff */
[----:B------:R-:W-:Y:S05]  /*0440*/  BRA.DIV ~URZ, `(.L_x_547) ;  /* 0x000179227f007947 */ /* 0x000fea000b800000 */
[----:B------:R1:W2:Y:S02]  /*0450*/  SHFL.UP PT, R0, R5, 0x1, RZ ;  /* 0x0420000005007989 */ /* 0x0002a400000e00ff */
.L_x_776:
        /* <DEDUP_REMOVED lines=16> */
.L_x_777:
[----:B--2---:R-:W-:-:S05]  /*0560*/  IMAD R0, R0, c[0x0][0x538], RZ ;  /* 0x00014e0000007a24 */ /* 0x004fca00078e02ff */
[----:B------:R-:W-:-:S04]  /*0570*/  IADD3 R7, R0, R7, RZ ;  /* 0x0000000700077210 */ /* 0x000fc80007ffe0ff */
[----:B------:R-:W-:-:S13]  /*0580*/  ISETP.GT.AND P0, PT, R7, UR4, PT ;  /* 0x0000000407007c0c */ /* 0x000fda000bf04270 */
[----:B-1----:R-:W-:Y:S05]  /*0590*/  @!P0 BRA `(.L_x_549) ;  /* 0xfffffdc000008947 */ /* 0x002fea000383ffff */
.L_x_545:
[----:B------:R-:W-:-:S05]  /*05a0*/  IADD3 R10, -R0, R7, RZ ;  /* 0x00000007000a7210 */ /* 0x000fca0007ffe1ff */
[----:B------:R-:W-:-:S05]  /*05b0*/  IMAD R0, R4, c[0x0][0x538], R10 ;  /* 0x00014e0004007a24 */ /* 0x000fca00078e020a */
[----:B------:R-:W-:Y:S01]  /*05c0*/  ISETP.GT.AND P0, PT, R0, UR4, PT ;  /* 0x0000000400007c0c */ /* 0x000fe2000bf04270 */
[----:B------:R-:W-:-:S12]  /*05d0*/  BRA.DIV ~URZ, `(.L_x_550) ;  /* 0x000179b27f007947 */ /* 0x000fd8000b800000 */
[----:B------:R-:W-:-:S04]  /*05e0*/  VOTE.ANY R7, PT, !P0 ;  /* 0x0000000000077806 */ /* 0x000fc800040e0100 */
.L_x_778:
[----:B------:R-:W1:Y:S02]  /*05f0*/  POPC R0, R7 ;  /* 0x0000000700007309 */ /* 0x000e640000000000 */
[----:B-1----:R-:W-:-:S05]  /*0600*/  IADD3 R2, R0, R6, RZ ;  /* 0x0000000600027210 */ /* 0x002fca0007ffe0ff */
[----:B------:R1:W-:Y:S01]  /*0610*/  STL [R1+0xc], R2 ;  /* 0x00000c0201007387 */ /* 0x0003e20000100800 */
[----:B------:R-:W-:Y:S05]  /*0620*/  BRA.DIV ~URZ, `(.L_x_551) ;  /* 0x000179b27f007947 */ /* 0x000fea000b800000 */
[----:B------:R2:W3:Y:S01]  /*0630*/  SHFL.IDX PT, R12, R9, R0, 0x1f ;  /* 0x00001f00090c7589 */ /* 0x0004e200000e0000 */
[----:B------:R-:W-:-:S03]  /*0640*/  MOV R5, RZ ;  /* 0x000000ff00057202 */ /* 0x000fc60000000f00 */
[----:B------:R2:W4:Y:S04]  /*0650*/  SHFL.IDX PT, R9, R8, R0, 0x1f ;  /* 0x00001f0008097589 */ /* 0x00052800000e0000 */
.L_x_779:
[----:B------:R-:W-:Y:S01]  /*0660*/  ISETP.NE.AND P0, PT, R7, RZ, PT ;  /* 0x000000ff0700720c */ /* 0x000fe20003f05270 */
[----:B------:R-:W-:-:S12]  /*0670*/  BSSY B0, `(.L_x_552) ;  /* 0x0000005000007945 */ /* 0x000fd80003800000 */
[----:B------:R-:W-:Y:S05]  /*0680*/  @!P0 BRA `(.L_x_553) ;  /* 0x0000003000008947 */ /* 0x000fea0003800000 */
[----:B--2---:R-:W-:Y:S01]  /*0690*/  IADD3 R0, R0, -0x1, RZ ;  /* 0xffffffff00007810 */ /* 0x004fe20007ffe0ff */
[----:B------:R-:W-:Y:S05]  /*06a0*/  BRA.DIV ~URZ, `(.L_x_554) ;  /* 0x00017a127f007947 */ /* 0x000fea000b800000 */
[----:B------:R2:W1:Y:S02]  /*06b0*/  SHFL.IDX PT, R5, R4, R0, 0x1f ;  /* 0x00001f0004057589 */ /* 0x00046400000e0000 */
.L_x_553:
[----:B------:R-:W-:Y:S05]  /*06c0*/  BSYNC B0 ;  /* 0x0000000000007941 */ /* 0x000fea0003800000 */
.L_x_552:
[----:B-12---:R-:W-:Y:S01]  /*06d0*/  IMAD R0, R5, c[0x0][0x538], R10 ;  /* 0x00014e0005007a24 */ /* 0x006fe200078e020a */
[----:B----4-:R-:W-:Y:S01]  /*06e0*/  ISETP.NE.AND P0, PT, R9, 0x1, PT ;  /* 0x000000010900780c */ /* 0x010fe20003f05270 */
[----:B------:R-:W-:Y:S03]  /*06f0*/  BSSY B0, `(.L_x_555) ;  /* 0x0000089000007945 */ /* 0x000fe60003800000 */
[----:B------:R1:W-:Y:S01]  /*0700*/  STL [R1], R0 ;  /* 0x0000000001007387 */ /* 0x0003e20000100800 */
[----:B------:R-:W-:-:S08]  /*0710*/  IADD3 R11, -R0, UR4, RZ ;  /* 0x00000004000b7c10 */ /* 0x000fd0000fffe1ff */
[----:B------:R-:W-:Y:S05]  /*0720*/  @!P0 BRA `(.L_x_556) ;  /* 0x000003f000008947 */ /* 0x000fea0003800000 */
[-C--:B-1-3--:R-:W-:Y:S02]  /*0730*/  IABS R0, R12.reuse ;  /* 0x0000000c00007213 */ /* 0x08afe40000000000 */
[----:B------:R-:W-:-:S03]  /*0740*/  IABS R6, R12 ;  /* 0x0000000c00067213 */ /* 0x000fc60000000000 */
[----:B------:R-:W-:Y:S01]  /*0750*/  IMAD.MOV.U32 R5, RZ, RZ, R0 ;  /* 0x000000ffff057224 */ /* 0x000fe200078e0000 */
[----:B------:R-:W-:-:S03]  /*0760*/  IABS R0, R9 ;  /* 0x0000000900007213 */ /* 0x000fc60000000000 */
[----:B------:R-:W1:Y:S02]  /*0770*/  I2F.RP R2, R5 ;  /* 0x0000000500027306 */ /* 0x000e640000209400 */
[----:B------:R-:W-:Y:S01]  /*0780*/  IMAD.MOV.U32 R8, RZ, RZ, R0 ;  /* 0x000000ffff087224 */ /* 0x000fe200078e0000 */
[----:B------:R-:W-:-:S05]  /*0790*/  IABS R0, R11 ;  /* 0x0000000b00007213 */ /* 0x000fca0000000000 */
[----:B------:R-:W-:Y:S08]  /*07a0*/  I2F.RP R7, R8 ;  /* 0x0000000800077306 */ /* 0x000ff00000209400 */
[----:B-1----:R-:W1:Y:S02]  /*07b0*/  MUFU.RCP R2, R2 ;  /* 0x0000000200027308 */ /* 0x002e640000001000 */
[----:B-1----:R-:W-:-:S06]  /*07c0*/  IADD3 R2, R2, 0xffffffe, RZ ;  /* 0x0ffffffe02027810 */ /* 0x002fcc0007ffe0ff */
[----:B------:R-:W1:Y:S02]  /*07d0*/  F2I.FTZ.U32.TRUNC.NTZ R3, R2 ;  /* 0x0000000200037305 */ /* 0x000e64000021f000 */
[----:B-1----:R-:W-:-:S04]  /*07e0*/  IMAD.MOV R2, RZ, RZ, -R3 ;  /* 0x000000ffff027224 */ /* 0x002fc800078e0a03 */
[----:B------:R-:W-:Y:S02]  /*07f0*/  IMAD R4, R2, R5, RZ ;  /* 0x0000000502047224 */ /* 0x000fe400078e02ff */
[----:B------:R-:W-:-:S04]  /*0800*/  IMAD.MOV.U32 R2, RZ, RZ, RZ ;  /* 0x000000ffff027224 */ /* 0x000fc800078e00ff */
[----:B------:R-:W-:Y:S01]  /*0810*/  IMAD.HI.U32 R2, R3, R4, R2 ;  /* 0x0000000403027227 */ /* 0x000fe200078e0002 */
[----:B------:R-:W-:-:S03]  /*0820*/  MOV R3, R0 ;  /* 0x0000000000037202 */ /* 0x000fc60000000f00 */
[----:B------:R-:W-:Y:S02]  /*0830*/  IMAD.MOV R0, RZ, RZ, -R6 ;  /* 0x000000ffff007224 */ /* 0x000fe400078e0a06 */
        /* <DEDUP_REMOVED lines=28> */
[----:B------:R-:W-:-:S03]  /*0a00*/  IMAD.MOV R5, RZ, RZ, -R4 ;  /* 0x000000ffff057224 */ /* 0x000fc600078e0a04 */
        /* <DEDUP_REMOVED lines=10> */
[----:B------:R-:W-:-:S04]  /*0ab0*/  IMAD.MOV R2, RZ, RZ, -R0 ;  /* 0x000000ffff027224 */ /* 0x000fc800078e0a00 */
[C---:B------:R-:W-:Y:S01]  /*0ac0*/  IMAD R3, R9.reuse, R2, R4 ;  /* 0x0000000209037224 */ /* 0x040fe200078e0204 */
[----:B------:R-:W-:Y:S01]  /*0ad0*/  LEA R2, R9, R0, 0x18 ;  /* 0x0000000009027211 */ /* 0x000fe200078ec0ff */
[----:B------:R-:W-:-:S04]  /*0ae0*/  IMAD R0, R12, R5, R11 ;  /* 0x000000050c007224 */ /* 0x000fc800078e020b */
[----:B------:R-:W-:-:S05]  /*0af0*/  IMAD R2, R3, 0x10000, R2 ;  /* 0x0001000003027824 */ /* 0x000fca00078e0202 */
[----:B------:R1:W-:Y:S01]  /*0b00*/  STL [R1+0x8], R2 ;  /* 0x0000080201007387 */ /* 0x0003e20000100800 */
[----:B------:R-:W-:Y:S05]  /*0b10*/  BRA `(.L_x_557) ;  /* 0x0000046000007947 */ /* 0x000fea0003800000 */
.L_x_556:
[----:B------:R-:W2:Y:S01]  /*0b20*/  LDL R3, [R1+0xc] ;  /* 0x00000c0001037983 */ /* 0x000ea20000100800 */
[----:B------:R-:W-:-:S04]  /*0b30*/  IMAD.MOV.U32 R2, RZ, RZ, 0x4 ;  /* 0x00000004ff027424 */ /* 0x000fc800078e00ff */
[----:B--2---:R-:W-:-:S05]  /*0b40*/  IMAD.WIDE R2, R3, R2, c[0x0][0x590] ;  /* 0x0001640003027625 */ /* 0x004fca00078e0202 */
[----:B------:R-:W2:Y:S02]  /*0b50*/  LDG.E R7, [R2.64] ;  /* 0x0000000602077981 */ /* 0x000ea4000c1e1900 */
[----:B--23--:R-:W-:-:S05]  /*0b60*/  IMAD R9, R7, R12, RZ ;  /* 0x0000000c07097224 */ /* 0x00cfca00078e02ff */
[-C--:B-1----:R-:W-:Y:S02]  /*0b70*/  IABS R0, R9.reuse ;  /* 0x0000000900007213 */ /* 0x082fe40000000000 */
[----:B------:R-:W-:-:S03]  /*0b80*/  IABS R8, R9 ;  /* 0x0000000900087213 */ /* 0x000fc60000000000 */
[----:B------:R-:W-:-:S04]  /*0b90*/  IMAD.MOV.U32 R6, RZ, RZ, R0 ;  /* 0x000000ffff067224 */ /* 0x000fc800078e0000 */
[----:B------:R-:W1:Y:S08]  /*0ba0*/  I2F.RP R2, R6 ;  /* 0x0000000600027306 */ /* 0x000e700000209400 */
[----:B-1----:R-:W1:Y:S02]  /*0bb0*/  MUFU.RCP R2, R2 ;  /* 0x0000000200027308 */ /* 0x002e640000001000 */
[----:B-1----:R-:W-:-:S06]  /*0bc0*/  IADD3 R2, R2, 0xffffffe, RZ ;  /* 0x0ffffffe02027810 */ /* 0x002fcc0007ffe0ff */
[----:B------:R-:W1:Y:S02]  /*0bd0*/  F2I.FTZ.U32.TRUNC.NTZ R3, R2 ;  /* 0x0000000200037305 */ /* 0x000e64000021f000 */
[----:B-1----:R-:W-:-:S04]  /*0be0*/  IMAD.MOV R0, RZ, RZ, -R3 ;  /* 0x000000ffff007224 */ /* 0x002fc800078e0a03 */
[----:B------:R-:W-:Y:S01]  /*0bf0*/  IMAD.MOV.U32 R2, RZ, RZ, R0 ;  /* 0x000000ffff027224 */ /* 0x000fe200078e0000 */
[----:B------:R-:W-:-:S03]  /*0c00*/  IABS R0, R11 ;  /* 0x0000000b00007213 */ /* 0x000fc60000000000 */
[----:B------:R-:W-:Y:S01]  /*0c10*/  IMAD R4, R2, R6, RZ ;  /* 0x0000000602047224 */ /* 0x000fe200078e02ff */
[----:B------:R-:W-:Y:S01]  /*0c20*/  MOV R5, R0 ;  /* 0x0000000000057202 */ /* 0x000fe20000000f00 */
[----:B------:R-:W-:-:S04]  /*0c30*/  IMAD.MOV.U32 R2, RZ, RZ, RZ ;  /* 0x000000ffff027224 */ /* 0x000fc800078e00ff */
[----:B------:R-:W-:-:S04]  /*0c40*/  IMAD.HI.U32 R0, R3, R4, R2 ;  /* 0x0000000403007227 */ /* 0x000fc800078e0002 */
[----:B------:R-:W-:Y:S02]  /*0c50*/  IMAD.MOV R2, RZ, RZ, -R8 ;  /* 0x000000ffff027224 */ /* 0x000fe400078e0a08 */
        /* <DEDUP_REMOVED lines=9> */
[----:B------:R-:W-:-:S04]  /*0cf0*/  @P2 IADD3 R0, R0, 0x1, RZ ;  /* 0x0000000100002810 */ /* 0x000fc80007ffe0ff */
[----:B------:R-:W-:-:S05]  /*0d00*/  MOV R4, R0 ;  /* 0x0000000000047202 */ /* 0x000fca0000000f00 */
[----:B------:R-:W-:Y:S01]  /*0d10*/  @!P1 IMAD.MOV R4, RZ, RZ, -R4 ;  /* 0x000000ffff049224 */ /* 0x000fe200078e0a04 */
[----:B------:R-:W-:-:S05]  /*0d20*/  @!P0 LOP3.LUT R4, RZ, R9, RZ, 0x33, !PT ;  /* 0x00000009ff048212 */ /* 0x000fca00078e33ff */
[----:B------:R-:W-:-:S05]  /*0d30*/  IMAD R10, R7, R4, RZ ;  /* 0x00000004070a7224 */ /* 0x000fca00078e02ff */
[----:B------:R-:W-:-:S04]  /*0d40*/  IADD3 R0, -R10, c[0x0][0x538], RZ ;  /* 0x00014e000a007a10 */ /* 0x000fc80007ffe1ff */
[----:B------:R-:W-:-:S04]  /*0d50*/  IMNMX R6, R7, R0, PT ;  /* 0x0000000007067217 */ /* 0x000fc80003800200 */
[----:B------:R-:W-:-:S05]  /*0d60*/  IABS R0, R6 ;  /* 0x0000000600007213 */ /* 0x000fca0000000000 */
[----:B------:R-:W-:-:S04]  /*0d70*/  IMAD.MOV.U32 R5, RZ, RZ, R0 ;  /* 0x000000ffff057224 */ /* 0x000fc800078e0000 */
[----:B------:R-:W1:Y:S08]  /*0d80*/  I2F.RP R2, R5 ;  /* 0x0000000500027306 */ /* 0x000e700000209400 */
[----:B-1----:R-:W1:Y:S02]  /*0d90*/  MUFU.RCP R2, R2 ;  /* 0x0000000200027308 */ /* 0x002e640000001000 */
[----:B-1----:R-:W-:-:S06]  /*0da0*/  IADD3 R2, R2, 0xffffffe, RZ ;  /* 0x0ffffffe02027810 */ /* 0x002fcc0007ffe0ff */
[----:B------:R1:W2:Y:S02]  /*0db0*/  F2I.FTZ.U32.TRUNC.NTZ R3, R2 ;  /* 0x0000000200037305 */ /* 0x0002a4000021f000 */
[----:B-1----:R-:W-:Y:S01]  /*0dc0*/  IMAD.MOV R2, RZ, RZ, -R4 ;  /* 0x000000ffff027224 */ /* 0x002fe200078e0a04 */
[----:B--2---:R-:W-:-:S03]  /*0dd0*/  IADD3 R0, RZ, -R3, RZ ;  /* 0x80000003ff007210 */ /* 0x004fc60007ffe0ff */
[----:B------:R-:W-:Y:S01]  /*0de0*/  IMAD R8, R9, R2, R11 ;  /* 0x0000000209087224 */ /* 0x000fe200078e020b */
[----:B------:R-:W-:Y:S01]  /*0df0*/  IABS R9, R6 ;  /* 0x0000000600097213 */ /* 0x000fe20000000000 */
[----:B------:R-:W-:-:S03]  /*0e00*/  IMAD.MOV.U32 R2, RZ, RZ, R0 ;  /* 0x000000ffff027224 */ /* 0x000fc600078e0000 */
[----:B------:R-:W-:Y:S01]  /*0e10*/  IABS R0, R8 ;  /* 0x0000000800007213 */ /* 0x000fe20000000000 */
[----:B------:R-:W-:Y:S02]  /*0e20*/  IMAD R7, R2, R5, RZ ;  /* 0x0000000502077224 */ /* 0x000fe400078e02ff */
[----:B------:R-:W-:Y:S02]  /*0e30*/  IMAD.MOV.U32 R2, RZ, RZ, RZ ;  /* 0x000000ffff027224 */ /* 0x000fe400078e00ff */
[----:B------:R-:W-:Y:S01]  /*0e40*/  IMAD.MOV.U32 R4, RZ, RZ, R0 ;  /* 0x000000ffff047224 */ /* 0x000fe200078e0000 */
[----:B------:R-:W-:Y:S01]  /*0e50*/  IADD3 R0, RZ, -R9, RZ ;  /* 0x80000009ff007210 */ /* 0x000fe20007ffe0ff */
[----:B------:R-:W-:-:S04]  /*0e60*/  IMAD.HI.U32 R3, R3, R7, R2 ;  /* 0x0000000703037227 */ /* 0x000fc800078e0002 */
[----:B------:R-:W-:Y:S02]  /*0e70*/  IMAD.MOV.U32 R2, RZ, RZ, R0 ;  /* 0x000000ffff027224 */ /* 0x000fe400078e0000 */
[----:B------:R-:W-:Y:S01]  /*0e80*/  IMAD.HI.U32 R0, R3, R4, RZ ;  /* 0x0000000403007227 */ /* 0x000fe200078e00ff */
[----:B------:R-:W-:-:S03]  /*0e90*/  IADD3 R3, R10, 0x1000000, R8 ;  /* 0x010000000a037810 */ /* 0x000fc60007ffe008 */
[----:B------:R-:W-:-:S05]  /*0ea0*/  IMAD R2, R0, R2, R4 ;  /* 0x0000000200027224 */ /* 0x000fca00078e0204 */
[----:B------:R-:W-:-:S13]  /*0eb0*/  ISETP.GT.U32.AND P0, PT, R5, R2, PT ;  /* 0x000000020500720c */ /* 0x000fda0003f04070 */
[----:B------:R-:W-:Y:S01]  /*0ec0*/  @!P0 IMAD.IADD R2, R2, 0x1, -R5 ;  /* 0x0000000102028824 */ /* 0x000fe200078e0a05 */
[----:B------:R-:W-:Y:S02]  /*0ed0*/  @!P0 IADD3 R0, R0, 0x1, RZ ;  /* 0x0000000100008810 */ /* 0x000fe40007ffe0ff */
[----:B------:R-:W-:Y:S02]  /*0ee0*/  ISETP.NE.AND P0, PT, R6, RZ, PT ;  /* 0x000000ff0600720c */ /* 0x000fe40003f05270 */
[----:B------:R-:W-:Y:S02]  /*0ef0*/  ISETP.GE.U32.AND P2, PT, R2, R5, PT ;  /* 0x000000050200720c */ /* 0x000fe40003f46070 */
[----:B------:R-:W-:-:S04]  /*0f00*/  LOP3.LUT R2, R8, R6, RZ, 0x3c, !PT ;  /* 0x0000000608027212 */ /* 0x000fc800078e3cff */
[----:B------:R-:W-:Y:S01]  /*0f10*/  ISETP.GE.AND P1, PT, R2, RZ, PT ;  /* 0x000000ff0200720c */ /* 0x000fe20003f26270 */
[----:B------:R-:W-:-:S06]  /*0f20*/  IMAD.MOV R2, RZ, RZ, -R6 ;  /* 0x000000ffff027224 */ /* 0x000fcc00078e0a06 */
[----:B------:R-:W-:-:S06]  /*0f30*/  @P2 IADD3 R0, R0, 0x1, RZ ;  /* 0x0000000100002810 */ /* 0x000fcc0007ffe0ff */
[----:B------:R-:W-:Y:S02]  /*0f40*/  @!P1 IADD3 R0, -R0, RZ, RZ ;  /* 0x000000ff00009210 */ /* 0x000fe40007ffe1ff */
[----:B------:R-:W-:-:S05]  /*0f50*/  @!P0 LOP3.LUT R0, RZ, R6, RZ, 0x33, !PT ;  /* 0x00000006ff008212 */ /* 0x000fca00078e33ff */
[----:B------:R-:W-:-:S05]  /*0f60*/  IMAD R2, R0, R2, R3 ;  /* 0x0000000200027224 */ /* 0x000fca00078e0203 */
[----:B------:R1:W-:Y:S02]  /*0f70*/  STL [R1+0x8], R2 ;  /* 0x0000080201007387 */ /* 0x0003e40000100800 */
.L_x_557:
[----:B------:R-:W-:Y:S05]  /*0f80*/  BSYNC B0 ;  /* 0x0000000000007941 */ /* 0x000fea0003800000 */
.L_x_555:
[----:B------:R-:W-:-:S04]  /*0f90*/  LOP3.LUT R0, RZ, R0, RZ, 0x33, !PT ;  /* 0x00000000ff007212 */ /* 0x000fc800078e33ff */
[----:B------:R-:W-:-:S05]  /*0fa0*/  IADD3 R0, R0, R12, RZ ;  /* 0x0000000c00007210 */ /* 0x000fca0007ffe0ff */
[----:B------:R2:W-:Y:S01]  /*0fb0*/  STL [R1+0x4], R0 ;  /* 0x0000040001007387 */ /* 0x0005e20000100800 */
[----:B------:R-:W-:Y:S05]  /*0fc0*/  BRA `(.L_x_558) ;  /* 0x0000006000007947 */ /* 0x000fea0003800000 */
.L_x_546:
[----:B------:R-:W-:Y:S01]  /*0fd0*/  MOV R0, UR4 ;  /* 0x0000000400007c02 */ /* 0x000fe20008000f00 */
[----:B------:R-:W-:Y:S04]  /*0fe0*/  STL [R1+0x4], RZ ;  /* 0x000004ff01007387 */ /* 0x000fe80000100800 */
[----:B------:R1:W-:Y:S04]  /*0ff0*/  STL [R1], R0 ;  /* 0x0000000001007387 */ /* 0x0003e80000100800 */
[----:B------:R2:W-:Y:S01]  /*1000*/  STL [R1+0x8], RZ ;  /* 0x000008ff01007387 */ /* 0x0005e20000100800 */
[----:B-1----:R-:W-:-:S05]  /*1010*/  MOV R0, c[0x0][0x53c] ;  /* 0x00014f0000007a02 */ /* 0x002fca0000000f00 */
[----:B------:R2:W-:Y:S02]  /*1020*/  STL [R1+0xc], R0 ;  /* 0x00000c0001007387 */ /* 0x0005e40000100800 */
.L_x_558:
[----:B------:R-:W3:Y:S04]  /*1030*/  LDL R4, [R1] ;  /* 0x0000000001047983 */ /* 0x000ee80000100800 */
[----:B------:R-:W3:Y:S04]  /*1040*/  LDL R5, [R1+0x4] ;  /* 0x0000040001057983 */ /* 0x000ee80000100800 */
[----:B------:R-:W3:Y:S04]  /*1050*/  LDL R6, [R1+0x8] ;  /* 0x0000080001067983 */ /* 0x000ee80000100800 */
[----:B------:R-:W3:Y:S01]  /*1060*/  LDL R7, [R1+0xc] ;  /* 0x00000c0001077983 */ /* 0x000ee20000100800 */
[----:B------:R-:W-:Y:S01]  /*1070*/  ISETP.NE.AND P0, PT, R13, RZ, PT ;  /* 0x000000ff0d00720c */ /* 0x000fe20003f05270 */
[----:B------:R-:W-:-:S12]  /*1080*/  WARPSYNC 0xffffffff ;  /* 0xffffffff00007948 */ /* 0x000fd80003800000 */
[----:B---3--:R3:W-:Y:S04]  /*1090*/  @!P0 STS.128 [0xc080], R4 ;  /* 0x00c08004ff008388 */ /* 0x0087e80000000c00 */
[----:B------:R-:W-:Y:S06]  /*10a0*/  BAR.ARV 0x5, 0x80 ;  /* 0x0142000000007b1d */ /* 0x000fec0000002000 */
.L_x_544:
[----:B--2---:R-:W2:Y:S02]  /*10b0*/  LDL R0, [R1+0xc] ;  /* 0x00000c0001007983 */ /* 0x004ea40000100800 */
[----:B--2---:R-:W-:-:S13]  /*10c0*/  ISETP.GE.AND P0, PT, R0, c[0x0][0x53c], PT ;  /* 0x00014f0000007a0c */ /* 0x004fda0003f06270 */
[----:B------:R-:W-:Y:S05]  /*10d0*/  @P0 EXIT ;  /* 0x000000000000094d */ /* 0x000fea0003800000 */
[----:B------:R-:W2:Y:S01]  /*10e0*/  S2R R16, SR_TID.X ;  /* 0x0000000000107919 */ /* 0x000ea20000002100 */
[----:B------:R-:W-:Y:S02]  /*10f0*/  ULDC UR5, c[0x0][0x2ac] ;  /* 0x0000ab0000057ab9 */ /* 0x000fe40000000800 */
[----:B------:R-:W-:Y:S02]  /*1100*/  ULDC UR4, c[0x0][0x1d0] ;  /* 0x0000740000047ab9 */ /* 0x000fe40000000800 */
[----:B------:R-:W-:Y:S01]  /*1110*/  UIMAD UR5, UR5, UR4, URZ ;  /* 0x00000004050572a4 */ /* 0x000fe2000f8e023f */
[----:B-123--:R-:W-:-:S04]  /*1120*/  SHF.R.S32.HI R6, RZ, 0x1f, R16 ;  /* 0x0000001fff067819 */ /* 0x00efc80000011410 */
[CC--:B------:R-:W-:Y:S02]  /*1130*/  LEA.HI R17, R6.reuse, R16.reuse, RZ, 0x3 ;  /* 0x0000001006117211 */ /* 0x0c0fe400078f18ff */
[-C--:B------:R-:W-:Y:S02]  /*1140*/  LEA.HI R8, R6, R16.reuse, RZ, 0x2 ;  /* 0x0000001006087211 */ /* 0x080fe400078f10ff */
[----:B------:R-:W-:Y:S02]  /*1150*/  SHF.R.S32.HI R0, RZ, 0x3, R17 ;  /* 0x00000003ff007819 */ /* 0x000fe40000011411 */
[----:B------:R-:W-:Y:S02]  /*1160*/  LOP3.LUT R2, R8, 0xfffffffc, RZ, 0xc0, !PT ;  /* 0xfffffffc08027812 */ /* 0x000fe400078ec0ff */
[----:B------:R-:W-:Y:S01]  /*1170*/  LEA.HI R4, R6, R16, RZ, 0x4 ;  /* 0x0000001006047211 */ /* 0x000fe200078f20ff */
[----:B------:R-:W-:Y:S01]  /*1180*/  IMAD.SHL.U32 R0, R0, 0x40, RZ ;  /* 0x0000004000007824 */ /* 0x000fe200078e00ff */
[----:B------:R-:W-:Y:S01]  /*1190*/  SHF.R.S32.HI R241, RZ, 0x2, R8 ;  /* 0x00000002fff17819 */ /* 0x000fe20000011408 */
[----:B------:R-:W-:Y:S01]  /*11a0*/  IMAD.IADD R240, R16, 0x1, -R2 ;  /* 0x0000000110f07824 */ /* 0x000fe200078e0a02 */
[----:B------:R-:W-:-:S02]  /*11b0*/  SHF.R.S32.HI R5, RZ, 0x4, R4 ;  /* 0x00000004ff057819 */ /* 0x000fc40000011404 */
[----:B------:R-:W-:Y:S01]  /*11c0*/  LOP3.LUT R0, R0, 0xc0, RZ, 0xc0, !PT ;  /* 0x000000c000007812 */ /* 0x000fe200078ec0ff */
[----:B------:R-:W-:Y:S01]  /*11d0*/  IMAD.SHL.U32 R203, R240, 0x8, RZ ;  /* 0x00000008f0cb7824 */ /* 0x000fe200078e00ff */
[----:B------:R-:W-:Y:S02]  /*11e0*/  LEA.HI R3, R4, R5, RZ, 0x1 ;  /* 0x0000000504037211 */ /* 0x000fe400078f08ff */
[----:B------:R-:W-:Y:S02]  /*11f0*/  SHF.R.U32.HI R2, RZ, 0x3, R0 ;  /* 0x00000003ff027819 */ /* 0x000fe40000011600 */
[----:B------:R-:W-:Y:S02]  /*1200*/  LOP3.LUT R0, R0, 0x18, R203, 0xf8, !PT ;  /* 0x0000001800007812 */ /* 0x000fe400078ef8cb */
[----:B------:R-:W-:Y:S02]  /*1210*/  LOP3.LUT R3, R3, 0xfffffffe, RZ, 0xc0, !PT ;  /* 0xfffffffe03037812 */ /* 0x000fe400078ec0ff */
[----:B------:R-:W-:-:S02]  /*1220*/  LOP3.LUT R7, R0, R2, RZ, 0x3c, !PT ;  /* 0x0000000200077212 */ /* 0x000fc400078e3cff */
[----:B------:R-:W-:Y:S01]  /*1230*/  LOP3.LUT R0, R4, 0xfffffff0, RZ, 0xc0, !PT ;  /* 0xfffffff004007812 */ /* 0x000fe200078ec0ff */
[----:B------:R-:W-:Y:S01]  /*1240*/  IMAD.IADD R12, R5, 0x1, -R3 ;  /* 0x00000001050c7824 */ /* 0x000fe200078e0a03 */
[----:B------:R-:W-:Y:S02]  /*1250*/  LOP3.LUT R3, R17, 0xfffffff8, RZ, 0xc0, !PT ;  /* 0xfffffff811037812 */ /* 0x000fe400078ec0ff */
[----:B------:R-:W-:Y:S01]  /*1260*/  LEA.HI R2, R8, R241, RZ, 0x1 ;  /* 0x000000f108027211 */ /* 0x000fe200078f08ff */
[----:B------:R-:W-:Y:S01]  /*1270*/  IMAD.IADD R0, R16, 0x1, -R0 ;  /* 0x0000000110007824 */ /* 0x000fe200078e0a00 */
[----:B------:R-:W-:Y:S01]  /*1280*/  LEA.HI R11, R6, R16, RZ, 0x5 ;  /* 0x00000010060b7211 */ /* 0x000fe200078f28ff */
[----:B------:R-:W-:Y:S01]  /*1290*/  IMAD.IADD R3, R16, 0x1, -R3 ;  /* 0x0000000110037824 */ /* 0x000fe200078e0a03 */
[----:B------:R-:W-:Y:S02]  /*12a0*/  LOP3.LUT R2, R2, 0x7fffffe, RZ, 0xc0, !PT ;  /* 0x07fffffe02027812 */ /* 0x000fe400078ec0ff */
[----:B------:R-:W-:-:S02]  /*12b0*/  LEA.HI R6, R0, R0, RZ, 0x1 ;  /* 0x0000000000067211 */ /* 0x000fc400078f08ff */
[----:B------:R-:W-:Y:S01]  /*12c0*/  SHF.R.S32.HI R5, RZ, 0x1f, R0 ;  /* 0x0000001fff057819 */ /* 0x000fe20000011400 */
[----:B------:R-:W-:Y:S01]  /*12d0*/  IMAD.IADD R2, R241, 0x1, -R2 ;  /* 0x00000001f1027824 */ /* 0x000fe200078e0a02 */
[----:B------:R-:W-:Y:S02]  /*12e0*/  LEA.HI R10, R3, R3, RZ, 0x1 ;  /* 0x00000003030a7211 */ /* 0x000fe400078f08ff */
[----:B------:R-:W-:Y:S02]  /*12f0*/  SHF.R.S32.HI R9, RZ, 0x5, R11 ;  /* 0x00000005ff097819 */ /* 0x000fe4000001140b */
[----:B------:R-:W-:Y:S02]  /*1300*/  LOP3.LUT R4, R6, 0x7fffffe, RZ, 0xc0, !PT ;  /* 0x07fffffe06047812 */ /* 0x000fe400078ec0ff */
[----:B------:R-:W-:Y:S01]  /*1310*/  LEA.HI R15, R5, R0, RZ, 0x3 ;  /* 0x00000000050f7211 */ /* 0x000fe200078f18ff */
[----:B------:R-:W-:Y:S01]  /*1320*/  IMAD R2, R9, 0x8, R2 ;  /* 0x0000000809027824 */ /* 0x000fe200078e0202 */
[----:B------:R-:W-:Y:S01]  /*1330*/  LOP3.LUT R5, R10, 0x3fffffe, RZ, 0xc0, !PT ;  /* 0x03fffffe0a057812 */ /* 0x000fe200078ec0ff */
[----:B------:R-:W-:Y:S01]  /*1340*/  IMAD.IADD R13, R0, 0x1, -R4 ;  /* 0x00000001000d7824 */ /* 0x000fe200078e0a04 */
[----:B------:R-:W-:-:S02]  /*1350*/  LEA.HI R0, R240, R240, RZ, 0x1 ;  /* 0x000000f0f0007211 */ /* 0x000fc400078f08ff */
[----:B------:R-:W-:Y:S01]  /*1360*/  SHF.R.S32.HI R4, RZ, 0x1f, R11 ;  /* 0x0000001fff047819 */ /* 0x000fe2000001140b */
[----:B------:R-:W-:Y:S01]  /*1370*/  IMAD.IADD R14, R3, 0x1, -R5 ;  /* 0x00000001030e7824 */ /* 0x000fe200078e0a05 */
[----:B------:R-:W-:Y:S01]  /*1380*/  SHF.R.S32.HI R5, RZ, 0x1f, R8 ;  /* 0x0000001fff057819 */ /* 0x000fe20000011408 */
[----:B------:R-:W-:Y:S01]  /*1390*/  IMAD.U32 R3, R2, 0x20, R7 ;  /* 0x0000002002037824 */ /* 0x000fe200078e0007 */
[C---:B------:R-:W-:Y:S01]  /*13a0*/  LOP3.LUT R2, R0.reuse, 0x1ffffffe, RZ, 0xc0, !PT ;  /* 0x1ffffffe00027812 */ /* 0x040fe200078ec0ff */
[----:B------:R-:W-:Y:S01]  /*13b0*/  IMAD.SHL.U32 R0, R0, 0x20, RZ ;  /* 0x0000002000007824 */ /* 0x000fe200078e00ff */
[----:B------:R-:W-:Y:S02]  /*13c0*/  LOP3.LUT R7, R11, 0xffffffe0, RZ, 0xc0, !PT ;  /* 0xffffffe00b077812 */ /* 0x000fe400078ec0ff */
[----:B------:R1:W-:Y:S01]  /*13d0*/  STL [R1+0x2c], R3 ;  /* 0x00002c0301007387 */ /* 0x0003e20000100800 */
[----:B------:R-:W-:Y:S02]  /*13e0*/  LEA.HI R4, R4, R9, RZ, 0x2 ;  /* 0x0000000904047211 */ /* 0x000fe400078f10ff */
[----:B------:R-:W-:Y:S01]  /*13f0*/  LOP3.LUT R0, R0, 0xffffffc0, RZ, 0xc0, !PT ;  /* 0xffffffc000007812 */ /* 0x000fe200078ec0ff */
[----:B------:R-:W-:Y:S01]  /*1400*/  IMAD.IADD R21, R16, 0x1, -R7 ;  /* 0x0000000110157824 */ /* 0x000fe200078e0a07 */
[----:B------:R-:W-:-:S02]  /*1410*/  SHF.R.S32.HI R8, RZ, 0x1, R6 ;  /* 0x00000001ff087819 */ /* 0x000fc40000011406 */
[----:B------:R-:W-:Y:S02]  /*1420*/  SHF.R.S32.HI R7, RZ, 0x1f, R6 ;  /* 0x0000001fff077819 */ /* 0x000fe40000011406 */
[C---:B------:R-:W-:Y:S02]  /*1430*/  IADD3 R237, R203.reuse, 0x20, RZ ;  /* 0x00000020cbed7810 */ /* 0x040fe40007ffe0ff */
[----:B------:R-:W-:Y:S01]  /*1440*/  IADD3 R238, R203, 0x40, RZ ;  /* 0x00000040cbee7810 */ /* 0x000fe20007ffe0ff */
[----:B-1----:R-:W-:Y:S01]  /*1450*/  IMAD.IADD R3, R240, 0x1, -R2 ;  /* 0x00000001f0037824 */ /* 0x002fe200078e0a02 */
[----:B------:R-:W-:-:S03]  /*1460*/  LEA.HI R2, R5, R241, RZ, 0x3 ;  /* 0x000000f105027211 */ /* 0x000fc600078f18ff */
[----:B------:R-:W-:Y:S01]  /*1470*/  IMAD R16, R3, 0x8, R0 ;  /* 0x0000000803107824 */ /* 0x000fe200078e0200 */
[----:B------:R-:W-:Y:S02]  /*1480*/  LOP3.LUT R0, R2, 0xfffffff8, RZ, 0xc0, !PT ;  /* 0xfffffff802007812 */ /* 0x000fe400078ec0ff */
[----:B------:R-:W-:Y:S02]  /*1490*/  LOP3.LUT R3, R4, 0xffffffc, RZ, 0xc0, !PT ;  /* 0x0ffffffc04037812 */ /* 0x000fe400078ec0ff */
[----:B------:R-:W-:Y:S01]  /*14a0*/  SHF.R.S32.HI R2, RZ, 0x1f, R21 ;  /* 0x0000001fff027819 */ /* 0x000fe20000011415 */
[----:B------:R-:W-:Y:S01]  /*14b0*/  IMAD.IADD R4, R241, 0x1, -R0 ;  /* 0x00000001f1047824 */ /* 0x000fe200078e0a00 */
[----:B------:R-:W-:Y:S01]  /*14c0*/  SHF.R.S32.HI R0, RZ, 0x1, R10 ;  /* 0x00000001ff007819 */ /* 0x000fe2000001140a */
[----:B------:R-:W-:Y:S01]  /*14d0*/  IMAD.IADD R3, R9, 0x1, -R3 ;  /* 0x0000000109037824 */ /* 0x000fe200078e0a03 */
[----:B------:R-:W-:Y:S02]  /*14e0*/  LEA.HI R11, R2, R21, RZ, 0x2 ;  /* 0x00000015020b7211 */ /* 0x000fe400078f10ff */
[----:B------:R-:W-:-:S02]  /*14f0*/  LEA.HI R6, R4, R4, RZ, 0x1 ;  /* 0x0000000404067211 */ /* 0x000fc400078f08ff */
[C---:B------:R-:W-:Y:S01]  /*1500*/  LOP3.LUT P2, RZ, R0.reuse, 0x2, RZ, 0xc0, !PT ;  /* 0x0000000200ff7812 */ /* 0x040fe2000784c0ff */
[----:B------:R-:W-:Y:S01]  /*1510*/  IMAD.SHL.U32 R0, R0, 0x40, RZ ;  /* 0x0000004000007824 */ /* 0x000fe200078e00ff */
[----:B------:R-:W-:Y:S02]  /*1520*/  SHF.R.S32.HI R2, RZ, 0x2, R11 ;  /* 0x00000002ff027819 */ /* 0x000fe4000001140b */
[----:B------:R-:W-:Y:S02]  /*1530*/  LOP3.LUT R5, R6, 0x3fffffe, RZ, 0xc0, !PT ;  /* 0x03fffffe06057812 */ /* 0x000fe400078ec0ff */
[----:B------:R-:W-:Y:S01]  /*1540*/  LOP3.LUT R0, R0, 0xc0, RZ, 0xc0, !PT ;  /* 0x000000c000007812 */ /* 0x000fe200078ec0ff */
[----:B------:R-:W-:Y:S01]  /*1550*/  IMAD R20, R3, 0x10, R2 ;  /* 0x0000001003147824 */ /* 0x000fe200078e0202 */
[----:B------:R-:W-:Y:S01]  /*1560*/  LEA.HI R2, R7, R8, RZ, 0x2 ;  /* 0x0000000807027211 */ /* 0x000fe200078f10ff */
[----:B------:R-:W-:Y:S01]  /*1570*/  IMAD.IADD R5, R4, 0x1, -R5 ;  /* 0x0000000104057824 */ /* 0x000fe200078e0a05 */
[----:B------:R-:W-:Y:S01]  /*1580*/  LOP3.LUT R4, R0, 0x8, R17, 0xf8, !PT ;  /* 0x0000000800047812 */ /* 0x000fe200078ef811 */
[----:B------:R-:W-:Y:S01]  /*1590*/  IMAD.SHL.U32 R7, R9, 0x200, RZ ;  /* 0x0000020009077824 */ /* 0x000fe200078e00ff */
[----:B------:R-:W-:Y:S01]  /*15a0*/  SHF.R.U32.HI R3, RZ, 0x3, R0 ;  /* 0x00000003ff037819 */ /* 0x000fe20000011600 */
[----:B------:R-:W-:Y:S01]  /*15b0*/  STL [R1+0x38], R20 ;  /* 0x0000381401007387 */ /* 0x000fe20000100800 */
[----:B------:R-:W-:Y:S01]  /*15c0*/  SHF.R.S32.HI R0, RZ, 0x1, R6 ;  /* 0x00000001ff007819 */ /* 0x000fe20000011406 */
[----:B------:R-:W-:Y:S01]  /*15d0*/  IMAD R9, R240, 0x2, R7 ;  /* 0x00000002f0097824 */ /* 0x000fe200078e0207 */
[----:B------:R-:W-:Y:S01]  /*15e0*/  LOP3.LUT R10, R4, R3, RZ, 0x3c, !PT ;  /* 0x00000003040a7212 */ /* 0x000fe200078e3cff */
[----:B------:R-:W-:Y:S01]  /*15f0*/  IMAD R240, R240, 0x20, R241 ;  /* 0x00000020f0f07824 */ /* 0x000fe200078e02f1 */
[----:B------:R-:W-:Y:S01]  /*1600*/  LOP3.LUT R2, R2, 0xfffffffc, RZ, 0xc0, !PT ;  /* 0xfffffffc02027812 */ /* 0x000fe200078ec0ff */
[C---:B------:R-:W-:Y:S01]  /*1610*/  IMAD.SHL.U32 R3, R0.reuse, 0x40, RZ ;  /* 0x0000004000037824 */ /* 0x040fe200078e00ff */
[C---:B------:R-:W-:Y:S01]  /*1620*/  LOP3.LUT R4, R0.reuse, 0x1, RZ, 0xc0, !PT ;  /* 0x0000000100047812 */ /* 0x040fe200078ec0ff */
[----:B------:R-:W-:Y:S01]  /*1630*/  IMAD R6, R5, 0x20, R9 ;  /* 0x0000002005067824 */ /* 0x000fe200078e0209 */
[----:B------:R-:W-:Y:S01]  /*1640*/  LOP3.LUT P0, RZ, R0, 0x2, RZ, 0xc0, !PT ;  /* 0x0000000200ff7812 */ /* 0x000fe2000780c0ff */
[----:B------:R-:W-:Y:S01]  /*1650*/  IMAD.IADD R2, R8, 0x1, -R2 ;  /* 0x0000000108027824 */ /* 0x000fe200078e0a02 */
[----:B------:R-:W-:Y:S01]  /*1660*/  LOP3.LUT R3, R3, 0xc0, RZ, 0xc0, !PT ;  /* 0x000000c003037812 */ /* 0x000fe200078ec0ff */
[----:B------:R-:W-:Y:S01]  /*1670*/  IMAD.SHL.U32 R5, R15, 0x20, RZ ;  /* 0x000000200f057824 */ /* 0x000fe200078e00ff */
[----:B------:R-:W-:Y:S01]  /*1680*/  ISETP.NE.U32.AND P1, PT, R4, 0x1, PT ;  /* 0x000000010400780c */ /* 0x000fe20003f25070 */
[C---:B------:R-:W-:Y:S01]  /*1690*/  IMAD.SHL.U32 R8, R12.reuse, 0x8, RZ ;  /* 0x000000080c087824 */ /* 0x040fe200078e00ff */
[----:B------:R-:W-:Y:S01]  /*16a0*/  LEA.HI R3, R3, R3, RZ, 0x1d ;  /* 0x0000000303037211 */ /* 0x000fe200078fe8ff */
[----:B------:R-:W-:Y:S01]  /*16b0*/  IMAD R9, R12, 0x8, R14 ;  /* 0x000000080c097824 */ /* 0x000fe200078e020e */
[C---:B------:R-:W-:Y:S01]  /*16c0*/  LOP3.LUT P3, RZ, R2.reuse, 0x2, RZ, 0xc0, !PT ;  /* 0x0000000202ff7812 */ /* 0x040fe2000786c0ff */
[----:B------:R-:W-:Y:S01]  /*16d0*/  IMAD.SHL.U32 R2, R2, 0x40, RZ ;  /* 0x0000004002027824 */ /* 0x000fe200078e00ff */
[----:B------:R-:W-:Y:S01]  /*16e0*/  LOP3.LUT R0, R5, 0xffffff00, RZ, 0xc0, !PT ;  /* 0xffffff0005007812 */ /* 0x000fe200078ec0ff */
[----:B------:R-:W-:-:S03]  /*16f0*/  IMAD.IADD R3, R3, 0x1, R6 ;  /* 0x0000000103037824 */ /* 0x000fc600078e0206 */
[----:B------:R-:W-:Y:S01]  /*1700*/  LOP3.LUT R2, R2, 0xc0, RZ, 0xc0, !PT ;  /* 0x000000c002027812 */ /* 0x000fe200078ec0ff */
[----:B------:R-:W-:Y:S02]  /*1710*/  IMAD.IADD R4, R0, 0x1, R7 ;  /* 0x0000000100047824 */ /* 0x000fe400078e0207 */
[----:B------:R-:W-:Y:S01]  /*1720*/  IMAD.SHL.U32 R19, R3, 0x2, RZ ;  /* 0x0000000203137824 */ /* 0x000fe200078e00ff */
[----:B------:R-:W-:Y:S01]  /*1730*/  LOP3.LUT R6, R2, 0x8, R8, 0xf8, !PT ;  /* 0x0000000802067812 */ /* 0x000fe200078ef808 */
[C---:B------:R-:W-:Y:S01]  /*1740*/  IMAD R7, R13.reuse, 0x20, R0 ;  /* 0x000000200d077824 */ /* 0x040fe200078e0200 */
[----:B------:R-:W-:Y:S01]  /*1750*/  SHF.R.U32.HI R5, RZ, 0x3, R2 ;  /* 0x00000003ff057819 */ /* 0x000fe20000011602 */
[----:B------:R-:W-:Y:S01]  /*1760*/  IMAD R2, R13, 0x20, R4 ;  /* 0x000000200d027824 */ /* 0x000fe200078e0204 */
[----:B------:R-:W-:Y:S01]  /*1770*/  IADD3 R4, R19, 0x80, RZ ;  /* 0x0000008013047810 */ /* 0x000fe20007ffe0ff */
[----:B------:R-:W-:Y:S01]  /*1780*/  IMAD.U32 R0, R9, 0x20, R10 ;  /* 0x0000002009007824 */ /* 0x000fe200078e000a */
[----:B------:R-:W-:Y:S01]  /*1790*/  IADD3 R18, R19, 0x70, RZ ;  /* 0x0000007013127810 */ /* 0x000fe20007ffe0ff */
[----:B------:R-:W-:Y:S01]  /*17a0*/  STL [R1+0x14], R19 ;  /* 0x0000141301007387 */ /* 0x000fe20000100800 */
[----:B------:R-:W-:-:S02]  /*17b0*/  @P1 IADD3 R18, R4, 0x10, RZ ;  /* 0x0000001004121810 */ /* 0x000fc40007ffe0ff */
[----:B------:R-:W-:Y:S02]  /*17c0*/  LOP3.LUT R4, R11, 0x7ffffffc, RZ, 0xc0, !PT ;  /* 0x7ffffffc0b047812 */ /* 0x000fe400078ec0ff */
[----:B------:R-:W-:Y:S01]  /*17d0*/  LOP3.LUT R3, R6, R5, RZ, 0x3c, !PT ;  /* 0x0000000506037212 */ /* 0x000fe200078e3cff */
[----:B------:R-:W-:Y:S01]  /*17e0*/  IMAD.MOV.U32 R6, RZ, RZ, 0x20 ;  /* 0x00000020ff067424 */ /* 0x000fe200078e00ff */
[----:B------:R-:W-:Y:S01]  /*17f0*/  SHF.R.S32.HI R5, RZ, 0x1f, R237 ;  /* 0x0000001fff057819 */ /* 0x000fe200000114ed */
[----:B------:R-:W-:Y:S01]  /*1800*/  IMAD.IADD R4, R21, 0x1, -R4 ;  /* 0x0000000115047824 */ /* 0x000fe200078e0a04 */
[----:B------:R-:W-:Y:S01]  /*1810*/  LEA R184, R0, 0x3c80, 0x1 ;  /* 0x00003c8000b87811 */ /* 0x000fe200078e08ff */
[C---:B------:R-:W-:Y:S01]  /*1820*/  IMAD.IADD R2, R3.reuse, 0x1, R2 ;  /* 0x0000000103027824 */ /* 0x040fe200078e0202 */
[----:B------:R-:W-:Y:S01]  /*1830*/  SEL R5, R6, 0xffffffe0, !P0 ;  /* 0xffffffe006057807 */ /* 0x000fe20004000000 */
[----:B------:R-:W-:Y:S01]  /*1840*/  IMAD.SHL.U32 R236, R4, 0x2, RZ ;  /* 0x0000000204ec7824 */ /* 0x000fe200078e00ff */
[----:B------:R-:W-:Y:S01]  /*1850*/  STL [R1+0x18], R18 ;  /* 0x0000181201007387 */ /* 0x000fe20000100800 */
[----:B------:R-:W-:Y:S01]  /*1860*/  IMAD.IADD R3, R3, 0x1, R7 ;  /* 0x0000000103037824 */ /* 0x000fe200078e0207 */
[----:B------:R-:W-:Y:S01]  /*1870*/  SHF.R.S32.HI R7, RZ, 0x1f, R203 ;  /* 0x0000001fff077819 */ /* 0x000fe200000114cb */
[----:B------:R-:W-:Y:S01]  /*1880*/  IMAD.IADD R7, R20, 0x1, R16 ;  /* 0x0000000114077824 */ /* 0x000fe200078e0210 */
[----:B------:R-:W-:-:S02]  /*1890*/  IADD3 R10, R236, 0x40, RZ ;  /* 0x00000040ec0a7810 */ /* 0x000fc40007ffe0ff */
[C---:B------:R-:W-:Y:S02]  /*18a0*/  IADD3 R8, R236.reuse, 0x50, RZ ;  /* 0x00000050ec087810 */ /* 0x040fe40007ffe0ff */
[----:B------:R-:W-:Y:S01]  /*18b0*/  SHF.R.S32.HI R0, RZ, 0x1f, R10 ;  /* 0x0000001fff007819 */ /* 0x000fe2000001140a */
[----:B------:R-:W-:Y:S01]  /*18c0*/  STL [R1+0x10], R7 ;  /* 0x0000100701007387 */ /* 0x000fe20000100800 */
[----:B------:R-:W-:Y:S01]  /*18d0*/  SHF.R.S32.HI R0, RZ, 0x1f, R8 ;  /* 0x0000001fff007819 */ /* 0x000fe20000011408 */
[----:B------:R-:W-:Y:S01]  /*18e0*/  IMAD.IADD R0, R19, 0x1, R5 ;  /* 0x0000000113007824 */ /* 0x000fe200078e0205 */
[----:B------:R-:W-:Y:S02]  /*18f0*/  SHF.R.S32.HI R4, RZ, 0x1f, R238 ;  /* 0x0000001fff047819 */ /* 0x000fe400000114ee */
[----:B------:R-:W-:Y:S02]  /*1900*/  IADD3 R16, R236, 0x10, RZ ;  /* 0x00000010ec107810 */ /* 0x000fe40007ffe0ff */
[----:B------:R1:W-:Y:S01]  /*1910*/  STL [R1+0x20], R0 ;  /* 0x0000200001007387 */ /* 0x0003e20000100800 */
[----:B------:R-:W-:-:S02]  /*1920*/  SHF.R.S32.HI R4, RZ, 0x1f, R236 ;  /* 0x0000001fff047819 */ /* 0x000fc400000114ec */
[C---:B------:R-:W-:Y:S02]  /*1930*/  IADD3 R13, R236.reuse, 0x28, RZ ;  /* 0x00000028ec0d7810 */ /* 0x040fe40007ffe0ff */
[----:B------:R-:W-:Y:S02]  /*1940*/  IADD3 R11, R236, 0x38, RZ ;  /* 0x00000038ec0b7810 */ /* 0x000fe40007ffe0ff */
[----:B------:R-:W-:Y:S02]  /*1950*/  SEL R4, R6, 0xffffffe0, !P3 ;  /* 0xffffffe006047807 */ /* 0x000fe40005800000 */
[----:B------:R-:W-:Y:S02]  /*1960*/  IADD3 R189, R184, 0x20, RZ ;  /* 0x00000020b8bd7810 */ /* 0x000fe40007ffe0ff */
[----:B------:R-:W-:Y:S02]  /*1970*/  LEA R187, R2, 0x6080, 0x1 ;  /* 0x0000608002bb7811 */ /* 0x000fe400078e08ff */
[----:B------:R-:W-:-:S02]  /*1980*/  LEA R185, R3, 0x1880, 0x1 ;  /* 0x0000188003b97811 */ /* 0x000fc400078e08ff */
[C---:B------:R-:W-:Y:S01]  /*1990*/  IADD3 R17, R236.reuse, 0x8, RZ ;  /* 0x00000008ec117810 */ /* 0x040fe20007ffe0ff */
[----:B------:R-:W-:Y:S01]  /*19a0*/  IMAD.IADD R188, R187, 0x1, R4 ;  /* 0x00000001bbbc7824 */ /* 0x000fe200078e0204 */
[----:B------:R-:W-:Y:S01]  /*19b0*/  IADD3 R15, R236, 0x18, RZ ;  /* 0x00000018ec0f7810 */ /* 0x000fe20007ffe0ff */
[----:B------:R-:W-:Y:S01]  /*19c0*/  IMAD.IADD R186, R4, 0x1, R185 ;  /* 0x0000000104ba7824 */ /* 0x000fe200078e02b9 */
[C---:B------:R-:W-:Y:S02]  /*19d0*/  IADD3 R14, R236.reuse, 0x20, RZ ;  /* 0x00000020ec0e7810 */ /* 0x040fe40007ffe0ff */
[C---:B------:R-:W-:Y:S02]  /*19e0*/  IADD3 R12, R236.reuse, 0x30, RZ ;  /* 0x00000030ec0c7810 */ /* 0x040fe40007ffe0ff */
[C---:B------:R-:W-:Y:S01]  /*19f0*/  IADD3 R9, R236.reuse, 0x48, RZ ;  /* 0x00000048ec097810 */ /* 0x040fe20007ffe0ff */
[----:B-1----:R-:W-:Y:S01]  /*1a00*/  IMAD.IADD R0, R5, 0x1, R18 ;  /* 0x0000000105007824 */ /* 0x002fe200078e0212 */
[----:B------:R-:W-:-:S02]  /*1a10*/  IADD3 R7, R236, 0x58, RZ ;  /* 0x00000058ec077810 */ /* 0x000fc40007ffe0ff */
[----:B------:R-:W-:Y:S02]  /*1a20*/  @P2 IADD3 R189, R184, -0x20, RZ ;  /* 0xffffffe0b8bd2810 */ /* 0x000fe40007ffe0ff */
[----:B------:R1:W-:Y:S01]  /*1a30*/  STL [R1+0x1c], R0 ;  /* 0x00001c0001007387 */ /* 0x0003e20000100800 */
[----:B------:R-:W-:Y:S02]  /*1a40*/  SHF.R.S32.HI R6, RZ, 0x1f, R16 ;  /* 0x0000001fff067819 */ /* 0x000fe40000011410 */
[----:B------:R-:W-:Y:S02]  /*1a50*/  SHF.R.S32.HI R6, RZ, 0x1f, R13 ;  /* 0x0000001fff067819 */ /* 0x000fe4000001140d */
[----:B------:R-:W-:Y:S02]  /*1a60*/  SHF.R.S32.HI R6, RZ, 0x1f, R11 ;  /* 0x0000001fff067819 */ /* 0x000fe4000001140b */
[----:B------:R-:W-:Y:S02]  /*1a70*/  SHF.R.S32.HI R17, RZ, 0x1f, R17 ;  /* 0x0000001fff117819 */ /* 0x000fe40000011411 */
[----:B------:R-:W-:-:S02]  /*1a80*/  SHF.R.S32.HI R15, RZ, 0x1f, R15 ;  /* 0x0000001fff0f7819 */ /* 0x000fc4000001140f */
[----:B------:R-:W-:Y:S02]  /*1a90*/  SHF.R.S32.HI R14, RZ, 0x1f, R14 ;  /* 0x0000001fff0e7819 */ /* 0x000fe4000001140e */
[----:B------:R-:W-:Y:S02]  /*1aa0*/  SHF.R.S32.HI R12, RZ, 0x1f, R12 ;  /* 0x0000001fff0c7819 */ /* 0x000fe4000001140c */
[----:B------:R-:W-:Y:S02]  /*1ab0*/  SHF.R.S32.HI R9, RZ, 0x1f, R9 ;  /* 0x0000001fff097819 */ /* 0x000fe40000011409 */
[----:B------:R-:W-:Y:S02]  /*1ac0*/  SHF.R.S32.HI R6, RZ, 0x1f, R7 ;  /* 0x0000001fff067819 */ /* 0x000fe40000011407 */
[C---:B------:R-:W-:Y:S02]  /*1ad0*/  IADD3 R197, R189.reuse, 0x400, RZ ;  /* 0x00000400bdc57810 */ /* 0x040fe40007ffe0ff */
[----:B------:R-:W-:-:S02]  /*1ae0*/  IADD3 R196, R189, 0x800, RZ ;  /* 0x00000800bdc47810 */ /* 0x000fc40007ffe0ff */
[C---:B------:R-:W-:Y:S02]  /*1af0*/  IADD3 R195, R189.reuse, 0xc00, RZ ;  /* 0x00000c00bdc37810 */ /* 0x040fe40007ffe0ff */
[C---:B------:R-:W-:Y:S02]  /*1b00*/  IADD3 R194, R189.reuse, 0x1000, RZ ;  /* 0x00001000bdc27810 */ /* 0x040fe40007ffe0ff */
[C---:B------:R-:W-:Y:S02]  /*1b10*/  IADD3 R193, R189.reuse, 0x1400, RZ ;  /* 0x00001400bdc17810 */ /* 0x040fe40007ffe0ff */
[C---:B------:R-:W-:Y:S02]  /*1b20*/  IADD3 R192, R189.reuse, 0x1800, RZ ;  /* 0x00001800bdc07810 */ /* 0x040fe40007ffe0ff */
[C---:B------:R-:W-:Y:S02]  /*1b30*/  IADD3 R191, R189.reuse, 0x1c00, RZ ;  /* 0x00001c00bdbf7810 */ /* 0x040fe40007ffe0ff */
[----:B-1----:R-:W-:-:S02]  /*1b40*/  IADD3 R190, R189, 0x2000, RZ ;  /* 0x00002000bdbe7810 */ /* 0x002fc40007ffe0ff */
.L_x_775:
[----:B------:R-:W2:Y:S01]  /*1b50*/  LDL R15, [R1+0xc] ;  /* 0x00000c00010f7983 */ /* 0x000ea20000100800 */
[----:B------:R-:W-:Y:S01]  /*1b60*/  ISETP.NE.U32.AND P0, PT, RZ, c[0x0][0x370], PT ;  /* 0x0000dc00ff007a0c */ /* 0x000fe20003f05070 */
[----:B------:R-:W-:Y:S01]  /*1b70*/  IMAD.MOV.U32 R13, RZ, RZ, 0x4 ;  /* 0x00000004ff0d7424 */ /* 0x000fe200078e00ff */
[----:B------:R-:W-:Y:S01]  /*1b80*/  ISETP.NE.U32.AND P2, PT, RZ, c[0x0][0x360], PT ;  /* 0x0000d800ff007a0c */ /* 0x000fe20003f45070 */
[----:B------:R-:W-:Y:S01]  /*1b90*/  IMAD.MOV.U32 R242, RZ, RZ, RZ ;  /* 0x000000fffff27224 */ /* 0x000fe200078e00ff */
[----:B------:R-:W-:Y:S01]  /*1ba0*/  ISETP.NE.AND.EX P1, PT, RZ, c[0x0][0x374], PT, P0 ;  /* 0x0000dd00ff007a0c */ /* 0x000fe20003f25300 */
[----:B------:R-:W-:Y:S01]  /*1bb0*/  IMAD.MOV.U32 R12, RZ, RZ, RZ ;  /* 0x000000ffff0c7224 */ /* 0x000fe200078e00ff */
[----:B------:R-:W-:-:S02]  /*1bc0*/  ISETP.NE.AND.EX P0, PT, RZ, c[0x0][0x364], PT, P2 ;  /* 0x0000d900ff007a0c */ /* 0x000fc40003f05320 */
[----:B------:R-:W-:-:S04]  /*1bd0*/  ISETP.NE.U32.AND P3, PT, RZ, c[0x0][0x348], PT ;  /* 0x0000d200ff007a0c */ /* 0x000fc80003f65070 */
[----:B------:R-:W-:Y:S01]  /*1be0*/  ISETP.NE.AND.EX P3, PT, RZ, c[0x0][0x34c], PT, P3 ;  /* 0x0000d300ff007a0c */ /* 0x000fe20003f65330 */
[----:B--2---:R-:W-:-:S04]  /*1bf0*/  IMAD.WIDE R2, R15, R13, c[0x0][0x348] ;  /* 0x0000d2000f027625 */ /* 0x004fc800078e020d */
[----:B------:R-:W-:-:S08]  /*1c00*/  @P1 IMAD.WIDE R6, R15, R13, c[0x0][0x370] ;  /* 0x0000dc000f061625 */ /* 0x000fd000078e020d */
[----:B------:R1:W5:Y:S01]  /*1c10*/  @P3 LDG.E R12, [R2.64] ;  /* 0x00000006020c3981 */ /* 0x000362000c1e1900 */
[----:B------:R-:W-:-:S03]  /*1c20*/  @P0 IMAD.WIDE R4, R15, R13, c[0x0][0x360] ;  /* 0x0000d8000f040625 */ /* 0x000fc600078e020d */
[----:B------:R1:W5:Y:S04]  /*1c30*/  @P1 LDG.E R242, [R6.64] ;  /* 0x0000000606f21981 */ /* 0x000368000c1e1900 */
[----:B------:R1:W5:Y:S01]  /*1c40*/  @P0 LDG.E R230, [R4.64] ;  /* 0x0000000604e60981 */ /* 0x000362000c1e1900 */
[----:B------:R-:W-:Y:S01]  /*1c50*/  YIELD ;  /* 0x0000000000007946 */ /* 0x000fe20003800000 */
[----:B------:R-:W-:Y:S05]  /*1c60*/  @P0 BRA `(.L_x_559) ;  /* 0x0000005000000947 */ /* 0x000fea0003800000 */
[----:B-----5:R-:W-:Y:S01]  /*1c70*/  MOV R230, c[0x0][0x168] ;  /* 0x00005a0000e67a02 */ /* 0x020fe20000000f00 */
[----:B------:R-:W-:Y:S05]  /*1c80*/  @!P3 BRA `(.L_x_559) ;  /* 0x000000300000b947 */ /* 0x000fea0003800000 */
[----:B------:R2:W3:Y:S04]  /*1c90*/  LDG.E R0, [R2.64] ;  /* 0x0000000602007981 */ /* 0x0004e8000c1e1900 */
[----:B-12---:R-:W3:Y:S02]  /*1ca0*/  LDG.E R2, [R2.64+0x4] ;  /* 0x0000040602027981 */ /* 0x006ee4000c1e1900 */
[----:B---3--:R-:W-:-:S02]  /*1cb0*/  IADD3 R230, -R0, R2, RZ ;  /* 0x0000000200e67210 */ /* 0x008fc40007ffe1ff */
.L_x_559:
[----:B------:R-:W-:-:S04]  /*1cc0*/  ISETP.NE.U32.AND P0, PT, RZ, c[0x0][0x368], PT ;  /* 0x0000da00ff007a0c */ /* 0x000fc80003f05070 */
[----:B------:R-:W-:-:S13]  /*1cd0*/  ISETP.NE.AND.EX P0, PT, RZ, c[0x0][0x36c], PT, P0 ;  /* 0x0000db00ff007a0c */ /* 0x000fda0003f05300 */
[----:B------:R-:W-:Y:S05]  /*1ce0*/  @!P0 BRA `(.L_x_560) ;  /* 0x0000003000008947 */ /* 0x000fea0003800000 */
[----:B-1----:R-:W-:-:S05]  /*1cf0*/  IMAD.WIDE R2, R15, R13, c[0x0][0x368] ;  /* 0x0000da000f027625 */ /* 0x002fca00078e020d */
[----:B------:R1:W5:Y:S01]  /*1d00*/  LDG.E R0, [R2.64] ;  /* 0x0000000602007981 */ /* 0x000362000c1e1900 */
[----:B------:R-:W-:Y:S05]  /*1d10*/  BRA `(.L_x_561) ;  /* 0x0000008000007947 */ /* 0x000fea0003800000 */
.L_x_560:
[----:B------:R-:W-:Y:S01]  /*1d20*/  ISETP.NE.U32.AND P0, PT, RZ, c[0x0][0x350], PT ;  /* 0x0000d400ff007a0c */ /* 0x000fe20003f05070 */
[----:B------:R-:W-:-:S03]  /*1d30*/  IMAD.U32 R0, RZ, RZ, UR5 ;  /* 0x00000005ff007e24 */ /* 0x000fc6000f8e00ff */
[----:B------:R-:W-:-:S13]  /*1d40*/  ISETP.NE.AND.EX P0, PT, RZ, c[0x0][0x354], PT, P0 ;  /* 0x0000d500ff007a0c */ /* 0x000fda0003f05300 */
[----:B------:R-:W-:Y:S05]  /*1d50*/  @!P0 BRA `(.L_x_561) ;  /* 0x0000004000008947 */ /* 0x000fea0003800000 */
[----:B-1----:R-:W-:-:S05]  /*1d60*/  IMAD.WIDE R2, R15, R13, c[0x0][0x350] ;  /* 0x0000d4000f027625 */ /* 0x002fca00078e020d */
[----:B------:R-:W2:Y:S04]  /*1d70*/  LDG.E R4, [R2.64] ;  /* 0x0000000602047981 */ /* 0x000ea8000c1e1900 */
[----:B------:R-:W2:Y:S02]  /*1d80*/  LDG.E R0, [R2.64+0x4] ;  /* 0x0000040602007981 */ /* 0x000ea4000c1e1900 */
[----:B--2---:R-:W-:Y:S02]  /*1d90*/  IADD3 R0, -R4, R0, RZ ;  /* 0x0000000004007210 */ /* 0x004fe40007ffe1ff */
.L_x_561:
[----:B-1----:R-:W2:Y:S01]  /*1da0*/  LDL.LU R2, [R1+0x4] ;  /* 0x0000040001027983 */ /* 0x002ea20000300800 */
[----:B------:R-:W-:Y:S01]  /*1db0*/  IMAD.MOV.U32 R3, RZ, RZ, c[0x0][0x2c4] ;  /* 0x0000b100ff037624 */ /* 0x000fe200078e00ff */
[----:B------:R-:W-:Y:S01]  /*1dc0*/  LOP3.LUT R198, R198, 0xfff7ffff, RZ, 0xc0, !PT ;  /* 0xfff7ffffc6c67812 */ /* 0x000fe200078ec0ff */
[----:B------:R-:W-:Y:S02]  /*1dd0*/  IMAD.MOV.U32 R6, RZ, RZ, c[0x0][0x32c] ;  /* 0x0000cb00ff067624 */ /* 0x000fe400078e00ff */
[----:B-----5:R-:W-:Y:S01]  /*1de0*/  IMAD.IADD R232, R0, 0x1, -R242 ;  /* 0x0000000100e87824 */ /* 0x020fe200078e0af2 */
[----:B------:R-:W-:-:S02]  /*1df0*/  ISETP.NE.AND P4, PT, R3, 0x1, PT ;  /* 0x000000010300780c */ /* 0x000fc40003f85270 */
[----:B------:R-:W-:-:S11]  /*1e00*/  ISETP.GE.AND P1, PT, R6, 0x1, PT ;  /* 0x000000010600780c */ /* 0x000fd60003f26270 */
[----:B------:R-:W-:-:S04]  /*1e10*/  @P4 LOP3.LUT R198, R198, 0x80000, RZ, 0xfc, !PT ;  /* 0x00080000c6c64812 */ /* 0x000fc800078efcff */
[----:B------:R-:W-:-:S04]  /*1e20*/  LOP3.LUT R198, R198, 0xfffdffff, RZ, 0xc0, !PT ;  /* 0xfffdffffc6c67812 */ /* 0x000fc800078ec0ff */
[----:B------:R-:W-:Y:S01]  /*1e30*/  @P1 LOP3.LUT R198, R198, 0x20000, RZ, 0xfc, !PT ;  /* 0x00020000c6c61812 */ /* 0x000fe200078efcff */
[----:B--2---:R-:W-:-:S05]  /*1e40*/  IMAD.SHL.U32 R252, R2, 0x80, RZ ;  /* 0x0000008002fc7824 */ /* 0x004fca00078e00ff */
[----:B------:R-:W-:-:S05]  /*1e50*/  IADD3 R2, R252, 0x7f, RZ ;  /* 0x0000007ffc027810 */ /* 0x000fca0007ffe0ff */
[----:B------:R-:W-:-:S04]  /*1e60*/  @P4 IMAD.HI.U32 R3, R2, c[0x0][0x2c8], RZ ;  /* 0x0000b20002034a27 */ /* 0x000fc800078e00ff */
[----:B------:R-:W-:Y:S01]  /*1e70*/  IMAD.MOV.U32 R0, RZ, RZ, R2 ;  /* 0x000000ffff007224 */ /* 0x000fe200078e0002 */
[----:B------:R-:W-:Y:S02]  /*1e80*/  IADD3 R2, R232, 0x1, -R230 ;  /* 0x00000001e8027810 */ /* 0x000fe40007ffe8e6 */
[----:B------:R-:W-:-:S05]  /*1e90*/  @P4 SHF.R.U32.HI R0, RZ, c[0x0][0x2cc], R3 ;  /* 0x0000b300ff004a19 */ /* 0x000fca0000011603 */
[----:B------:R-:W-:-:S05]  /*1ea0*/  IMAD.IADD R0, R2, 0x1, R0 ;  /* 0x0000000102007824 */ /* 0x000fca00078e0200 */
[----:B------:R-:W-:Y:S01]  /*1eb0*/  IADD3 R3, R0, c[0x0][0x328], RZ ;  /* 0x0000ca0000037a10 */ /* 0x000fe20007ffe0ff */
[----:B------:R-:W-:Y:S05]  /*1ec0*/  @!P1 BRA `(.L_x_562) ;  /* 0x0000010000009947 */ /* 0x000fea0003800000 */
[C---:B------:R-:W-:Y:S01]  /*1ed0*/  ISETP.GT.AND P0, PT, R0.reuse, RZ, PT ;  /* 0x000000ff0000720c */ /* 0x040fe20003f04270 */
[----:B------:R-:W-:Y:S01]  /*1ee0*/  BSSY B0, `(.L_x_563) ;  /* 0x000000c000007945 */ /* 0x000fe20003800000 */
[----:B------:R-:W-:-:S11]  /*1ef0*/  IADD3 R2, R0, -0x1, RZ ;  /* 0xffffffff00027810 */ /* 0x000fd60007ffe0ff */
[----:B------:R-:W-:Y:S05]  /*1f00*/  @P0 BRA `(.L_x_564) ;  /* 0x0000006000000947 */ /* 0x000fea0003800000 */
[----:B------:R-:W-:Y:S01]  /*1f10*/  ISETP.NE.AND P0, PT, R6, 0x1, PT ;  /* 0x000000010600780c */ /* 0x000fe20003f05270 */
[----:B------:R-:W-:-:S12]  /*1f20*/  IMAD.MOV R0, RZ, RZ, -R0 ;  /* 0x000000ffff007224 */ /* 0x000fd800078e0a00 */
[----:B------:R-:W-:-:S05]  /*1f30*/  @P0 IMAD.HI.U32 R2, R0, c[0x0][0x330], RZ ;  /* 0x0000cc0000020a27 */ /* 0x000fca00078e00ff */
[----:B------:R-:W-:-:S04]  /*1f40*/  @P0 SHF.R.U32.HI R0, RZ, c[0x0][0x334], R2 ;  /* 0x0000cd00ff000a19 */ /* 0x000fc80000011602 */
[----:B------:R-:W-:Y:S01]  /*1f50*/  LOP3.LUT R2, RZ, R0, RZ, 0x33, !PT ;  /* 0x00000000ff027212 */ /* 0x000fe200078e33ff */
[----:B------:R-:W-:Y:S05]  /*1f60*/  BRA `(.L_x_565) ;  /* 0x0000003000007947 */ /* 0x000fea0003800000 */
.L_x_564:
[----:B------:R-:W-:-:S13]  /*1f70*/  ISETP.NE.AND P0, PT, R6, 0x1, PT ;  /* 0x000000010600780c */ /* 0x000fda0003f05270 */
[----:B------:R-:W-:-:S05]  /*1f80*/  @P0 IMAD.HI.U32 R0, R2, c[0x0][0x330], RZ ;  /* 0x0000cc0002000a27 */ /* 0x000fca00078e00ff */
[----:B------:R-:W-:Y:S02]  /*1f90*/  @P0 SHF.R.U32.HI R2, RZ, c[0x0][0x334], R0 ;  /* 0x0000cd00ff020a19 */ /* 0x000fe40000011600 */
.L_x_565:
[----:B------:R-:W-:Y:S05]  /*1fa0*/  BSYNC B0 ;  /* 0x0000000000007941 */ /* 0x000fea0003800000 */
.L_x_563:
[----:B------:R-:W-:-:S05]  /*1fb0*/  IMAD R2, R2, R6, c[0x0][0x32c] ;  /* 0x0000cb0002027624 */ /* 0x000fca00078e0206 */
[----:B------:R-:W-:-:S03]  /*1fc0*/  IMNMX R3, R3, R2, PT ;  /* 0x0000000203037217 */ /* 0x000fc60003800200 */
.L_x_562:
[----:B------:R-:W-:Y:S01]  /*1fd0*/  IMAD.IADD R7, R232, 0x1, -R230 ;  /* 0x00000001e8077824 */ /* 0x000fe200078e0ae6 */
[----:B------:R-:W-:Y:S01]  /*1fe0*/  IADD3 R3, R3, 0x2f, RZ ;  /* 0x0000002f03037810 */ /* 0x000fe20007ffe0ff */
[----:B------:R-:W-:Y:S01]  /*1ff0*/  @P4 IMAD.HI.U32 R4, R252, c[0x0][0x2c8], RZ ;  /* 0x0000b200fc044a27 */ /* 0x000fe200078e00ff */
[----:B------:R-:W-:Y:S02]  /*2000*/  IADD3 R2, R232, 0x2f, RZ ;  /* 0x0000002fe8027810 */ /* 0x000fe40007ffe0ff */
[----:B------:R1:W-:Y:S01]  /*2010*/  STL [R1+0x24], R7 ;  /* 0x0000240701007387 */ /* 0x0003e20000100800 */
[----:B------:R-:W-:-:S04]  /*2020*/  IMAD.HI R5, R3, 0x2aaaaaab, RZ ;  /* 0x2aaaaaab03057827 */ /* 0x000fc800078e02ff */
[----:B------:R-:W-:-:S04]  /*2030*/  IMAD.HI R2, R2, 0x2aaaaaab, RZ ;  /* 0x2aaaaaab02027827 */ /* 0x000fc800078e02ff */
[----:B------:R-:W-:Y:S01]  /*2040*/  IMAD.MOV.U32 R0, RZ, RZ, R252 ;  /* 0x000000ffff007224 */ /* 0x000fe200078e00fc */
[----:B------:R-:W-:Y:S02]  /*2050*/  @P4 SHF.R.U32.HI R0, RZ, c[0x0][0x2cc], R4 ;  /* 0x0000b300ff004a19 */ /* 0x000fe40000011604 */
[----:B------:R-:W-:Y:S02]  /*2060*/  SHF.R.U32.HI R4, RZ, 0x1f, R5 ;  /* 0x0000001fff047819 */ /* 0x000fe40000011605 */
[----:B------:R-:W-:Y:S01]  /*2070*/  SHF.R.U32.HI R3, RZ, 0x1f, R2 ;  /* 0x0000001fff037819 */ /* 0x000fe20000011602 */
[----:B------:R-:W-:Y:S01]  /*2080*/  IMAD.IADD R0, R7, 0x1, R0 ;  /* 0x0000000107007824 */ /* 0x000fe200078e0200 */
[----:B------:R-:W-:Y:S02]  /*2090*/  LEA.HI.SX32 R4, R5, R4, 0x1d ;  /* 0x0000000405047211 */ /* 0x000fe400078feaff */
[----:B------:R-:W-:Y:S02]  /*20a0*/  LEA.HI.SX32 R3, R2, R3, 0x1d ;  /* 0x0000000302037211 */ /* 0x000fe400078feaff */
[----:B------:R-:W-:-:S02]  /*20b0*/  IADD3 R2, R0, -c[0x0][0x324], RZ ;  /* 0x8000c90000027a10 */ /* 0x000fc40007ffe0ff */
[----:B------:R-:W-:Y:S01]  /*20c0*/  IMNMX R10, R3, R4, PT ;  /* 0x00000004030a7217 */ /* 0x000fe20003800200 */
[----:B------:R-:W-:Y:S05]  /*20d0*/  @!P1 BRA `(.L_x_566) ;  /* 0x000000f000009947 */ /* 0x000fea0003800000 */
[----:B------:R-:W-:Y:S01]  /*20e0*/  ISETP.GT.AND P0, PT, R0, -0x1, PT ;  /* 0xffffffff0000780c */ /* 0x000fe20003f04270 */
[----:B------:R-:W-:-:S12]  /*20f0*/  BSSY B0, `(.L_x_567) ;  /* 0x000000b000007945 */ /* 0x000fd80003800000 */
[----:B------:R-:W-:Y:S05]  /*2100*/  @P0 BRA `(.L_x_568) ;  /* 0x0000006000000947 */ /* 0x000fea0003800000 */
[----:B------:R-:W-:Y:S02]  /*2110*/  ISETP.NE.AND P0, PT, R6, 0x1, PT ;  /* 0x000000010600780c */ /* 0x000fe40003f05270 */
[----:B------:R-:W-:-:S11]  /*2120*/  LOP3.LUT R0, RZ, R0, RZ, 0x33, !PT ;  /* 0x00000000ff007212 */ /* 0x000fd600078e33ff */
[----:B------:R-:W-:-:S05]  /*2130*/  @P0 IMAD.HI.U32 R3, R0, c[0x0][0x330], RZ ;  /* 0x0000cc0000030a27 */ /* 0x000fca00078e00ff */
[----:B------:R-:W-:-:S04]  /*2140*/  @P0 SHF.R.U32.HI R0, RZ, c[0x0][0x334], R3 ;  /* 0x0000cd00ff000a19 */ /* 0x000fc80000011603 */
[----:B------:R-:W-:Y:S01]  /*2150*/  LOP3.LUT R0, RZ, R0, RZ, 0x33, !PT ;  /* 0x00000000ff007212 */ /* 0x000fe200078e33ff */
[----:B------:R-:W-:Y:S05]  /*2160*/  BRA `(.L_x_569) ;  /* 0x0000003000007947 */ /* 0x000fea0003800000 */
.L_x_568:
[----:B------:R-:W-:-:S13]  /*2170*/  ISETP.NE.AND P0, PT, R6, 0x1, PT ;  /* 0x000000010600780c */ /* 0x000fda0003f05270 */
[----:B------:R-:W-:-:S05]  /*2180*/  @P0 IMAD.HI.U32 R3, R0, c[0x0][0x330], RZ ;  /* 0x0000cc0000030a27 */ /* 0x000fca00078e00ff */
[----:B------:R-:W-:Y:S02]  /*2190*/  @P0 SHF.R.U32.HI R0, RZ, c[0x0][0x334], R3 ;  /* 0x0000cd00ff000a19 */ /* 0x000fe40000011603 */
.L_x_569:
[----:B------:R-:W-:Y:S05]  /*21a0*/  BSYNC B0 ;  /* 0x0000000000007941 */ /* 0x000fea0003800000 */
.L_x_567:
[----:B------:R-:W-:-:S05]  /*21b0*/  IMAD R0, R0, c[0x0][0x32c], RZ ;  /* 0x0000cb0000007a24 */ /* 0x000fca00078e02ff */
[----:B------:R-:W-:-:S04]  /*21c0*/  IMNMX R2, R2, R0, !PT ;  /* 0x0000000002027217 */ /* 0x000fc80007800200 */
.L_x_566:
[----:B------:R-:W2:Y:S01]  /*21d0*/  LDL R14, [R1+0x8] ;  /* 0x00000800010e7983 */ /* 0x000ea20000100800 */
[----:B------:R-:W-:Y:S01]  /*21e0*/  IMAD.HI R2, R2, 0x2aaaaaab, RZ ;  /* 0x2aaaaaab02027827 */ /* 0x000fe200078e02ff */
[----:B------:R-:W-:Y:S04]  /*21f0*/  BSSY B0, `(.L_x_570) ;  /* 0x000002e000007945 */ /* 0x000fe80003800000 */
[----:B------:R-:W-:-:S04]  /*2200*/  SHF.R.U32.HI R0, RZ, 0x1f, R2 ;  /* 0x0000001fff007819 */ /* 0x000fc80000011602 */
[----:B------:R-:W-:-:S04]  /*2210*/  LEA.HI.SX32 R2, R2, R0, 0x1d ;  /* 0x0000000002027211 */ /* 0x000fc800078feaff */
[----:B------:R-:W-:Y:S01]  /*2220*/  IMNMX R6, RZ, R2, !PT ;  /* 0x00000002ff067217 */ /* 0x000fe20007800200 */
[----:B------:R-:W-:-:S03]  /*2230*/  IMAD.MOV.U32 R2, RZ, RZ, RZ ;  /* 0x000000ffff027224 */ /* 0x000fc600078e00ff */
[----:B------:R-:W-:Y:S02]  /*2240*/  ISETP.GT.AND P0, PT, R10, R6, PT ;  /* 0x000000060a00720c */ /* 0x000fe40003f04270 */
[C---:B--2---:R-:W-:Y:S02]  /*2250*/  LOP3.LUT R0, R14.reuse, 0xff000000, RZ, 0xc0, !PT ;  /* 0xff0000000e007812 */ /* 0x044fe400078ec0ff */
[----:B------:R-:W-:Y:S02]  /*2260*/  LOP3.LUT R3, R14, 0xff0000, RZ, 0xc0, !PT ;  /* 0x00ff00000e037812 */ /* 0x000fe400078ec0ff */
[----:B------:R-:W-:-:S04]  /*2270*/  SHF.R.U32.HI R0, RZ, 0x8, R0 ;  /* 0x00000008ff007819 */ /* 0x000fc80000011600 */
[----:B------:R-:W-:-:S04]  /*2280*/  LEA.HI R0, R3, R0, RZ, 0x10 ;  /* 0x0000000003007211 */ /* 0x000fc800078f80ff */
[----:B------:R-:W-:Y:S02]  /*2290*/  LOP3.LUT R16, R0, 0xff, RZ, 0xc0, !PT ;  /* 0x000000ff00107812 */ /* 0x000fe400078ec0ff */
[----:B------:R-:W-:-:S03]  /*22a0*/  SHF.R.U32.HI R5, RZ, 0x10, R0 ;  /* 0x00000010ff057819 */ /* 0x000fc60000011600 */
[----:B------:R2:W-:Y:S04]  /*22b0*/  STL [R1+0x30], R16 ;  /* 0x0000301001007387 */ /* 0x0005e80000100800 */
[----:B------:R2:W-:Y:S01]  /*22c0*/  STL [R1+0x28], R5 ;  /* 0x0000280501007387 */ /* 0x0005e20000100800 */
[----:B------:R-:W-:Y:S05]  /*22d0*/  @!P0 BRA `(.L_x_571) ;  /* 0x000001f000008947 */ /* 0x000fea0003800000 */
[----:B------:R-:W-:-:S04]  /*22e0*/  ISETP.NE.AND P0, PT, R5, RZ, PT ;  /* 0x000000ff0500720c */ /* 0x000fc80003f05270 */
[----:B------:R-:W-:-:S04]  /*22f0*/  SEL R0, R5, c[0x0][0x338], P0 ;  /* 0x0000ce0005007a07 */ /* 0x000fc80000000000 */
[----:B------:R-:W-:Y:S02]  /*2300*/  IABS R3, R0 ;  /* 0x0000000000037213 */ /* 0x000fe40000000000 */
[----:B-1----:R-:W-:Y:S02]  /*2310*/  IADD3 R7, R0, -0x1, R10 ;  /* 0xffffffff00077810 */ /* 0x002fe40007ffe00a */
[----:B------:R-:W1:Y:S03]  /*2320*/  I2F.RP R2, R3 ;  /* 0x0000000300027306 */ /* 0x000e660000209400 */
[----:B------:R-:W-:-:S05]  /*2330*/  IMAD.IADD R7, R7, 0x1, -R6 ;  /* 0x0000000107077824 */ /* 0x000fca00078e0a06 */
[----:B------:R-:W-:Y:S01]  /*2340*/  IABS R11, R7 ;  /* 0x00000007000b7213 */ /* 0x000fe20000000000 */
[----:B-1----:R-:W1:Y:S02]  /*2350*/  MUFU.RCP R2, R2 ;  /* 0x0000000200027308 */ /* 0x002e640000001000 */
[----:B-1----:R-:W-:-:S06]  /*2360*/  IADD3 R2, R2, 0xffffffe, RZ ;  /* 0x0ffffffe02027810 */ /* 0x002fcc0007ffe0ff */
[----:B--2---:R-:W1:Y:S02]  /*2370*/  F2I.FTZ.U32.TRUNC.NTZ R5, R2 ;  /* 0x0000000200057305 */ /* 0x004e64000021f000 */
        /* <DEDUP_REMOVED lines=21> */
.L_x_571:
[----:B------:R-:W-:Y:S05]  /*24d0*/  BSYNC B0 ;  /* 0x0000000000007941 */ /* 0x000fea0003800000 */
.L_x_570:
[----:B------:R-:W-:Y:S01]  /*24e0*/  IMAD R239, R16, R2, R6 ;  /* 0x0000000210ef7224 */ /* 0x000fe200078e0206 */
[----:B------:R-:W-:Y:S01]  /*24f0*/  PRMT R0, RZ, 0x7610, R0 ;  /* 0x00007610ff007816 */ /* 0x000fe20000000000 */
        /* <DEDUP_REMOVED lines=56> */
[----:B------:R-:W-:-:S05]  /*2880*/  @P1 IMAD.WIDE R2, R15, R13, c[0x0][0x340] ;  /* 0x0000d0000f021625 */ /* 0x000fca00078e020d */
[----:B------:R3:W5:Y:S01]  /*2890*/  @P1 LDG.E R13, [R2.64] ;  /* 0x00000006020d1981 */ /* 0x000762000c1e1900 */
[----:B------:R-:W-:Y:S01]  /*28a0*/  SHF.R.S32.HI R0, RZ, 0x1f, R12 ;  /* 0x0000001fff007819 */ /* 0x000fe2000001140c */
[----:B--2---:R-:W-:Y:S01]  /*28b0*/  IMAD.IADD R5, R240, 0x1, R252 ;  /* 0x00000001f0057824 */ /* 0x004fe200078e02fc */
[----:B------:R-:W-:Y:S02]  /*28c0*/  LOP3.LUT R14, R14, 0xffff, RZ, 0xc0, !PT ;  /* 0x0000ffff0e0e7812 */ /* 0x000fe400078ec0ff */
[----:B------:R-:W-:Y:S01]  /*28d0*/  SEL R4, R15, RZ, !P3 ;  /* 0x000000ff0f047207 */ /* 0x000fe20005800000 */
[----:B------:R-:W-:Y:S01]  /*28e0*/  IMAD R0, R0, c[0x0][0x178], RZ ;  /* 0x00005e0000007a24 */ /* 0x000fe200078e02ff */
[----:B------:R-:W-:Y:S01]  /*28f0*/  ISETP.GE.AND P2, PT, R238, c[0x0][0x198], PT ;  /* 0x00006600ee007a0c */ /* 0x000fe20003f46270 */
[----:B-1----:R-:W-:Y:S01]  /*2900*/  @P4 IMAD.HI.U32 R7, R5, c[0x0][0x2c8], RZ ;  /* 0x0000b20005074a27 */ /* 0x002fe200078e00ff */
[----:B------:R-:W-:-:S03]  /*2910*/  IADD3 R31, R201, -0x1, RZ ;  /* 0xffffffffc91f7810 */ /* 0x000fc60007ffe0ff */
[C---:B------:R-:W-:Y:S02]  /*2920*/  IMAD R0, R12.reuse, c[0x0][0x17c], R0 ;  /* 0x00005f000c007a24 */ /* 0x040fe400078e0200 */
[----:B---3--:R-:W-:-:S05]  /*2930*/  IMAD.WIDE.U32 R2, R12, c[0x0][0x178], RZ ;  /* 0x00005e000c027a25 */ /* 0x008fca00078e00ff */
[----:B------:R-:W-:Y:S02]  /*2940*/  IADD3 R3, R3, R0, RZ ;  /* 0x0000000003037210 */ /* 0x000fe40007ffe0ff */
[----:B------:R-:W-:-:S03]  /*2950*/  SHF.R.S32.HI R0, RZ, 0x1f, R15 ;  /* 0x0000001fff007819 */ /* 0x000fc6000001140f */
[----:B------:R-:W-:Y:S01]  /*2960*/  IMAD.WIDE.U32 R2, R14, c[0x0][0x1b8], R2 ;  /* 0x00006e000e027a25 */ /* 0x000fe200078e0002 */
[----:B------:R-:W-:Y:S02]  /*2970*/  SEL R6, R0, RZ, !P3 ;  /* 0x000000ff00067207 */ /* 0x000fe40005800000 */
[----:B------:R-:W-:Y:S01]  /*2980*/  MOV R0, R5 ;  /* 0x0000000500007202 */ /* 0x000fe20000000f00 */
[----:B------:R-:W-:Y:S01]  /*2990*/  IMAD R3, R14, c[0x0][0x1bc], R3 ;  /* 0x00006f000e037a24 */ /* 0x000fe200078e0203 */
[----:B------:R-:W-:Y:S01]  /*29a0*/  @P4 SHF.R.U32.HI R0, RZ, c[0x0][0x2cc], R7 ;  /* 0x0000b300ff004a19 */ /* 0x000fe20000011607 */
[----:B------:R-:W-:Y:S01]  /*29b0*/  IMAD R6, R6, c[0x0][0x1c0], RZ ;  /* 0x0000700006067a24 */ /* 0x000fe200078e02ff */
[----:B------:R-:W-:Y:S01]  /*29c0*/  ISETP.GE.AND P4, PT, R203, c[0x0][0x198], PT ;  /* 0x00006600cb007a0c */ /* 0x000fe20003f86270 */
[C---:B------:R-:W-:Y:S01]  /*29d0*/  IMAD.WIDE.U32 R2, R4.reuse, c[0x0][0x1c0], R2 ;  /* 0x0000700004027a25 */ /* 0x040fe200078e0002 */
[----:B------:R-:W-:Y:S02]  /*29e0*/  SHF.R.S32.HI R7, RZ, 0x1f, R0 ;  /* 0x0000001fff077819 */ /* 0x000fe40000011400 */
[----:B------:R-:W-:Y:S01]  /*29f0*/  ISETP.GE.AND P3, PT, R237, c[0x0][0x198], PT ;  /* 0x00006600ed007a0c */ /* 0x000fe20003f66270 */
[----:B------:R-:W-:-:S02]  /*2a00*/  IMAD R6, R4, c[0x0][0x1c4], R6 ;  /* 0x0000710004067a24 */ /* 0x000fc400078e0206 */
[----:B------:R-:W-:-:S03]  /*2a10*/  IMAD.MOV R4, RZ, RZ, -R0 ;  /* 0x000000ffff047224 */ /* 0x000fc600078e0a00 */
[----:B------:R-:W-:Y:S01]  /*2a20*/  IADD3 R3, R3, R6, RZ ;  /* 0x0000000603037210 */ /* 0x000fe20007ffe0ff */
        /* <DEDUP_REMOVED lines=11> */
[----:B------:R-:W-:Y:S02]  /*2ae0*/  LEA.HI.X R5, R2, c[0x0][0x164], R0, 0x1, P0 ;  /* 0x0000590002057a11 */ /* 0x000fe400000f0c00 */
[----:B------:R-:W-:Y:S01]  /*2af0*/  @!P1 MOV R13, R15 ;  /* 0x0000000f000d9202 */ /* 0x000fe20000000f00 */
[----:B------:R-:W-:Y:S05]  /*2b00*/  BRA.DIV ~URZ, `(.L_x_573) ;  /* 0x000156227f007947 */ /* 0x000fea000b800000 */
[----:B------:R1:W2:Y:S02]  /*2b10*/  SHFL.IDX PT, R4, R5, RZ, 0x1c1f ;  /* 0x001c1fff05047589 */ /* 0x0002a400000e0000 */
.L_x_780:
[----:B------:R-:W-:Y:S05]  /*2b20*/  BRA.DIV ~URZ, `(.L_x_574) ;  /* 0x000156727f007947 */ /* 0x000fea000b800000 */
[----:B------:R3:W4:Y:S02]  /*2b30*/  SHFL.IDX PT, R0, R12, RZ, 0x1c1f ;  /* 0x001c1fff0c007589 */ /* 0x00072400000e0000 */
.L_x_781:
[----:B------:R-:W-:Y:S01]  /*2b40*/  IMAD R11, R230, c[0x0][0x2c4], RZ ;  /* 0x0000b100e60b7a24 */ /* 0x000fe200078e02ff */
[----:B------:R-:W-:Y:S01]  /*2b50*/  IADD3 R10, R241, R252, RZ ;  /* 0x000000fcf10a7210 */ /* 0x000fe20007ffe0ff */
[----:B------:R-:W-:Y:S03]  /*2b60*/  BSSY B0, `(.L_x_575) ;  /* 0x0000014000007945 */ /* 0x000fe60003800000 */
[----:B------:R-:W-:-:S13]  /*2b70*/  ISETP.GE.AND P0, PT, R10, R11, PT ;  /* 0x0000000b0a00720c */ /* 0x000fda0003f06270 */
[----:B------:R-:W-:Y:S05]  /*2b80*/  @P0 BRA `(.L_x_576) ;  /* 0x0000011000000947 */ /* 0x000fea0003800000 */
[----:B---3--:R-:W3:Y:S01]  /*2b90*/  LDL R15, [R1+0x2c] ;  /* 0x00002c00010f7983 */ /* 0x008ee20000100800 */
[-C--:B----4-:R-:W-:Y:S02]  /*2ba0*/  LEA R8, P0, R203, R0.reuse, 0x1 ;  /* 0x00000000cb087211 */ /* 0x090fe400078008ff */
[----:B------:R-:W-:Y:S02]  /*2bb0*/  SHF.R.S32.HI R2, RZ, 0x1f, R203 ;  /* 0x0000001fff027819 */ /* 0x000fe400000114cb */
[----:B------:R-:W-:Y:S02]  /*2bc0*/  LEA R6, P1, R237, R0, 0x1 ;  /* 0x00000000ed067211 */ /* 0x000fe400078208ff */
[----:B------:R-:W-:Y:S02]  /*2bd0*/  SHF.R.S32.HI R17, RZ, 0x1f, R237 ;  /* 0x0000001fff117819 */ /* 0x000fe400000114ed */
[----:B--2---:R-:W-:Y:S02]  /*2be0*/  LEA.HI.X R9, R203, R4, R2, 0x1, P0 ;  /* 0x00000004cb097211 */ /* 0x004fe400000f0c02 */
[----:B------:R-:W-:-:S02]  /*2bf0*/  SHF.R.S32.HI R16, RZ, 0x1f, R238 ;  /* 0x0000001fff107819 */ /* 0x000fc400000114ee */
[C---:B------:R-:W-:Y:S02]  /*2c00*/  LEA R2, P0, R238.reuse, R0, 0x1 ;  /* 0x00000000ee027211 */ /* 0x040fe400078008ff */
        /* <DEDUP_REMOVED lines=9> */
.L_x_576:
[----:B------:R-:W-:Y:S05]  /*2ca0*/  BSYNC B0 ;  /* 0x0000000000007941 */ /* 0x000fea0003800000 */
.L_x_575:
[----:B------:R-:W-:Y:S05]  /*2cb0*/  BRA.DIV ~URZ, `(.L_x_577) ;  /* 0x000155527f007947 */ /* 0x000fea000b800000 */
[----:B--2---:R2:W1:Y:S04]  /*2cc0*/  SHFL.IDX PT, R4, R5, 0x1, 0x1c1f ;  /* 0x003c1f0005047f89 */ /* 0x00446800000e0000 */
[----:B----4-:R2:W4:Y:S02]  /*2cd0*/  SHFL.IDX PT, R0, R12, 0x1, 0x1c1f ;  /* 0x003c1f000c007f89 */ /* 0x01052400000e0000 */
.L_x_782:
[----:B------:R-:W-:Y:S01]  /*2ce0*/  IADD3 R2, R10, 0x20, RZ ;  /* 0x000000200a027810 */ /* 0x000fe20007ffe0ff */
[----:B------:R-:W-:Y:S03]  /*2cf0*/  BSSY B0, `(.L_x_578) ;  /* 0x0000014000007945 */ /* 0x000fe60003800000 */
[----:B------:R-:W-:-:S13]  /*2d00*/  ISETP.GE.AND P0, PT, R2, R11, PT ;  /* 0x0000000b0200720c */ /* 0x000fda0003f06270 */
[----:B------:R-:W-:Y:S05]  /*2d10*/  @P0 BRA `(.L_x_579) ;  /* 0x0000011000000947 */ /* 0x000fea0003800000 */
[----:B--2---:R-:W2:Y:S01]  /*2d20*/  LDL R15, [R1+0x2c] ;  /* 0x00002c00010f7983 */ /* 0x004ea20000100800 */
[-C--:B----4-:R-:W-:Y:S02]  /*2d30*/  LEA R8, P0, R203, R0.reuse, 0x1 ;  /* 0x00000000cb087211 */ /* 0x090fe400078008ff */
[----:B------:R-:W-:Y:S02]  /*2d40*/  SHF.R.S32.HI R3, RZ, 0x1f, R203 ;  /* 0x0000001fff037819 */ /* 0x000fe400000114cb */
[----:B------:R-:W-:Y:S02]  /*2d50*/  LEA R6, P1, R237, R0, 0x1 ;  /* 0x00000000ed067211 */ /* 0x000fe400078208ff */
[----:B------:R-:W-:Y:S02]  /*2d60*/  SHF.R.S32.HI R17, RZ, 0x1f, R237 ;  /* 0x0000001fff117819 */ /* 0x000fe400000114ed */
[----:B-1----:R-:W-:Y:S02]  /*2d70*/  LEA.HI.X R9, R203, R4, R3, 0x1, P0 ;  /* 0x00000004cb097211 */ /* 0x002fe400000f0c03 */
[----:B------:R-:W-:-:S02]  /*2d80*/  SHF.R.S32.HI R16, RZ, 0x1f, R238 ;  /* 0x0000001fff107819 */ /* 0x000fc400000114ee */
[C---:B------:R-:W-:Y:S02]  /*2d90*/  LEA R2, P0, R238.reuse, R0, 0x1 ;  /* 0x00000000ee027211 */ /* 0x040fe400078008ff */
        /* <DEDUP_REMOVED lines=9> */
.L_x_579:
[----:B------:R-:W-:Y:S05]  /*2e30*/  BSYNC B0 ;  /* 0x0000000000007941 */ /* 0x000fea0003800000 */
.L_x_578:
[----:B------:R-:W-:Y:S05]  /*2e40*/  BRA.DIV ~URZ, `(.L_x_580) ;  /* 0x000154927f007947 */ /* 0x000fea000b800000 */
[----:B-1----:R1:W2:Y:S02]  /*2e50*/  SHFL.IDX PT, R4, R5, 0x2, 0x1c1f ;  /* 0x005c1f0005047f89 */ /* 0x0022a400000e0000 */
.L_x_783:
[----:B------:R-:W-:Y:S05]  /*2e60*/  BRA.DIV ~URZ, `(.L_x_581) ;  /* 0x000154e27f007947 */ /* 0x000fea000b800000 */
[----:B----4-:R4:W1:Y:S02]  /*2e70*/  SHFL.IDX PT, R0, R12, 0x2, 0x1c1f ;  /* 0x005c1f000c007f89 */ /* 0x01086400000e0000 */
.L_x_784:
[----:B------:R-:W-:Y:S01]  /*2e80*/  IADD3 R2, R10, 0x40, RZ ;  /* 0x000000400a027810 */ /* 0x000fe20007ffe0ff */
[----:B------:R-:W-:Y:S03]  /*2e90*/  BSSY B0, `(.L_x_582) ;  /* 0x0000014000007945 */ /* 0x000fe60003800000 */
[----:B------:R-:W-:-:S13]  /*2ea0*/  ISETP.GE.AND P0, PT, R2, R11, PT ;  /* 0x0000000b0200720c */ /* 0x000fda0003f06270 */
[----:B------:R-:W-:Y:S05]  /*2eb0*/  @P0 BRA `(.L_x_583) ;  /* 0x0000011000000947 */ /* 0x000fea0003800000 */
[----:B---3--:R-:W3:Y:S01]  /*2ec0*/  LDL R15, [R1+0x2c] ;  /* 0x00002c00010f7983 */ /* 0x008ee20000100800 */
[-C--:B-1----:R-:W-:Y:S02]  /*2ed0*/  LEA R8, P0, R203, R0.reuse, 0x1 ;  /* 0x00000000cb087211 */ /* 0x082fe400078008ff */
        /* <DEDUP_REMOVED lines=15> */
.L_x_583:
[----:B------:R-:W-:Y:S05]  /*2fd0*/  BSYNC B0 ;  /* 0x0000000000007941 */ /* 0x000fea0003800000 */
.L_x_582:
[----:B------:R-:W-:Y:S05]  /*2fe0*/  BRA.DIV ~URZ, `(.L_x_584) ;  /* 0x000153d27f007947 */ /* 0x000fea000b800000 */
[----:B--2---:R2:W3:Y:S04]  /*2ff0*/  SHFL.IDX PT, R4, R5, 0x3, 0x1c1f ;  /* 0x007c1f0005047f89 */ /* 0x0044e800000e0000 */
[----:B-1----:R2:W1:Y:S02]  /*3000*/  SHFL.IDX PT, R0, R12, 0x3, 0x1c1f ;  /* 0x007c1f000c007f89 */ /* 0x00246400000e0000 */
.L_x_785:
[----:B--2---:R-:W2:Y:S01]  /*3010*/  LDL R16, [R1+0x2c] ;  /* 0x00002c0001107983 */ /* 0x004ea20000100800 */
[----:B------:R-:W-:Y:S01]  /*3020*/  IADD3 R2, R10, 0x60, RZ ;  /* 0x000000600a027810 */ /* 0x000fe20007ffe0ff */
[----:B-----5:R-:W-:Y:S01]  /*3030*/  IMAD.WIDE.U32 R246, R13, c[0x0][0x2b0], RZ ;  /* 0x0000ac000df67a25 */ /* 0x020fe200078e00ff */
[----:B------:R-:W-:-:S02]  /*3040*/  SHF.R.S32.HI R15, RZ, 0x1f, R203 ;  /* 0x0000001fff0f7819 */ /* 0x000fc400000114cb */
[----:B------:R-:W-:Y:S02]  /*3050*/  ISETP.GE.AND P0, PT, R2, R11, PT ;  /* 0x0000000b0200720c */ /* 0x000fe40003f06270 */
[----:B------:R-:W-:Y:S02]  /*3060*/  SHF.R.S32.HI R23, RZ, 0x1f, R237 ;  /* 0x0000001fff177819 */ /* 0x000fe400000114ed */
[----:B------:R-:W-:-:S09]  /*3070*/  SHF.R.S32.HI R26, RZ, 0x1f, R238 ;  /* 0x0000001fff1a7819 */ /* 0x000fd200000114ee */
[----:B-1----:R-:W-:-:S04]  /*3080*/  @!P0 LEA R8, P1, R203, R0, 0x1 ;  /* 0x00000000cb088211 */ /* 0x002fc800078208ff */
[----:B---3--:R-:W-:Y:S02]  /*3090*/  @!P0 LEA.HI.X R9, R203, R4, R15, 0x1, P1 ;  /* 0x00000004cb098211 */ /* 0x008fe400008f0c0f */
[----:B------:R-:W-:-:S04]  /*30a0*/  @!P0 LEA R6, P1, R237, R0, 0x1 ;  /* 0x00000000ed068211 */ /* 0x000fc800078208ff */
[----:B------:R-:W-:Y:S02]  /*30b0*/  @!P0 LEA.HI.X R7, R237, R4, R23, 0x1, P1 ;  /* 0x00000004ed078211 */ /* 0x000fe400008f0c17 */
[C---:B------:R-:W-:Y:S02]  /*30c0*/  @!P0 LEA R2, P1, R238.reuse, R0, 0x1 ;  /* 0x00000000ee028211 */ /* 0x040fe400078208ff */
[----:B------:R-:W-:Y:S02]  /*30d0*/  SHF.R.S32.HI R0, RZ, 0x1f, R13 ;  /* 0x0000001fff007819 */ /* 0x000fe4000001140d */
[----:B------:R-:W-:-:S03]  /*30e0*/  @!P0 LEA.HI.X R3, R238, R4, R26, 0x1, P1 ;  /* 0x00000004ee038211 */ /* 0x000fc600008f0c1a */
[----:B------:R-:W-:-:S04]  /*30f0*/  IMAD R0, R0, c[0x0][0x2b0], RZ ;  /* 0x0000ac0000007a24 */ /* 0x000fc800078e02ff */
[----:B------:R-:W-:-:S04]  /*3100*/  IMAD R0, R13, c[0x0][0x2b4], R0 ;  /* 0x0000ad000d007a24 */ /* 0x000fc800078e0200 */
[----:B------:R-:W-:Y:S02]  /*3110*/  IMAD.IADD R250, R247, 0x1, R0 ;  /* 0x00000001f7fa7824 */ /* 0x000fe400078e0200 */
[----:B--2---:R-:W-:-:S05]  /*3120*/  IMAD.SHL.U32 R199, R16, 0x2, RZ ;  /* 0x0000000210c77824 */ /* 0x004fca00078e00ff */
[----:B------:R-:W-:Y:S01]  /*3130*/  @!PT LDS RZ, [RZ] ;  /* 0x00000000fffff984 */ /* 0x000fe20000000800 */
[----:B------:R-:W-:Y:S01]  /*3140*/  @!PT LDS RZ, [RZ] ;  /* 0x00000000fffff984 */ /* 0x000fe20000000800 */
[----:B------:R-:W-:Y:S01]  /*3150*/  @!PT LDS RZ, [RZ] ;  /* 0x00000000fffff984 */ /* 0x000fe20000000800 */
[----:B------:R1:W-:Y:S04]  /*3160*/  @!P0 LDGSTS.E.BYPASS.LTC128B.128 [R199+0x7880], [R8.64], !P4 ;  /* 0x0788000008c78fae */ /* 0x0003e8000e101d46 */
[----:B------:R1:W-:Y:S04]  /*3170*/  @!P0 LDGSTS.E.BYPASS.LTC128B.128 [R199+0x9880], [R6.64], !P3 ;  /* 0x0988000006c78fae */ /* 0x0003e8000d901d46 */
[----:B------:R1:W-:Y:S04]  /*3180*/  @!P0 LDGSTS.E.BYPASS.LTC128B.128 [R199+0xb880], [R2.64], !P2 ;  /* 0x0b88000002c78fae */ /* 0x0003e8000d101d46 */
[----:B------:R-:W0:Y:S01]  /*3190*/  LDGDEPBAR ;  /* 0x00000000000079af */ /* 0x000e220000000000 */
[----:B------:R-:W-:Y:S02]  /*31a0*/  WARPSYNC 0xffffffff ;  /* 0xffffffff00007948 */ /* 0x000fe40003800000 */
[----:B------:R-:W-:Y:S01]  /*31b0*/  IMAD.MOV.U32 R28, RZ, RZ, 0x30 ;  /* 0x00000030ff1c7424 */ /* 0x000fe200078e00ff */
[----:B------:R-:W-:Y:S01]  /*31c0*/  BAR.SYNC.DEFER_BLOCKING 0x0 ;  /* 0x0000000000007b1d */ /* 0x000fe20000010000 */
[----:B------:R-:W-:Y:S01]  /*31d0*/  IMAD.MOV.U32 R0, RZ, RZ, c[0x0][0x2b8] ;  /* 0x0000ae00ff007624 */ /* 0x000fe200078e00ff */
[----:B------:R-:W-:Y:S01]  /*31e0*/  LOP3.LUT R198, R198, 0xfffbffff, RZ, 0xc0, !PT ;  /* 0xfffbffffc6c67812 */ /* 0x000fe200078ec0ff */
[----:B------:R-:W-:-:S02]  /*31f0*/  IMAD R30, R201, R28, -0x30 ;  /* 0xffffffd0c91e7424 */ /* 0x000fc400078e021c */
[----:B------:R-:W-:Y:S01]  /*3200*/  IMAD.MOV.U32 R200, RZ, RZ, RZ ;  /* 0x000000ffffc87224 */ /* 0x000fe200078e00ff */
[----:B------:R-:W-:Y:S01]  /*3210*/  ISETP.NE.AND P1, PT, R0, 0x1, PT ;  /* 0x000000010000780c */ /* 0x000fe20003f25270 */
[----:B-1----:R-:W-:-:S05]  /*3220*/  IMAD.IADD R2, R240, 0x1, R30 ;  /* 0x00000001f0027824 */ /* 0x002fca00078e021e */
[C---:B------:R-:W-:Y:S01]  /*3230*/  ISETP.GE.AND P0, PT, R2.reuse, R232, PT ;  /* 0x000000e80200720c */ /* 0x040fe20003f06270 */
[----:B------:R-:W-:-:S03]  /*3240*/  IMAD.IADD R2, R2, 0x1, R242 ;  /* 0x0000000102027824 */ /* 0x000fc600078e02f2 */
[----:B------:R-:W-:Y:S01]  /*3250*/  ISETP.GT.OR P0, PT, R240, 0x2f, P0 ;  /* 0x0000002ff000780c */ /* 0x000fe20000704670 */
[----:B------:R-:W-:Y:S02]  /*3260*/  IMAD.MOV.U32 R0, RZ, RZ, R2 ;  /* 0x000000ffff007224 */ /* 0x000fe400078e0002 */
[----:B------:R-:W-:Y:S01]  /*3270*/  @P1 IMAD.HI.U32 R3, R2, c[0x0][0x2bc], RZ ;  /* 0x0000af0002031a27 */ /* 0x000fe200078e00ff */
[----:B------:R-:W-:-:S04]  /*3280*/  @P1 LOP3.LUT R198, R198, 0x40000, RZ, 0xfc, !PT ;  /* 0x00040000c6c61812 */ /* 0x000fc800078efcff */
[----:B------:R-:W-:-:S05]  /*3290*/  @P1 SHF.R.U32.HI R0, RZ, c[0x0][0x2c0], R3 ;  /* 0x0000b000ff001a19 */ /* 0x000fca0000011603 */
[----:B------:R-:W-:-:S04]  /*32a0*/  @!P0 IADD3 R3, P1, R0, R246, RZ ;  /* 0x000000f600038210 */ /* 0x000fc80007f3e0ff */
[----:B------:R-:W-:Y:S02]  /*32b0*/  @!P0 LEA.HI.X.SX32 R5, R0, R250, 0x1, P1 ;  /* 0x000000fa00058211 */ /* 0x000fe400008f0eff */
[----:B------:R-:W-:-:S04]  /*32c0*/  @!P0 LEA R4, P1, R3, c[0x0][0x2a0], 0x2 ;  /* 0x0000a80003048a11 */ /* 0x000fc800078210ff */
[----:B------:R-:W-:-:S05]  /*32d0*/  @!P0 LEA.HI.X R5, R3, c[0x0][0x2a4], R5, 0x2, P1 ;  /* 0x0000a90003058a11 */ /* 0x000fca00008f1405 */
[----:B------:R1:W2:Y:S01]  /*32e0*/  @!P0 LDG.E R200, [R4.64] ;  /* 0x0000000604c88981 */ /* 0x0002a2000c1e1900 */
[----:B------:R-:W-:Y:S01]  /*32f0*/  IMAD.MOV R0, RZ, RZ, -R0 ;  /* 0x000000ffff007224 */ /* 0x000fe200078e0a00 */
[----:B------:R-:W-:Y:S01]  /*3300*/  SHF.L.U64.HI R218, R203, 0x1, R15 ;  /* 0x00000001cbda7819 */ /* 0x000fe2000001020f */
[----:B------:R-:W-:Y:S01]  /*3310*/  IMAD.WIDE.U32 R244, R14, c[0x0][0x1e8], RZ ;  /* 0x00007a000ef47a25 */ /* 0x000fe200078e00ff */
[----:B------:R-:W-:Y:S01]  /*3320*/  SHF.L.U64.HI R216, R237, 0x1, R23 ;  /* 0x00000001edd87819 */ /* 0x000fe20000010217 */
[----:B------:R-:W-:Y:S01]  /*3330*/  BSSY B0, `(.L_x_585) ;  /* 0x0000085000007945 */ /* 0x000fe20003800000 */
[----:B------:R-:W-:Y:S01]  /*3340*/  SHF.L.U64.HI R217, R238, 0x1, R26 ;  /* 0x00000001eed97819 */ /* 0x000fe2000001021a */
[----:B------:R-:W-:Y:S01]  /*3350*/  IMAD R202, R0, c[0x0][0x2b8], R2 ;  /* 0x0000ae0000ca7a24 */ /* 0x000fe200078e0202 */
[----:B------:R-:W-:Y:S01]  /*3360*/  LOP3.LUT R198, R198, 0xffefffff, RZ, 0xc0, !PT ;  /* 0xffefffffc6c67812 */ /* 0x000fe200078ec0ff */
[----:B------:R-:W-:Y:S02]  /*3370*/  IMAD R28, R201, -0x30, R28 ;  /* 0xffffffd0c91c7824 */ /* 0x000fe400078e021c */
[----:B------:R-:W-:Y:S01]  /*3380*/  IMAD.WIDE.U32 R2, R202, c[0x0][0x1e0], RZ ;  /* 0x00007800ca027a25 */ /* 0x000fe200078e00ff */
[----:B------:R-:W-:-:S03]  /*3390*/  LOP3.LUT R198, R198, 0xfffeffff, RZ, 0xc0, !PT ;  /* 0xfffeffffc6c67812 */ /* 0x000fc600078ec0ff */
[----:B------:R-:W-:Y:S02]  /*33a0*/  IMAD R243, R14, c[0x0][0x1ec], R245 ;  /* 0x00007b000ef37a24 */ /* 0x000fe400078e02f5 */
[----:B------:R-:W-:Y:S02]  /*33b0*/  IMAD.IADD R29, R232, 0x1, R28 ;  /* 0x00000001e81d7824 */ /* 0x000fe400078e021c */
[----:B------:R-:W-:-:S03]  /*33c0*/  IMAD.WIDE.U32 R248, R14, c[0x0][0x210], RZ ;  /* 0x000084000ef87a25 */ /* 0x000fc600078e00ff */
[----:B------:R-:W-:Y:S01]  /*33d0*/  IMNMX R7, R29, 0x30, PT ;  /* 0x000000301d077817 */ /* 0x000fe20003800200 */
[----:B------:R-:W-:Y:S01]  /*33e0*/  IMAD R251, R14, c[0x0][0x214], R249 ;  /* 0x000085000efb7a24 */ /* 0x000fe200078e02f9 */
[----:B-1----:R-:W-:Y:S01]  /*33f0*/  SHF.R.S32.HI R4, RZ, 0x1f, R202 ;  /* 0x0000001fff047819 */ /* 0x002fe200000114ca */
[----:B------:R-:W-:Y:S02]  /*3400*/  IMAD.SHL.U32 R22, R237, 0x2, RZ ;  /* 0x00000002ed167824 */ /* 0x000fe400078e00ff */
[----:B------:R-:W-:Y:S02]  /*3410*/  IMAD.IADD R7, R7, 0x1, -R241 ;  /* 0x0000000107077824 */ /* 0x000fe400078e0af1 */
[----:B------:R-:W-:-:S03]  /*3420*/  IMAD R0, R4, c[0x0][0x1e0], RZ ;  /* 0x0000780004007a24 */ /* 0x000fc600078e02ff */
[----:B------:R-:W-:Y:S01]  /*3430*/  ISETP.GE.AND P1, PT, R7, 0x1, PT ;  /* 0x000000010700780c */ /* 0x000fe20003f26270 */
[----:B------:R-:W-:-:S04]  /*3440*/  IMAD R0, R202, c[0x0][0x1e4], R0 ;  /* 0x00007900ca007a24 */ /* 0x000fc800078e0200 */
[----:B------:R-:W-:-:S08]  /*3450*/  IMAD.IADD R3, R3, 0x1, R0 ;  /* 0x0000000103037824 */ /* 0x000fd000078e0200 */
[----:B------:R-:W-:Y:S01]  /*3460*/  @P1 ISETP.GE.AND P3, PT, R203, c[0x0][0x1d4], PT ;  /* 0x00007500cb001a0c */ /* 0x000fe20003f66270 */
[----:B------:R-:W-:Y:S01]  /*3470*/  @P1 IMAD.SHL.U32 R9, R16, 0x2, RZ ;  /* 0x0000000210091824 */ /* 0x000fe200078e00ff */
[----:B------:R-:W-:Y:S02]  /*3480*/  @P1 ISETP.GE.AND P4, PT, R237, c[0x0][0x1d4], PT ;  /* 0x00007500ed001a0c */ /* 0x000fe40003f86270 */
[----:B--2-4-:R-:W-:Y:S01]  /*3490*/  SHF.R.S32.HI R12, RZ, 0x1f, R200 ;  /* 0x0000001fff0c7819 */ /* 0x014fe200000114c8 */
[----:B------:R-:W-:-:S04]  /*34a0*/  IMAD.WIDE.U32 R2, R200, c[0x0][0x1f0], R2 ;  /* 0x00007c00c8027a25 */ /* 0x000fc800078e0002 */
[----:B------:R-:W-:-:S04]  /*34b0*/  IMAD R0, R12, c[0x0][0x1f0], RZ ;  /* 0x00007c000c007a24 */ /* 0x000fc800078e02ff */
[----:B------:R-:W-:Y:S01]  /*34c0*/  IMAD R5, R200, c[0x0][0x1f4], R0 ;  /* 0x00007d00c8057a24 */ /* 0x000fe200078e0200 */
[----:B------:R-:W-:-:S04]  /*34d0*/  IADD3 R0, P0, R2, R244, RZ ;  /* 0x000000f402007210 */ /* 0x000fc80007f1e0ff */
[----:B------:R-:W-:Y:S01]  /*34e0*/  IADD3.X R3, R243, R3, R5, P0, !PT ;  /* 0x00000003f3037210 */ /* 0x000fe200007fe405 */
[----:B------:R-:W-:Y:S01]  /*34f0*/  IMAD R5, R4, c[0x0][0x208], RZ ;  /* 0x0000820004057a24 */ /* 0x000fe200078e02ff */
[----:B------:R-:W-:-:S03]  /*3500*/  LEA R2, P0, R0, c[0x0][0x1c8], 0x1 ;  /* 0x0000720000027a11 */ /* 0x000fc600078008ff */
[----:B------:R-:W-:Y:S01]  /*3510*/  IMAD R6, R202, c[0x0][0x20c], R5 ;  /* 0x00008300ca067a24 */ /* 0x000fe200078e0205 */
[----:B------:R-:W-:Y:S01]  /*3520*/  LEA.HI.X R11, R0, c[0x0][0x1cc], R3, 0x1, P0 ;  /* 0x00007300000b7a11 */ /* 0x000fe200000f0c03 */
[----:B------:R-:W-:Y:S04]  /*3530*/  SHFL.IDX PT, R10, R2, 0x1, 0x1c1f ;  /* 0x003c1f00020a7f89 */ /* 0x000fe800000e0000 */
[----:B------:R1:W2:Y:S04]  /*3540*/  SHFL.IDX PT, R0, R2, RZ, 0x1c1f ;  /* 0x001c1fff02007589 */ /* 0x0002a800000e0000 */
[----:B------:R-:W3:Y:S04]  /*3550*/  SHFL.IDX PT, R8, R11, RZ, 0x1c1f ;  /* 0x001c1fff0b087589 */ /* 0x000ee800000e0000 */
[----:B------:R-:W4:Y:S01]  /*3560*/  SHFL.IDX PT, R11, R11, 0x1, 0x1c1f ;  /* 0x003c1f000b0b7f89 */ /* 0x000f2200000e0000 */
[----:B-1----:R-:W-:Y:S01]  /*3570*/  IMAD.WIDE.U32 R2, R202, c[0x0][0x208], RZ ;  /* 0x00008200ca027a25 */ /* 0x002fe200078e00ff */
[----:B--2---:R-:W-:-:S03]  /*3580*/  @P1 LEA R4, P0, R203, R0, 0x1 ;  /* 0x00000000cb041211 */ /* 0x004fc600078008ff */
[----:B------:R-:W-:Y:S01]  /*3590*/  IMAD.IADD R3, R3, 0x1, R6 ;  /* 0x0000000103037824 */ /* 0x000fe200078e0206 */
[----:B---3--:R-:W-:Y:S02]  /*35a0*/  @P1 LEA.HI.X R5, R203, R8, R15, 0x1, P0 ;  /* 0x00000008cb051211 */ /* 0x008fe400000f0c0f */
[----:B------:R-:W-:Y:S01]  /*35b0*/  @P1 LEA R6, P2, R237, R0, 0x1 ;  /* 0x00000000ed061211 */ /* 0x000fe200078408ff */
[----:B------:R-:W-:Y:S01]  /*35c0*/  IMAD.WIDE.U32 R2, R200, c[0x0][0x218], R2 ;  /* 0x00008600c8027a25 */ /* 0x000fe200078e0002 */
[----:B------:R-:W-:Y:S01]  /*35d0*/  ISETP.GE.AND P0, PT, R7, 0x21, PT ;  /* 0x000000210700780c */ /* 0x000fe20003f06270 */
[----:B------:R1:W-:Y:S01]  /*35e0*/  @P1 LDGSTS.E.BYPASS.LTC128B.128 [R9+0x3c80], [R4.64], !P3 ;  /* 0x03c8000004091fae */ /* 0x0003e2000d901d46 */
[----:B------:R-:W-:-:S05]  /*35f0*/  @P1 LEA.HI.X R7, R237, R8, R23, 0x1, P2 ;  /* 0x00000008ed071211 */ /* 0x000fca00010f0c17 */
[----:B------:R2:W-:Y:S01]  /*3600*/  @P1 LDGSTS.E.BYPASS.LTC128B.128 [R9+0x4880], [R6.64], !P4 ;  /* 0x0488000006091fae */ /* 0x0005e2000e101d46 */
[----:B------:R-:W-:Y:S01]  /*3610*/  ISETP.GE.AND P4, PT, R237, c[0x0][0x1d4], PT ;  /* 0x00007500ed007a0c */ /* 0x000fe20003f86270 */
[----:B-1----:R-:W-:Y:S01]  /*3620*/  IMAD R5, R12, c[0x0][0x218], RZ ;  /* 0x000086000c057a24 */ /* 0x002fe200078e02ff */
[----:B------:R-:W-:Y:S02]  /*3630*/  @P1 LEA R4, P2, R238, R0, 0x1 ;  /* 0x00000000ee041211 */ /* 0x000fe400078408ff */
[----:B------:R-:W-:Y:S01]  /*3640*/  IADD3 R0, P3, R2, R248, RZ ;  /* 0x000000f802007210 */ /* 0x000fe20007f7e0ff */
[----:B--2---:R-:W-:Y:S01]  /*3650*/  IMAD R6, R200, c[0x0][0x21c], R5 ;  /* 0x00008700c8067a24 */ /* 0x004fe200078e0205 */
[----:B------:R-:W-:Y:S02]  /*3660*/  @P1 LEA.HI.X R5, R238, R8, R26, 0x1, P2 ;  /* 0x00000008ee051211 */ /* 0x000fe400010f0c1a */
[----:B------:R-:W-:Y:S02]  /*3670*/  @P0 LEA R2, P2, R203, R10, 0x1 ;  /* 0x0000000acb020211 */ /* 0x000fe400078408ff */
[----:B------:R-:W-:-:S02]  /*3680*/  IADD3.X R6, R251, R3, R6, P3, !PT ;  /* 0x00000003fb067210 */ /* 0x000fc40001ffe406 */
[----:B------:R-:W-:Y:S02]  /*3690*/  @P1 ISETP.GE.AND P3, PT, R238, c[0x0][0x1d4], PT ;  /* 0x00007500ee001a0c */ /* 0x000fe40003f66270 */
[----:B----4-:R-:W-:Y:S02]  /*36a0*/  @P0 LEA.HI.X R3, R203, R11, R15, 0x1, P2 ;  /* 0x0000000bcb030211 */ /* 0x010fe400010f0c0f */
[----:B------:R-:W-:-:S04]  /*36b0*/  LEA R25, P2, R0, c[0x0][0x1f8], 0x1 ;  /* 0x00007e0000197a11 */ /* 0x000fc800078408ff */
[----:B------:R-:W-:Y:S01]  /*36c0*/  LEA.HI.X R24, R0, c[0x0][0x1fc], R6, 0x1, P2 ;  /* 0x00007f0000187a11 */ /* 0x000fe200010f0c06 */
[----:B------:R-:W-:Y:S01]  /*36d0*/  @P0 IMAD.SHL.U32 R0, R16, 0x2, RZ ;  /* 0x0000000210000824 */ /* 0x000fe200078e00ff */
[C---:B------:R-:W-:Y:S01]  /*36e0*/  @P0 ISETP.GE.AND P2, PT, R203.reuse, c[0x0][0x1d4], PT ;  /* 0x00007500cb000a0c */ /* 0x040fe20003f46270 */
[----:B------:R-:W1:Y:S01]  /*36f0*/  SHFL.IDX PT, R21, R25, RZ, 0x1c1f ;  /* 0x001c1fff19157589 */ /* 0x000e6200000e0000 */
[----:B------:R-:W-:-:S03]  /*3700*/  IMAD.SHL.U32 R6, R203, 0x2, RZ ;  /* 0x00000002cb067824 */ /* 0x000fc600078e00ff */
[----:B------:R2:W-:Y:S01]  /*3710*/  @P1 LDGSTS.E.BYPASS.LTC128B.128 [R9+0x5480], [R4.64], !P3 ;  /* 0x0548000004091fae */ /* 0x0005e2000d901d46 */
[----:B------:R-:W-:-:S03]  /*3720*/  @P0 ISETP.GE.AND P3, PT, R237, c[0x0][0x1d4], PT ;  /* 0x00007500ed000a0c */ /* 0x000fc60003f66270 */
[----:B------:R-:W3:Y:S04]  /*3730*/  SHFL.IDX PT, R20, R24, RZ, 0x1c1f ;  /* 0x001c1fff18147589 */ /* 0x000ee800000e0000 */
[----:B------:R4:W-:Y:S01]  /*3740*/  @P0 LDGSTS.E.BYPASS.LTC128B.128 [R0+0x4480], [R2.64], !P2 ;  /* 0x0448000002000fae */ /* 0x0009e2000d101d46 */
[----:B--2---:R-:W-:-:S04]  /*3750*/  @P0 LEA R4, P1, R237, R10, 0x1 ;  /* 0x0000000aed040211 */ /* 0x004fc800078208ff */
[-C--:B------:R-:W-:Y:S02]  /*3760*/  @P0 LEA.HI.X R5, R237, R11.reuse, R23, 0x1, P1 ;  /* 0x0000000bed050211 */ /* 0x080fe400008f0c17 */
[C---:B------:R-:W-:Y:S02]  /*3770*/  @P0 ISETP.GE.AND P1, PT, R238.reuse, c[0x0][0x1d4], PT ;  /* 0x00007500ee000a0c */ /* 0x040fe40003f26270 */
[C---:B----4-:R-:W-:Y:S01]  /*3780*/  @P0 LEA R2, P2, R238.reuse, R10, 0x1 ;  /* 0x0000000aee020211 */ /* 0x050fe200078408ff */
[----:B------:R2:W-:Y:S01]  /*3790*/  @P0 LDGSTS.E.BYPASS.LTC128B.128 [R0+0x5080], [R4.64], !P3 ;  /* 0x0508000004000fae */ /* 0x0005e2000d901d46 */
[----:B------:R-:W-:Y:S02]  /*37a0*/  ISETP.GE.AND P3, PT, R203, c[0x0][0x1d4], PT ;  /* 0x00007500cb007a0c */ /* 0x000fe40003f66270 */
[C---:B------:R-:W-:Y:S02]  /*37b0*/  @P0 LEA.HI.X R3, R238.reuse, R11, R26, 0x1, P2 ;  /* 0x0000000bee030211 */ /* 0x040fe400010f0c1a */
[----:B------:R-:W4:Y:S01]  /*37c0*/  S2R R26, SR_TID.X ;  /* 0x00000000001a7919 */ /* 0x000f220000002100 */
[----:B------:R-:W-:-:S04]  /*37d0*/  ISETP.GE.AND P2, PT, R238, c[0x0][0x1d4], PT ;  /* 0x00007500ee007a0c */ /* 0x000fc80003f46270 */
[----:B------:R1:W-:Y:S04]  /*37e0*/  @P0 LDGSTS.E.BYPASS.LTC128B.128 [R0+0x5c80], [R2.64], !P1 ;  /* 0x05c8000002000fae */ /* 0x0003e8000c901d46 */
[----:B------:R-:W0:Y:S01]  /*37f0*/  LDGDEPBAR ;  /* 0x00000000000079af */ /* 0x000e220000000000 */
[----:B-1----:R-:W-:Y:S01]  /*3800*/  IADD3 R2, P0, R21, R6, RZ ;  /* 0x0000000615027210 */ /* 0x002fe20007f1e0ff */
[----:B------:R-:W-:-:S04]  /*3810*/  DEPBAR.LE SB0, 0x1 ;  /* 0x000080400000791a */ /* 0x000fc80000000000 */
[----:B------:R-:W-:-:S04]  /*3820*/  DEPBAR.LE SB0, 0x0 ;  /* 0x000080000000791a */ /* 0x000fc80000000000 */
[----:B------:R-:W-:Y:S01]  /*3830*/  BAR.SYNC.DEFER_BLOCKING 0x0 ;  /* 0x0000000000007b1d */ /* 0x000fe20000010000 */
[----:B--2---:R-:W-:Y:S02]  /*3840*/  IMAD.IADD R0, R29, 0x1, -R241 ;  /* 0x000000011d007824 */ /* 0x004fe400078e0af1 */
[----:B---3--:R-:W-:-:S03]  /*3850*/  IMAD.X R3, R20, 0x1, R218, P0 ;  /* 0x0000000114037824 */ /* 0x008fc600000e06da */
[C---:B------:R-:W-:Y:S02]  /*3860*/  ISETP.LT.OR P0, PT, R0.reuse, 0x1, P3 ;  /* 0x000000010000780c */ /* 0x040fe40001f01670 */
[----:B------:R-:W-:Y:S01]  /*3870*/  ISETP.LT.OR P1, PT, R0, 0x1, P4 ;  /* 0x000000010000780c */ /* 0x000fe20002721670 */
[----:B------:R1:W2:Y:S04]  /*3880*/  LDSM.16.M88.4 R12, [R187] ;  /* 0x00000000bb0c783b */ /* 0x0002a80000000200 */
[----:B------:R1:W3:Y:S04]  /*3890*/  LDSM.16.M88.4 R8, [R187+0x1000] ;  /* 0x00100000bb08783b */ /* 0x0002e80000000200 */
[----:B------:R1:W1:Y:S04]  /*38a0*/  LDSM.16.M88.4 R40, [R184] ;  /* 0x00000000b828783b */ /* 0x0002680000000200 */
[----:B------:R1:W1:Y:S04]  /*38b0*/  LDSM.16.M88.4 R36, [R184+0x400] ;  /* 0x00040000b824783b */ /* 0x0002680000000200 */
[----:B------:R1:W1:Y:S04]  /*38c0*/  LDSM.16.M88.4 R32, [R184+0x800] ;  /* 0x00080000b820783b */ /* 0x0002680000000200 */
[----:B------:R1:W1:Y:S04]  /*38d0*/  LDSM.16.M88.4 R16, [R188] ;  /* 0x00000000bc10783b */ /* 0x0002680000000200 */
[----:B------:R1:W1:Y:S04]  /*38e0*/  LDSM.16.M88.4 R4, [R188+0x1000] ;  /* 0x00100000bc04783b */ /* 0x0002680000000200 */
[----:B------:R1:W1:Y:S04]  /*38f0*/  LDSM.16.M88.4 R44, [R189] ;  /* 0x00000000bd2c783b */ /* 0x0002680000000200 */
[----:B------:R1:W1:Y:S04]  /*3900*/  LDSM.16.M88.4 R64, [R197] ;  /* 0x00000000c540783b */ /* 0x0002680000000200 */
[----:B------:R1:W1:Y:S04]  /*3910*/  LDSM.16.M88.4 R76, [R196] ;  /* 0x00000000c44c783b */ /* 0x0002680000000200 */
[----:B------:R-:W-:Y:S01]  /*3920*/  @!PT LDS RZ, [RZ] ;  /* 0x00000000fffff984 */ /* 0x000fe20000000800 */
[----:B------:R-:W-:Y:S01]  /*3930*/  @!PT LDS RZ, [RZ] ;  /* 0x00000000fffff984 */ /* 0x000fe20000000800 */
[----:B------:R-:W-:Y:S01]  /*3940*/  @!PT LDS RZ, [RZ] ;  /* 0x00000000fffff984 */ /* 0x000fe20000000800 */
[----:B------:R5:W-:Y:S01]  /*3950*/  LDGSTS.E.BYPASS.LTC128B.128 [R199+0x1880], [R2.64], !P0 ;  /* 0x0188000002c77fae */ /* 0x000be2000c101d46 */
[----:B------:R-:W-:-:S05]  /*3960*/  IADD3 R22, P0, R21, R22, RZ ;  /* 0x0000001615167210 */ /* 0x000fca0007f1e0ff */
[----:B------:R-:W-:-:S05]  /*3970*/  IMAD.X R23, R20, 0x1, R216, P0 ;  /* 0x0000000114177824 */ /* 0x000fca00000e06d8 */
[----:B------:R1:W-:Y:S01]  /*3980*/  LDGSTS.E.BYPASS.LTC128B.128 [R199+0x2480], [R22.64], !P1 ;  /* 0x0248000016c77fae */ /* 0x0003e2000c901d46 */
[----:B------:R-:W-:-:S13]  /*3990*/  ISETP.GT.AND P1, PT, R240, 0x2f, PT ;  /* 0x0000002ff000780c */ /* 0x000fda0003f24270 */
[----:B------:R-:W-:Y:S01]  /*39a0*/  @P1 LOP3.LUT R198, R198, 0x10000, RZ, 0xfc, !PT ;  /* 0x00010000c6c61812 */ /* 0x000fe200078efcff */
[----:B-----5:R-:W-:-:S05]  /*39b0*/  IMAD.SHL.U32 R2, R238, 0x2, RZ ;  /* 0x00000002ee027824 */ /* 0x020fca00078e00ff */
[----:B------:R-:W-:-:S05]  /*39c0*/  IADD3 R2, P0, R21, R2, RZ ;  /* 0x0000000215027210 */ /* 0x000fca0007f1e0ff */
[----:B------:R-:W-:Y:S01]  /*39d0*/  IMAD.X R3, R20, 0x1, R217, P0 ;  /* 0x0000000114037824 */ /* 0x000fe200000e06d9 */
[----:B------:R-:W-:-:S13]  /*39e0*/  ISETP.LT.OR P0, PT, R0, 0x1, P2 ;  /* 0x000000010000780c */ /* 0x000fda0001701670 */
[----:B------:R1:W-:Y:S01]  /*39f0*/  LDGSTS.E.BYPASS.LTC128B.128 [R199+0x3080], [R2.64], !P0 ;  /* 0x0308000002c77fae */ /* 0x0003e2000c101d46 */
[----:B----4-:R-:W-:-:S13]  /*3a00*/  ISETP.GT.AND P0, PT, R26, 0x3f, PT ;  /* 0x0000003f1a00780c */ /* 0x010fda0003f04270 */
[----:B------:R-:W-:Y:S01]  /*3a10*/  @P0 LOP3.LUT R198, R198, 0x100000, RZ, 0xfc, !PT ;  /* 0x00100000c6c60812 */ /* 0x000fe200078efcff */
[----:B------:R-:W-:Y:S05]  /*3a20*/  @P0 BRA `(.L_x_586) ;  /* 0x0000015000000947 */ /* 0x000fea0003800000 */
[----:B--23--:R-:W-:Y:S05]  /*3a30*/  BRA.DIV ~URZ, `(.L_x_587) ;  /* 0x00014a527f007947 */ /* 0x00cfea000b800000 */
[----:B------:R2:W3:Y:S04]  /*3a40*/  SHFL.IDX PT, R20, R24, 0x1, 0x1c1f ;  /* 0x003c1f0018147f89 */ /* 0x0004e800000e0000 */
[----:B-1----:R2:W1:Y:S02]  /*3a50*/  SHFL.IDX PT, R2, R25, 0x1, 0x1c1f ;  /* 0x003c1f0019027f89 */ /* 0x00246400000e0000 */
.L_x_786:
[----:B------:R-:W-:Y:S01]  /*3a60*/  IMAD.SHL.U32 R3, R203, 0x2, RZ ;  /* 0x00000002cb037824 */ /* 0x000fe200078e00ff */
[----:B------:R-:W-:Y:S01]  /*3a70*/  ISETP.LT.OR P1, PT, R0, 0x21, P4 ;  /* 0x000000210000780c */ /* 0x000fe20002721670 */
[----:B------:R-:W-:-:S03]  /*3a80*/  IMAD.SHL.U32 R21, R237, 0x2, RZ ;  /* 0x00000002ed157824 */ /* 0x000fc600078e00ff */
[----:B-12---:R-:W-:Y:S01]  /*3a90*/  IADD3 R24, P0, R2, R3, RZ ;  /* 0x0000000302187210 */ /* 0x006fe20007f1e0ff */
[----:B------:R-:W-:-:S04]  /*3aa0*/  IMAD.SHL.U32 R3, R238, 0x2, RZ ;  /* 0x00000002ee037824 */ /* 0x000fc800078e00ff */
[----:B---3--:R-:W-:Y:S01]  /*3ab0*/  IMAD.X R25, R20, 0x1, R218, P0 ;  /* 0x0000000114197824 */ /* 0x008fe200000e06da */
[----:B------:R-:W-:-:S05]  /*3ac0*/  IADD3 R22, P0, R2, R21, RZ ;  /* 0x0000001502167210 */ /* 0x000fca0007f1e0ff */
[----:B------:R-:W-:Y:S01]  /*3ad0*/  IMAD.X R23, R20, 0x1, R216, P0 ;  /* 0x0000000114177824 */ /* 0x000fe200000e06d8 */
[----:B------:R-:W-:-:S05]  /*3ae0*/  IADD3 R2, P0, R2, R3, RZ ;  /* 0x0000000302027210 */ /* 0x000fca0007f1e0ff */
[----:B------:R-:W-:Y:S01]  /*3af0*/  IMAD.X R3, R20, 0x1, R217, P0 ;  /* 0x0000000114037824 */ /* 0x000fe200000e06d9 */
[----:B------:R-:W-:-:S13]  /*3b00*/  ISETP.LT.OR P0, PT, R0, 0x21, P3 ;  /* 0x000000210000780c */ /* 0x000fda0001f01670 */
[----:B------:R-:W-:Y:S01]  /*3b10*/  @!PT LDS RZ, [RZ] ;  /* 0x00000000fffff984 */ /* 0x000fe20000000800 */
[----:B------:R-:W-:Y:S01]  /*3b20*/  @!PT LDS RZ, [RZ] ;  /* 0x00000000fffff984 */ /* 0x000fe20000000800 */
[----:B------:R-:W-:Y:S01]  /*3b30*/  @!PT LDS RZ, [RZ] ;  /* 0x00000000fffff984 */ /* 0x000fe20000000800 */
[----:B------:R1:W-:Y:S01]  /*3b40*/  LDGSTS.E.BYPASS.LTC128B.128 [R199+0x2080], [R24.64], !P0 ;  /* 0x0208000018c77fae */ /* 0x0003e2000c101d46 */
[----:B------:R-:W-:-:S03]  /*3b50*/  ISETP.LT.OR P0, PT, R0, 0x21, P2 ;  /* 0x000000210000780c */ /* 0x000fc60001701670 */
[----:B------:R1:W-:Y:S10]  /*3b60*/  LDGSTS.E.BYPASS.LTC128B.128 [R199+0x2c80], [R22.64], !P1 ;  /* 0x02c8000016c77fae */ /* 0x0003f4000c901d46 */
[----:B------:R1:W-:Y:S02]  /*3b70*/  LDGSTS.E.BYPASS.LTC128B.128 [R199+0x3880], [R2.64], !P0 ;  /* 0x0388000002c77fae */ /* 0x0003e4000c101d46 */
.L_x_586:
[----:B--23--:R-:W-:Y:S05]  /*3b80*/  BSYNC B0 ;  /* 0x0000000000007941 */ /* 0x00cfea0003800000 */
.L_x_585:
[----:B------:R-:W0:Y:S01]  /*3b90*/  LDGDEPBAR ;  /* 0x00000000000079af */ /* 0x000e220000000000 */
[----:B------:R-:W-:Y:S01]  /*3ba0*/  WARPSYNC 0xffffffff ;  /* 0xffffffff00007948 */ /* 0x000fe20003800000 */
[C---:B-1----:R-:W-:Y:S01]  /*3bb0*/  HMMA.16816.F32.BF16 R56, R8.reuse, R40, RZ ;  /* 0x000000280838723c */ /* 0x042fe200000418ff */
[----:B------:R-:W-:Y:S01]  /*3bc0*/  ISETP.GT.AND P0, PT, R31, R239, PT ;  /* 0x000000ef1f00720c */ /* 0x000fe20003f04270 */
[----:B------:R-:W-:Y:S06]  /*3bd0*/  BSSY B1, `(.L_x_588) ;  /* 0x00000af000017945 */ /* 0x000fec0003800000 */
[C---:B------:R-:W-:Y:S08]  /*3be0*/  HMMA.16816.F32.BF16 R48, R8.reuse, R36, RZ ;  /* 0x000000240830723c */ /* 0x040ff000000418ff */
[C---:B------:R-:W-:Y:S08]  /*3bf0*/  HMMA.16816.F32.BF16 R20, R8.reuse, R32, RZ ;  /* 0x000000200814723c */ /* 0x040ff000000418ff */
[C---:B------:R-:W-:Y:S08]  /*3c00*/  HMMA.16816.F32.BF16 R52, R8.reuse, R42, RZ ;  /* 0x0000002a0834723c */ /* 0x040ff000000418ff */
[C---:B------:R-:W-:Y:S08]  /*3c10*/  HMMA.16816.F32.BF16 R24, R8.reuse, R38, RZ ;  /* 0x000000260818723c */ /* 0x040ff000000418ff */
        /* <DEDUP_REMOVED lines=15> */
[C---:B------:R-:W-:Y:S01]  /*3d10*/  HMMA.16816.F32.BF16 R100, R4.reuse, R46, R52 ;  /* 0x0000002e0464723c */ /* 0x040fe20000041834 */
[----:B------:R-:W-:Y:S07]  /*3d20*/  LDSM.16.M88.4 R52, [R194] ;  /* 0x00000000c234783b */ /* 0x000fee0000000200 */
[C---:B------:R-:W-:Y:S01]  /*3d30*/  HMMA.16816.F32.BF16 R92, R4.reuse, R66, R24 ;  /* 0x00000042045c723c */ /* 0x040fe20000041818 */
[----:B------:R-:W-:Y:S07]  /*3d40*/  LDSM.16.M88.4 R24, [R188+0x2000] ;  /* 0x00200000bc18783b */ /* 0x000fee0000000200 */
[----:B------:R-:W-:Y:S01]  /*3d50*/  HMMA.16816.F32.BF16 R80, R4, R78, R8 ;  /* 0x0000004e0450723c */ /* 0x000fe20000041808 */
[----:B------:R-:W1:Y:S04]  /*3d60*/  LDSM.16.M88.4 R4, [R187+0x3000] ;  /* 0x00300000bb04783b */ /* 0x000e680000000200 */
[----:B------:R-:W2:Y:S03]  /*3d70*/  LDSM.16.M88.4 R8, [R187+0x2000] ;  /* 0x00200000bb08783b */ /* 0x000ea60000000200 */
[C---:B------:R-:W-:Y:S01]  /*3d80*/  HMMA.16816.F32.BF16 R68, R16.reuse, R44, R60 ;  /* 0x0000002c1044723c */ /* 0x040fe2000004183c */
[----:B------:R-:W3:Y:S07]  /*3d90*/  LDSM.16.M88.4 R60, [R193] ;  /* 0x00000000c13c783b */ /* 0x000eee0000000200 */
[C---:B------:R-:W-:Y:S08]  /*3da0*/  HMMA.16816.F32.BF16 R44, R16.reuse, R46, R40 ;  /* 0x0000002e102c723c */ /* 0x040ff00000041828 */
[C---:B------:R-:W-:Y:S08]  /*3db0*/  HMMA.16816.F32.BF16 R48, R16.reuse, R64, R72 ;  /* 0x000000401030723c */ /* 0x040ff00000041848 */
[C---:B------:R-:W-:Y:S08]  /*3dc0*/  HMMA.16816.F32.BF16 R72, R16.reuse, R76, R84 ;  /* 0x0000004c1048723c */ /* 0x040ff00000041854 */
[C---:B------:R-:W-:Y:S08]  /*3dd0*/  HMMA.16816.F32.BF16 R40, R16.reuse, R66, R88 ;  /* 0x000000421028723c */ /* 0x040ff00000041858 */
[----:B------:R-:W-:Y:S08]  /*3de0*/  HMMA.16816.F32.BF16 R16, R16, R78, R96 ;  /* 0x0000004e1010723c */ /* 0x000ff00000041860 */
[C---:B-1----:R-:W-:Y:S08]  /*3df0*/  HMMA.16816.F32.BF16 R64, R4.reuse, R36, R112 ;  /* 0x000000240440723c */ /* 0x042ff00000041870 */
[C---:B------:R-:W-:Y:S08]  /*3e00*/  HMMA.16816.F32.BF16 R100, R4.reuse, R38, R100 ;  /* 0x000000260464723c */ /* 0x040ff00000041864 */
[C---:B------:R-:W-:Y:S08]  /*3e10*/  HMMA.16816.F32.BF16 R84, R4.reuse, R14, R80 ;  /* 0x0000000e0454723c */ /* 0x040ff00000041850 */
[----:B------:R-:W-:Y:S08]  /*3e20*/  HMMA.16816.F32.BF16 R108, R4, R32, R108 ;  /* 0x00000020046c723c */ /* 0x000ff0000004186c */
[----:B--2---:R-:W-:Y:S08]  /*3e30*/  HMMA.16816.F32.BF16 R80, R8, R36, R68 ;  /* 0x000000240850723c */ /* 0x004ff00000041844 */
[C---:B------:R-:W-:Y:S08]  /*3e40*/  HMMA.16816.F32.BF16 R104, R4.reuse, R12, R104 ;  /* 0x0000000c0468723c */ /* 0x040ff00000041868 */
[----:B------:R-:W-:Y:S08]  /*3e50*/  HMMA.16816.F32.BF16 R92, R4, R34, R92 ;  /* 0x00000022045c723c */ /* 0x000ff0000004185c */
        /* <DEDUP_REMOVED lines=11> */
[C---:B------:R-:W-:Y:S08]  /*3f10*/  HMMA.16816.F32.BF16 R64, R20.reuse, R58, R100 ;  /* 0x0000003a1440723c */ /* 0x040ff00000041864 */
[----:B------:R-:W-:Y:S08]  /*3f20*/  HMMA.16816.F32.BF16 R112, R20, R52, R108 ;  /* 0x000000341470723c */ /* 0x000ff0000004186c */
[----:B------:R-:W-:Y:S08]  /*3f30*/  HMMA.16816.F32.BF16 R100, R24, R56, R80 ;  /* 0x000000381864723c */ /* 0x000ff00000041850 */
[C---:B------:R-:W-:Y:S08]  /*3f40*/  HMMA.16816.F32.BF16 R108, R20.reuse, R54, R92 ;  /* 0x00000036146c723c */ /* 0x040ff0000004185c */
[----:B---3--:R-:W-:Y:S08]  /*3f50*/  HMMA.16816.F32.BF16 R116, R20, R60, R104 ;  /* 0x0000003c1474723c */ /* 0x008ff00000041868 */
[----:B------:R-:W-:Y:S08]  /*3f60*/  HMMA.16816.F32.BF16 R96, R24, R58, R76 ;  /* 0x0000003a1860723c */ /* 0x000ff0000004184c */
[----:B------:R-:W-:Y:S01]  /*3f70*/  HMMA.16816.F32.BF16 R104, R20, R62, R84 ;  /* 0x0000003e1468723c */ /* 0x000fe20000041854 */
[----:B------:R-:W-:Y:S07]  /*3f80*/  LDSM.16.M88.4 R20, [R190] ;  /* 0x00000000be14783b */ /* 0x000fee0000000200 */
[C---:B------:R-:W-:Y:S01]  /*3f90*/  HMMA.16816.F32.BF16 R92, R24.reuse, R52, R36 ;  /* 0x00000034185c723c */ /* 0x040fe20000041824 */
[----:B------:R-:W-:Y:S07]  /*3fa0*/  LDSM.16.M88.4 R36, [R192] ;  /* 0x00000000c024783b */ /* 0x000fee0000000200 */
        /* <DEDUP_REMOVED lines=8> */
[----:B------:R-:W-:Y:S08]  /*4030*/  HMMA.16816.F32.BF16 R72, R12, R50, R64 ;  /* 0x000000320c48723c */ /* 0x000ff00000041840 */
[C---:B--2---:R-:W-:Y:S08]  /*4040*/  HMMA.16816.F32.BF16 R52, R16.reuse, R48, R100 ;  /* 0x000000301034723c */ /* 0x044ff00000041864 */
[----:B------:R-:W-:Y:S08]  /*4050*/  HMMA.16816.F32.BF16 R48, R16, R50, R96 ;  /* 0x000000321030723c */ /* 0x000ff00000041860 */
[C---:B------:R-:W-:Y:S08]  /*4060*/  HMMA.16816.F32.BF16 R68, R12.reuse, R44, R112 ;  /* 0x0000002c0c44723c */ /* 0x040ff00000041870 */
[C---:B------:R-:W-:Y:S08]  /*4070*/  HMMA.16816.F32.BF16 R64, R12.reuse, R46, R108 ;  /* 0x0000002e0c40723c */ /* 0x040ff0000004186c */
[C---:B------:R-:W-:Y:S08]  /*4080*/  HMMA.16816.F32.BF16 R60, R12.reuse, R40, R116 ;  /* 0x000000280c3c723c */ /* 0x040ff00000041874 */
[----:B------:R-:W-:Y:S08]  /*4090*/  HMMA.16816.F32.BF16 R56, R12, R42, R104 ;  /* 0x0000002a0c38723c */ /* 0x000ff00000041868 */
[C---:B------:R-:W-:Y:S08]  /*40a0*/  HMMA.16816.F32.BF16 R24, R16.reuse, R44, R92 ;  /* 0x0000002c1018723c */ /* 0x040ff0000004185c */
[C---:B------:R-:W-:Y:S08]  /*40b0*/  HMMA.16816.F32.BF16 R44, R16.reuse, R46, R88 ;  /* 0x0000002e102c723c */ /* 0x040ff00000041858 */
[C---:B------:R-:W-:Y:S08]  /*40c0*/  HMMA.16816.F32.BF16 R12, R16.reuse, R40, R84 ;  /* 0x00000028100c723c */ /* 0x040ff00000041854 */
[----:B------:R-:W-:Y:S08]  /*40d0*/  HMMA.16816.F32.BF16 R16, R16, R42, R80 ;  /* 0x0000002a1010723c */ /* 0x000ff00000041850 */
[C---:B---3--:R-:W-:Y:S08]  /*40e0*/  HMMA.16816.F32.BF16 R76, R4.reuse, R36, R76 ;  /* 0x00000024044c723c */ /* 0x048ff0000004184c */
[----:B------:R-:W-:Y:S08]  /*40f0*/  HMMA.16816.F32.BF16 R72, R4, R38, R72 ;  /* 0x000000260448723c */ /* 0x000ff00000041848 */
[C---:B----4-:R-:W-:Y:S08]  /*4100*/  HMMA.16816.F32.BF16 R52, R8.reuse, R36, R52 ;  /* 0x000000240834723c */ /* 0x050ff00000041834 */
[----:B------:R-:W-:Y:S08]  /*4110*/  HMMA.16816.F32.BF16 R48, R8, R38, R48 ;  /* 0x000000260830723c */ /* 0x000ff00000041830 */
[C---:B------:R-:W-:Y:S08]  /*4120*/  HMMA.16816.F32.BF16 R68, R4.reuse, R32, R68 ;  /* 0x000000200444723c */ /* 0x040ff00000041844 */
[----:B------:R-:W-:Y:S08]  /*4130*/  HMMA.16816.F32.BF16 R64, R4, R34, R64 ;  /* 0x000000220440723c */ /* 0x000ff00000041840 */
[C---:B------:R-:W-:Y:S08]  /*4140*/  HMMA.16816.F32.BF16 R36, R8.reuse, R32, R24 ;  /* 0x000000200824723c */ /* 0x040ff00000041818 */
[----:B------:R-:W-:Y:S08]  /*4150*/  HMMA.16816.F32.BF16 R32, R8, R34, R44 ;  /* 0x000000220820723c */ /* 0x000ff0000004182c */
[C---:B------:R-:W-:Y:S08]  /*4160*/  HMMA.16816.F32.BF16 R60, R4.reuse, R20, R60 ;  /* 0x00000014043c723c */ /* 0x040ff0000004183c */
[----:B------:R-:W-:Y:S08]  /*4170*/  HMMA.16816.F32.BF16 R56, R4, R22, R56 ;  /* 0x000000160438723c */ /* 0x000ff00000041838 */
[C---:B------:R-:W-:Y:S08]  /*4180*/  HMMA.16816.F32.BF16 R44, R8.reuse, R20, R12 ;  /* 0x00000014082c723c */ /* 0x040ff0000004180c */
[----:B------:R-:W-:Y:S01]  /*4190*/  HMMA.16816.F32.BF16 R40, R8, R22, R16 ;  /* 0x000000160828723c */ /* 0x000fe20000041810 */
[----:B------:R-:W-:Y:S06]  /*41a0*/  BAR.SYNC.DEFER_BLOCKING 0x0 ;  /* 0x0000000000007b1d */ /* 0x000fec0000010000 */
[----:B------:R-:W-:Y:S01]  /*41b0*/  @!UPT UIADD3 URZ, URZ, URZ, URZ ;  /* 0x0000003f3f3ff290 */ /* 0x000fe2000fffe03f */
[----:B------:R-:W-:Y:S11]  /*41c0*/  @!P0 BRA `(.L_x_589) ;  /* 0x000004f000008947 */ /* 0x000ff60003800000 */
[----:B------:R-:W-:Y:S01]  /*41d0*/  IMAD.MOV.U32 R0, RZ, RZ, c[0x0][0x2b8] ;  /* 0x0000ae00ff007624 */ /* 0x000fe200078e00ff */
[C---:B------:R-:W-:Y:S01]  /*41e0*/  IADD3 R2, R240.reuse, R30, R242 ;  /* 0x0000001ef0027210 */ /* 0x040fe20007ffe0f2 */
[----:B------:R-:W-:Y:S01]  /*41f0*/  IMAD.MOV.U32 R200, RZ, RZ, RZ ;  /* 0x000000ffffc87224 */ /* 0x000fe200078e00ff */
[----:B------:R-:W-:-:S02]  /*4200*/  ISETP.GT.AND P1, PT, R240, 0x2f, PT ;  /* 0x0000002ff000780c */ /* 0x000fc40003f24270 */
[----:B------:R-:W-:Y:S02]  /*4210*/  ISETP.NE.AND P2, PT, R0, 0x1, PT ;  /* 0x000000010000780c */ /* 0x000fe40003f45270 */
[----:B------:R-:W-:-:S05]  /*4220*/  IADD3 R2, R2, -0x30, RZ ;  /* 0xffffffd002027810 */ /* 0x000fca0007ffe0ff */
[----:B------:R-:W-:-:S06]  /*4230*/  IMAD.MOV.U32 R0, RZ, RZ, R2 ;  /* 0x000000ffff007224 */ /* 0x000fcc00078e0002 */
        /* <DEDUP_REMOVED lines=18> */
[----:B------:R-:W-:-:S04]  /*4360*/  IMAD R0, R0, c[0x0][0x1f0], RZ ;  /* 0x00007c0000007a24 */ /* 0x000fc800078e02ff */
[----:B------:R-:W-:Y:S01]  /*4370*/  IMAD R4, R200, c[0x0][0x1f4], R0 ;  /* 0x00007d00c8047a24 */ /* 0x000fe200078e0200 */
[----:B------:R-:W-:-:S04]  /*4380*/  IADD3 R0, P0, R244, R2, RZ ;  /* 0x00000002f4007210 */ /* 0x000fc80007f1e0ff */
[----:B------:R-:W-:Y:S02]  /*4390*/  IADD3.X R2, R243, R3, R4, P0, !PT ;  /* 0x00000003f3027210 */ /* 0x000fe400007fe404 */
[----:B------:R-:W-:-:S04]  /*43a0*/  LEA R8, P0, R0, c[0x0][0x1c8], 0x1 ;  /* 0x0000720000087a11 */ /* 0x000fc800078008ff */
[----:B------:R-:W-:Y:S01]  /*43b0*/  LEA.HI.X R5, R0, c[0x0][0x1cc], R2, 0x1, P0 ;  /* 0x0000730000057a11 */ /* 0x000fe200000f0c02 */
[----:B------:R-:W-:Y:S06]  /*43c0*/  BRA.DIV ~URZ, `(.L_x_590) ;  /* 0x000141927f007947 */ /* 0x000fec000b800000 */
[----:B------:R1:W2:Y:S02]  /*43d0*/  SHFL.IDX PT, R4, R5, RZ, 0x1c1f ;  /* 0x001c1fff05047589 */ /* 0x0002a400000e0000 */
.L_x_787:
[----:B------:R-:W-:Y:S05]  /*43e0*/  BRA.DIV ~URZ, `(.L_x_591) ;  /* 0x000141e27f007947 */ /* 0x000fea000b800000 */
[----:B------:R3:W4:Y:S02]  /*43f0*/  SHFL.IDX PT, R0, R8, RZ, 0x1c1f ;  /* 0x001c1fff08007589 */ /* 0x00072400000e0000 */
.L_x_788:
[----:B------:R-:W-:Y:S01]  /*4400*/  BSSY B0, `(.L_x_592) ;  /* 0x0000014000007945 */ /* 0x000fe20003800000 */
[----:B------:R-:W-:Y:S05]  /*4410*/  @!P1 BRA `(.L_x_593) ;  /* 0x0000012000009947 */ /* 0x000fea0003800000 */
[C---:B------:R-:W-:Y:S01]  /*4420*/  IMAD.SHL.U32 R2, R203.reuse, 0x2, RZ ;  /* 0x00000002cb027824 */ /* 0x040fe200078e00ff */
[----:B------:R-:W-:Y:S01]  /*4430*/  ISETP.GE.AND P0, PT, R203, c[0x0][0x1d4], PT ;  /* 0x00007500cb007a0c */ /* 0x000fe20003f06270 */
[----:B------:R-:W-:Y:S02]  /*4440*/  IMAD.SHL.U32 R6, R237, 0x2, RZ ;  /* 0x00000002ed067824 */ /* 0x000fe400078e00ff */
[----:B------:R-:W-:Y:S01]  /*4450*/  IMAD.SHL.U32 R10, R238, 0x2, RZ ;  /* 0x00000002ee0a7824 */ /* 0x000fe200078e00ff */
[----:B----4-:R-:W-:-:S05]  /*4460*/  IADD3 R2, P1, R0, R2, RZ ;  /* 0x0000000200027210 */ /* 0x010fca0007f3e0ff */
[----:B--2---:R-:W-:Y:S01]  /*4470*/  IMAD.X R3, R4, 0x1, R218, P1 ;  /* 0x0000000104037824 */ /* 0x004fe200008e06da */
[----:B------:R-:W-:-:S04]  /*4480*/  IADD3 R6, P1, R0, R6, RZ ;  /* 0x0000000600067210 */ /* 0x000fc80007f3e0ff */
[----:B------:R-:W-:Y:S01]  /*4490*/  @!PT LDS RZ, [RZ] ;  /* 0x00000000fffff984 */ /* 0x000fe20000000800 */
[----:B------:R-:W-:Y:S01]  /*44a0*/  @!PT LDS RZ, [RZ] ;  /* 0x00000000fffff984 */ /* 0x000fe20000000800 */
[----:B------:R-:W-:Y:S01]  /*44b0*/  @!PT LDS RZ, [RZ] ;  /* 0x00000000fffff984 */ /* 0x000fe20000000800 */
[----:B------:R2:W-:Y:S01]  /*44c0*/  LDGSTS.E.BYPASS.LTC128B.128 [R199+0x3c80], [R2.64], !P0 ;  /* 0x03c8000002c77fae */ /* 0x0005e2000c101d46 */
[----:B------:R-:W-:Y:S01]  /*44d0*/  IMAD.X R7, R4, 0x1, R216, P1 ;  /* 0x0000000104077824 */ /* 0x000fe200008e06d8 */
[----:B------:R-:W-:-:S13]  /*44e0*/  ISETP.GE.AND P1, PT, R237, c[0x0][0x1d4], PT ;  /* 0x00007500ed007a0c */ /* 0x000fda0003f26270 */
[----:B------:R4:W-:Y:S01]  /*44f0*/  LDGSTS.E.BYPASS.LTC128B.128 [R199+0x4880], [R6.64], !P1 ;  /* 0x0488000006c77fae */ /* 0x0009e2000c901d46 */
[----:B--2---:R-:W-:-:S05]  /*4500*/  IADD3 R2, P0, R0, R10, RZ ;  /* 0x0000000a00027210 */ /* 0x004fca0007f1e0ff */
[----:B------:R-:W-:Y:S01]  /*4510*/  IMAD.X R3, R4, 0x1, R217, P0 ;  /* 0x0000000104037824 */ /* 0x000fe200000e06d9 */
[----:B------:R-:W-:-:S13]  /*4520*/  ISETP.GE.AND P0, PT, R238, c[0x0][0x1d4], PT ;  /* 0x00007500ee007a0c */ /* 0x000fda0003f06270 */
[----:B------:R4:W-:Y:S02]  /*4530*/  LDGSTS.E.BYPASS.LTC128B.128 [R199+0x5480], [R2.64], !P0 ;  /* 0x0548000002c77fae */ /* 0x0009e4000c101d46 */
.L_x_593:
[----:B------:R-:W-:Y:S05]  /*4540*/  BSYNC B0 ;  /* 0x0000000000007941 */ /* 0x000fea0003800000 */
.L_x_592:
[----:B------:R-:W-:Y:S01]  /*4550*/  ISETP.GE.AND P0, PT, R9, 0x21, PT ;  /* 0x000000210900780c */ /* 0x000fe20003f06270 */
[----:B------:R-:W-:Y:S06]  /*4560*/  BRA.DIV ~URZ, `(.L_x_594) ;  /* 0x000140d27f007947 */ /* 0x000fec000b800000 */
[----:B--2---:R2:W1:Y:S04]  /*4570*/  SHFL.IDX PT, R4, R5, 0x1, 0x1c1f ;  /* 0x003c1f0005047f89 */ /* 0x00446800000e0000 */
[----:B----4-:R2:W4:Y:S02]  /*4580*/  SHFL.IDX PT, R0, R8, 0x1, 0x1c1f ;  /* 0x003c1f0008007f89 */ /* 0x01052400000e0000 */
.L_x_789:
[----:B------:R-:W-:Y:S05]  /*4590*/  @!P0 BRA `(.L_x_589) ;  /* 0x0000012000008947 */ /* 0x000fea0003800000 */
[C---:B------:R-:W-:Y:S01]  /*45a0*/  IMAD.SHL.U32 R2, R203.reuse, 0x2, RZ ;  /* 0x00000002cb027824 */ /* 0x040fe200078e00ff */
[----:B------:R-:W-:Y:S01]  /*45b0*/  ISETP.GE.AND P0, PT, R203, c[0x0][0x1d4], PT ;  /* 0x00007500cb007a0c */ /* 0x000fe20003f06270 */
[----:B------:R-:W-:Y:S02]  /*45c0*/  IMAD.SHL.U32 R6, R237, 0x2, RZ ;  /* 0x00000002ed067824 */ /* 0x000fe400078e00ff */
[----:B-12---:R-:W-:Y:S01]  /*45d0*/  IMAD.SHL.U32 R5, R238, 0x2, RZ ;  /* 0x00000002ee057824 */ /* 0x006fe200078e00ff */
[----:B----4-:R-:W-:-:S05]  /*45e0*/  IADD3 R2, P1, R0, R2, RZ ;  /* 0x0000000200027210 */ /* 0x010fca0007f3e0ff */
[----:B------:R-:W-:Y:S01]  /*45f0*/  IMAD.X R3, R4, 0x1, R218, P1 ;  /* 0x0000000104037824 */ /* 0x000fe200008e06da */
        /* <DEDUP_REMOVED lines=8> */
[----:B-1----:R-:W-:-:S05]  /*4680*/  IADD3 R2, P0, R0, R5, RZ ;  /* 0x0000000500027210 */ /* 0x002fca0007f1e0ff */
[----:B------:R-:W-:Y:S01]  /*4690*/  IMAD.X R3, R4, 0x1, R217, P0 ;  /* 0x0000000104037824 */ /* 0x000fe200000e06d9 */
[----:B------:R-:W-:-:S13]  /*46a0*/  ISETP.GE.AND P0, PT, R238, c[0x0][0x1d4], PT ;  /* 0x00007500ee007a0c */ /* 0x000fda0003f06270 */
[----:B------:R2:W-:Y:S02]  /*46b0*/  LDGSTS.E.BYPASS.LTC128B.128 [R199+0x5c80], [R2.64], !P0 ;  /* 0x05c8000002c77fae */ /* 0x0005e4000c101d46 */
.L_x_589:
[----:B------:R-:W-:Y:S05]  /*46c0*/  BSYNC B1 ;  /* 0x0000000000017941 */ /* 0x000fea0003800000 */
.L_x_588:
[----:B----4-:R-:W4:Y:S01]  /*46d0*/  LDL R0, [R1+0x10] ;  /* 0x0000100001007983 */ /* 0x010f220000100800 */
[----:B--2---:R-:W-:-:S03]  /*46e0*/  IMAD.MOV.U32 R2, RZ, RZ, c[0x0][0x2c4] ;  /* 0x0000b100ff027624 */ /* 0x004fc600078e00ff */
[----:B------:R-:W0:Y:S02]  /*46f0*/  LDGDEPBAR ;  /* 0x00000000000079af */ /* 0x000e240000000000 */
[----:B------:R-:W-:Y:S01]  /*4700*/  ISETP.NE.AND P0, PT, R2, 0x1, PT ;  /* 0x000000010200780c */ /* 0x000fe20003f05270 */
[----:B------:R-:W-:Y:S01]  /*4710*/  ULDC UR4, c[0x0][0x324] ;  /* 0x0000c90000047ab9 */ /* 0x000fe20000000800 */
[C---:B------:R-:W-:Y:S01]  /*4720*/  IADD3 R2, -R236.reuse, 0x1, R29 ;  /* 0x00000001ec027810 */ /* 0x040fe20007ffe11d */
[----:B------:R-:W-:Y:S01]  /*4730*/  ULOP3.LUT UR4, URZ, UR4, URZ, 0x33, !UPT ;  /* 0x000000043f047292 */ /* 0x000fe2000f8e333f */
[----:B------:R-:W-:Y:S01]  /*4740*/  IMAD.IADD R10, R29, 0x1, -R236 ;  /* 0x000000011d0a7824 */ /* 0x000fe200078e0aec */
[----:B------:R-:W-:Y:S01]  /*4750*/  IADD3 R11, -R236, R28, RZ ;  /* 0x0000001cec0b7210 */ /* 0x000fe20007ffe1ff */
[----:B----4-:R-:W-:-:S07]  /*4760*/  IMAD.IADD R0, R0, 0x1, R252 ;  /* 0x0000000100007824 */ /* 0x010fce00078e02fc */
[----:B------:R-:W-:-:S04]  /*4770*/  @P0 IMAD.HI.U32 R3, R0, c[0x0][0x2c8], RZ ;  /* 0x0000b20000030a27 */ /* 0x000fc800078e00ff */
[----:B------:R-:W-:Y:S01]  /*4780*/  IMAD.MOV.U32 R7, RZ, RZ, R0 ;  /* 0x000000ffff077224 */ /* 0x000fe200078e0000 */
[----:B------:R-:W-:-:S04]  /*4790*/  IADD3 R0, R2, -R230, RZ ;  /* 0x800000e602007210 */ /* 0x000fc80007ffe0ff */
[C---:B------:R-:W-:Y:S02]  /*47a0*/  IADD3 R9, R0.reuse, UR4, RZ ;  /* 0x0000000400097c10 */ /* 0x040fe4000fffe0ff */
[----:B------:R-:W-:Y:S02]  /*47b0*/  @P0 SHF.R.U32.HI R7, RZ, c[0x0][0x2cc], R3 ;  /* 0x0000b300ff070a19 */ /* 0x000fe40000011603 */
[----:B---3--:R-:W-:Y:S01]  /*47c0*/  IADD3 R8, R0, c[0x0][0x328], RZ ;  /* 0x0000ca0000087a10 */ /* 0x008fe20007ffe0ff */
[----:B------:R-:W-:Y:S05]  /*47d0*/  BRA.DIV ~URZ, `(.L_x_595) ;  /* 0x00013f327f007947 */ /* 0x000fea000b800000 */
[----:B------:R2:W3:Y:S02]  /*47e0*/  SHFL.IDX PT, R2, R7, RZ, 0x1c1f ;  /* 0x001c1fff07027589 */ /* 0x0004e400000e0000 */
.L_x_790:
[----:B------:R-:W-:Y:S01]  /*47f0*/  IMAD.MOV.U32 R0, RZ, RZ, c[0x0][0x32c] ;  /* 0x0000cb00ff007624 */ /* 0x000fe200078e00ff */
[----:B---3--:R-:W-:-:S04]  /*4800*/  IADD3 R3, R8, R2, RZ ;  /* 0x0000000208037210 */ /* 0x008fc80007ffe0ff */
[----:B------:R-:W-:Y:S01]  /*4810*/  ISETP.GE.AND P0, PT, R0, 0x1, PT ;  /* 0x000000010000780c */ /* 0x000fe20003f06270 */
[----:B------:R-:W-:Y:S01]  /*4820*/  IMAD.IADD R0, R9, 0x1, R2 ;  /* 0x0000000109007824 */ /* 0x000fe200078e0202 */
[----:B-1----:R-:W-:-:S11]  /*4830*/  IMNMX R4, R10, R3, PT ;  /* 0x000000030a047217 */ /* 0x002fd60003800200 */
[----:B------:R-:W-:Y:S05]  /*4840*/  @!P0 BRA `(.L_x_596) ;  /* 0x0000014000008947 */ /* 0x000fea0003800000 */
[----:B------:R-:W-:Y:S01]  /*4850*/  IADD3 R2, -R230, R232, R2 ;  /* 0x000000e8e6027210 */ /* 0x000fe20007ffe102 */
[----:B------:R-:W-:Y:S03]  /*4860*/  BSSY B0, `(.L_x_597) ;  /* 0x000000e000007945 */ /* 0x000fe60003800000 */
        /* <DEDUP_REMOVED lines=9> */
.L_x_598:
[----:B------:R-:W-:-:S04]  /*4900*/  MOV R3, 0x1 ;  /* 0x0000000100037802 */ /* 0x000fc80000000f00 */
[----:B------:R-:W-:-:S13]  /*4910*/  ISETP.NE.AND P0, PT, R3, c[0x0][0x32c], PT ;  /* 0x0000cb0003007a0c */ /* 0x000fda0003f05270 */
[----:B------:R-:W-:-:S05]  /*4920*/  @P0 IMAD.HI.U32 R3, R2, c[0x0][0x330], RZ ;  /* 0x0000cc0002030a27 */ /* 0x000fca00078e00ff */
[----:B------:R-:W-:Y:S02]  /*4930*/  @P0 SHF.R.U32.HI R2, RZ, c[0x0][0x334], R3 ;  /* 0x0000cd00ff020a19 */ /* 0x000fe40000011603 */
.L_x_599:
[----:B------:R-:W-:Y:S05]  /*4940*/  BSYNC B0 ;  /* 0x0000000000007941 */ /* 0x000fea0003800000 */
.L_x_597:
[----:B------:R-:W-:-:S05]  /*4950*/  IMAD R2, R2, c[0x0][0x32c], R11 ;  /* 0x0000cb0002027a24 */ /* 0x000fca00078e020b */
[----:B------:R-:W-:Y:S02]  /*4960*/  IADD3 R3, R2, c[0x0][0x32c], RZ ;  /* 0x0000cb0002037a10 */ /* 0x000fe40007ffe0ff */
[----:B------:R-:W-:Y:S02]  /*4970*/  IMNMX R0, R0, R2, !PT ;  /* 0x0000000200007217 */ /* 0x000fe40007800200 */
[----:B------:R-:W-:Y:S02]  /*4980*/  IMNMX R4, R4, R3, PT ;  /* 0x0000000304047217 */ /* 0x000fe40003800200 */
.L_x_596:
[----:B------:R-:W-:Y:S05]  /*4990*/  BRA.DIV ~URZ, `(.L_x_600) ;  /* 0x00013de27f007947 */ /* 0x000fea000b800000 */
[----:B------:R1:W3:Y:S02]  /*49a0*/  SHFL.IDX PT, R2, R7, 0x1, 0x1c1f ;  /* 0x003c1f0007027f89 */ /* 0x0002e400000e0000 */
.L_x_791:
[----:B------:R-:W-:Y:S02]  /*49b0*/  IMAD.MOV.U32 R3, RZ, RZ, c[0x0][0x32c] ;  /* 0x0000cb00ff037624 */ /* 0x000fe400078e00ff */
[----:B---3--:R-:W-:-:S03]  /*49c0*/  IMAD.IADD R5, R9, 0x1, R2 ;  /* 0x0000000109057824 */ /* 0x008fc600078e0202 */
[----:B------:R-:W-:Y:S02]  /*49d0*/  ISETP.GE.AND P0, PT, R3, 0x1, PT ;  /* 0x000000010300780c */ /* 0x000fe40003f06270 */
[----:B------:R-:W-:-:S04]  /*49e0*/  IADD3 R3, R8, R2, RZ ;  /* 0x0000000208037210 */ /* 0x000fc80007ffe0ff */
[----:B------:R-:W-:-:S07]  /*49f0*/  IMNMX R6, R10, R3, PT ;  /* 0x000000030a067217 */ /* 0x000fce0003800200 */
        /* <DEDUP_REMOVED lines=12> */
.L_x_603:
[----:B------:R-:W-:-:S04]  /*4ac0*/  MOV R3, 0x1 ;  /* 0x0000000100037802 */ /* 0x000fc80000000f00 */
[----:B------:R-:W-:-:S13]  /*4ad0*/  ISETP.NE.AND P0, PT, R3, c[0x0][0x32c], PT ;  /* 0x0000cb0003007a0c */ /* 0x000fda0003f05270 */
[----:B------:R-:W-:-:S05]  /*4ae0*/  @P0 IMAD.HI.U32 R3, R2, c[0x0][0x330], RZ ;  /* 0x0000cc0002030a27 */ /* 0x000fca00078e00ff */
[----:B------:R-:W-:Y:S02]  /*4af0*/  @P0 SHF.R.U32.HI R2, RZ, c[0x0][0x334], R3 ;  /* 0x0000cd00ff020a19 */ /* 0x000fe40000011603 */
.L_x_604:
[----:B------:R-:W-:Y:S05]  /*4b00*/  BSYNC B0 ;  /* 0x0000000000007941 */ /* 0x000fea0003800000 */
.L_x_602:
[----:B------:R-:W-:-:S05]  /*4b10*/  IMAD R2, R2, c[0x0][0x32c], R11 ;  /* 0x0000cb0002027a24 */ /* 0x000fca00078e020b */
[----:B------:R-:W-:Y:S02]  /*4b20*/  IADD3 R3, R2, c[0x0][0x32c], RZ ;  /* 0x0000cb0002037a10 */ /* 0x000fe40007ffe0ff */
[----:B------:R-:W-:Y:S02]  /*4b30*/  IMNMX R5, R5, R2, !PT ;  /* 0x0000000205057217 */ /* 0x000fe40007800200 */
[----:B------:R-:W-:Y:S02]  /*4b40*/  IMNMX R6, R6, R3, PT ;  /* 0x0000000306067217 */ /* 0x000fe40003800200 */
.L_x_601:
[----:B------:R-:W-:Y:S02]  /*4b50*/  ISETP.GE.AND P0, PT, R28, 0x2, PT ;  /* 0x000000021c00780c */ /* 0x000fe40003f06270 */
[----:B------:R-:W-:Y:S02]  /*4b60*/  LOP3.LUT R198, R198, 0xffffffef, RZ, 0xc0, !PT ;  /* 0xffffffefc6c67812 */ /* 0x000fe400078ec0ff */
[C---:B------:R-:W-:Y:S02]  /*4b70*/  ISETP.GE.AND P1, PT, R28.reuse, 0x9, PT ;  /* 0x000000091c00780c */ /* 0x040fe40003f26270 */
[----:B------:R-:W-:-:S02]  /*4b80*/  ISETP.GE.AND P6, PT, R28, 0x11, PT ;  /* 0x000000111c00780c */ /* 0x000fc40003fc6270 */
[C---:B------:R-:W-:Y:S02]  /*4b90*/  ISETP.GE.AND P5, PT, R28.reuse, 0x12, PT ;  /* 0x000000121c00780c */ /* 0x040fe40003fa6270 */
[C---:B------:R-:W-:Y:S02]  /*4ba0*/  ISETP.GE.AND P4, PT, R28.reuse, 0x19, PT ;  /* 0x000000191c00780c */ /* 0x040fe40003f86270 */
[----:B------:R-:W-:Y:S02]  /*4bb0*/  ISETP.GE.AND P3, PT, R28, 0x1a, PT ;  /* 0x0000001a1c00780c */ /* 0x000fe40003f66270 */
[----:B------:R-:W-:Y:S02]  /*4bc0*/  @P0 LOP3.LUT R198, R198, 0x10, RZ, 0xfc, !PT ;  /* 0x00000010c6c60812 */ /* 0x000fe400078efcff */
[----:B------:R-:W-:Y:S02]  /*4bd0*/  ISETP.GT.AND P0, PT, R0, 0x1, !P0 ;  /* 0x000000010000780c */ /* 0x000fe40004704270 */
[----:B------:R-:W-:-:S02]  /*4be0*/  LOP3.LUT R198, R198, 0xfffffffd, RZ, 0xc0, !PT ;  /* 0xfffffffdc6c67812 */ /* 0x000fc400078ec0ff */
[----:B------:R-:W-:Y:S02]  /*4bf0*/  ISETP.LT.OR P0, PT, R4, 0x2, P0 ;  /* 0x000000020400780c */ /* 0x000fe40000701670 */
[----:B------:R-:W-:Y:S02]  /*4c00*/  @P1 LOP3.LUT R198, R198, 0x2, RZ, 0xfc, !PT ;  /* 0x00000002c6c61812 */ /* 0x000fe400078efcff */
[----:B------:R-:W-:Y:S02]  /*4c10*/  FSEL R15, R53, -INF , !P0 ;  /* 0xff800000350f7808 */ /* 0x000fe40004000000 */
[----:B------:R-:W-:Y:S02]  /*4c20*/  ISETP.GT.AND P0, PT, R0, 0x8, !P1 ;  /* 0x000000080000780c */ /* 0x000fe40004f04270 */
[----:B------:R-:W-:Y:S02]  /*4c30*/  ISETP.GE.AND P1, PT, R28, 0xa, PT ;  /* 0x0000000a1c00780c */ /* 0x000fe40003f26270 */
[----:B------:R-:W-:-:S02]  /*4c40*/  ISETP.LT.OR P0, PT, R4, 0x9, P0 ;  /* 0x000000090400780c */ /* 0x000fc40000701670 */
[----:B------:R-:W-:Y:S02]  /*4c50*/  ISETP.GE.AND P2, PT, R28, 0x21, PT ;  /* 0x000000211c00780c */ /* 0x000fe40003f46270 */
[----:B------:R-:W-:Y:S02]  /*4c60*/  FSEL R21, R48, -INF , !P0 ;  /* 0xff80000030157808 */ /* 0x000fe40004000000 */
[----:B------:R-:W-:Y:S02]  /*4c70*/  ISETP.GT.AND P0, PT, R0, 0x9, !P1 ;  /* 0x000000090000780c */ /* 0x000fe40004f04270 */
[----:B------:R-:W-:Y:S02]  /*4c80*/  LOP3.LUT R198, R198, 0xfffffffe, RZ, 0xc0, !PT ;  /* 0xfffffffec6c67812 */ /* 0x000fe400078ec0ff */
[----:B------:R-:W-:Y:S02]  /*4c90*/  ISETP.LT.OR P0, PT, R4, 0xa, P0 ;  /* 0x0000000a0400780c */ /* 0x000fe40000701670 */
[----:B------:R-:W-:-:S02]  /*4ca0*/  @P1 LOP3.LUT R198, R198, 0x1, RZ, 0xfc, !PT ;  /* 0x00000001c6c61812 */ /* 0x000fc400078efcff */
[----:B------:R-:W-:Y:S02]  /*4cb0*/  FSEL R24, R49, -INF , !P0 ;  /* 0xff80000031187808 */ /* 0x000fe40004000000 */
[----:B------:R-:W-:Y:S02]  /*4cc0*/  ISETP.GT.AND P0, PT, R0, 0x10, !P6 ;  /* 0x000000100000780c */ /* 0x000fe40007704270 */
[----:B------:R-:W-:Y:S02]  /*4cd0*/  ISETP.GE.AND P1, PT, R28, 0x22, PT ;  /* 0x000000221c00780c */ /* 0x000fe40003f26270 */
[----:B------:R-:W-:Y:S02]  /*4ce0*/  ISETP.LT.OR P0, PT, R4, 0x11, P0 ;  /* 0x000000110400780c */ /* 0x000fe40000701670 */
[----:B------:R-:W-:Y:S02]  /*4cf0*/  LOP3.LUT R198, R198, 0xfffffffb, RZ, 0xc0, !PT ;  /* 0xfffffffbc6c67812 */ /* 0x000fe400078ec0ff */
[----:B------:R-:W-:-:S02]  /*4d00*/  FSEL R27, R36, -INF , !P0 ;  /* 0xff800000241b7808 */ /* 0x000fc40004000000 */
        /* <DEDUP_REMOVED lines=15> */
[----:B------:R-:W-:-:S13]  /*4e00*/  ISETP.GE.AND P0, PT, R28, 0x29, PT ;  /* 0x000000291c00780c */ /* 0x000fda0003f06270 */
[----:B------:R-:W-:Y:S02]  /*4e10*/  @P0 LOP3.LUT R198, R198, 0x4, RZ, 0xfc, !PT ;  /* 0x00000004c6c60812 */ /* 0x000fe400078efcff */
[----:B------:R-:W-:Y:S02]  /*4e20*/  ISETP.GT.AND P0, PT, R0, 0x28, !P0 ;  /* 0x000000280000780c */ /* 0x000fe40004704270 */
[----:B------:R-:W-:Y:S02]  /*4e30*/  LOP3.LUT R198, R198, 0xfffffff7, RZ, 0xc0, !PT ;  /* 0xfffffff7c6c67812 */ /* 0x000fe400078ec0ff */
[----:B------:R-:W-:-:S04]  /*4e40*/  ISETP.LT.OR P0, PT, R4, 0x29, P0 ;  /* 0x000000290400780c */ /* 0x000fc80000701670 */
[----:B------:R-:W-:Y:S02]  /*4e50*/  FSEL R130, R40, -INF , !P0 ;  /* 0xff80000028827808 */ /* 0x000fe40004000000 */
[----:B------:R-:W-:-:S13]  /*4e60*/  ISETP.GE.AND P0, PT, R28, 0x1, PT ;  /* 0x000000011c00780c */ /* 0x000fda0003f06270 */
[----:B------:R-:W-:Y:S02]  /*4e70*/  @P0 LOP3.LUT R198, R198, 0x8, RZ, 0xfc, !PT ;  /* 0x00000008c6c60812 */ /* 0x000fe400078efcff */
[----:B------:R-:W-:Y:S02]  /*4e80*/  ISETP.GT.AND P0, PT, R0, RZ, !P0 ;  /* 0x000000ff0000720c */ /* 0x000fe40004704270 */
[----:B------:R-:W-:Y:S02]  /*4e90*/  LOP3.LUT R198, R198, 0xffffffdf, RZ, 0xc0, !PT ;  /* 0xffffffdfc6c67812 */ /* 0x000fe400078ec0ff */
[----:B------:R-:W-:-:S04]  /*4ea0*/  ISETP.LT.OR P0, PT, R4, 0x1, P0 ;  /* 0x000000010400780c */ /* 0x000fc80000701670 */
[----:B------:R-:W-:Y:S02]  /*4eb0*/  FSEL R14, R52, -INF , !P0 ;  /* 0xff800000340e7808 */ /* 0x000fe40004000000 */
[----:B------:R-:W-:-:S13]  /*4ec0*/  ISETP.GE.AND P0, PT, R28, 0x2a, PT ;  /* 0x0000002a1c00780c */ /* 0x000fda0003f06270 */
[----:B------:R-:W-:Y:S02]  /*4ed0*/  @P0 LOP3.LUT R198, R198, 0x20, RZ, 0xfc, !PT ;  /* 0x00000020c6c60812 */ /* 0x000fe400078efcff */
[----:B------:R-:W-:-:S04]  /*4ee0*/  ISETP.GT.AND P0, PT, R0, 0x29, !P0 ;  /* 0x000000290000780c */ /* 0x000fc80004704270 */
[----:B------:R-:W-:-:S04]  /*4ef0*/  ISETP.LT.OR P0, PT, R4, 0x2a, P0 ;  /* 0x0000002a0400780c */ /* 0x000fc80000701670 */
[----:B------:R-:W-:Y:S01]  /*4f00*/  FSEL R129, R41, -INF , !P0 ;  /* 0xff80000029817808 */ /* 0x000fe20004000000 */
[----:B------:R-:W-:Y:S06]  /*4f10*/  BRA.DIV ~URZ, `(.L_x_605) ;  /* 0x000138d27f007947 */ /* 0x000fec000b800000 */
[----:B------:R3:W4:Y:S02]  /*4f20*/  SHFL.IDX PT, R3, R7, 0x2, 0x1c1f ;  /* 0x005c1f0007037f89 */ /* 0x00072400000e0000 */
.L_x_792:
[----:B------:R-:W-:Y:S01]  /*4f30*/  IMAD.MOV.U32 R0, RZ, RZ, c[0x0][0x32c] ;  /* 0x0000cb00ff007624 */ /* 0x000fe200078e00ff */
[----:B----4-:R-:W-:-:S04]  /*4f40*/  IADD3 R2, R8, R3, RZ ;  /* 0x0000000308027210 */ /* 0x010fc80007ffe0ff */
[----:B------:R-:W-:Y:S01]  /*4f50*/  ISETP.GE.AND P0, PT, R0, 0x1, PT ;  /* 0x000000010000780c */ /* 0x000fe20003f06270 */
[----:B------:R-:W-:Y:S01]  /*4f60*/  IMAD.IADD R0, R9, 0x1, R3 ;  /* 0x0000000109007824 */ /* 0x000fe200078e0203 */
[----:B------:R-:W-:-:S11]  /*4f70*/  IMNMX R2, R10, R2, PT ;  /* 0x000000020a027217 */ /* 0x000fd60003800200 */
        /* <DEDUP_REMOVED lines=12> */
.L_x_608:
[----:B------:R-:W-:-:S04]  /*5040*/  MOV R4, 0x1 ;  /* 0x0000000100047802 */ /* 0x000fc80000000f00 */
[----:B------:R-:W-:-:S13]  /*5050*/  ISETP.NE.AND P0, PT, R4, c[0x0][0x32c], PT ;  /* 0x0000cb0004007a0c */ /* 0x000fda0003f05270 */
[----:B------:R-:W-:-:S05]  /*5060*/  @P0 IMAD.HI.U32 R4, R3, c[0x0][0x330], RZ ;  /* 0x0000cc0003040a27 */ /* 0x000fca00078e00ff */
[----:B------:R-:W-:Y:S02]  /*5070*/  @P0 SHF.R.U32.HI R3, RZ, c[0x0][0x334], R4 ;  /* 0x0000cd00ff030a19 */ /* 0x000fe40000011604 */
.L_x_609:
[----:B------:R-:W-:Y:S05]  /*5080*/  BSYNC B0 ;  /* 0x0000000000007941 */ /* 0x000fea0003800000 */
.L_x_607:
[----:B------:R-:W-:-:S05]  /*5090*/  IMAD R3, R3, c[0x0][0x32c], R11 ;  /* 0x0000cb0003037a24 */ /* 0x000fca00078e020b */
[----:B------:R-:W-:Y:S02]  /*50a0*/  IADD3 R4, R3, c[0x0][0x32c], RZ ;  /* 0x0000cb0003047a10 */ /* 0x000fe40007ffe0ff */
[----:B------:R-:W-:Y:S02]  /*50b0*/  IMNMX R0, R0, R3, !PT ;  /* 0x0000000300007217 */ /* 0x000fe40007800200 */
[----:B------:R-:W-:Y:S02]  /*50c0*/  IMNMX R2, R2, R4, PT ;  /* 0x0000000402027217 */ /* 0x000fe40003800200 */
.L_x_606:
[----:B------:R-:W-:Y:S02]  /*50d0*/  LOP3.LUT P0, RZ, R198, 0x2, RZ, 0xc0, !PT ;  /* 0x00000002c6ff7812 */ /* 0x000fe4000780c0ff */
[----:B------:R-:W-:Y:S02]  /*50e0*/  P2R R3, PR, RZ, 0x40 ;  /* 0x00000040ff037803 */ /* 0x000fe40000000000 */
[----:B------:R-:W-:-:S04]  /*50f0*/  ISETP.GT.AND P0, PT, R5, 0x8, !P0 ;  /* 0x000000080500780c */ /* 0x000fc80004704270 */
[----:B------:R-:W-:-:S04]  /*5100*/  ISETP.LT.OR P0, PT, R6, 0x9, P0 ;  /* 0x000000090600780c */ /* 0x000fc80000701670 */
[----:B------:R-:W-:Y:S02]  /*5110*/  FSEL R18, R50, -INF , !P0 ;  /* 0xff80000032127808 */ /* 0x000fe40004000000 */
[----:B------:R-:W-:-:S04]  /*5120*/  LOP3.LUT P0, RZ, R198, 0x1, RZ, 0xc0, !PT ;  /* 0x00000001c6ff7812 */ /* 0x000fc8000780c0ff */
[----:B------:R-:W-:-:S04]  /*5130*/  ISETP.GT.AND P0, PT, R5, 0x9, !P0 ;  /* 0x000000090500780c */ /* 0x000fc80004704270 */
[----:B------:R-:W-:-:S04]  /*5140*/  ISETP.LT.OR P0, PT, R6, 0xa, P0 ;  /* 0x0000000a0600780c */ /* 0x000fc80000701670 */
[----:B------:R-:W-:Y:S02]  /*5150*/  FSEL R19, R51, -INF , !P0 ;  /* 0xff80000033137808 */ /* 0x000fe40004000000 */
[----:B------:R-:W-:Y:S02]  /*5160*/  ISETP.GT.AND P0, PT, R5, 0x10, !P6 ;  /* 0x000000100500780c */ /* 0x000fe40007704270 */
[----:B------:R-:W-:Y:S02]  /*5170*/  LOP3.LUT P6, RZ, R198, 0x8, RZ, 0xc0, !PT ;  /* 0x00000008c6ff7812 */ /* 0x000fe400078cc0ff */
        /* <DEDUP_REMOVED lines=17> */
[----:B------:R-:W-:-:S04]  /*5290*/  LOP3.LUT P0, RZ, R198, 0x10, RZ, 0xc0, !PT ;  /* 0x00000010c6ff7812 */ /* 0x000fc8000780c0ff */
[----:B------:R-:W-:-:S04]  /*52a0*/  ISETP.GT.AND P0, PT, R5, 0x1, !P0 ;  /* 0x000000010500780c */ /* 0x000fc80004704270 */
[----:B------:R-:W-:-:S04]  /*52b0*/  ISETP.LT.OR P0, PT, R6, 0x2, P0 ;  /* 0x000000020600780c */ /* 0x000fc80000701670 */
[----:B------:R-:W-:Y:S02]  /*52c0*/  FSEL R13, R55, -INF , !P0 ;  /* 0xff800000370d7808 */ /* 0x000fe40004000000 */
[----:B------:R-:W-:-:S04]  /*52d0*/  ISETP.GT.AND P0, PT, R5, RZ, !P6 ;  /* 0x000000ff0500720c */ /* 0x000fc80007704270 */
[----:B------:R-:W-:-:S04]  /*52e0*/  ISETP.LT.OR P0, PT, R6, 0x1, P0 ;  /* 0x000000010600780c */ /* 0x000fc80000701670 */
[----:B------:R-:W-:Y:S02]  /*52f0*/  FSEL R12, R54, -INF , !P0 ;  /* 0xff800000360c7808 */ /* 0x000fe40004000000 */
[----:B------:R-:W-:-:S04]  /*5300*/  LOP3.LUT P0, RZ, R198, 0x4, RZ, 0xc0, !PT ;  /* 0x00000004c6ff7812 */ /* 0x000fc8000780c0ff */
[----:B------:R-:W-:-:S04]  /*5310*/  ISETP.GT.AND P0, PT, R5, 0x28, !P0 ;  /* 0x000000280500780c */ /* 0x000fc80004704270 */
[----:B------:R-:W-:-:S04]  /*5320*/  ISETP.LT.OR P0, PT, R6, 0x29, P0 ;  /* 0x000000290600780c */ /* 0x000fc80000701670 */
[----:B------:R-:W-:Y:S02]  /*5330*/  FSEL R126, R42, -INF , !P0 ;  /* 0xff8000002a7e7808 */ /* 0x000fe40004000000 */
[----:B------:R-:W-:-:S04]  /*5340*/  LOP3.LUT P0, RZ, R198, 0x20, RZ, 0xc0, !PT ;  /* 0x00000020c6ff7812 */ /* 0x000fc8000780c0ff */
[----:B------:R-:W-:-:S04]  /*5350*/  ISETP.GT.AND P0, PT, R5, 0x29, !P0 ;  /* 0x000000290500780c */ /* 0x000fc80004704270 */
[----:B------:R-:W-:-:S04]  /*5360*/  ISETP.LT.OR P0, PT, R6, 0x2a, P0 ;  /* 0x0000002a0600780c */ /* 0x000fc80000701670 */
[----:B------:R-:W-:Y:S02]  /*5370*/  FSEL R125, R43, -INF , !P0 ;  /* 0xff8000002b7d7808 */ /* 0x000fe40004000000 */
[----:B------:R-:W-:Y:S02]  /*5380*/  ISETP.GT.AND P0, PT, R0, RZ, !P6 ;  /* 0x000000ff0000720c */ /* 0x000fe40007704270 */
[----:B------:R-:W-:Y:S02]  /*5390*/  ISETP.NE.AND P6, PT, R3, RZ, PT ;  /* 0x000000ff0300720c */ /* 0x000fe40003fc5270 */
        /* <DEDUP_REMOVED lines=39> */
[----:B------:R-:W-:Y:S01]  /*5610*/  FSEL R121, R57, -INF , !P0 ;  /* 0xff80000039797808 */ /* 0x000fe20004000000 */
[----:B------:R-:W-:Y:S06]  /*5620*/  BRA.DIV ~URZ, `(.L_x_610) ;  /* 0x000132327f007947 */ /* 0x000fec000b800000 */
[----:B------:R4:W1:Y:S02]  /*5630*/  SHFL.IDX PT, R3, R7, 0x3, 0x1c1f ;  /* 0x007c1f0007037f89 */ /* 0x00086400000e0000 */
.L_x_793:
[----:B------:R-:W-:Y:S01]  /*5640*/  IMAD.MOV.U32 R0, RZ, RZ, c[0x0][0x32c] ;  /* 0x0000cb00ff007624 */ /* 0x000fe200078e00ff */
[----:B-1----:R-:W-:-:S04]  /*5650*/  IADD3 R2, R8, R3, RZ ;  /* 0x0000000308027210 */ /* 0x002fc80007ffe0ff */
        /* <DEDUP_REMOVED lines=15> */
.L_x_613:
[----:B------:R-:W-:-:S04]  /*5750*/  MOV R4, 0x1 ;  /* 0x0000000100047802 */ /* 0x000fc80000000f00 */
[----:B------:R-:W-:-:S13]  /*5760*/  ISETP.NE.AND P0, PT, R4, c[0x0][0x32c], PT ;  /* 0x0000cb0004007a0c */ /* 0x000fda0003f05270 */
[----:B------:R-:W-:-:S05]  /*5770*/  @P0 IMAD.HI.U32 R4, R3, c[0x0][0x330], RZ ;  /* 0x0000cc0003040a27 */ /* 0x000fca00078e00ff */
[----:B------:R-:W-:Y:S02]  /*5780*/  @P0 SHF.R.U32.HI R3, RZ, c[0x0][0x334], R4 ;  /* 0x0000cd00ff030a19 */ /* 0x000fe40000011604 */
.L_x_614:
[----:B------:R-:W-:Y:S05]  /*5790*/  BSYNC B0 ;  /* 0x0000000000007941 */ /* 0x000fea0003800000 */
.L_x_612:
[----:B------:R-:W-:-:S05]  /*57a0*/  IMAD R3, R3, c[0x0][0x32c], R11 ;  /* 0x0000cb0003037a24 */ /* 0x000fca00078e020b */
[----:B------:R-:W-:Y:S02]  /*57b0*/  IADD3 R4, R3, c[0x0][0x32c], RZ ;  /* 0x0000cb0003047a10 */ /* 0x000fe40007ffe0ff */
[----:B------:R-:W-:Y:S02]  /*57c0*/  IMNMX R0, R0, R3, !PT ;  /* 0x0000000300007217 */ /* 0x000fe40007800200 */
[----:B------:R-:W-:Y:S02]  /*57d0*/  IMNMX R2, R2, R4, PT ;  /* 0x0000000402027217 */ /* 0x000fe40003800200 */
.L_x_611:
[----:B------:R-:W-:Y:S02]  /*57e0*/  LOP3.LUT P0, RZ, R198, 0x2, RZ, 0xc0, !PT ;  /* 0x00000002c6ff7812 */ /* 0x000fe4000780c0ff */
[----:B------:R-:W-:Y:S02]  /*57f0*/  FMNMX.FTZ R3, R22, R25, !PT ;  /* 0x0000001916037209 */ /* 0x000fe40007810000 */
[----:B------:R-:W-:Y:S02]  /*5800*/  ISETP.GT.AND P0, PT, R0, 0x8, !P0 ;  /* 0x000000080000780c */ /* 0x000fe40004704270 */
[----:B------:R-:W-:-:S02]  /*5810*/  FMNMX.FTZ R3, R31, R3, !PT ;  /* 0x000000031f037209 */ /* 0x000fc40007810000 */
[----:B------:R-:W-:Y:S02]  /*5820*/  ISETP.LT.OR P0, PT, R2, 0x9, P0 ;  /* 0x000000090200780c */ /* 0x000fe40000701670 */
[----:B------:R-:W-:Y:S02]  /*5830*/  FMNMX.FTZ R3, R35, R3, !PT ;  /* 0x0000000323037209 */ /* 0x000fe40007810000 */
[----:B------:R-:W-:Y:S02]  /*5840*/  FSEL R11, R74, -INF , !P0 ;  /* 0xff8000004a0b7808 */ /* 0x000fe40004000000 */
[----:B------:R-:W-:Y:S02]  /*5850*/  LOP3.LUT P0, RZ, R198, 0x1, RZ, 0xc0, !PT ;  /* 0x00000001c6ff7812 */ /* 0x000fe4000780c0ff */
[----:B------:R-:W-:Y:S02]  /*5860*/  FMNMX.FTZ R3, R37, R3, !PT ;  /* 0x0000000325037209 */ /* 0x000fe40007810000 */
[----:B------:R-:W-:-:S02]  /*5870*/  ISETP.GT.AND P0, PT, R0, 0x9, !P0 ;  /* 0x000000090000780c */ /* 0x000fc40004704270 */
[----:B------:R-:W-:Y:S02]  /*5880*/  FMNMX.FTZ R3, R38, R3, !PT ;  /* 0x0000000326037209 */ /* 0x000fe40007810000 */
[----:B------:R-:W-:Y:S02]  /*5890*/  ISETP.LT.OR P0, PT, R2, 0xa, P0 ;  /* 0x0000000a0200780c */ /* 0x000fe40000701670 */
[----:B------:R-:W-:Y:S02]  /*58a0*/  FMNMX.FTZ R3, R39, R3, !PT ;  /* 0x0000000327037209 */ /* 0x000fe40007810000 */
[----:B------:R-:W-:Y:S02]  /*58b0*/  FSEL R16, R75, -INF , !P0 ;  /* 0xff8000004b107808 */ /* 0x000fe40004000000 */
[----:B------:R-:W-:Y:S02]  /*58c0*/  ISETP.GT.AND P0, PT, R0, 0x10, !P6 ;  /* 0x000000100000780c */ /* 0x000fe40007704270 */
[----:B------:R-:W-:-:S02]  /*58d0*/  LOP3.LUT P6, RZ, R198, 0x20, RZ, 0xc0, !PT ;  /* 0x00000020c6ff7812 */ /* 0x000fc400078cc0ff */
[----:B------:R-:W-:Y:S02]  /*58e0*/  ISETP.LT.OR P0, PT, R2, 0x11, P0 ;  /* 0x000000110200780c */ /* 0x000fe40000701670 */
[----:B------:R-:W-:Y:S02]  /*58f0*/  FMNMX.FTZ R3, R40, R3, !PT ;  /* 0x0000000328037209 */ /* 0x000fe40007810000 */
[----:B------:R-:W-:Y:S02]  /*5900*/  FSEL R17, R70, -INF , !P0 ;  /* 0xff80000046117808 */ /* 0x000fe40004000000 */
[----:B------:R-:W-:Y:S02]  /*5910*/  ISETP.GT.AND P0, PT, R0, 0x11, !P5 ;  /* 0x000000110000780c */ /* 0x000fe40006f04270 */
[----:B------:R-:W-:Y:S02]  /*5920*/  LOP3.LUT P5, RZ, R198, 0x8, RZ, 0xc0, !PT ;  /* 0x00000008c6ff7812 */ /* 0x000fe400078ac0ff */
[----:B------:R-:W-:-:S02]  /*5930*/  ISETP.LT.OR P0, PT, R2, 0x12, P0 ;  /* 0x000000120200780c */ /* 0x000fc40000701670 */
[----:B------:R-:W-:Y:S02]  /*5940*/  FMNMX.FTZ R3, R124, R3, !PT ;  /* 0x000000037c037209 */ /* 0x000fe40007810000 */
[----:B------:R-:W-:Y:S02]  /*5950*/  FSEL R32, R71, -INF , !P0 ;  /* 0xff80000047207808 */ /* 0x000fe40004000000 */
[----:B------:R-:W-:Y:S02]  /*5960*/  ISETP.GT.AND P0, PT, R0, 0x18, !P4 ;  /* 0x000000180000780c */ /* 0x000fe40006704270 */
[----:B------:R-:W-:Y:S02]  /*5970*/  LOP3.LUT P4, RZ, R198, 0x4, RZ, 0xc0, !PT ;  /* 0x00000004c6ff7812 */ /* 0x000fe4000788c0ff */
        /* <DEDUP_REMOVED lines=9> */
[C---:B------:R-:W-:Y:S02]  /*5a10*/  ISETP.GT.AND P0, PT, R0.reuse, 0x21, !P1 ;  /* 0x000000210000780c */ /* 0x040fe40004f04270 */
[----:B------:R-:W-:Y:S02]  /*5a20*/  ISETP.GT.AND P1, PT, R0, RZ, !P5 ;  /* 0x000000ff0000720c */ /* 0x000fe40006f24270 */
[C---:B------:R-:W-:Y:S02]  /*5a30*/  ISETP.LT.OR P0, PT, R2.reuse, 0x22, P0 ;  /* 0x000000220200780c */ /* 0x040fe40000701670 */
[----:B------:R-:W-:Y:S02]  /*5a40*/  ISETP.LT.OR P1, PT, R2, 0x1, P1 ;  /* 0x000000010200780c */ /* 0x000fe40000f21670 */
[----:B------:R-:W-:-:S02]  /*5a50*/  FSEL R120, R63, -INF , !P0 ;  /* 0xff8000003f787808 */ /* 0x000fc40004000000 */
[----:B------:R-:W-:Y:S02]  /*5a60*/  ISETP.GT.AND P0, PT, R0, 0x1, !P3 ;  /* 0x000000010000780c */ /* 0x000fe40005f04270 */
[----:B------:R-:W-:Y:S02]  /*5a70*/  FSEL R9, R78, -INF , !P1 ;  /* 0xff8000004e097808 */ /* 0x000fe40004800000 */
[----:B------:R-:W-:-:S04]  /*5a80*/  ISETP.LT.OR P0, PT, R2, 0x2, P0 ;  /* 0x000000020200780c */ /* 0x000fc80000701670 */
[----:B------:R-:W-:Y:S02]  /*5a90*/  FSEL R10, R79, -INF , !P0 ;  /* 0xff8000004f0a7808 */ /* 0x000fe40004000000 */
[----:B------:R-:W-:Y:S02]  /*5aa0*/  ISETP.GT.AND P0, PT, R0, 0x28, !P4 ;  /* 0x000000280000780c */ /* 0x000fe40006704270 */
[----:B--234-:R-:W-:Y:S02]  /*5ab0*/  FMNMX.FTZ R7, R9, R10, !PT ;  /* 0x0000000a09077209 */ /* 0x01cfe40007810000 */
[----:B------:R-:W-:Y:S02]  /*5ac0*/  ISETP.LT.OR P0, PT, R2, 0x29, P0 ;  /* 0x000000290200780c */ /* 0x000fe40000701670 */
[----:B------:R-:W-:Y:S02]  /*5ad0*/  FMNMX.FTZ R7, R11, R7, !PT ;  /* 0x000000070b077209 */ /* 0x000fe40007810000 */
[----:B------:R-:W-:-:S02]  /*5ae0*/  FSEL R107, R58, -INF , !P0 ;  /* 0xff8000003a6b7808 */ /* 0x000fc40004000000 */
[----:B------:R-:W-:Y:S02]  /*5af0*/  ISETP.GT.AND P0, PT, R0, 0x29, !P6 ;  /* 0x000000290000780c */ /* 0x000fe40007704270 */
[----:B------:R-:W-:Y:S02]  /*5b00*/  FMNMX.FTZ R0, R12, R13, !PT ;  /* 0x0000000d0c007209 */ /* 0x000fe40007810000 */
[----:B------:R-:W-:Y:S02]  /*5b10*/  ISETP.LT.OR P0, PT, R2, 0x2a, P0 ;  /* 0x0000002a0200780c */ /* 0x000fe40000701670 */
        /* <DEDUP_REMOVED lines=25> */
[----:B------:R-:W-:Y:S02]  /*5cb0*/  FSEL R105, R59, -INF , !P0 ;  /* 0xff8000003b697808 */ /* 0x000fe40004000000 */
[----:B------:R-:W-:-:S02]  /*5cc0*/  FMNMX.FTZ R3, R130, R4, !PT ;  /* 0x0000000482037209 */ /* 0x000fc40007810000 */
[----:B------:R-:W-:Y:S02]  /*5cd0*/  FMNMX.FTZ R2, R126, R2, !PT ;  /* 0x000000027e027209 */ /* 0x000fe40007810000 */
[----:B------:R-:W-:Y:S02]  /*5ce0*/  FMNMX.FTZ R0, R122, R0, !PT ;  /* 0x000000007a007209 */ /* 0x000fe40007810000 */
[----:B------:R-:W-:Y:S02]  /*5cf0*/  FMNMX.FTZ R7, R107, R7, !PT ;  /* 0x000000076b077209 */ /* 0x000fe40007810000 */
[----:B------:R-:W-:Y:S02]  /*5d00*/  FMNMX.FTZ R4, R129, R3, !PT ;  /* 0x0000000381047209 */ /* 0x000fe40007810000 */
[----:B------:R-:W-:Y:S02]  /*5d10*/  FMNMX.FTZ R5, R125, R2, !PT ;  /* 0x000000027d057209 */ /* 0x000fe40007810000 */
[----:B------:R-:W-:-:S02]  /*5d20*/  FMNMX.FTZ R6, R121, R0, !PT ;  /* 0x0000000079067209 */ /* 0x000fc40007810000 */
[----:B------:R-:W-:Y:S01]  /*5d30*/  FMNMX.FTZ R7, R105, R7, !PT ;  /* 0x0000000769077209 */ /* 0x000fe20007810000 */
[----:B------:R-:W-:Y:S05]  /*5d40*/  BRA.DIV ~URZ, `(.L_x_615) ;  /* 0x00012b827f007947 */ /* 0x000fea000b800000 */
[----:B------:R1:W2:Y:S02]  /*5d50*/  SHFL.BFLY PT, R0, R4, 0x2, 0x1f ;  /* 0x0c401f0004007f89 */ /* 0x0002a400000e0000 */
.L_x_794:
        /* <DEDUP_REMOVED lines=15> */
.L_x_795:
[C---:B------:R-:W-:Y:S01]  /*5e50*/  FMUL.FTZ R0, R104.reuse, c[0x0][0x2d0] ;  /* 0x0000b40068007a20 */ /* 0x040fe20000410000 */
[----:B------:R-:W-:Y:S01]  /*5e60*/  FSETP.NEU.FTZ.AND P0, PT, R104, -INF , PT ;  /* 0xff8000006800780b */ /* 0x000fe20003f1d000 */
[C---:B------:R-:W-:Y:S01]  /*5e70*/  FMUL.FTZ R3, R103.reuse, c[0x0][0x2d0] ;  /* 0x0000b40067037a20 */ /* 0x040fe20000410000 */
[----:B----4-:R-:W-:Y:S01]  /*5e80*/  FMNMX.FTZ R101, R8, R7, !PT ;  /* 0x0000000708657209 */ /* 0x010fe20007810000 */
[----:B------:R-:W-:Y:S01]  /*5e90*/  WARPSYNC 0xffffffff ;  /* 0xffffffff00007948 */ /* 0x000fe20003800000 */
[----:B------:R-:W-:Y:S01]  /*5ea0*/  FSEL R20, R0, RZ, P0 ;  /* 0x000000ff00147208 */ /* 0x000fe20000000000 */
[----:B------:R-:W-:Y:S01]  /*5eb0*/  LDSM.16.MT88.4 R48, [R185+0xc00] ;  /* 0x000c0000b930783b */ /* 0x000fe20000004200 */
[----:B------:R-:W-:-:S03]  /*5ec0*/  FSETP.NEU.FTZ.AND P0, PT, R103, -INF , PT ;  /* 0xff8000006700780b */ /* 0x000fc60003f1d000 */
[--C-:B------:R-:W-:Y:S01]  /*5ed0*/  FFMA.FTZ R0, R14, c[0x0][0x2d0], -R20.reuse ;  /* 0x0000b4000e007a23 */ /* 0x100fe20000010814 */
[----:B------:R-:W-:Y:S01]  /*5ee0*/  FSEL R3, R3, RZ, P0 ;  /* 0x000000ff03037208 */ /* 0x000fe20000000000 */
[----:B------:R-:W-:Y:S01]  /*5ef0*/  FFMA.FTZ R2, R30, c[0x0][0x2d0], -R20 ;  /* 0x0000b4001e027a23 */ /* 0x000fe20000010814 */
[----:B------:R-:W-:Y:S01]  /*5f00*/  FSETP.NEU.FTZ.AND P0, PT, R102, -INF , PT ;  /* 0xff8000006600780b */ /* 0x000fe20003f1d000 */
[----:B------:R1:W-:Y:S01]  /*5f10*/  MUFU.EX2 R215, R0 ;  /* 0x0000000000d77308 */ /* 0x0003e20000000800 */
[----:B------:R-:W-:Y:S01]  /*5f20*/  LDSM.16.MT88.4 R68, [R186+0x1800] ;  /* 0x00180000ba44783b */ /* 0x000fe20000004200 */
[----:B------:R-:W-:-:S03]  /*5f30*/  FFMA.FTZ R4, R28, c[0x0][0x2d0], -R3 ;  /* 0x0000b4001c047a23 */ /* 0x000fc60000010803 */
[----:B------:R-:W-:Y:S03]  /*5f40*/  LDSM.16.MT88.4 R60, [R186+0x1c00] ;  /* 0x001c0000ba3c783b */ /* 0x000fe60000004200 */
[----:B------:R2:W-:Y:S01]  /*5f50*/  MUFU.EX2 R152, R2 ;  /* 0x0000000200987308 */ /* 0x0005e20000000800 */
[----:B------:R-:W-:Y:S04]  /*5f60*/  LDSM.16.MT88.4 R56, [R186+0xc00] ;  /* 0x000c0000ba38783b */ /* 0x000fe80000004200 */
[----:B------:R-:W-:Y:S01]  /*5f70*/  LDSM.16.MT88.4 R52, [R185+0x1800] ;  /* 0x00180000b934783b */ /* 0x000fe20000004200 */
[----:B-1----:R-:W-:Y:S02]  /*5f80*/  FFMA.FTZ R0, R15, c[0x0][0x2d0], -R20 ;  /* 0x0000b4000f007a23 */ /* 0x002fe40000010814 */
[----:B------:R1:W-:Y:S01]  /*5f90*/  MUFU.EX2 R153, R4 ;  /* 0x0000000400997308 */ /* 0x0003e20000000800 */
[----:B------:R-:W-:Y:S04]  /*5fa0*/  LDSM.16.MT88.4 R64, [R185+0x1c00] ;  /* 0x001c0000b940783b */ /* 0x000fe80000004200 */
[----:B------:R-:W-:Y:S01]  /*5fb0*/  LDSM.16.MT88.4 R44, [R186] ;  /* 0x00000000ba2c783b */ /* 0x000fe20000004200 */
[----:B--2---:R-:W-:-:S02]  /*5fc0*/  FMUL.FTZ R2, R102, c[0x0][0x2d0] ;  /* 0x0000b40066027a20 */ /* 0x004fc40000410000 */
[----:B------:R2:W-:Y:S03]  /*5fd0*/  MUFU.EX2 R213, R0 ;  /* 0x0000000000d57308 */ /* 0x0005e60000000800 */
[----:B------:R-:W-:Y:S02]  /*5fe0*/  FSEL R2, R2, RZ, P0 ;  /* 0x000000ff02027208 */ /* 0x000fe40000000000 */
[----:B------:R-:W-:-:S03]  /*5ff0*/  FSETP.NEU.FTZ.AND P0, PT, R101, -INF , PT ;  /* 0xff8000006500780b */ /* 0x000fc60003f1d000 */
[----:B-1----:R-:W-:-:S04]  /*6000*/  FFMA.FTZ R4, R39, c[0x0][0x2d0], -R2 ;  /* 0x0000b40027047a23 */ /* 0x002fc80000010802 */
[----:B------:R1:W-:Y:S01]  /*6010*/  MUFU.EX2 R231, R4 ;  /* 0x0000000400e77308 */ /* 0x0003e20000000800 */
[----:B--2---:R-:W-:-:S07]  /*6020*/  FFMA.FTZ R0, R21, c[0x0][0x2d0], -R20 ;  /* 0x0000b40015007a23 */ /* 0x004fce0000010814 */
[----:B------:R2:W-:Y:S01]  /*6030*/  MUFU.EX2 R219, R0 ;  /* 0x0000000000db7308 */ /* 0x0005e20000000800 */
[----:B-1----:R-:W-:-:S07]  /*6040*/  FFMA.FTZ R4, R40, c[0x0][0x2d0], -R2 ;  /* 0x0000b40028047a23 */ /* 0x002fce0000010802 */
[----:B------:R-:W1:Y:S01]  /*6050*/  MUFU.EX2 R233, R4 ;  /* 0x0000000400e97308 */ /* 0x000e620000000800 */
[----:B--2---:R-:W-:-:S07]  /*6060*/  FFMA.FTZ R0, R24, c[0x0][0x2d0], -R20 ;  /* 0x0000b40018007a23 */ /* 0x004fce0000010814 */
[----:B------:R2:W-:Y:S01]  /*6070*/  MUFU.EX2 R220, R0 ;  /* 0x0000000000dc7308 */ /* 0x0005e20000000800 */
[----:B-1----:R-:W-:Y:S01]  /*6080*/  F2FP.BF16.PACK_AB R6, R233, R231 ;  /* 0x000000e7e906723e */ /* 0x002fe200000010ff */
[----:B--2---:R-:W-:-:S06]  /*6090*/  FFMA.FTZ R0, R27, c[0x0][0x2d0], -R20 ;  /* 0x0000b4001b007a23 */ /* 0x004fcc0000010814 */
[----:B------:R1:W-:Y:S02]  /*60a0*/  MUFU.EX2 R156, R0 ;  /* 0x00000000009c7308 */ /* 0x0003e40000000800 */
[----:B-1----:R-:W-:-:S06]  /*60b0*/  FFMA.FTZ R0, R29, c[0x0][0x2d0], -R20 ;  /* 0x0000b4001d007a23 */ /* 0x002fcc0000010814 */
[----:B------:R1:W2:Y:S02]  /*60c0*/  MUFU.EX2 R157, R0 ;  /* 0x00000000009d7308 */ /* 0x0002a40000000800 */
[----:B-1----:R-:W-:Y:S01]  /*60d0*/  FFMA.FTZ R0, R36, c[0x0][0x2d0], -R20 ;  /* 0x0000b40024007a23 */ /* 0x002fe20000010814 */
[----:B--2---:R-:W-:-:S05]  /*60e0*/  F2FP.BF16.PACK_AB R8, R157, R156 ;  /* 0x0000009c9d08723e */ /* 0x004fca00000010ff */
[----:B------:R1:W-:Y:S02]  /*60f0*/  MUFU.EX2 R72, R0 ;  /* 0x0000000000487308 */ /* 0x0003e40000000800 */
[----:B-1----:R-:W-:-:S06]  /*6100*/  FFMA.FTZ R0, R12, c[0x0][0x2d0], -R3 ;  /* 0x0000b4000c007a23 */ /* 0x002fcc0000010803 */
[----:B------:R1:W-:Y:S02]  /*6110*/  MUFU.EX2 R150, R0 ;  /* 0x0000000000967308 */ /* 0x0003e40000000800 */
[----:B-1----:R-:W-:-:S06]  /*6120*/  FFMA.FTZ R0, R13, c[0x0][0x2d0], -R3 ;  /* 0x0000b4000d007a23 */ /* 0x002fcc0000010803 */
[----:B------:R1:W-:Y:S02]  /*6130*/  MUFU.EX2 R149, R0 ;  /* 0x0000000000957308 */ /* 0x0003e40000000800 */
[----:B-1----:R-:W-:Y:S01]  /*6140*/  FFMA.FTZ R0, R18, c[0x0][0x2d0], -R3 ;  /* 0x0000b40012007a23 */ /* 0x002fe20000010803 */
[----:B------:R-:W-:-:S05]  /*6150*/  F2FP.BF16.PACK_AB R18, R220, R219 ;  /* 0x000000dbdc12723e */ /* 0x000fca00000010ff */
        /* <DEDUP_REMOVED lines=10> */
[----:B-1----:R-:W-:-:S06]  /*6200*/  FFMA.FTZ R0, R22, c[0x0][0x2d0], -R2 ;  /* 0x0000b40016007a23 */ /* 0x002fcc0000010802 */
[----:B------:R1:W-:Y:S02]  /*6210*/  MUFU.EX2 R142, R0 ;  /* 0x00000000008e7308 */ /* 0x0003e40000000800 */
[----:B-1----:R-:W-:-:S06]  /*6220*/  FFMA.FTZ R0, R25, c[0x0][0x2d0], -R2 ;  /* 0x0000b40019007a23 */ /* 0x002fcc0000010802 */
[----:B------:R1:W2:Y:S02]  /*6230*/  MUFU.EX2 R21, R0 ;  /* 0x0000000000157308 */ /* 0x0002a40000000800 */
[--C-:B-1----:R-:W-:Y:S01]  /*6240*/  FFMA.FTZ R0, R31, c[0x0][0x2d0], -R2.reuse ;  /* 0x0000b4001f007a23 */ /* 0x102fe20000010802 */
[----:B--2---:R-:W-:Y:S01]  /*6250*/  F2FP.BF16.PACK_AB R12, R21, R142 ;  /* 0x0000008e150c723e */ /* 0x004fe200000010ff */
[----:B------:R-:W-:Y:S04]  /*6260*/  LDSM.16.MT88.4 R28, [R185+0x400] ;  /* 0x00040000b91c783b */ /* 0x000fe80000004200 */
[----:B------:R1:W-:Y:S02]  /*6270*/  MUFU.EX2 R143, R0 ;  /* 0x00000000008f7308 */ /* 0x0003e40000000800 */
[----:B-1----:R-:W-:-:S06]  /*6280*/  FFMA.FTZ R0, R35, c[0x0][0x2d0], -R2 ;  /* 0x0000b40023007a23 */ /* 0x002fcc0000010802 */
[----:B------:R1:W2:Y:S02]  /*6290*/  MUFU.EX2 R212, R0 ;  /* 0x0000000000d47308 */ /* 0x0002a40000000800 */
[----:B-1----:R-:W-:Y:S01]  /*62a0*/  FFMA.FTZ R0, R37, c[0x0][0x2d0], -R2 ;  /* 0x0000b40025007a23 */ /* 0x002fe20000010802 */
[----:B--2---:R-:W-:-:S05]  /*62b0*/  F2FP.BF16.PACK_AB R14, R212, R143 ;  /* 0x0000008fd40e723e */ /* 0x004fca00000010ff */
[----:B------:R1:W-:Y:S02]  /*62c0*/  MUFU.EX2 R228, R0 ;  /* 0x0000000000e47308 */ /* 0x0003e40000000800 */
[----:B-1----:R-:W-:Y:S02]  /*62d0*/  FFMA.FTZ R0, R38, c[0x0][0x2d0], -R2 ;  /* 0x0000b40026007a23 */ /* 0x002fe40000010802 */
[----:B------:R-:W1:Y:S04]  /*62e0*/  LDSM.16.MT88.4 R36, [R185] ;  /* 0x00000000b924783b */ /* 0x000e680000004200 */
[----:B------:R2:W-:Y:S02]  /*62f0*/  MUFU.EX2 R229, R0 ;  /* 0x0000000000e57308 */ /* 0x0005e40000000800 */
[----:B--2---:R-:W-:-:S05]  /*6300*/  FMUL.FTZ R0, R101, c[0x0][0x2d0] ;  /* 0x0000b40065007a20 */ /* 0x004fca0000410000 */
[----:B------:R-:W-:-:S05]  /*6310*/  FSEL R0, R0, RZ, P0 ;  /* 0x000000ff00007208 */ /* 0x000fca0000000000 */
[----:B------:R-:W-:Y:S01]  /*6320*/  FFMA.FTZ R4, R9, c[0x0][0x2d0], -R0 ;  /* 0x0000b40009047a23 */ /* 0x000fe20000010800 */
[----:B------:R-:W-:-:S03]  /*6330*/  F2FP.BF16.PACK_AB R9, R235, R234 ;  /* 0x000000eaeb09723e */ /* 0x000fc600000010ff */
[----:B------:R2:W-:Y:S02]  /*6340*/  MUFU.EX2 R141, R4 ;  /* 0x00000004008d7308 */ /* 0x0005e40000000800 */
[----:B--2---:R-:W-:Y:S01]  /*6350*/  FFMA.FTZ R4, R10, c[0x0][0x2d0], -R0 ;  /* 0x0000b4000a047a23 */ /* 0x004fe20000010800 */
[----:B------:R-:W-:-:S05]  /*6360*/  F2FP.BF16.PACK_AB R10, R72, R152 ;  /* 0x00000098480a723e */ /* 0x000fca00000010ff */
[----:B------:R2:W4:Y:S02]  /*6370*/  MUFU.EX2 R100, R4 ;  /* 0x0000000400647308 */ /* 0x0005240000000800 */
[----:B--2---:R-:W-:Y:S01]  /*6380*/  FFMA.FTZ R4, R11, c[0x0][0x2d0], -R0 ;  /* 0x0000b4000b047a23 */ /* 0x004fe20000010800 */
[----:B----4-:R-:W-:Y:S02]  /*6390*/  F2FP.BF16.PACK_AB R13, R100, R141 ;  /* 0x0000008d640d723e */ /* 0x010fe400000010ff */
        /* <DEDUP_REMOVED lines=9> */
[----:B-1----:R-:W-:Y:S08]  /*6430*/  HMMA.16816.F32.BF16 R24, R12, R36, RZ ;  /* 0x000000240c18723c */ /* 0x002ff000000418ff */
[----:B------:R-:W-:Y:S01]  /*6440*/  HMMA.16816.F32.BF16 R112, R16, R48, RZ ;  /* 0x000000301070723c */ /* 0x000fe200000418ff */
[----:B--2---:R-:W-:-:S04]  /*6450*/  FFMA.FTZ R4, R32, c[0x0][0x2d0], -R0 ;  /* 0x0000b40020047a23 */ /* 0x004fc80000010800 */
[----:B------:R1:W2:Y:S03]  /*6460*/  MUFU.EX2 R225, R4 ;  /* 0x0000000400e17308 */ /* 0x0002a60000000800 */
[----:B------:R-:W-:Y:S07]  /*6470*/  HMMA.16816.F32.BF16 R92, R12, R48, RZ ;  /* 0x000000300c5c723c */ /* 0x000fee00000418ff */
[----:B------:R-:W-:Y:S01]  /*6480*/  MOV R49, R73 ;  /* 0x0000004900317202 */ /* 0x000fe20000000f00 */
[----:B------:R-:W-:Y:S01]  /*6490*/  HMMA.16816.F32.BF16 R84, R16, R52, RZ ;  /* 0x000000341054723c */ /* 0x000fe200000418ff */
[----:B------:R-:W-:Y:S01]  /*64a0*/  MOV R48, R72 ;  /* 0x0000004800307202 */ /* 0x000fe20000000f00 */
[----:B-1----:R-:W-:-:S06]  /*64b0*/  FFMA.FTZ R4, R33, c[0x0][0x2d0], -R0 ;  /* 0x0000b40021047a23 */ /* 0x002fcc0000010800 */
[----:B------:R-:W-:Y:S01]  /*64c0*/  HMMA.16816.F32.BF16 R72, R12, R68, RZ ;  /* 0x000000440c48723c */ /* 0x000fe200000418ff */
[----:B--2---:R-:W-:Y:S01]  /*64d0*/  F2FP.BF16.PACK_AB R5, R225, R223 ;  /* 0x000000dfe105723e */ /* 0x004fe200000010ff */
[----:B------:R1:W-:Y:S06]  /*64e0*/  MUFU.EX2 R227, R4 ;  /* 0x0000000400e37308 */ /* 0x0003ec0000000800 */
[----:B------:R-:W-:Y:S08]  /*64f0*/  HMMA.16816.F32.BF16 R32, R16, R36, RZ ;  /* 0x000000241020723c */ /* 0x000ff000000418ff */
[----:B------:R-:W-:Y:S01]  /*6500*/  HMMA.16816.F32.BF16 R80, R12, R52, RZ ;  /* 0x000000340c50723c */ /* 0x000fe200000418ff */
[----:B-1----:R-:W-:-:S02]  /*6510*/  FFMA.FTZ R4, R41, c[0x0][0x2d0], -R0 ;  /* 0x0000b40029047a23 */ /* 0x002fc40000010800 */
[----:B------:R-:W-:Y:S02]  /*6520*/  LDSM.16.MT88.4 R40, [R186+0x400] ;  /* 0x00040000ba28783b */ /* 0x000fe40000004200 */
[----:B------:R1:W2:Y:S03]  /*6530*/  MUFU.EX2 R226, R4 ;  /* 0x0000000400e27308 */ /* 0x0002a60000000800 */
[----:B------:R-:W-:Y:S08]  /*6540*/  HMMA.16816.F32.BF16 R76, R16, R68, RZ ;  /* 0x00000044104c723c */ /* 0x000ff000000418ff */
[----:B------:R-:W-:Y:S01]  /*6550*/  HMMA.16816.F32.BF16 R136, R8, R28, R32 ;  /* 0x0000001c0888723c */ /* 0x000fe20000041820 */
[----:B------:R-:W-:Y:S01]  /*6560*/  LDSM.16.MT88.4 R32, [R185+0x1000] ;  /* 0x00100000b920783b */ /* 0x000fe20000004200 */
[----:B-1----:R-:W-:-:S06]  /*6570*/  F2FP.BF16.PACK_AB R4, R229, R228 ;  /* 0x000000e4e504723e */ /* 0x002fcc00000010ff */
[----:B------:R-:W-:Y:S01]  /*6580*/  HMMA.16816.F32.BF16 R172, R8, R64, R84 ;  /* 0x0000004008ac723c */ /* 0x000fe20000041854 */
[----:B--23--:R-:W-:-:S07]  /*6590*/  F2FP.BF16.PACK_AB R7, R226, R227 ;  /* 0x000000e3e207723e */ /* 0x00cfce00000010ff */
[C---:B------:R-:W-:Y:S01]  /*65a0*/  HMMA.16816.F32.BF16 R132, R4.reuse, R28, R24 ;  /* 0x0000001c0484723c */ /* 0x040fe20000041818 */
[----:B------:R-:W1:Y:S07]  /*65b0*/  LDSM.16.MT88.4 R24, [R186+0x1000] ;  /* 0x00100000ba18783b */ /* 0x000e6e0000004200 */
[----:B------:R-:W-:Y:S08]  /*65c0*/  HMMA.16816.F32.BF16 R180, R4, R60, R72 ;  /* 0x0000003c04b4723c */ /* 0x000ff00000041848 */
[----:B------:R-:W-:Y:S08]  /*65d0*/  HMMA.16816.F32.BF16 R72, R12, R58, RZ ;  /* 0x0000003a0c48723c */ /* 0x000ff000000418ff */
[----:B------:R-:W-:Y:S08]  /*65e0*/  HMMA.16816.F32.BF16 R204, R4, R64, R80 ;  /* 0x0000004004cc723c */ /* 0x000ff00000041850 */
[----:B------:R-:W-:Y:S08]  /*65f0*/  HMMA.16816.F32.BF16 R168, R8, R60, R76 ;  /* 0x0000003c08a8723c */ /* 0x000ff0000004184c */
[----:B------:R-:W-:Y:S08]  /*6600*/  HMMA.16816.F32.BF16 R116, R16, R44, RZ ;  /* 0x0000002c1074723c */ /* 0x000ff000000418ff */
[----:B-1----:R-:W-:Y:S08]  /*6610*/  HMMA.16816.F32.BF16 R164, R4, R26, R72 ;  /* 0x0000001a04a4723c */ /* 0x002ff00000041848 */
[----:B------:R-:W-:Y:S08]  /*6620*/  HMMA.16816.F32.BF16 R108, R16, R56, RZ ;  /* 0x00000038106c723c */ /* 0x000ff000000418ff */
[C---:B------:R-:W-:Y:S08]  /*6630*/  HMMA.16816.F32.BF16 R96, R12.reuse, R44, RZ ;  /* 0x0000002c0c60723c */ /* 0x040ff000000418ff */
[C---:B------:R-:W-:Y:S08]  /*6640*/  HMMA.16816.F32.BF16 R88, R12.reuse, R56, RZ ;  /* 0x000000380c58723c */ /* 0x040ff000000418ff */
[C---:B------:R-:W-:Y:S08]  /*6650*/  HMMA.16816.F32.BF16 R84, R12.reuse, R38, RZ ;  /* 0x000000260c54723c */ /* 0x040ff000000418ff */
[C---:B------:R-:W-:Y:S08]  /*6660*/  HMMA.16816.F32.BF16 R80, R12.reuse, R46, RZ ;  /* 0x0000002e0c50723c */ /* 0x040ff000000418ff */
[C---:B------:R-:W-:Y:S08]  /*6670*/  HMMA.16816.F32.BF16 R76, R12.reuse, R50, RZ ;  /* 0x000000320c4c723c */ /* 0x040ff000000418ff */
[C---:B------:R-:W-:Y:S08]  /*6680*/  HMMA.16816.F32.BF16 R72, R12.reuse, R54, RZ ;  /* 0x000000360c48723c */ /* 0x040ff000000418ff */
[----:B------:R-:W-:Y:S08]  /*6690*/  HMMA.16816.F32.BF16 R12, R12, R70, RZ ;  /* 0x000000460c0c723c */ /* 0x000ff000000418ff */
[C---:B------:R-:W-:Y:S08]  /*66a0*/  HMMA.16816.F32.BF16 R144, R8.reuse, R40, R116 ;  /* 0x000000280890723c */ /* 0x040ff00000041874 */
[-C--:B------:R-:W-:Y:S08]  /*66b0*/  HMMA.16816.F32.BF16 R176, R8, R24.reuse, R108 ;  /* 0x0000001808b0723c */ /* 0x080ff0000004186c */
[C---:B------:R-:W-:Y:S08]  /*66c0*/  HMMA.16816.F32.BF16 R208, R4.reuse, R24, R88 ;  /* 0x0000001804d0723c */ /* 0x040ff00000041858 */
[C---:B------:R-:W-:Y:S07]  /*66d0*/  HMMA.16816.F32.BF16 R116, R4.reuse, R40, R96 ;  /* 0x000000280474723c */ /* 0x040fee0000041860 */
[----:B------:R-:W-:Y:S01]  /*66e0*/  MOV R41, R153 ;  /* 0x0000009900297202 */ /* 0x000fe20000000f00 */
[----:B------:R-:W-:Y:S01]  /*66f0*/  HMMA.16816.F32.BF16 R160, R4, R32, R92 ;  /* 0x0000002004a0723c */ /* 0x000fe2000004185c */
[----:B------:R-:W-:-:S07]  /*6700*/  MOV R40, R152 ;  /* 0x0000009800287202 */ /* 0x000fce0000000f00 */
[C---:B------:R-:W-:Y:S08]  /*6710*/  HMMA.16816.F32.BF16 R84, R4.reuse, R30, R84 ;  /* 0x0000001e0454723c */ /* 0x040ff00000041854 */
[C---:B------:R-:W-:Y:S08]  /*6720*/  HMMA.16816.F32.BF16 R88, R4.reuse, R42, R80 ;  /* 0x0000002a0458723c */ /* 0x040ff00000041850 */
[C---:B------:R-:W-:Y:S08]  /*6730*/  HMMA.16816.F32.BF16 R76, R4.reuse, R34, R76 ;  /* 0x00000022044c723c */ /* 0x040ff0000004184c */
[C---:B------:R-:W-:Y:S08]  /*6740*/  HMMA.16816.F32.BF16 R108, R4.reuse, R66, R72 ;  /* 0x00000042046c723c */ /* 0x040ff00000041848 */
[----:B------:R-:W-:Y:S08]  /*6750*/  HMMA.16816.F32.BF16 R12, R4, R62, R12 ;  /* 0x0000003e040c723c */ /* 0x000ff0000004180c */
[C---:B------:R-:W-:Y:S01]  /*6760*/  HMMA.16816.F32.BF16 R4, R16.reuse, R50, RZ ;  /* 0x000000321004723c */ /* 0x040fe200000418ff */
[----:B------:R-:W2:Y:S07]  /*6770*/  LDL.LU R51, [R1+0x24] ;  /* 0x0000240001337983 */ /* 0x000eae0000300800 */
[----:B------:R-:W-:Y:S08]  /*6780*/  HMMA.16816.F32.BF16 R44, R16, R46, RZ ;  /* 0x0000002e102c723c */ /* 0x000ff000000418ff */
[----:B------:R-:W-:Y:S01]  /*6790*/  HMMA.16816.F32.BF16 R152, R8, R32, R112 ;  /* 0x000000200898723c */ /* 0x000fe20000041870 */
[----:B------:R-:W1:Y:S07]  /*67a0*/  LDSM.16.MT88.4 R112, [R185+0x1400] ;  /* 0x00140000b970783b */ /* 0x000e6e0000004200 */
[----:B------:R-:W-:Y:S08]  /*67b0*/  HMMA.16816.F32.BF16 R36, R16, R38, RZ ;  /* 0x000000261024723c */ /* 0x000ff000000418ff */
[----:B------:R-:W-:Y:S07]  /*67c0*/  HMMA.16816.F32.BF16 R44, R8, R42, R44 ;  /* 0x0000002a082c723c */ /* 0x000fee000004182c */
[----:B------:R-:W-:-:S02]  /*67d0*/  MOV R43, R157 ;  /* 0x0000009d002b7202 */ /* 0x000fc40000000f00 */
[----:B------:R-:W-:Y:S02]  /*67e0*/  MOV R42, R156 ;  /* 0x0000009c002a7202 */ /* 0x000fe40000000f00 */
[----:B------:R-:W-:Y:S08]  /*67f0*/  HMMA.16816.F32.BF16 R156, R8, R34, R4 ;  /* 0x00000022089c723c */ /* 0x000ff00000041804 */
[----:B------:R-:W-:Y:S08]  /*6800*/  HMMA.16816.F32.BF16 R4, R16, R58, RZ ;  /* 0x0000003a1004723c */ /* 0x000ff000000418ff */
[C---:B------:R-:W-:Y:S11]  /*6810*/  HMMA.16816.F32.BF16 R36, R8.reuse, R30, R36 ;  /* 0x0000001e0824723c */ /* 0x040ff60000041824 */
[----:B------:R-:W-:Y:S05]  /*6820*/  @!UPT UIADD3 URZ, URZ, URZ, URZ ;  /* 0x0000003f3f3ff290 */ /* 0x000fea000fffe03f */
[----:B------:R-:W-:Y:S08]  /*6830*/  HMMA.16816.F32.BF16 R24, R8, R26, R4 ;  /* 0x0000001a0818723c */ /* 0x000ff00000041804 */
[----:B------:R-:W-:Y:S11]  /*6840*/  HMMA.16816.F32.BF16 R4, R16, R54, RZ ;  /* 0x000000361004723c */ /* 0x000ff600000418ff */
[----:B------:R-:W-:Y:S11]  /*6850*/  @!UPT UIADD3 URZ, URZ, URZ, URZ ;  /* 0x0000003f3f3ff290 */ /* 0x000ff6000fffe03f */
[----:B------:R-:W-:Y:S02]  /*6860*/  @!UPT UIADD3 URZ, URZ, URZ, URZ ;  /* 0x0000003f3f3ff290 */ /* 0x000fe4000fffe03f */
[----:B------:R-:W-:Y:S07]  /*6870*/  HMMA.16816.F32.BF16 R80, R8, R66, R4 ;  /* 0x000000420850723c */ /* 0x000fee0000041804 */
[----:B------:R-:W-:-:S04]  /*6880*/  FFMA.FTZ R4, R140, c[0x0][0x2d0], -R20 ;  /* 0x0000b4008c047a23 */ /* 0x000fc80000010814 */
[----:B------:R3:W-:Y:S02]  /*6890*/  MUFU.EX2 R32, R4 ;  /* 0x0000000400207308 */ /* 0x0007e40000000800 */
[----:B---3--:R-:W-:-:S06]  /*68a0*/  FFMA.FTZ R4, R131, c[0x0][0x2d0], -R20 ;  /* 0x0000b40083047a23 */ /* 0x008fcc0000010814 */
[----:B------:R3:W-:Y:S02]  /*68b0*/  MUFU.EX2 R33, R4 ;  /* 0x0000000400217308 */ /* 0x0007e40000000800 */
[----:B---3--:R-:W-:-:S06]  /*68c0*/  FFMA.FTZ R4, R130, c[0x0][0x2d0], -R20 ;  /* 0x0000b40082047a23 */ /* 0x008fcc0000010814 */
[----:B------:R3:W-:Y:S02]  /*68d0*/  MUFU.EX2 R34, R4 ;  /* 0x0000000400227308 */ /* 0x0007e40000000800 */
[----:B---3--:R-:W-:-:S06]  /*68e0*/  FFMA.FTZ R4, R129, c[0x0][0x2d0], -R20 ;  /* 0x0000b40081047a23 */ /* 0x008fcc0000010814 */
[----:B------:R3:W-:Y:S02]  /*68f0*/  MUFU.EX2 R221, R4 ;  /* 0x0000000400dd7308 */ /* 0x0007e40000000800 */
[----:B---3--:R-:W-:Y:S01]  /*6900*/  FFMA.FTZ R4, R128, c[0x0][0x2d0], -R3 ;  /* 0x0000b40080047a23 */ /* 0x008fe20000010803 */
[----:B------:R-:W-:Y:S01]  /*6910*/  HMMA.16816.F32.BF16 R16, R16, R70, RZ ;  /* 0x000000461010723c */ /* 0x000fe200000418ff */
[----:B------:R-:W-:Y:S01]  /*6920*/  FADD.FTZ R5, R215, R213 ;  /* 0x000000d5d7057221 */ /* 0x000fe20000010000 */
[----:B------:R-:W-:Y:S03]  /*6930*/  LDSM.16.MT88.4 R128, [R185+0x800] ;  /* 0x00080000b980783b */ /* 0x000fe60000004200 */
[----:B------:R3:W-:Y:S02]  /*6940*/  MUFU.EX2 R29, R4 ;  /* 0x00000004001d7308 */ /* 0x0007e40000000800 */
[----:B---3--:R-:W-:-:S06]  /*6950*/  FFMA.FTZ R4, R127, c[0x0][0x2d0], -R3 ;  /* 0x0000b4007f047a23 */ /* 0x008fcc0000010803 */
[----:B------:R3:W-:Y:S02]  /*6960*/  MUFU.EX2 R30, R4 ;  /* 0x00000004001e7308 */ /* 0x0007e40000000800 */
[--C-:B---3--:R-:W-:Y:S02]  /*6970*/  FFMA.FTZ R4, R126, c[0x0][0x2d0], -R3.reuse ;  /* 0x0000b4007e047a23 */ /* 0x108fe40000010803 */
[----:B------:R-:W-:-:S04]  /*6980*/  FFMA.FTZ R3, R125, c[0x0][0x2d0], -R3 ;  /* 0x0000b4007d037a23 */ /* 0x000fc80000010803 */
[----:B------:R3:W-:Y:S02]  /*6990*/  MUFU.EX2 R224, R3 ;  /* 0x0000000300e07308 */ /* 0x0007e40000000800 */
[----:B---3--:R-:W-:-:S06]  /*69a0*/  FFMA.FTZ R3, R124, c[0x0][0x2d0], -R2 ;  /* 0x0000b4007c037a23 */ /* 0x008fcc0000010802 */
[----:B------:R3:W-:Y:S01]  /*69b0*/  MUFU.EX2 R22, R3 ;  /* 0x0000000300167308 */ /* 0x0007e20000000800 */
[----:B------:R-:W-:Y:S02]  /*69c0*/  FADD.FTZ R6, R142, R21 ;  /* 0x000000158e067221 */ /* 0x000fe40000010000 */
[----:B---3--:R-:W-:-:S05]  /*69d0*/  FFMA.FTZ R3, R123, c[0x0][0x2d0], -R2 ;  /* 0x0000b4007b037a23 */ /* 0x008fca0000010802 */
[----:B------:R3:W4:Y:S02]  /*69e0*/  MUFU.EX2 R23, R3 ;  /* 0x0000000300177308 */ /* 0x0007240000000800 */
[--C-:B---3--:R-:W-:Y:S02]  /*69f0*/  FFMA.FTZ R3, R122, c[0x0][0x2d0], -R2.reuse ;  /* 0x0000b4007a037a23 */ /* 0x108fe40000010802 */
[----:B------:R-:W-:-:S04]  /*6a00*/  FFMA.FTZ R2, R121, c[0x0][0x2d0], -R2 ;  /* 0x0000b40079027a23 */ /* 0x000fc80000010802 */
[----:B------:R3:W-:Y:S02]  /*6a10*/  MUFU.EX2 R213, R2 ;  /* 0x0000000200d57308 */ /* 0x0007e40000000800 */
[----:B---3--:R-:W-:-:S06]  /*6a20*/  FFMA.FTZ R2, R106, c[0x0][0x2d0], -R0 ;  /* 0x0000b4006a027a23 */ /* 0x008fcc0000010800 */
[----:B------:R3:W-:Y:S08]  /*6a30*/  MUFU.EX2 R21, R2 ;  /* 0x0000000200157308 */ /* 0x0007f00000000800 */
[----:B------:R5:W-:Y:S01]  /*6a40*/  MUFU.EX2 R31, R4 ;  /* 0x00000004001f7308 */ /* 0x000be20000000800 */
[----:B---3--:R-:W-:Y:S02]  /*6a50*/  FFMA.FTZ R2, R120, c[0x0][0x2d0], -R0 ;  /* 0x0000b40078027a23 */ /* 0x008fe40000010800 */
[----:B------:R-:W3:Y:S05]  /*6a60*/  LDSM.16.MT88.4 R120, [R186+0x800] ;  /* 0x00080000ba78783b */ /* 0x000eea0000004200 */
[----:B------:R1:W1:Y:S01]  /*6a70*/  MUFU.EX2 R28, R3 ;  /* 0x00000003001c7308 */ /* 0x0002620000000800 */
[----:B-----5:R-:W-:Y:S01]  /*6a80*/  FADD.FTZ R4, R150, R149 ;  /* 0x0000009596047221 */ /* 0x020fe20000010000 */
[----:B------:R-:W-:Y:S01]  /*6a90*/  HMMA.16816.F32.BF16 R16, R8, R62, R16 ;  /* 0x0000003e0810723c */ /* 0x000fe20000041810 */
[----:B------:R-:W-:-:S02]  /*6aa0*/  FADD.FTZ R5, R219, R5 ;  /* 0x00000005db057221 */ /* 0x000fc40000010000 */
[----:B------:R-:W-:-:S03]  /*6ab0*/  FADD.FTZ R4, R151, R4 ;  /* 0x0000000497047221 */ /* 0x000fc60000010000 */
[----:B------:R-:W5:Y:S01]  /*6ac0*/  MUFU.EX2 R11, R2 ;  /* 0x00000002000b7308 */ /* 0x000f620000000800 */
[----:B------:R-:W-:Y:S01]  /*6ad0*/  FADD.FTZ R6, R143, R6 ;  /* 0x000000068f067221 */ /* 0x000fe20000010000 */
[----:B----4-:R-:W-:Y:S01]  /*6ae0*/  F2FP.BF16.PACK_AB R92, R23, R22 ;  /* 0x00000016175c723e */ /* 0x010fe200000010ff */
[--C-:B-1----:R-:W-:Y:S01]  /*6af0*/  FFMA.FTZ R3, R107, c[0x0][0x2d0], -R0.reuse ;  /* 0x0000b4006b037a23 */ /* 0x102fe20000010800 */
[----:B------:R-:W-:Y:S01]  /*6b00*/  F2FP.BF16.PACK_AB R94, R213, R28 ;  /* 0x0000001cd55e723e */ /* 0x000fe200000010ff */
[----:B------:R-:W-:Y:S01]  /*6b10*/  FFMA.FTZ R0, R105, c[0x0][0x2d0], -R0 ;  /* 0x0000b40069007a23 */ /* 0x000fe20000010800 */
[----:B------:R-:W-:Y:S01]  /*6b20*/  F2FP.BF16.PACK_AB R96, R33, R32 ;  /* 0x000000202160723e */ /* 0x000fe200000010ff */
[----:B------:R-:W-:Y:S01]  /*6b30*/  FADD.FTZ R10, R214, R4 ;  /* 0x00000004d60a7221 */ /* 0x000fe20000010000 */
[----:B------:R-:W-:Y:S01]  /*6b40*/  MUFU.EX2 R20, R3 ;  /* 0x0000000300147308 */ /* 0x000fe20000000800 */
[----:B------:R-:W-:Y:S01]  /*6b50*/  F2FP.BF16.PACK_AB R97, R30, R29 ;  /* 0x0000001d1e61723e */ /* 0x000fe200000010ff */
[----:B------:R-:W-:Y:S06]  /*6b60*/  LDSM.16.MT88.4 R60, [R186+0x1400] ;  /* 0x00140000ba3c783b */ /* 0x000fec0000004200 */
[----:B------:R-:W1:Y:S01]  /*6b70*/  MUFU.EX2 R214, R0 ;  /* 0x0000000000d67308 */ /* 0x000e620000000800 */
[----:B------:R-:W-:-:S02]  /*6b80*/  FADD.FTZ R9, R220, R5 ;  /* 0x00000005dc097221 */ /* 0x000fc40000010000 */
[----:B------:R-:W-:Y:S02]  /*6b90*/  FADD.FTZ R8, R212, R6 ;  /* 0x00000006d4087221 */ /* 0x000fe40000010000 */
[----:B------:R-:W4:Y:S01]  /*6ba0*/  LDSM.16.MT88.4 R4, [R186+0x2000] ;  /* 0x00200000ba04783b */ /* 0x000f220000004200 */
[----:B-----5:R-:W-:Y:S02]  /*6bb0*/  F2FP.BF16.PACK_AB R93, R11, R21 ;  /* 0x000000150b5d723e */ /* 0x020fe400000010ff */
[----:B------:R-:W-:Y:S02]  /*6bc0*/  F2FP.BF16.PACK_AB R98, R221, R34 ;  /* 0x00000022dd62723e */ /* 0x000fe400000010ff */
[----:B------:R-:W-:Y:S02]  /*6bd0*/  F2FP.BF16.PACK_AB R99, R224, R31 ;  /* 0x0000001fe063723e */ /* 0x000fe400000010ff */
[----:B-1----:R-:W-:-:S05]  /*6be0*/  F2FP.BF16.PACK_AB R95, R214, R20 ;  /* 0x00000014d65f723e */ /* 0x002fca00000010ff */
[----:B------:R-:W-:Y:S08]  /*6bf0*/  HMMA.16816.F32.BF16 R152, R96, R112, R152 ;  /* 0x000000706098723c */ /* 0x000ff00000041898 */
[C---:B---3--:R-:W-:Y:S08]  /*6c00*/  HMMA.16816.F32.BF16 R124, R92.reuse, R120, R116 ;  /* 0x000000785c7c723c */ /* 0x048ff00000041874 */
[----:B------:R-:W-:Y:S08]  /*6c10*/  HMMA.16816.F32.BF16 R116, R92, R112, R160 ;  /* 0x000000705c74723c */ /* 0x000ff000000418a0 */
[----:B------:R-:W-:Y:S01]  /*6c20*/  HMMA.16816.F32.BF16 R156, R96, R114, R156 ;  /* 0x00000072609c723c */ /* 0x000fe2000004189c */
[----:B------:R-:W-:-:S07]  /*6c30*/  MOV R72, c[0x0][0x2c4] ;  /* 0x0000b10000487a02 */ /* 0x000fce0000000f00 */
[----:B------:R-:W-:Y:S01]  /*6c40*/  HMMA.16816.F32.BF16 R112, R92, R114, R76 ;  /* 0x000000725c70723c */ /* 0x000fe2000004184c */
[----:B------:R-:W1:Y:S01]  /*6c50*/  LDSM.16.MT88.4 R76, [R185+0x2000] ;  /* 0x00200000b94c783b */ /* 0x000e620000004200 */
[----:B------:R-:W-:Y:S01]  /*6c60*/  ISETP.NE.AND P1, PT, R72, 0x1, PT ;  /* 0x000000014800780c */ /* 0x000fe20003f25270 */
[----:B------:R-:W-:-:S04]  /*6c70*/  FADD.FTZ R2, R141, R100 ;  /* 0x000000648d027221 */ /* 0x000fc80000010000 */
[----:B------:R-:W-:Y:S01]  /*6c80*/  FADD.FTZ R3, R148, R2 ;  /* 0x0000000294037221 */ /* 0x000fe20000010000 */
[----:B------:R-:W-:Y:S01]  /*6c90*/  HMMA.16816.F32.BF16 R136, R96, R128, R136 ;  /* 0x000000806088723c */ /* 0x000fe20000041888 */
[----:B------:R-:W-:-:S06]  /*6ca0*/  MOV R0, R252 ;  /* 0x000000fc00007202 */ /* 0x000fcc0000000f00 */
[----:B------:R-:W-:Y:S01]  /*6cb0*/  @P1 IMAD.HI.U32 R2, R252, c[0x0][0x2c8], RZ ;  /* 0x0000b200fc021a27 */ /* 0x000fe200078e00ff */
[----:B------:R-:W-:Y:S04]  /*6cc0*/  HMMA.16816.F32.BF16 R132, R92, R128, R132 ;  /* 0x000000805c84723c */ /* 0x000fe80000041884 */
[----:B------:R-:W-:-:S04]  /*6cd0*/  @P1 SHF.R.U32.HI R0, RZ, c[0x0][0x2cc], R2 ;  /* 0x0000b300ff001a19 */ /* 0x000fc80000011602 */
[----:B------:R-:W-:Y:S01]  /*6ce0*/  HMMA.16816.F32.BF16 R140, R96, R130, R36 ;  /* 0x00000082608c723c */ /* 0x000fe20000041824 */
[----:B--2---:R-:W-:-:S07]  /*6cf0*/  IADD3 R2, R51, R0, RZ ;  /* 0x0000000033027210 */ /* 0x004fce0007ffe0ff */
[----:B------:R-:W-:Y:S01]  /*6d00*/  HMMA.16816.F32.BF16 R144, R96, R120, R144 ;  /* 0x000000786090723c */ /* 0x000fe20000041890 */
[----:B------:R-:W-:-:S07]  /*6d10*/  FADD.FTZ R0, R42, R9 ;  /* 0x000000092a007221 */ /* 0x000fce0000010000 */
[----:B------:R-:W-:Y:S08]  /*6d20*/  HMMA.16816.F32.BF16 R148, R96, R122, R44 ;  /* 0x0000007a6094723c */ /* 0x000ff0000004182c */
[C---:B------:R-:W-:Y:S08]  /*6d30*/  HMMA.16816.F32.BF16 R128, R92.reuse, R130, R84 ;  /* 0x000000825c80723c */ /* 0x040ff00000041854 */
[----:B------:R-:W-:Y:S08]  /*6d40*/  HMMA.16816.F32.BF16 R120, R92, R122, R88 ;  /* 0x0000007a5c78723c */ /* 0x000ff00000041858 */
[-C--:B----4-:R-:W-:Y:S08]  /*6d50*/  HMMA.16816.F32.BF16 R84, R96, R4.reuse, R168 ;  /* 0x000000046054723c */ /* 0x090ff000000418a8 */
        /* <DEDUP_REMOVED lines=14> */
[----:B-1----:R-:W-:Y:S01]  /*6e40*/  HMMA.16816.F32.BF16 R68, R96, R76, R172 ;  /* 0x0000004c6044723c */ /* 0x002fe200000418ac */
[----:B------:R-:W-:-:S02]  /*6e50*/  FADD.FTZ R3, R49, R3 ;  /* 0x0000000331037221 */ /* 0x000fc40000010000 */
[----:B------:R-:W-:-:S05]  /*6e60*/  FADD.FTZ R0, R48, R0 ;  /* 0x0000000030007221 */ /* 0x000fca0000010000 */
[----:B------:R-:W-:Y:S01]  /*6e70*/  HMMA.16816.F32.BF16 R64, R96, R62, R24 ;  /* 0x0000003e6040723c */ /* 0x000fe20000041818 */
[----:B------:R-:W-:Y:S02]  /*6e80*/  FADD.FTZ R4, R233, R4 ;  /* 0x00000004e9047221 */ /* 0x000fe40000010000 */
[----:B------:R-:W-:-:S05]  /*6e90*/  FADD.FTZ R5, R226, R5 ;  /* 0x00000005e2057221 */ /* 0x000fca0000010000 */
[----:B------:R-:W-:Y:S01]  /*6ea0*/  HMMA.16816.F32.BF16 R80, R96, R78, R80 ;  /* 0x0000004e6050723c */ /* 0x000fe20000041850 */
[----:B------:R-:W-:-:S07]  /*6eb0*/  FADD.FTZ R3, R29, R3 ;  /* 0x000000031d037221 */ /* 0x000fce0000010000 */
[----:B------:R-:W-:Y:S07]  /*6ec0*/  HMMA.16816.F32.BF16 R96, R96, R6, R16 ;  /* 0x000000066060723c */ /* 0x000fee0000041810 */
[----:B------:R-:W-:Y:S01]  /*6ed0*/  MOV R16, c[0x0][0x32c] ;  /* 0x0000cb0000107a02 */ /* 0x000fe20000000f00 */
[----:B------:R-:W-:-:S03]  /*6ee0*/  FADD.FTZ R0, R32, R0 ;  /* 0x0000000020007221 */ /* 0x000fc60000010000 */
[----:B------:R-:W-:Y:S01]  /*6ef0*/  ISETP.GE.AND P0, PT, R16, 0x1, PT ;  /* 0x000000011000780c */ /* 0x000fe20003f06270 */
[----:B------:R-:W-:Y:S02]  /*6f00*/  FADD.FTZ R4, R22, R4 ;  /* 0x0000000416047221 */ /* 0x000fe40000010000 */
[----:B------:R-:W-:Y:S02]  /*6f10*/  FADD.FTZ R5, R21, R5 ;  /* 0x0000000515057221 */ /* 0x000fe40000010000 */
        /* <DEDUP_REMOVED lines=10> */
[----:B------:R-:W-:Y:S01]  /*6fc0*/  FADD.FTZ R224, R224, R3 ;  /* 0x00000003e0e07221 */ /* 0x000fe20000010000 */
[----:B------:R-:W-:Y:S01]  /*6fd0*/  IADD3 R201, R201, -0x2, RZ ;  /* 0xfffffffec9c97810 */ /* 0x000fe20007ffe0ff */
[----:B------:R-:W-:Y:S01]  /*6fe0*/  FADD.FTZ R221, R221, R0 ;  /* 0x00000000dddd7221 */ /* 0x000fe20000010000 */
[----:B------:R-:W-:-:S04]  /*6ff0*/  IADD3 R3, R2, c[0x0][0x328], RZ ;  /* 0x0000ca0002037a10 */ /* 0x000fc80007ffe0ff */
[----:B------:R-:W-:Y:S01]  /*7000*/  HMMA.16816.F32.BF16 R60, R92, R62, R164 ;  /* 0x0000003e5c3c723c */ /* 0x000fe200000418a4 */
[----:B------:R-:W-:Y:S02]  /*7010*/  FADD.FTZ R213, R213, R4 ;  /* 0x00000004d5d57221 */ /* 0x000fe40000010000 */
[----:B------:R-:W-:-:S05]  /*7020*/  FADD.FTZ R214, R214, R5 ;  /* 0x00000005d6d67221 */ /* 0x000fca0000010000 */
[C---:B------:R-:W-:Y:S08]  /*7030*/  HMMA.16816.F32.BF16 R76, R92.reuse, R78, R108 ;  /* 0x0000004e5c4c723c */ /* 0x040ff0000004186c */
[----:B------:R-:W-:Y:S01]  /*7040*/  HMMA.16816.F32.BF16 R92, R92, R6, R12 ;  /* 0x000000065c5c723c */ /* 0x000fe2000004180c */
[----:B------:R-:W-:Y:S07]  /*7050*/  @!P0 BRA `(.L_x_617) ;  /* 0x0000013000008947 */ /* 0x000fee0003800000 */
[C---:B------:R-:W-:Y:S01]  /*7060*/  ISETP.GT.AND P0, PT, R2.reuse, RZ, PT ;  /* 0x000000ff0200720c */ /* 0x040fe20003f04270 */
[----:B------:R-:W-:Y:S01]  /*7070*/  BSSY B0, `(.L_x_618) ;  /* 0x000000e000007945 */ /* 0x000fe20003800000 */
[----:B------:R-:W-:-:S11]  /*7080*/  IADD3 R0, R2, -0x1, RZ ;  /* 0xffffffff02007810 */ /* 0x000fd60007ffe0ff */
[----:B------:R-:W-:Y:S05]  /*7090*/  @P0 BRA `(.L_x_619) ;  /* 0x0000007000000947 */ /* 0x000fea0003800000 */
[----:B------:R-:W-:-:S05]  /*70a0*/  IMAD.MOV.U32 R0, RZ, RZ, 0x1 ;  /* 0x00000001ff007424 */ /* 0x000fca00078e00ff */
[----:B------:R-:W-:Y:S01]  /*70b0*/  ISETP.NE.AND P0, PT, R0, c[0x0][0x32c], PT ;  /* 0x0000cb0000007a0c */ /* 0x000fe20003f05270 */
[----:B------:R-:W-:-:S12]  /*70c0*/  IMAD.MOV R0, RZ, RZ, -R2 ;  /* 0x000000ffff007224 */ /* 0x000fd800078e0a02 */
[----:B------:R-:W-:-:S05]  /*70d0*/  @P0 IMAD.HI.U32 R2, R0, c[0x0][0x330], RZ ;  /* 0x0000cc0000020a27 */ /* 0x000fca00078e00ff */
[----:B------:R-:W-:-:S04]  /*70e0*/  @P0 SHF.R.U32.HI R0, RZ, c[0x0][0x334], R2 ;  /* 0x0000cd00ff000a19 */ /* 0x000fc80000011602 */
[----:B------:R-:W-:Y:S01]  /*70f0*/  LOP3.LUT R0, RZ, R0, RZ, 0x33, !PT ;  /* 0x00000000ff007212 */ /* 0x000fe200078e33ff */
[----:B------:R-:W-:Y:S05]  /*7100*/  BRA `(.L_x_620) ;  /* 0x0000004000007947 */ /* 0x000fea0003800000 */
.L_x_619:
[----:B------:R-:W-:-:S04]  /*7110*/  MOV R2, 0x1 ;  /* 0x0000000100027802 */ /* 0x000fc80000000f00 */
[----:B------:R-:W-:-:S13]  /*7120*/  ISETP.NE.AND P0, PT, R2, c[0x0][0x32c], PT ;  /* 0x0000cb0002007a0c */ /* 0x000fda0003f05270 */
[----:B------:R-:W-:-:S05]  /*7130*/  @P0 IMAD.HI.U32 R2, R0, c[0x0][0x330], RZ ;  /* 0x0000cc0000020a27 */ /* 0x000fca00078e00ff */
[----:B------:R-:W-:Y:S02]  /*7140*/  @P0 SHF.R.U32.HI R0, RZ, c[0x0][0x334], R2 ;  /* 0x0000cd00ff000a19 */ /* 0x000fe40000011602 */
.L_x_620:
[----:B------:R-:W-:Y:S05]  /*7150*/  BSYNC B0 ;  /* 0x0000000000007941 */ /* 0x000fea0003800000 */
.L_x_618:
[----:B------:R-:W-:-:S05]  /*7160*/  MOV R2, c[0x0][0x32c] ;  /* 0x0000cb0000027a02 */ /* 0x000fca0000000f00 */
[----:B------:R-:W-:-:S05]  /*7170*/  IMAD R0, R0, R2, c[0x0][0x32c] ;  /* 0x0000cb0000007624 */ /* 0x000fca00078e0202 */
[----:B------:R-:W-:-:S05]  /*7180*/  IMNMX R3, R3, R0, PT ;  /* 0x0000000003037217 */ /* 0x000fca0003800200 */
.L_x_617:
        /* <DEDUP_REMOVED lines=9> */
[----:B------:R-:W-:Y:S02]  /*7220*/  MOV R107, R102 ;  /* 0x00000066006b7202 */ /* 0x000fe40000000f00 */
.L_x_654:
[----:B------:R-:W-:Y:S04]  /*7230*/  DEPBAR.LE SB0, 0x0 ;  /* 0x000080000000791a */ /* 0x000fe80000000000 */
[----:B------:R-:W-:Y:S01]  /*7240*/  WARPSYNC 0xffffffff ;  /* 0xffffffff00007948 */ /* 0x000fe20003800000 */
[----:B------:R-:W-:Y:S01]  /*7250*/  BAR.SYNC.DEFER_BLOCKING 0x0 ;  /* 0x0000000000007b1d */ /* 0x000fe20000010000 */
[----:B------:R-:W-:Y:S05]  /*7260*/  ISETP.GT.AND P0, PT, R239, R201, PT ;  /* 0x000000c9ef00720c */ /* 0x000fea0003f04270 */
[----:B------:R1:W2:Y:S01]  /*7270*/  LDSM.16.M88.4 R48, [R187] ;  /* 0x00000000bb30783b */ /* 0x0002a20000000200 */
[----:B------:R-:W-:Y:S03]  /*7280*/  BSSY B0, `(.L_x_622) ;  /* 0x0000043000007945 */ /* 0x000fe60003800000 */
[----:B------:R1:W3:Y:S04]  /*7290*/  LDSM.16.M88.4 R44, [R187+0x1000] ;  /* 0x00100000bb2c783b */ /* 0x0002e80000000200 */
[----:B------:R1:W4:Y:S04]  /*72a0*/  LDSM.16.M88.4 R16, [R184] ;  /* 0x00000000b810783b */ /* 0x0003280000000200 */
[----:B------:R1:W1:Y:S04]  /*72b0*/  LDSM.16.M88.4 R32, [R184+0x400] ;  /* 0x00040000b820783b */ /* 0x0002680000000200 */
[----:B------:R1:W1:Y:S04]  /*72c0*/  LDSM.16.M88.4 R100, [R184+0x800] ;  /* 0x00080000b864783b */ /* 0x0002680000000200 */
[----:B------:R1:W1:Y:S04]  /*72d0*/  LDSM.16.M88.4 R160, [R188] ;  /* 0x00000000bca0783b */ /* 0x0002680000000200 */
[----:B------:R1:W1:Y:S04]  /*72e0*/  LDSM.16.M88.4 R168, [R188+0x1000] ;  /* 0x00100000bca8783b */ /* 0x0002680000000200 */
[----:B------:R1:W1:Y:S04]  /*72f0*/  LDSM.16.M88.4 R164, [R189] ;  /* 0x00000000bda4783b */ /* 0x0002680000000200 */
[----:B------:R1:W1:Y:S04]  /*7300*/  LDSM.16.M88.4 R172, [R197] ;  /* 0x00000000c5ac783b */ /* 0x0002680000000200 */
[----:B------:R1:W1:Y:S01]  /*7310*/  LDSM.16.M88.4 R176, [R196] ;  /* 0x00000000c4b0783b */ /* 0x0002620000000200 */
[----:B------:R-:W-:-:S05]  /*7320*/  @P0 BRA `(.L_x_623) ;  /* 0x0000038000000947 */ /* 0x000fca0003800000 */
[----:B------:R-:W-:Y:S01]  /*7330*/  IMAD.WIDE.U32 R2, R202, c[0x0][0x208], RZ ;  /* 0x00008200ca027a25 */ /* 0x000fe200078e00ff */
[----:B------:R-:W-:Y:S05]  /*7340*/  SHF.R.S32.HI R0, RZ, 0x1f, R202 ;  /* 0x0000001fff007819 */ /* 0x000fea00000114ca */
[----:B------:R-:W-:Y:S04]  /*7350*/  IMAD R0, R0, c[0x0][0x208], RZ ;  /* 0x0000820000007a24 */ /* 0x000fe800078e02ff */
[----:B------:R-:W-:Y:S05]  /*7360*/  IMAD R0, R202, c[0x0][0x20c], R0 ;  /* 0x00008300ca007a24 */ /* 0x000fea00078e0200 */
[----:B------:R-:W-:Y:S02]  /*7370*/  IADD3 R3, R3, R0, RZ ;  /* 0x0000000003037210 */ /* 0x000fe40007ffe0ff */
[----:B------:R-:W-:Y:S03]  /*7380*/  SHF.R.S32.HI R0, RZ, 0x1f, R200 ;  /* 0x0000001fff007819 */ /* 0x000fe600000114c8 */
        /* <DEDUP_REMOVED lines=8> */
[----:B------:R4:W3:Y:S02]  /*7410*/  SHFL.IDX PT, R4, R5, RZ, 0x1c1f ;  /* 0x001c1fff05047589 */ /* 0x0008e400000e0000 */
.L_x_796:
[----:B------:R-:W-:-:S05]  /*7420*/  BRA.DIV ~URZ, `(.L_x_625) ;  /* 0x000117a27f007947 */ /* 0x000fca000b800000 */
[----:B------:R4:W3:Y:S02]  /*7430*/  SHFL.IDX PT, R0, R10, RZ, 0x1c1f ;  /* 0x001c1fff0a007589 */ /* 0x0008e400000e0000 */
.L_x_797:
[----:B------:R-:W5:Y:S01]  /*7440*/  S2R R11, SR_TID.X ;  /* 0x00000000000b7919 */ /* 0x000f620000002100 */
[C---:B------:R-:W-:Y:S01]  /*7450*/  ISETP.GE.AND P3, PT, R203.reuse, c[0x0][0x1d4], PT ;  /* 0x00007500cb007a0c */ /* 0x040fe20003f66270 */
[----:B------:R-:W-:Y:S01]  /*7460*/  IMAD.SHL.U32 R6, R203, 0x2, RZ ;  /* 0x00000002cb067824 */ /* 0x000fe200078e00ff */
[C---:B------:R-:W-:Y:S01]  /*7470*/  ISETP.GE.AND P2, PT, R237.reuse, c[0x0][0x1d4], PT ;  /* 0x00007500ed007a0c */ /* 0x040fe20003f46270 */
[----:B------:R-:W-:Y:S02]  /*7480*/  IMAD.SHL.U32 R3, R237, 0x2, RZ ;  /* 0x00000002ed037824 */ /* 0x000fe400078e00ff */
[----:B------:R-:W-:Y:S01]  /*7490*/  IMAD.SHL.U32 R2, R238, 0x2, RZ ;  /* 0x00000002ee027824 */ /* 0x000fe200078e00ff */
[C---:B---3--:R-:W-:Y:S02]  /*74a0*/  IADD3 R8, P0, R0.reuse, R6, RZ ;  /* 0x0000000600087210 */ /* 0x048fe40007f1e0ff */
[----:B------:R-:W-:Y:S03]  /*74b0*/  IADD3 R6, P1, R0, R3, RZ ;  /* 0x0000000300067210 */ /* 0x000fe60007f3e0ff */
[----:B------:R-:W-:Y:S01]  /*74c0*/  IMAD.X R9, R4, 0x1, R218, P0 ;  /* 0x0000000104097824 */ /* 0x000fe200000e06da */
[----:B------:R-:W-:Y:S01]  /*74d0*/  IADD3 R2, P0, R0, R2, RZ ;  /* 0x0000000200027210 */ /* 0x000fe20007f1e0ff */
[----:B------:R-:W-:Y:S01]  /*74e0*/  IMAD.X R7, R4, 0x1, R216, P1 ;  /* 0x0000000104077824 */ /* 0x000fe200008e06d8 */
[----:B------:R-:W-:Y:S02]  /*74f0*/  ISETP.GE.AND P1, PT, R238, c[0x0][0x1d4], PT ;  /* 0x00007500ee007a0c */ /* 0x000fe40003f26270 */
[----:B------:R-:W-:Y:S01]  /*7500*/  @!PT LDS RZ, [RZ] ;  /* 0x00000000fffff984 */ /* 0x000fe20000000800 */
[----:B------:R-:W-:Y:S01]  /*7510*/  @!PT LDS RZ, [RZ] ;  /* 0x00000000fffff984 */ /* 0x000fe20000000800 */
[----:B------:R-:W-:Y:S01]  /*7520*/  @!PT LDS RZ, [RZ] ;  /* 0x00000000fffff984 */ /* 0x000fe20000000800 */
[----:B------:R3:W-:Y:S01]  /*7530*/  LDGSTS.E.BYPASS.LTC128B.128 [R199+0x1880], [R8.64], !P3 ;  /* 0x0188000008c77fae */ /* 0x0007e2000d901d46 */
[----:B------:R-:W-:Y:S03]  /*7540*/  IMAD.X R3, R4, 0x1, R217, P0 ;  /* 0x0000000104037824 */ /* 0x000fe600000e06d9 */
[----:B------:R3:W-:Y:S01]  /*7550*/  LDGSTS.E.BYPASS.LTC128B.128 [R199+0x2480], [R6.64], !P2 ;  /* 0x0248000006c77fae */ /* 0x0007e2000d101d46 */
[----:B-----5:R-:W-:Y:S06]  /*7560*/  ISETP.GT.AND P4, PT, R11, 0x3f, PT ;  /* 0x0000003f0b00780c */ /* 0x020fec0003f84270 */
[----:B------:R3:W-:Y:S07]  /*7570*/  LDGSTS.E.BYPASS.LTC128B.128 [R199+0x3080], [R2.64], !P1 ;  /* 0x0308000002c77fae */ /* 0x0007ee000c901d46 */
[----:B------:R-:W-:-:S05]  /*7580*/  @P4 BRA `(.L_x_623) ;  /* 0x0000012000004947 */ /* 0x000fca0003800000 */
[----:B------:R-:W-:-:S05]  /*7590*/  BRA.DIV ~URZ, `(.L_x_626) ;  /* 0x000116a27f007947 */ /* 0x000fca000b800000 */
[----:B------:R3:W4:Y:S04]  /*75a0*/  SHFL.IDX PT, R4, R5, 0x1, 0x1c1f ;  /* 0x003c1f0005047f89 */ /* 0x00072800000e0000 */
[----:B------:R3:W2:Y:S02]  /*75b0*/  SHFL.IDX PT, R0, R10, 0x1, 0x1c1f ;  /* 0x003c1f000a007f89 */ /* 0x0006a400000e0000 */
.L_x_798:
[----:B---3--:R-:W-:Y:S02]  /*75c0*/  IMAD.SHL.U32 R2, R203, 0x2, RZ ;  /* 0x00000002cb027824 */ /* 0x008fe400078e00ff */
[----:B------:R-:W-:Y:S03]  /*75d0*/  IMAD.SHL.U32 R3, R237, 0x2, RZ ;  /* 0x00000002ed037824 */ /* 0x000fe600078e00ff */
[----:B--2---:R-:W-:Y:S02]  /*75e0*/  IADD3 R8, P0, R0, R2, RZ ;  /* 0x0000000200087210 */ /* 0x004fe40007f1e0ff */
[----:B------:R-:W-:Y:S03]  /*75f0*/  SHF.L.U32 R2, R238, 0x1, RZ ;  /* 0x00000001ee027819 */ /* 0x000fe600000006ff */
[----:B----4-:R-:W-:Y:S01]  /*7600*/  IMAD.X R9, R4, 0x1, R218, P0 ;  /* 0x0000000104097824 */ /* 0x010fe200000e06da */
[----:B------:R-:W-:Y:S04]  /*7610*/  IADD3 R6, P0, R0, R3, RZ ;  /* 0x0000000300067210 */ /* 0x000fe80007f1e0ff */
[----:B------:R-:W-:Y:S01]  /*7620*/  @!PT LDS RZ, [RZ] ;  /* 0x00000000fffff984 */ /* 0x000fe20000000800 */
[----:B------:R-:W-:Y:S01]  /*7630*/  @!PT LDS RZ, [RZ] ;  /* 0x00000000fffff984 */ /* 0x000fe20000000800 */
[----:B------:R-:W-:Y:S01]  /*7640*/  @!PT LDS RZ, [RZ] ;  /* 0x00000000fffff984 */ /* 0x000fe20000000800 */
[----:B------:R2:W-:Y:S01]  /*7650*/  LDGSTS.E.BYPASS.LTC128B.128 [R199+0x2080], [R8.64], !P3 ;  /* 0x0208000008c77fae */ /* 0x0005e2000d901d46 */
[----:B------:R-:W-:Y:S02]  /*7660*/  IADD3.X R7, R4, R216, RZ, P0, !PT ;  /* 0x000000d804077210 */ /* 0x000fe400007fe4ff */
[----:B------:R-:W-:Y:S03]  /*7670*/  IADD3 R2, P0, R0, R2, RZ ;  /* 0x0000000200027210 */ /* 0x000fe60007f1e0ff */
[----:B------:R2:W-:Y:S02]  /*7680*/  LDGSTS.E.BYPASS.LTC128B.128 [R199+0x2c80], [R6.64], !P2 ;  /* 0x02c8000006c77fae */ /* 0x0005e4000d101d46 */
[----:B------:R-:W-:Y:S05]  /*7690*/  IMAD.X R3, R4, 0x1, R217, P0 ;  /* 0x0000000104037824 */ /* 0x000fea00000e06d9 */
[----:B------:R2:W-:Y:S03]  /*76a0*/  LDGSTS.E.BYPASS.LTC128B.128 [R199+0x3880], [R2.64], !P1 ;  /* 0x0388000002c77fae */ /* 0x0005e6000c901d46 */
.L_x_623:
[----:B------:R-:W-:Y:S05]  /*76b0*/  BSYNC B0 ;  /* 0x0000000000007941 */ /* 0x000fea0003800000 */
.L_x_622:
[----:B------:R-:W0:Y:S01]  /*76c0*/  LDGDEPBAR ;  /* 0x00000000000079af */ /* 0x000e220000000000 */
[----:B------:R-:W-:Y:S01]  /*76d0*/  WARPSYNC 0xffffffff ;  /* 0xffffffff00007948 */ /* 0x000fe20003800000 */
[-C--:B--234-:R-:W-:Y:S01]  /*76e0*/  HMMA.16816.F32.BF16 R4, R48, R16.reuse, RZ ;  /* 0x000000103004723c */ /* 0x09cfe200000418ff */
        /* <DEDUP_REMOVED lines=97> */
[----:B------:R-:W-:Y:S01]  /*7d00*/  IMAD.MOV.U32 R0, RZ, RZ, c[0x0][0x2b8] ;  /* 0x0000ae00ff007624 */ /* 0x000fe200078e00ff */
[----:B------:R-:W-:Y:S01]  /*7d10*/  ISETP.GT.AND P1, PT, R240, 0x2f, PT ;  /* 0x0000002ff000780c */ /* 0x000fe20003f24270 */
[----:B------:R-:W-:Y:S02]  /*7d20*/  IMAD R2, R201, 0x30, R242 ;  /* 0x00000030c9027824 */ /* 0x000fe400078e02f2 */
[----:B------:R-:W-:Y:S01]  /*7d30*/  IMAD.MOV.U32 R200, RZ, RZ, RZ ;  /* 0x000000ffffc87224 */ /* 0x000fe200078e00ff */
[----:B------:R-:W-:Y:S02]  /*7d40*/  ISETP.NE.AND P2, PT, R0, 0x1, PT ;  /* 0x000000010000780c */ /* 0x000fe40003f45270 */
[----:B------:R-:W-:Y:S05]  /*7d50*/  IADD3 R2, R2, -0x30, R240 ;  /* 0xffffffd002027810 */ /* 0x000fea0007ffe0f0 */
[----:B------:R-:W-:Y:S06]  /*7d60*/  IMAD.MOV.U32 R0, RZ, RZ, R2 ;  /* 0x000000ffff007224 */ /* 0x000fec00078e0002 */
[----:B------:R-:W-:Y:S05]  /*7d70*/  @P2 IMAD.HI.U32 R3, R2, c[0x0][0x2bc], RZ ;  /* 0x0000af0002032a27 */ /* 0x000fea00078e00ff */
[----:B------:R-:W-:Y:S04]  /*7d80*/  @P2 SHF.R.U32.HI R0, RZ, c[0x0][0x2c0], R3 ;  /* 0x0000b000ff002a19 */ /* 0x000fe80000011603 */
[C---:B------:R-:W-:Y:S04]  /*7d90*/  @!P1 IADD3 R3, P0, R0.reuse, R246, RZ ;  /* 0x000000f600039210 */ /* 0x040fe80007f1e0ff */
[----:B------:R-:W-:Y:S01]  /*7da0*/  @!P1 LEA.HI.X.SX32 R101, R0, R250, 0x1, P0 ;  /* 0x000000fa00659211 */ /* 0x000fe200000f0eff */
[----:B------:R-:W-:Y:S01]  /*7db0*/  IMAD.MOV R0, RZ, RZ, -R0 ;  /* 0x000000ffff007224 */ /* 0x000fe200078e0a00 */
[C---:B------:R-:W-:Y:S03]  /*7dc0*/  @!P1 LEA R100, P0, R3.reuse, c[0x0][0x2a0], 0x2 ;  /* 0x0000a80003649a11 */ /* 0x040fe600078010ff */
[----:B------:R-:W-:Y:S01]  /*7dd0*/  IMAD R202, R0, c[0x0][0x2b8], R2 ;  /* 0x0000ae0000ca7a24 */ /* 0x000fe200078e0202 */
[----:B------:R-:W-:Y:S03]  /*7de0*/  @!P1 LEA.HI.X R101, R3, c[0x0][0x2a4], R101, 0x2, P0 ;  /* 0x0000a90003659a11 */ /* 0x000fe600000f1465 */
[----:B------:R-:W-:Y:S01]  /*7df0*/  IMAD.WIDE.U32 R2, R202, c[0x0][0x1e0], RZ ;  /* 0x00007800ca027a25 */ /* 0x000fe200078e00ff */
[----:B------:R-:W-:Y:S01]  /*7e00*/  SHF.R.S32.HI R0, RZ, 0x1f, R202 ;  /* 0x0000001fff007819 */ /* 0x000fe200000114ca */
[----:B------:R1:W2:Y:S04]  /*7e10*/  @!P1 LDG.E R200, [R100.64] ;  /* 0x0000000664c89981 */ /* 0x0002a8000c1e1900 */
[----:B------:R-:W-:Y:S04]  /*7e20*/  IMAD R0, R0, c[0x0][0x1e0], RZ ;  /* 0x0000780000007a24 */ /* 0x000fe800078e02ff */
        /* <DEDUP_REMOVED lines=8> */
[----:B------:R-:W-:Y:S05]  /*7eb0*/  IMAD R100, R200, c[0x0][0x1f4], R100 ;  /* 0x00007d00c8647a24 */ /* 0x000fea00078e0264 */
[----:B------:R-:W-:Y:S02]  /*7ec0*/  IADD3.X R2, R243, R3, R100, P0, !PT ;  /* 0x00000003f3027210 */ /* 0x000fe400007fe464 */
[C---:B------:R-:W-:Y:S04]  /*7ed0*/  LEA R103, P0, R0.reuse, c[0x0][0x1c8], 0x1 ;  /* 0x0000720000677a11 */ /* 0x040fe800078008ff */
[----:B------:R-:W-:Y:S01]  /*7ee0*/  LEA.HI.X R102, R0, c[0x0][0x1cc], R2, 0x1, P0 ;  /* 0x0000730000667a11 */ /* 0x000fe200000f0c02 */
[----:B------:R-:W-:-:S06]  /*7ef0*/  BRA.DIV ~URZ, `(.L_x_629) ;  /* 0x00010e127f007947 */ /* 0x000fcc000b800000 */
[----:B------:R1:W2:Y:S02]  /*7f00*/  SHFL.IDX PT, R100, R102, RZ, 0x1c1f ;  /* 0x001c1fff66647589 */ /* 0x0002a400000e0000 */
.L_x_799:
[----:B------:R-:W-:-:S05]  /*7f10*/  BRA.DIV ~URZ, `(.L_x_630) ;  /* 0x00010e627f007947 */ /* 0x000fca000b800000 */
[----:B------:R3:W4:Y:S02]  /*7f20*/  SHFL.IDX PT, R0, R103, RZ, 0x1c1f ;  /* 0x001c1fff67007589 */ /* 0x00072400000e0000 */
.L_x_800:
[----:B------:R-:W-:Y:S02]  /*7f30*/  IMAD.SHL.U32 R2, R203, 0x2, RZ ;  /* 0x00000002cb027824 */ /* 0x000fe400078e00ff */
[----:B------:R-:W-:Y:S03]  /*7f40*/  IMAD.SHL.U32 R104, R237, 0x2, RZ ;  /* 0x00000002ed687824 */ /* 0x000fe600078e00ff */
[----:B----4-:R-:W-:Y:S05]  /*7f50*/  @P1 IADD3 R2, P0, R0, R2, RZ ;  /* 0x0000000200021210 */ /* 0x010fea0007f1e0ff */
[----:B--2---:R-:W-:Y:S01]  /*7f60*/  @P1 IMAD.X R3, R100, 0x1, R218, P0 ;  /* 0x0000000164031824 */ /* 0x004fe200000e06da */
[----:B------:R-:W-:Y:S11]  /*7f70*/  @P1 ISETP.GE.AND P0, PT, R203, c[0x0][0x1d4], PT ;  /* 0x00007500cb001a0c */ /* 0x000ff60003f06270 */
[----:B------:R-:W-:Y:S02]  /*7f80*/  @!UPT UIADD3 URZ, URZ, URZ, URZ ;  /* 0x0000003f3f3ff290 */ /* 0x000fe4000fffe03f */
[----:B------:R-:W-:Y:S01]  /*7f90*/  @!PT LDS RZ, [RZ] ;  /* 0x00000000fffff984 */ /* 0x000fe20000000800 */
[----:B------:R-:W-:Y:S01]  /*7fa0*/  @!PT LDS RZ, [RZ] ;  /* 0x00000000fffff984 */ /* 0x000fe20000000800 */
[----:B------:R-:W-:Y:S01]  /*7fb0*/  @!PT LDS RZ, [RZ] ;  /* 0x00000000fffff984 */ /* 0x000fe20000000800 */
[----:B------:R2:W-:Y:S02]  /*7fc0*/  @P1 LDGSTS.E.BYPASS.LTC128B.128 [R199+0x3c80], [R2.64], !P0 ;  /* 0x03c8000002c71fae */ /* 0x0005e4000c101d46 */
[----:B--2---:R-:W-:Y:S01]  /*7fd0*/  @P1 IADD3 R2, P0, R0, R104, RZ ;  /* 0x0000006800021210 */ /* 0x004fe20007f1e0ff */
[----:B------:R-:W-:Y:S04]  /*7fe0*/  IMAD.SHL.U32 R104, R238, 0x2, RZ ;  /* 0x00000002ee687824 */ /* 0x000fe800078e00ff */
[----:B------:R-:W-:Y:S01]  /*7ff0*/  @P1 IMAD.X R3, R100, 0x1, R216, P0 ;  /* 0x0000000164031824 */ /* 0x000fe200000e06d8 */
[----:B------:R-:W-:Y:S11]  /*8000*/  @P1 ISETP.GE.AND P0, PT, R237, c[0x0][0x1d4], PT ;  /* 0x00007500ed001a0c */ /* 0x000ff60003f06270 */
[----:B------:R-:W-:Y:S02]  /*8010*/  @!UPT UIADD3 URZ, URZ, URZ, URZ ;  /* 0x0000003f3f3ff290 */ /* 0x000fe4000fffe03f */
[----:B------:R2:W-:Y:S02]  /*8020*/  @P1 LDGSTS.E.BYPASS.LTC128B.128 [R199+0x4880], [R2.64], !P0 ;  /* 0x0488000002c71fae */ /* 0x0005e4000c101d46 */
[----:B--2---:R-:W-:Y:S05]  /*8030*/  @P1 IADD3 R2, P0, R0, R104, RZ ;  /* 0x0000006800021210 */ /* 0x004fea0007f1e0ff */
[----:B------:R-:W-:Y:S01]  /*8040*/  @P1 IMAD.X R3, R100, 0x1, R217, P0 ;  /* 0x0000000164031824 */ /* 0x000fe200000e06d9 */
[----:B------:R-:W-:Y:S11]  /*8050*/  @P1 ISETP.GE.AND P0, PT, R238, c[0x0][0x1d4], PT ;  /* 0x00007500ee001a0c */ /* 0x000ff60003f06270 */
[----:B------:R-:W-:Y:S02]  /*8060*/  @!UPT UIADD3 URZ, URZ, URZ, URZ ;  /* 0x0000003f3f3ff290 */ /* 0x000fe4000fffe03f */
[----:B------:R2:W-:Y:S01]  /*8070*/  @P1 LDGSTS.E.BYPASS.LTC128B.128 [R199+0x5480], [R2.64], !P0 ;  /* 0x0548000002c71fae */ /* 0x0005e2000c101d46 */
[----:B------:R-:W-:Y:S01]  /*8080*/  ISETP.GE.AND P0, PT, R101, 0x21, PT ;  /* 0x000000216500780c */ /* 0x000fe20003f06270 */
[----:B------:R-:W-:-:S06]  /*8090*/  BRA.DIV ~URZ, `(.L_x_631) ;  /* 0x00010d527f007947 */ /* 0x000fcc000b800000 */
[----:B------:R4:W1:Y:S04]  /*80a0*/  SHFL.IDX PT, R100, R102, 0x1, 0x1c1f ;  /* 0x003c1f0066647f89 */ /* 0x00086800000e0000 */
[----:B------:R4:W2:Y:S02]  /*80b0*/  SHFL.IDX PT, R0, R103, 0x1, 0x1c1f ;  /* 0x003c1f0067007f89 */ /* 0x0008a400000e0000 */
.L_x_801:
[----:B--2---:R-:W-:Y:S02]  /*80c0*/  IMAD.SHL.U32 R2, R203, 0x2, RZ ;  /* 0x00000002cb027824 */ /* 0x004fe400078e00ff */
[----:B-1--4-:R-:W-:Y:S02]  /*80d0*/  IMAD.SHL.U32 R102, R237, 0x2, RZ ;  /* 0x00000002ed667824 */ /* 0x012fe400078e00ff */
[----:B------:R-:W-:Y:S01]  /*80e0*/  IMAD.SHL.U32 R101, R238, 0x2, RZ ;  /* 0x00000002ee657824 */ /* 0x000fe200078e00ff */
[----:B------:R-:W-:Y:S05]  /*80f0*/  @P0 IADD3 R2, P1, R0, R2, RZ ;  /* 0x0000000200020210 */ /* 0x000fea0007f3e0ff */
[----:B------:R-:W-:Y:S01]  /*8100*/  @P0 IMAD.X R3, R100, 0x1, R218, P1 ;  /* 0x0000000164030824 */ /* 0x000fe200008e06da */
[----:B------:R-:W-:Y:S11]  /*8110*/  @P0 ISETP.GE.AND P1, PT, R203, c[0x0][0x1d4], PT ;  /* 0x00007500cb000a0c */ /* 0x000ff60003f26270 */
[----:B------:R-:W-:Y:S02]  /*8120*/  @!UPT UIADD3 URZ, URZ, URZ, URZ ;  /* 0x0000003f3f3ff290 */ /* 0x000fe4000fffe03f */
[----:B------:R-:W-:Y:S01]  /*8130*/  @!PT LDS RZ, [RZ] ;  /* 0x00000000fffff984 */ /* 0x000fe20000000800 */
[----:B------:R-:W-:Y:S01]  /*8140*/  @!PT LDS RZ, [RZ] ;  /* 0x00000000fffff984 */ /* 0x000fe20000000800 */
[----:B------:R-:W-:Y:S01]  /*8150*/  @!PT LDS RZ, [RZ] ;  /* 0x00000000fffff984 */ /* 0x000fe20000000800 */
[----:B------:R1:W-:Y:S01]  /*8160*/  @P0 LDGSTS.E.BYPASS.LTC128B.128 [R199+0x4480], [R2.64], !P1 ;  /* 0x0448000002c70fae */ /* 0x0003e2000c901d46 */
[----:B------:R-:W-:Y:S05]  /*8170*/  @P0 IADD3 R102, P1, R0, R102, RZ ;  /* 0x0000006600660210 */ /* 0x000fea0007f3e0ff */
[----:B---3--:R-:W-:Y:S01]  /*8180*/  @P0 IMAD.X R103, R100, 0x1, R216, P1 ;  /* 0x0000000164670824 */ /* 0x008fe200008e06d8 */
[----:B-1----:R-:W-:Y:S05]  /*8190*/  @P0 IADD3 R2, P1, R0, R101, RZ ;  /* 0x0000006500020210 */ /* 0x002fea0007f3e0ff */
[----:B------:R-:W-:Y:S01]  /*81a0*/  @P0 IMAD.X R3, R100, 0x1, R217, P1 ;  /* 0x0000000164030824 */ /* 0x000fe200008e06d9 */
[----:B------:R-:W-:Y:S11]  /*81b0*/  @P0 ISETP.GE.AND P1, PT, R237, c[0x0][0x1d4], PT ;  /* 0x00007500ed000a0c */ /* 0x000ff60003f26270 */
[----:B------:R-:W-:Y:S02]  /*81c0*/  @!UPT UIADD3 URZ, URZ, URZ, URZ ;  /* 0x0000003f3f3ff290 */ /* 0x000fe4000fffe03f */
[----:B------:R1:W-:Y:S01]  /*81d0*/  @P0 LDGSTS.E.BYPASS.LTC128B.128 [R199+0x5080], [R102.64], !P1 ;  /* 0x0508000066c70fae */ /* 0x0003e2000c901d46 */
[----:B------:R-:W-:Y:S11]  /*81e0*/  @P0 ISETP.GE.AND P1, PT, R238, c[0x0][0x1d4], PT ;  /* 0x00007500ee000a0c */ /* 0x000ff60003f26270 */
[----:B------:R-:W-:Y:S02]  /*81f0*/  @!UPT UIADD3 URZ, URZ, URZ, URZ ;  /* 0x0000003f3f3ff290 */ /* 0x000fe4000fffe03f */
[----:B------:R1:W-:Y:S02]  /*8200*/  @P0 LDGSTS.E.BYPASS.LTC128B.128 [R199+0x5c80], [R2.64], !P1 ;  /* 0x05c8000002c70fae */ /* 0x0003e4000c901d46 */
.L_x_628:
[----:B------:R-:W-:Y:S05]  /*8210*/  BSYNC B0 ;  /* 0x0000000000007941 */ /* 0x000fea0003800000 */
.L_x_627:
[----:B------:R-:W-:Y:S01]  /*8220*/  LOP3.LUT R111, RZ, c[0x0][0x324], RZ, 0x33, !PT ;  /* 0x0000c900ff6f7a12 */ /* 0x000fe200078e33ff */
[----:B------:R-:W2:Y:S01]  /*8230*/  LDL R0, [R1+0x10] ;  /* 0x0000100001007983 */ /* 0x000ea20000100800 */
[----:B-1----:R-:W-:Y:S02]  /*8240*/  IMAD.MOV.U32 R2, RZ, RZ, c[0x0][0x2c4] ;  /* 0x0000b100ff027624 */ /* 0x002fe400078e00ff */
[----:B------:R-:W-:Y:S02]  /*8250*/  IMAD R100, R201, -0x30, RZ ;  /* 0xffffffd0c9647824 */ /* 0x000fe400078e02ff */
[----:B------:R-:W0:Y:S01]  /*8260*/  LDGDEPBAR ;  /* 0x00000000000079af */ /* 0x000e220000000000 */
[----:B------:R-:W-:Y:S01]  /*8270*/  ISETP.NE.AND P0, PT, R2, 0x1, PT ;  /* 0x000000010200780c */ /* 0x000fe20003f05270 */
[----:B--2---:R-:W-:Y:S01]  /*8280*/  IMAD.IADD R109, R0, 0x1, R252 ;  /* 0x00000001006d7824 */ /* 0x004fe200078e02fc */
[----:B------:R-:W-:Y:S11]  /*8290*/  IADD3 R0, -R236, 0x1, R100 ;  /* 0x00000001ec007810 */ /* 0x000ff60007ffe164 */
[----:B------:R-:W-:Y:S01]  /*82a0*/  @P0 IMAD.HI.U32 R2, R109, c[0x0][0x2c8], RZ ;  /* 0x0000b2006d020a27 */ /* 0x000fe200078e00ff */
[----:B------:R-:W-:Y:S04]  /*82b0*/  IADD3 R101, -R230, R0, R232 ;  /* 0x00000000e6657210 */ /* 0x000fe80007ffe1e8 */
[----:B------:R-:W-:Y:S02]  /*82c0*/  @P0 SHF.R.U32.HI R109, RZ, c[0x0][0x2cc], R2 ;  /* 0x0000b300ff6d0a19 */ /* 0x000fe40000011602 */
[----:B------:R-:W-:Y:S01]  /*82d0*/  IADD3 R110, R101, c[0x0][0x328], RZ ;  /* 0x0000ca00656e7a10 */ /* 0x000fe20007ffe0ff */
[----:B------:R-:W-:-:S05]  /*82e0*/  BRA.DIV ~URZ, `(.L_x_632) ;  /* 0x00010bd27f007947 */ /* 0x000fca000b800000 */
[----:B------:R1:W2:Y:S02]  /*82f0*/  SHFL.IDX PT, R0, R109, RZ, 0x1c1f ;  /* 0x001c1fff6d007589 */ /* 0x0002a400000e0000 */
.L_x_802:
[-C--:B--2---:R-:W-:Y:S01]  /*8300*/  IADD3 R103, R110, R0.reuse, RZ ;  /* 0x000000006e677210 */ /* 0x084fe20007ffe0ff */
[----:B------:R-:W-:Y:S02]  /*8310*/  IMAD.MOV.U32 R2, RZ, RZ, c[0x0][0x32c] ;  /* 0x0000cb00ff027624 */ /* 0x000fe400078e00ff */
[----:B------:R-:W-:Y:S03]  /*8320*/  IMAD.IADD R111, R111, 0x1, R101 ;  /* 0x000000016f6f7824 */ /* 0x000fe600078e0265 */
[----:B------:R-:W-:Y:S02]  /*8330*/  ISETP.GE.AND P0, PT, R2, 0x1, PT ;  /* 0x000000010200780c */ /* 0x000fe40003f06270 */
[----:B------:R-:W-:Y:S11]  /*8340*/  IADD3 R101, R111, R0, RZ ;  /* 0x000000006f657210 */ /* 0x000ff60007ffe0ff */
[----:B------:R-:W-:-:S05]  /*8350*/  @!P0 BRA `(.L_x_633) ;  /* 0x0000018000008947 */ /* 0x000fca0003800000 */
[----:B------:R-:W-:Y:S01]  /*8360*/  IADD3 R0, -R230, R232, R0 ;  /* 0x000000e8e6007210 */ /* 0x000fe20007ffe100 */
[----:B------:R-:W-:Y:S03]  /*8370*/  BSSY B0, `(.L_x_634) ;  /* 0x0000011000007945 */ /* 0x000fe60003800000 */
        /* <DEDUP_REMOVED lines=11> */
.L_x_635:
[----:B------:R-:W-:Y:S04]  /*8430*/  MOV R2, c[0x0][0x32c] ;  /* 0x0000cb0000027a02 */ /* 0x000fe80000000f00 */
[----:B------:R-:W-:Y:S11]  /*8440*/  ISETP.NE.AND P0, PT, R2, 0x1, PT ;  /* 0x000000010200780c */ /* 0x000ff60003f05270 */
[----:B------:R-:W-:Y:S02]  /*8450*/  @!UPT UIADD3 URZ, URZ, URZ, URZ ;  /* 0x0000003f3f3ff290 */ /* 0x000fe4000fffe03f */
[----:B------:R-:W-:Y:S05]  /*8460*/  @P0 IMAD.HI.U32 R2, R0, c[0x0][0x330], RZ ;  /* 0x0000cc0000020a27 */ /* 0x000fea00078e00ff */
[----:B------:R-:W-:Y:S02]  /*8470*/  @P0 SHF.R.U32.HI R0, RZ, c[0x0][0x334], R2 ;  /* 0x0000cd00ff000a19 */ /* 0x000fe40000011602 */
.L_x_636:
[----:B------:R-:W-:Y:S05]  /*8480*/  BSYNC B0 ;  /* 0x0000000000007941 */ /* 0x000fea0003800000 */
.L_x_634:
[----:B------:R-:W-:Y:S04]  /*8490*/  IMAD.IADD R2, R100, 0x1, -R236 ;  /* 0x0000000164027824 */ /* 0x000fe800078e0aec */
[----:B------:R-:W-:Y:S05]  /*84a0*/  IMAD R0, R0, c[0x0][0x32c], R2 ;  /* 0x0000cb0000007a24 */ /* 0x000fea00078e0202 */
[----:B------:R-:W-:Y:S02]  /*84b0*/  IMNMX R101, R101, R0, !PT ;  /* 0x0000000065657217 */ /* 0x000fe40007800200 */
[----:B------:R-:W-:Y:S04]  /*84c0*/  IADD3 R0, R0, c[0x0][0x32c], RZ ;  /* 0x0000cb0000007a10 */ /* 0x000fe80007ffe0ff */
[----:B------:R-:W-:Y:S02]  /*84d0*/  IMNMX R103, R103, R0, PT ;  /* 0x0000000067677217 */ /* 0x000fe40003800200 */
.L_x_633:
[----:B------:R-:W-:-:S05]  /*84e0*/  BRA.DIV ~URZ, `(.L_x_637) ;  /* 0x00010a327f007947 */ /* 0x000fca000b800000 */
[----:B------:R2:W3:Y:S02]  /*84f0*/  SHFL.IDX PT, R2, R109, 0x1, 0x1c1f ;  /* 0x003c1f006d027f89 */ /* 0x0004e400000e0000 */
.L_x_803:
[----:B---3--:R-:W-:Y:S01]  /*8500*/  IADD3 R102, R110, R2, RZ ;  /* 0x000000026e667210 */ /* 0x008fe20007ffe0ff */
[----:B------:R-:W-:Y:S05]  /*8510*/  IMAD.MOV.U32 R0, RZ, RZ, c[0x0][0x32c] ;  /* 0x0000cb00ff007624 */ /* 0x000fea00078e00ff */
[----:B------:R-:W-:Y:S01]  /*8520*/  ISETP.GE.AND P0, PT, R0, 0x1, PT ;  /* 0x000000010000780c */ /* 0x000fe20003f06270 */
[----:B------:R-:W-:Y:S11]  /*8530*/  IMAD.IADD R0, R111, 0x1, R2 ;  /* 0x000000016f007824 */ /* 0x000ff600078e0202 */
[----:B------:R-:W-:Y:S01]  /*8540*/  @!UPT UIADD3 URZ, URZ, URZ, URZ ;  /* 0x0000003f3f3ff290 */ /* 0x000fe2000fffe03f */
        /* <DEDUP_REMOVED lines=14> */
.L_x_640:
[----:B------:R-:W-:Y:S04]  /*8630*/  MOV R3, c[0x0][0x32c] ;  /* 0x0000cb0000037a02 */ /* 0x000fe80000000f00 */
[----:B------:R-:W-:Y:S11]  /*8640*/  ISETP.NE.AND P0, PT, R3, 0x1, PT ;  /* 0x000000010300780c */ /* 0x000ff60003f05270 */
[----:B------:R-:W-:Y:S02]  /*8650*/  @!UPT UIADD3 URZ, URZ, URZ, URZ ;  /* 0x0000003f3f3ff290 */ /* 0x000fe4000fffe03f */
[----:B------:R-:W-:Y:S05]  /*8660*/  @P0 IMAD.HI.U32 R3, R2, c[0x0][0x330], RZ ;  /* 0x0000cc0002030a27 */ /* 0x000fea00078e00ff */
[----:B------:R-:W-:Y:S02]  /*8670*/  @P0 SHF.R.U32.HI R2, RZ, c[0x0][0x334], R3 ;  /* 0x0000cd00ff020a19 */ /* 0x000fe40000011603 */
.L_x_641:
[----:B------:R-:W-:Y:S05]  /*8680*/  BSYNC B0 ;  /* 0x0000000000007941 */ /* 0x000fea0003800000 */
.L_x_639:
[----:B------:R-:W-:Y:S04]  /*8690*/  IMAD.IADD R3, R100, 0x1, -R236 ;  /* 0x0000000164037824 */ /* 0x000fe800078e0aec */
[----:B------:R-:W-:Y:S05]  /*86a0*/  IMAD R2, R2, c[0x0][0x32c], R3 ;  /* 0x0000cb0002027a24 */ /* 0x000fea00078e0203 */
[----:B------:R-:W-:Y:S02]  /*86b0*/  IMNMX R0, R0, R2, !PT ;  /* 0x0000000200007217 */ /* 0x000fe40007800200 */
[----:B------:R-:W-:Y:S04]  /*86c0*/  IADD3 R2, R2, c[0x0][0x32c], RZ ;  /* 0x0000cb0002027a10 */ /* 0x000fe80007ffe0ff */
[----:B------:R-:W-:Y:S02]  /*86d0*/  IMNMX R102, R102, R2, PT ;  /* 0x0000000266667217 */ /* 0x000fe40003800200 */
.L_x_638:
[----:B------:R-:W-:-:S05]  /*86e0*/  BRA.DIV ~URZ, `(.L_x_642) ;  /* 0x000108927f007947 */ /* 0x000fca000b800000 */
[----:B------:R3:W4:Y:S02]  /*86f0*/  SHFL.IDX PT, R104, R109, 0x2, 0x1c1f ;  /* 0x005c1f006d687f89 */ /* 0x00072400000e0000 */
.L_x_804:
[----:B----4-:R-:W-:Y:S01]  /*8700*/  IADD3 R3, R110, R104, RZ ;  /* 0x000000686e037210 */ /* 0x010fe20007ffe0ff */
        /* <DEDUP_REMOVED lines=18> */
.L_x_645:
[----:B------:R-:W-:Y:S04]  /*8830*/  MOV R160, c[0x0][0x32c] ;  /* 0x0000cb0000a07a02 */ /* 0x000fe80000000f00 */
[----:B------:R-:W-:Y:S11]  /*8840*/  ISETP.NE.AND P0, PT, R160, 0x1, PT ;  /* 0x00000001a000780c */ /* 0x000ff60003f05270 */
[----:B------:R-:W-:Y:S02]  /*8850*/  @!UPT UIADD3 URZ, URZ, URZ, URZ ;  /* 0x0000003f3f3ff290 */ /* 0x000fe4000fffe03f */
[----:B------:R-:W-:Y:S05]  /*8860*/  @P0 IMAD.HI.U32 R160, R104, c[0x0][0x330], RZ ;  /* 0x0000cc0068a00a27 */ /* 0x000fea00078e00ff */
[----:B------:R-:W-:Y:S02]  /*8870*/  @P0 SHF.R.U32.HI R104, RZ, c[0x0][0x334], R160 ;  /* 0x0000cd00ff680a19 */ /* 0x000fe400000116a0 */
.L_x_646:
[----:B------:R-:W-:Y:S05]  /*8880*/  BSYNC B0 ;  /* 0x0000000000007941 */ /* 0x000fea0003800000 */
.L_x_644:
[----:B------:R-:W-:Y:S04]  /*8890*/  IMAD.IADD R160, R100, 0x1, -R236 ;  /* 0x0000000164a07824 */ /* 0x000fe800078e0aec */
[----:B------:R-:W-:Y:S05]  /*88a0*/  IMAD R104, R104, c[0x0][0x32c], R160 ;  /* 0x0000cb0068687a24 */ /* 0x000fea00078e02a0 */
[----:B------:R-:W-:Y:S02]  /*88b0*/  IMNMX R2, R2, R104, !PT ;  /* 0x0000006802027217 */ /* 0x000fe40007800200 */
[----:B------:R-:W-:Y:S04]  /*88c0*/  IADD3 R104, R104, c[0x0][0x32c], RZ ;  /* 0x0000cb0068687a10 */ /* 0x000fe80007ffe0ff */
[----:B------:R-:W-:Y:S02]  /*88d0*/  IMNMX R3, R3, R104, PT ;  /* 0x0000006803037217 */ /* 0x000fe40003800200 */
.L_x_643:
[C---:B------:R-:W-:Y:S02]  /*88e0*/  ISETP.GE.AND P0, PT, R100.reuse, 0x9, PT ;  /* 0x000000096400780c */ /* 0x040fe40003f06270 */
[----:B------:R-:W-:Y:S02]  /*88f0*/  ISETP.GE.AND P1, PT, R100, 0xa, PT ;  /* 0x0000000a6400780c */ /* 0x000fe40003f26270 */
[----:B------:R-:W-:Y:S02]  /*8900*/  LOP3.LUT R198, R198, 0xfffffffb, RZ, 0xc0, !PT ;  /* 0xfffffffbc6c67812 */ /* 0x000fe400078ec0ff */
[C---:B------:R-:W-:Y:S02]  /*8910*/  ISETP.GE.AND P3, PT, R100.reuse, 0x19, PT ;  /* 0x000000196400780c */ /* 0x040fe40003f66270 */
[----:B------:R-:W-:Y:S05]  /*8920*/  ISETP.GE.AND P5, PT, R100, 0x21, PT ;  /* 0x000000216400780c */ /* 0x000fea0003fa6270 */
[----:B------:R-:W-:Y:S02]  /*8930*/  @P0 LOP3.LUT R198, R198, 0x4, RZ, 0xfc, !PT ;  /* 0x00000004c6c60812 */ /* 0x000fe400078efcff */
[----:B------:R-:W-:Y:S02]  /*8940*/  ISETP.GT.AND P0, PT, R101, 0x8, !P0 ;  /* 0x000000086500780c */ /* 0x000fe40004704270 */
[----:B------:R-:W-:Y:S02]  /*8950*/  LOP3.LUT R198, R198, 0xfffffffd, RZ, 0xc0, !PT ;  /* 0xfffffffdc6c67812 */ /* 0x000fe400078ec0ff */
[----:B------:R-:W-:Y:S02]  /*8960*/  ISETP.LT.OR P0, PT, R103, 0x9, P0 ;  /* 0x000000096700780c */ /* 0x000fe40000701670 */
[----:B------:R-:W-:Y:S02]  /*8970*/  @P1 LOP3.LUT R198, R198, 0x2, RZ, 0xfc, !PT ;  /* 0x00000002c6c61812 */ /* 0x000fe400078efcff */
[----:B------:R-:W-:Y:S02]  /*8980*/  FSEL R176, R16, -INF , !P0 ;  /* 0xff80000010b07808 */ /* 0x000fe40004000000 */
[----:B------:R-:W-:Y:S02]  /*8990*/  ISETP.GT.AND P0, PT, R101, 0x9, !P1 ;  /* 0x000000096500780c */ /* 0x000fe40004f04270 */
[----:B------:R-:W-:Y:S02]  /*89a0*/  ISETP.GE.AND P1, PT, R100, 0x11, PT ;  /* 0x000000116400780c */ /* 0x000fe40003f26270 */
[----:B------:R-:W-:Y:S02]  /*89b0*/  ISETP.LT.OR P0, PT, R103, 0xa, P0 ;  /* 0x0000000a6700780c */ /* 0x000fe40000701670 */
[----:B------:R-:W-:Y:S02]  /*89c0*/  LOP3.LUT R198, R198, 0xfffffffe, RZ, 0xc0, !PT ;  /* 0xfffffffec6c67812 */ /* 0x000fe400078ec0ff */
[----:B------:R-:W-:Y:S02]  /*89d0*/  FSEL R175, R17, -INF , !P0 ;  /* 0xff80000011af7808 */ /* 0x000fe40004000000 */
[----:B------:R-:W-:Y:S04]  /*89e0*/  ISETP.GT.AND P0, PT, R101, 0x10, !P1 ;  /* 0x000000106500780c */ /* 0x000fe80004f04270 */
[----:B------:R-:W-:Y:S02]  /*89f0*/  ISETP.LT.OR P2, PT, R103, 0x11, P0 ;  /* 0x000000116700780c */ /* 0x000fe40000741670 */
[----:B------:R-:W-:Y:S02]  /*8a00*/  @P1 LOP3.LUT R198, R198, 0x1, RZ, 0xfc, !PT ;  /* 0x00000001c6c61812 */ /* 0x000fe400078efcff */
[----:B------:R-:W-:Y:S02]  /*8a10*/  ISETP.GE.AND P1, PT, R100, 0x12, PT ;  /* 0x000000126400780c */ /* 0x000fe40003f26270 */
[----:B------:R-:W-:Y:S02]  /*8a20*/  LOP3.LUT R198, R198, 0xfffffff7, RZ, 0xc0, !PT ;  /* 0xfffffff7c6c67812 */ /* 0x000fe400078ec0ff */
[----:B------:R-:W-:Y:S02]  /*8a30*/  ISETP.GT.AND P0, PT, R101, 0x11, !P1 ;  /* 0x000000116500780c */ /* 0x000fe40004f04270 */
[----:B------:R-:W-:Y:S07]  /*8a40*/  FSEL R172, R20, -INF , !P2 ;  /* 0xff80000014ac7808 */ /* 0x000fee0005000000 */
[----:B------:R-:W-:Y:S02]  /*8a50*/  @P1 LOP3.LUT R198, R198, 0x8, RZ, 0xfc, !PT ;  /* 0x00000008c6c61812 */ /* 0x000fe400078efcff */
[----:B------:R-:W-:Y:S02]  /*8a60*/  ISETP.LT.OR P1, PT, R103, 0x12, P0 ;  /* 0x000000126700780c */ /* 0x000fe40000721670 */
[----:B------:R-:W-:Y:S02]  /*8a70*/  LOP3.LUT R198, R198, 0xffffffef, RZ, 0xc0, !PT ;  /* 0xffffffefc6c67812 */ /* 0x000fe400078ec0ff */
[----:B------:R-:W-:Y:S02]  /*8a80*/  ISETP.GT.AND P0, PT, R101, 0x18, !P3 ;  /* 0x000000186500780c */ /* 0x000fe40005f04270 */
[----:B------:R-:W-:Y:S02]  /*8a90*/  @P3 LOP3.LUT R198, R198, 0x10, RZ, 0xfc, !PT ;  /* 0x00000010c6c63812 */ /* 0x000fe400078efcff */
[----:B------:R-:W-:Y:S02]  /*8aa0*/  ISETP.GE.AND P3, PT, R100, 0x1a, PT ;  /* 0x0000001a6400780c */ /* 0x000fe40003f66270 */
[----:B------:R-:W-:Y:S02]  /*8ab0*/  LOP3.LUT R198, R198, 0xffffffdf, RZ, 0xc0, !PT ;  /* 0xffffffdfc6c67812 */ /* 0x000fe400078ec0ff */
[----:B------:R-:W-:Y:S02]  /*8ac0*/  ISETP.LT.OR P4, PT, R103, 0x19, P0 ;  /* 0x000000196700780c */ /* 0x000fe40000781670 */
[----:B------:R-:W-:Y:S02]  /*8ad0*/  ISETP.GT.AND P0, PT, R101, 0x19, !P3 ;  /* 0x000000196500780c */ /* 0x000fe40005f04270 */
[----:B------:R-:W-:Y:S02]  /*8ae0*/  FSEL R168, R32, -INF , !P4 ;  /* 0xff80000020a87808 */ /* 0x000fe40006000000 */
[----:B------:R-:W-:Y:S03]  /*8af0*/  FSEL R170, R21, -INF , !P1 ;  /* 0xff80000015aa7808 */ /* 0x000fe60004800000 */
[----:B------:R-:W-:Y:S02]  /*8b00*/  @P3 LOP3.LUT R198, R198, 0x20, RZ, 0xfc, !PT ;  /* 0x00000020c6c63812 */ /* 0x000fe400078efcff */
[----:B------:R-:W-:Y:S02]  /*8b10*/  ISETP.LT.OR P3, PT, R103, 0x1a, P0 ;  /* 0x0000001a6700780c */ /* 0x000fe40000761670 */
[----:B------:R-:W-:Y:S02]  /*8b20*/  ISETP.GT.AND P0, PT, R101, 0x20, !P5 ;  /* 0x000000206500780c */ /* 0x000fe40006f04270 */
[----:B------:R-:W-:Y:S02]  /*8b30*/  LOP3.LUT R198, R198, 0xffffff7f, RZ, 0xc0, !PT ;  /* 0xffffff7fc6c67812 */ /* 0x000fe400078ec0ff */
[----:B------:R-:W-:Y:S02]  /*8b40*/  ISETP.LT.OR P0, PT, R103, 0x21, P0 ;  /* 0x000000216700780c */ /* 0x000fe40000701670 */
[----:B------:R-:W-:Y:S02]  /*8b50*/  @P5 LOP3.LUT R198, R198, 0x80, RZ, 0xfc, !PT ;  /* 0x00000080c6c65812 */ /* 0x000fe400078efcff */
[----:B------:R-:W-:Y:S02]  /*8b60*/  ISETP.GE.AND P5, PT, R100, 0x22, PT ;  /* 0x000000226400780c */ /* 0x000fe40003fa6270 */
[----:B------:R-:W-:Y:S02]  /*8b70*/  LOP3.LUT R198, R198, 0xfffffeff, RZ, 0xc0, !PT ;  /* 0xfffffeffc6c67812 */ /* 0x000fe400078ec0ff */
[----:B------:R-:W-:Y:S02]  /*8b80*/  FSEL R166, R33, -INF , !P3 ;  /* 0xff80000021a67808 */ /* 0x000fe40005800000 */
[----:B------:R-:W-:Y:S04]  /*8b90*/  LOP3.LUT R198, R198, 0xfffffbff, RZ, 0xc0, !PT ;  /* 0xfffffbffc6c67812 */ /* 0x000fe800078ec0ff */
[----:B------:R-:W-:Y:S02]  /*8ba0*/  @P0 LOP3.LUT R198, R198, 0x400, RZ, 0xfc, !PT ;  /* 0x00000400c6c60812 */ /* 0x000fe400078efcff */
[----:B------:R-:W-:Y:S02]  /*8bb0*/  ISETP.GT.AND P0, PT, R101, 0x21, !P5 ;  /* 0x000000216500780c */ /* 0x000fe40006f04270 */
[----:B------:R-:W-:Y:S02]  /*8bc0*/  @P5 LOP3.LUT R198, R198, 0x100, RZ, 0xfc, !PT ;  /* 0x00000100c6c65812 */ /* 0x000fe400078efcff */
[----:B------:R-:W-:Y:S02]  /*8bd0*/  ISETP.LT.OR P6, PT, R103, 0x22, P0 ;  /* 0x000000226700780c */ /* 0x000fe400007c1670 */
[----:B------:R-:W-:Y:S02]  /*8be0*/  ISETP.GE.AND P5, PT, R100, 0x1, PT ;  /* 0x000000016400780c */ /* 0x000fe40003fa6270 */
[----:B------:R-:W-:Y:S02]  /*8bf0*/  LOP3.LUT R198, R198, 0xfffffdff, RZ, 0xc0, !PT ;  /* 0xfffffdffc6c67812 */ /* 0x000fe400078ec0ff */
[----:B------:R-:W-:Y:S07]  /*8c00*/  ISETP.GT.AND P0, PT, R101, RZ, !P5 ;  /* 0x000000ff6500720c */ /* 0x000fee0006f04270 */
[----:B------:R-:W-:Y:S02]  /*8c10*/  @P6 LOP3.LUT R198, R198, 0x200, RZ, 0xfc, !PT ;  /* 0x00000200c6c66812 */ /* 0x000fe400078efcff */
[----:B------:R-:W-:Y:S02]  /*8c20*/  ISETP.GE.AND P6, PT, R100, 0x2, PT ;  /* 0x000000026400780c */ /* 0x000fe40003fc6270 */
[----:B------:R-:W-:Y:S04]  /*8c30*/  LOP3.LUT R198, R198, 0xffbfffff, RZ, 0xc0, !PT ;  /* 0xffbfffffc6c67812 */ /* 0x000fe800078ec0ff */
[----:B------:R-:W-:Y:S02]  /*8c40*/  @P5 LOP3.LUT R198, R198, 0x400000, RZ, 0xfc, !PT ;  /* 0x00400000c6c65812 */ /* 0x000fe400078efcff */
[----:B------:R-:W-:Y:S02]  /*8c50*/  ISETP.LT.OR P5, PT, R103, 0x1, P0 ;  /* 0x000000016700780c */ /* 0x000fe400007a1670 */
[----:B------:R-:W-:Y:S02]  /*8c60*/  ISETP.GT.AND P0, PT, R101, 0x1, !P6 ;  /* 0x000000016500780c */ /* 0x000fe40007704270 */
[----:B------:R-:W-:Y:S02]  /*8c70*/  LOP3.LUT R198, R198, 0xff7fffff, RZ, 0xc0, !PT ;  /* 0xff7fffffc6c67812 */ /* 0x000fe400078ec0ff */
[----:B------:R-:W-:Y:S07]  /*8c80*/  ISETP.LT.OR P0, PT, R103, 0x2, P0 ;  /* 0x000000026700780c */ /* 0x000fee0000701670 */
[----:B------:R-:W-:Y:S02]  /*8c90*/  @P5 LOP3.LUT R198, R198, 0x800000, RZ, 0xfc, !PT ;  /* 0x00800000c6c65812 */ /* 0x000fe400078efcff */
[----:B------:R-:W-:Y:S02]  /*8ca0*/  ISETP.GE.AND P5, PT, R100, 0x29, PT ;  /* 0x000000296400780c */ /* 0x000fe40003fa6270 */
[----:B------:R-:W-:Y:S04]  /*8cb0*/  LOP3.LUT R198, R198, 0xffffffbf, RZ, 0xc0, !PT ;  /* 0xffffffbfc6c67812 */ /* 0x000fe800078ec0ff */
[----:B------:R-:W-:Y:S04]  /*8cc0*/  LOP3.LUT R198, R198, 0xfffff7ff, RZ, 0xc0, !PT ;  /* 0xfffff7ffc6c67812 */ /* 0x000fe800078ec0ff */
[----:B------:R-:W-:Y:S02]  /*8cd0*/  @P0 LOP3.LUT R198, R198, 0x800, RZ, 0xfc, !PT ;  /* 0x00000800c6c60812 */ /* 0x000fe400078efcff */
[----:B------:R-:W-:Y:S02]  /*8ce0*/  ISETP.GT.AND P0, PT, R101, 0x28, !P5 ;  /* 0x000000286500780c */ /* 0x000fe40006f04270 */
[----:B------:R-:W-:Y:S02]  /*8cf0*/  @P5 LOP3.LUT R198, R198, 0x40, RZ, 0xfc, !PT ;  /* 0x00000040c6c65812 */ /* 0x000fe400078efcff */
[----:B------:R-:W-:Y:S02]  /*8d00*/  ISETP.LT.OR P0, PT, R103, 0x29, P0 ;  /* 0x000000296700780c */ /* 0x000fe40000701670 */
[----:B------:R-:W-:Y:S02]  /*8d10*/  ISETP.GE.AND P5, PT, R100, 0x2a, PT ;  /* 0x0000002a6400780c */ /* 0x000fe40003fa6270 */
[----:B------:R-:W-:Y:S04]  /*8d20*/  LOP3.LUT R198, R198, 0xffffefff, RZ, 0xc0, !PT ;  /* 0xffffefffc6c67812 */ /* 0x000fe800078ec0ff */
[----:B------:R-:W-:Y:S05]  /*8d30*/  LOP3.LUT R198, R198, 0xffff7fff, RZ, 0xc0, !PT ;  /* 0xffff7fffc6c67812 */ /* 0x000fea00078ec0ff */
[----:B------:R-:W-:Y:S02]  /*8d40*/  @P0 LOP3.LUT R198, R198, 0x8000, RZ, 0xfc, !PT ;  /* 0x00008000c6c60812 */ /* 0x000fe400078efcff */
[----:B------:R-:W-:Y:S02]  /*8d50*/  ISETP.GT.AND P0, PT, R101, 0x29, !P5 ;  /* 0x000000296500780c */ /* 0x000fe40006f04270 */
[----:B------:R-:W-:Y:S02]  /*8d60*/  @P5 LOP3.LUT R198, R198, 0x1000, RZ, 0xfc, !PT ;  /* 0x00001000c6c65812 */ /* 0x000fe400078efcff */
[----:B------:R-:W-:Y:S02]  /*8d70*/  ISETP.LT.OR P5, PT, R103, 0x2a, P0 ;  /* 0x0000002a6700780c */ /* 0x000fe400007a1670 */
[C---:B------:R-:W-:Y:S02]  /*8d80*/  LOP3.LUT P0, RZ, R198.reuse, 0x4, RZ, 0xc0, !PT ;  /* 0x00000004c6ff7812 */ /* 0x040fe4000780c0ff */
[----:B------:R-:W-:Y:S02]  /*8d90*/  LOP3.LUT R198, R198, 0xffffbfff, RZ, 0xc0, !PT ;  /* 0xffffbfffc6c67812 */ /* 0x000fe400078ec0ff */
[----:B------:R-:W-:Y:S04]  /*8da0*/  ISETP.GT.AND P0, PT, R0, 0x8, !P0 ;  /* 0x000000080000780c */ /* 0x000fe80004704270 */
[----:B------:R-:W-:Y:S03]  /*8db0*/  ISETP.LT.OR P0, PT, R102, 0x9, P0 ;  /* 0x000000096600780c */ /* 0x000fe60000701670 */
[----:B------:R-:W-:Y:S02]  /*8dc0*/  @P5 LOP3.LUT R198, R198, 0x4000, RZ, 0xfc, !PT ;  /* 0x00004000c6c65812 */ /* 0x000fe400078efcff */
[----:B------:R-:W-:Y:S02]  /*8dd0*/  FSEL R179, R18, -INF , !P0 ;  /* 0xff80000012b37808 */ /* 0x000fe40004000000 */
[C---:B------:R-:W-:Y:S02]  /*8de0*/  LOP3.LUT P0, RZ, R198.reuse, 0x2, RZ, 0xc0, !PT ;  /* 0x00000002c6ff7812 */ /* 0x040fe4000780c0ff */
[----:B------:R-:W-:Y:S02]  /*8df0*/  LOP3.LUT P2, RZ, R198, 0x1000, RZ, 0xc0, !PT ;  /* 0x00001000c6ff7812 */ /* 0x000fe4000784c0ff */
[----:B------:R-:W-:Y:S02]  /*8e00*/  ISETP.GT.AND P0, PT, R0, 0x9, !P0 ;  /* 0x000000090000780c */ /* 0x000fe40004704270 */
[----:B------:R-:W-:Y:S02]  /*8e10*/  LOP3.LUT P5, RZ, R198, 0x400, RZ, 0xc0, !PT ;  /* 0x00000400c6ff7812 */ /* 0x000fe400078ac0ff */
[----:B------:R-:W-:Y:S02]  /*8e20*/  ISETP.LT.OR P0, PT, R102, 0xa, P0 ;  /* 0x0000000a6600780c */ /* 0x000fe40000701670 */
[----:B------:R-:W-:Y:S02]  /*8e30*/  FSEL R165, R36, -INF , !P5 ;  /* 0xff80000024a57808 */ /* 0x000fe40006800000 */
[----:B------:R-:W-:Y:S02]  /*8e40*/  FSEL R178, R19, -INF , !P0 ;  /* 0xff80000013b27808 */ /* 0x000fe40004000000 */
[C---:B------:R-:W-:Y:S02]  /*8e50*/  LOP3.LUT P0, RZ, R198.reuse, 0x1, RZ, 0xc0, !PT ;  /* 0x00000001c6ff7812 */ /* 0x040fe4000780c0ff */
[----:B------:R-:W-:Y:S02]  /*8e60*/  LOP3.LUT R198, R198, 0xffdfffff, RZ, 0xc0, !PT ;  /* 0xffdfffffc6c67812 */ /* 0x000fe400078ec0ff */
[----:B------:R-:W-:Y:S02]  /*8e70*/  ISETP.GT.AND P0, PT, R0, 0x10, !P0 ;  /* 0x000000100000780c */ /* 0x000fe40004704270 */
[----:B------:R-:W-:Y:S02]  /*8e80*/  @P2 LOP3.LUT R198, R198, 0x200000, RZ, 0xfc, !PT ;  /* 0x00200000c6c62812 */ /* 0x000fe400078efcff */
[----:B------:R-:W-:Y:S02]  /*8e90*/  ISETP.LT.OR P0, PT, R102, 0x11, P0 ;  /* 0x000000116600780c */ /* 0x000fe40000701670 */
[----:B------:R-:W-:Y:S02]  /*8ea0*/  LOP3.LUT P3, RZ, R198, 0x80, RZ, 0xc0, !PT ;  /* 0x00000080c6ff7812 */ /* 0x000fe4000786c0ff */
        /* <DEDUP_REMOVED lines=9> */
[----:B------:R-:W-:Y:S02]  /*8f40*/  LOP3.LUT P5, RZ, R198, 0x400000, RZ, 0xc0, !PT ;  /* 0x00400000c6ff7812 */ /* 0x000fe400078ac0ff */
[----:B------:R-:W-:Y:S02]  /*8f50*/  ISETP.GT.AND P0, PT, R0, 0x18, !P0 ;  /* 0x000000180000780c */ /* 0x000fe40004704270 */
[----:B------:R-:W-:Y:S02]  /*8f60*/  LOP3.LUT P1, RZ, R198, 0x40, RZ, 0xc0, !PT ;  /* 0x00000040c6ff7812 */ /* 0x000fe4000782c0ff */
[----:B------:R-:W-:Y:S02]  /*8f70*/  ISETP.LT.OR P0, PT, R102, 0x19, P0 ;  /* 0x000000196600780c */ /* 0x000fe40000701670 */
[----:B------:R-:W-:Y:S02]  /*8f80*/  LOP3.LUT P2, RZ, R198, 0x8000, RZ, 0xc0, !PT ;  /* 0x00008000c6ff7812 */ /* 0x000fe4000784c0ff */
[----:B------:R-:W-:Y:S02]  /*8f90*/  FSEL R173, R34, -INF , !P0 ;  /* 0xff80000022ad7808 */ /* 0x000fe40004000000 */
[----:B------:R-:W-:Y:S04]  /*8fa0*/  LOP3.LUT P0, RZ, R198, 0x20, RZ, 0xc0, !PT ;  /* 0x00000020c6ff7812 */ /* 0x000fe8000780c0ff */
[----:B------:R-:W-:Y:S04]  /*8fb0*/  ISETP.GT.AND P0, PT, R0, 0x19, !P0 ;  /* 0x000000190000780c */ /* 0x000fe80004704270 */
[----:B------:R-:W-:Y:S04]  /*8fc0*/  ISETP.LT.OR P0, PT, R102, 0x1a, P0 ;  /* 0x0000001a6600780c */ /* 0x000fe80000701670 */
[----:B------:R-:W-:Y:S02]  /*8fd0*/  FSEL R171, R35, -INF , !P0 ;  /* 0xff80000023ab7808 */ /* 0x000fe40004000000 */
[----:B------:R-:W-:Y:S04]  /*8fe0*/  LOP3.LUT P0, RZ, R198, 0x200, RZ, 0xc0, !PT ;  /* 0x00000200c6ff7812 */ /* 0x000fe8000780c0ff */
[----:B------:R-:W-:Y:S02]  /*8ff0*/  FSEL R164, R37, -INF , !P0 ;  /* 0xff80000025a47808 */ /* 0x000fe40004000000 */
[----:B------:R-:W-:Y:S04]  /*9000*/  ISETP.GT.AND P0, PT, R0, 0x20, !P3 ;  /* 0x000000200000780c */ /* 0x000fe80005f04270 */
[----:B------:R-:W-:Y:S04]  /*9010*/  ISETP.LT.OR P0, PT, R102, 0x21, P0 ;  /* 0x000000216600780c */ /* 0x000fe80000701670 */
[----:B------:R-:W-:Y:S02]  /*9020*/  FSEL R169, R38, -INF , !P0 ;  /* 0xff80000026a97808 */ /* 0x000fe40004000000 */
[----:B------:R-:W-:Y:S02]  /*9030*/  ISETP.GT.AND P0, PT, R0, 0x21, !P4 ;  /* 0x000000210000780c */ /* 0x000fe40006704270 */
[----:B------:R-:W-:Y:S02]  /*9040*/  FSEL R38, R48, -INF , !P2 ;  /* 0xff80000030267808 */ /* 0x000fe40005000000 */
[----:B------:R-:W-:Y:S02]  /*9050*/  ISETP.LT.OR P0, PT, R102, 0x22, P0 ;  /* 0x000000226600780c */ /* 0x000fe40000701670 */
[C---:B------:R-:W-:Y:S02]  /*9060*/  LOP3.LUT P2, RZ, R198.reuse, 0x200000, RZ, 0xc0, !PT ;  /* 0x00200000c6ff7812 */ /* 0x040fe4000784c0ff */
[----:B------:R-:W-:Y:S02]  /*9070*/  FSEL R167, R39, -INF , !P0 ;  /* 0xff80000027a77808 */ /* 0x000fe40004000000 */
[----:B------:R-:W-:Y:S04]  /*9080*/  LOP3.LUT P0, RZ, R198, 0x800, RZ, 0xc0, !PT ;  /* 0x00000800c6ff7812 */ /* 0x000fe8000780c0ff */
[----:B------:R-:W-:Y:S02]  /*9090*/  FSEL R39, R5, -INF , !P0 ;  /* 0xff80000005277808 */ /* 0x000fe40004000000 */
[----:B------:R-:W-:Y:S04]  /*90a0*/  ISETP.GT.AND P0, PT, R0, 0x1, !P6 ;  /* 0x000000010000780c */ /* 0x000fe80007704270 */
[----:B------:R-:W-:Y:S04]  /*90b0*/  ISETP.LT.OR P0, PT, R102, 0x2, P0 ;  /* 0x000000026600780c */ /* 0x000fe80000701670 */
[----:B------:R-:W-:Y:S02]  /*90c0*/  FSEL R163, R7, -INF , !P0 ;  /* 0xff80000007a37808 */ /* 0x000fe40004000000 */
[----:B------:R-:W-:Y:S04]  /*90d0*/  ISETP.GT.AND P0, PT, R0, RZ, !P5 ;  /* 0x000000ff0000720c */ /* 0x000fe80006f04270 */
[----:B------:R-:W-:Y:S04]  /*90e0*/  ISETP.LT.OR P0, PT, R102, 0x1, P0 ;  /* 0x000000016600780c */ /* 0x000fe80000701670 */
[----:B------:R-:W-:Y:S02]  /*90f0*/  FSEL R36, R6, -INF , !P0 ;  /* 0xff80000006247808 */ /* 0x000fe40004000000 */
[----:B------:R-:W-:Y:S04]  /*9100*/  LOP3.LUT P0, RZ, R198, 0x4000, RZ, 0xc0, !PT ;  /* 0x00004000c6ff7812 */ /* 0x000fe8000780c0ff */
        /* <DEDUP_REMOVED lines=10> */
[----:B------:R-:W-:Y:S04]  /*91b0*/  LOP3.LUT P0, RZ, R198, 0x4, RZ, 0xc0, !PT ;  /* 0x00000004c6ff7812 */ /* 0x000fe8000780c0ff */
[----:B------:R-:W-:Y:S04]  /*91c0*/  ISETP.GT.AND P0, PT, R2, 0x8, !P0 ;  /* 0x000000080200780c */ /* 0x000fe80004704270 */
[C---:B------:R-:W-:Y:S04]  /*91d0*/  ISETP.LT.OR P0, PT, R3.reuse, 0x9, P0 ;  /* 0x000000090300780c */ /* 0x040fe80000701670 */
[----:B------:R-:W-:Y:S02]  /*91e0*/  FSEL R160, R12, -INF , !P0 ;  /* 0xff8000000ca07808 */ /* 0x000fe40004000000 */
[----:B------:R-:W-:Y:S04]  /*91f0*/  LOP3.LUT P0, RZ, R198, 0x2, RZ, 0xc0, !PT ;  /* 0x00000002c6ff7812 */ /* 0x000fe8000780c0ff */
        /* <DEDUP_REMOVED lines=31> */
[----:B------:R-:W-:Y:S04]  /*93f0*/  ISETP.GT.AND P0, PT, R2, 0x29, !P2 ;  /* 0x000000290200780c */ /* 0x000fe80005704270 */
[----:B------:R-:W-:Y:S04]  /*9400*/  ISETP.LT.OR P0, PT, R3, 0x2a, P0 ;  /* 0x0000002a0300780c */ /* 0x000fe80000701670 */
[----:B------:R-:W-:Y:S01]  /*9410*/  FSEL R28, R45, -INF , !P0 ;  /* 0xff8000002d1c7808 */ /* 0x000fe20004000000 */
[----:B------:R-:W-:-:S06]  /*9420*/  BRA.DIV ~URZ, `(.L_x_647) ;  /* 0x0000fbb27f007947 */ /* 0x000fcc000b800000 */
[----:B------:R4:W1:Y:S02]  /*9430*/  SHFL.IDX PT, R3, R109, 0x3, 0x1c1f ;  /* 0x007c1f006d037f89 */ /* 0x00086400000e0000 */
.L_x_805:
[----:B-1----:R-:W-:Y:S01]  /*9440*/  IADD3 R2, R110, R3, RZ ;  /* 0x000000036e027210 */ /* 0x002fe20007ffe0ff */
        /* <DEDUP_REMOVED lines=18> */
.L_x_650:
[----:B------:R-:W-:Y:S04]  /*9570*/  MOV R4, c[0x0][0x32c] ;  /* 0x0000cb0000047a02 */ /* 0x000fe80000000f00 */
[----:B------:R-:W-:Y:S11]  /*9580*/  ISETP.NE.AND P0, PT, R4, 0x1, PT ;  /* 0x000000010400780c */ /* 0x000ff60003f05270 */
[----:B------:R-:W-:Y:S02]  /*9590*/  @!UPT UIADD3 URZ, URZ, URZ, URZ ;  /* 0x0000003f3f3ff290 */ /* 0x000fe4000fffe03f */
[----:B------:R-:W-:Y:S05]  /*95a0*/  @P0 IMAD.HI.U32 R4, R3, c[0x0][0x330], RZ ;  /* 0x0000cc0003040a27 */ /* 0x000fea00078e00ff */
[----:B------:R-:W-:Y:S02]  /*95b0*/  @P0 SHF.R.U32.HI R3, RZ, c[0x0][0x334], R4 ;  /* 0x0000cd00ff030a19 */ /* 0x000fe40000011604 */
.L_x_651:
[----:B------:R-:W-:Y:S05]  /*95c0*/  BSYNC B0 ;  /* 0x0000000000007941 */ /* 0x000fea0003800000 */
.L_x_649:
[----:B------:R-:W-:Y:S04]  /*95d0*/  IMAD.IADD R4, R100, 0x1, -R236 ;  /* 0x0000000164047824 */ /* 0x000fe800078e0aec */
[----:B------:R-:W-:Y:S05]  /*95e0*/  IMAD R3, R3, c[0x0][0x32c], R4 ;  /* 0x0000cb0003037a24 */ /* 0x000fea00078e0204 */
[----:B------:R-:W-:Y:S02]  /*95f0*/  IADD3 R4, R3, c[0x0][0x32c], RZ ;  /* 0x0000cb0003047a10 */ /* 0x000fe40007ffe0ff */
[----:B------:R-:W-:Y:S02]  /*9600*/  IMNMX R0, R0, R3, !PT ;  /* 0x0000000300007217 */ /* 0x000fe40007800200 */
[----:B------:R-:W-:Y:S02]  /*9610*/  IMNMX R2, R2, R4, PT ;  /* 0x0000000402027217 */ /* 0x000fe40003800200 */
.L_x_648:
[----:B------:R-:W-:Y:S02]  /*9620*/  ISETP.GT.AND P0, PT, R0, RZ, !P5 ;  /* 0x000000ff0000720c */ /* 0x000fe40006f04270 */
[----:B------:R-:W-:Y:S02]  /*9630*/  LOP3.LUT P3, RZ, R198, 0x4, RZ, 0xc0, !PT ;  /* 0x00000004c6ff7812 */ /* 0x000fe4000786c0ff */
[----:B------:R-:W-:Y:S02]  /*9640*/  ISETP.LT.OR P0, PT, R2, 0x1, P0 ;  /* 0x000000010200780c */ /* 0x000fe40000701670 */
[----:B------:R-:W-:Y:S02]  /*9650*/  LOP3.LUT P2, RZ, R198, 0x2, RZ, 0xc0, !PT ;  /* 0x00000002c6ff7812 */ /* 0x000fe4000784c0ff */
[----:B------:R-:W-:Y:S02]  /*9660*/  FSEL R19, R10, -INF , !P0 ;  /* 0xff8000000a137808 */ /* 0x000fe40004000000 */
[----:B------:R-:W-:Y:S02]  /*9670*/  ISETP.GT.AND P0, PT, R0, 0x1, !P6 ;  /* 0x000000010000780c */ /* 0x000fe40007704270 */
        /* <DEDUP_REMOVED lines=17> */
[----:B------:R-:W-:Y:S02]  /*9790*/  ISETP.GT.AND P1, PT, R0, 0x28, !P1 ;  /* 0x000000280000780c */ /* 0x000fe40004f24270 */
[----:B------:R-:W-:Y:S02]  /*97a0*/  FSEL R21, R26, -INF , !P0 ;  /* 0xff8000001a157808 */ /* 0x000fe40004000000 */
[----:B------:R-:W-:Y:S02]  /*97b0*/  LOP3.LUT P0, RZ, R198, 0x8, RZ, 0xc0, !PT ;  /* 0x00000008c6ff7812 */ /* 0x000fe4000780c0ff */
[----:B------:R-:W-:Y:S02]  /*97c0*/  ISETP.LT.OR P1, PT, R2, 0x29, P1 ;  /* 0x000000290200780c */ /* 0x000fe40000f21670 */
[----:B------:R-:W-:Y:S02]  /*97d0*/  ISETP.GT.AND P0, PT, R0, 0x11, !P0 ;  /* 0x000000110000780c */ /* 0x000fe40004704270 */
[----:B------:R-:W-:Y:S02]  /*97e0*/  FMNMX.FTZ R3, R25, R107, !PT ;  /* 0x0000006b19037209 */ /* 0x000fe40007810000 */
[----:B------:R-:W-:Y:S02]  /*97f0*/  ISETP.LT.OR P0, PT, R2, 0x12, P0 ;  /* 0x000000120200780c */ /* 0x000fe40000701670 */
        /* <DEDUP_REMOVED lines=50> */
[----:B------:R-:W-:Y:S02]  /*9b20*/  FSEL R14, R46, -INF , !P1 ;  /* 0xff8000002e0e7808 */ /* 0x000fe40004800000 */
        /* <DEDUP_REMOVED lines=15> */
.L_x_806:
[----:B-12---:R-:W-:Y:S01]  /*9c20*/  FMNMX.FTZ R100, R100, R0, !PT ;  /* 0x0000000064647209 */ /* 0x006fe20007810000 */
        /* <DEDUP_REMOVED lines=13> */
[----:B------:R1:W2:Y:S02]  /*9d00*/  SHFL.BFLY PT, R0, R100, 0x1, 0x1f ;  /* 0x0c201f0064007f89 */ /* 0x0002a400000e0000 */
.L_x_807:
[C---:B------:R-:W-:Y:S01]  /*9d10*/  FMUL.FTZ R2, R104.reuse, c[0x0][0x2d0] ;  /* 0x0000b40068027a20 */ /* 0x040fe20000410000 */
[----:B------:R-:W-:Y:S01]  /*9d20*/  FSETP.NEU.FTZ.AND P0, PT, R104, -INF , PT ;  /* 0xff8000006800780b */ /* 0x000fe20003f1d000 */
[----:B------:R-:W-:Y:S01]  /*9d30*/  WARPSYNC 0xffffffff ;  /* 0xffffffff00007948 */ /* 0x000fe20003800000 */
[----:B------:R-:W-:Y:S02]  /*9d40*/  FSETP.NEU.FTZ.AND P1, PT, R103, -INF , PT ;  /* 0xff8000006700780b */ /* 0x000fe40003f3d000 */
[----:B------:R-:W-:Y:S02]  /*9d50*/  FSEL R2, R2, RZ, P0 ;  /* 0x000000ff02027208 */ /* 0x000fe40000000000 */
[----:B--2---:R-:W-:Y:S02]  /*9d60*/  FMNMX.FTZ R101, R0, R100, !PT ;  /* 0x0000006400657209 */ /* 0x004fe40007810000 */
[----:B------:R-:W-:Y:S01]  /*9d70*/  FSEL R0, R104, RZ, P0 ;  /* 0x000000ff68007208 */ /* 0x000fe20000000000 */
[--C-:B------:R-:W-:Y:S01]  /*9d80*/  FFMA.FTZ R9, R39, c[0x0][0x2d0], -R2.reuse ;  /* 0x0000b40027097a23 */ /* 0x100fe20000010802 */
[----:B------:R-:W-:Y:S01]  /*9d90*/  FSETP.NEU.FTZ.AND P0, PT, R102, -INF , PT ;  /* 0xff8000006600780b */ /* 0x000fe20003f1d000 */
        /* <DEDUP_REMOVED lines=12> */
[----:B------:R-:W-:Y:S02]  /*9e60*/  FFMA.FTZ R176, R168, c[0x0][0x2d0], -R2 ;  /* 0x0000b400a8b07a23 */ /* 0x000fe40000010802 */
[C---:B------:R-:W-:Y:S02]  /*9e70*/  FMUL.FTZ R2, R103.reuse, c[0x0][0x2d0] ;  /* 0x0000b40067027a20 */ /* 0x040fe40000410000 */
[----:B------:R-:W-:Y:S01]  /*9e80*/  FADD.FTZ R4, -R0, R105 ;  /* 0x0000006900047221 */ /* 0x000fe20000010100 */
[----:B------:R-:W-:Y:S02]  /*9e90*/  FSEL R0, R103, RZ, P1 ;  /* 0x000000ff67007208 */ /* 0x000fe40000800000 */
[----:B------:R-:W-:Y:S02]  /*9ea0*/  FSEL R2, R2, RZ, P1 ;  /* 0x000000ff02027208 */ /* 0x000fe40000800000 */
[----:B------:R-:W-:Y:S01]  /*9eb0*/  MUFU.EX2 R105, R10 ;  /* 0x0000000a00697308 */ /* 0x000fe20000000800 */
[----:B------:R-:W-:Y:S01]  /*9ec0*/  FADD.FTZ R5, -R0, R106 ;  /* 0x0000006a00057221 */ /* 0x000fe20000010100 */
[----:B------:R-:W-:Y:S01]  /*9ed0*/  FSEL R0, R102, RZ, P0 ;  /* 0x000000ff66007208 */ /* 0x000fe20000000000 */
[--C-:B------:R-:W-:Y:S02]  /*9ee0*/  FFMA.FTZ R39, R178, c[0x0][0x2d0], -R2.reuse ;  /* 0x0000b400b2277a23 */ /* 0x100fe40000010802 */
[--C-:B------:R-:W-:Y:S02]  /*9ef0*/  FFMA.FTZ R7, R36, c[0x0][0x2d0], -R2.reuse ;  /* 0x0000b40024077a23 */ /* 0x100fe40000010802 */
[--C-:B------:R-:W-:Y:S02]  /*9f00*/  FFMA.FTZ R6, R163, c[0x0][0x2d0], -R2.reuse ;  /* 0x0000b400a3067a23 */ /* 0x100fe40000010802 */
[--C-:B------:R-:W-:Y:S01]  /*9f10*/  FFMA.FTZ R8, R179, c[0x0][0x2d0], -R2.reuse ;  /* 0x0000b400b3087a23 */ /* 0x100fe20000010802 */
[----:B---34-:R-:W-:Y:S01]  /*9f20*/  MUFU.EX2 R109, R7 ;  /* 0x00000007006d7308 */ /* 0x018fe20000000800 */
        /* <DEDUP_REMOVED lines=8> */
[----:B------:R-:W-:Y:S02]  /*9fb0*/  FFMA.FTZ R171, R171, c[0x0][0x2d0], -R2 ;  /* 0x0000b400abab7a23 */ /* 0x000fe40000010802 */
[----:B------:R-:W-:Y:S02]  /*9fc0*/  FMUL.FTZ R2, R102, c[0x0][0x2d0] ;  /* 0x0000b40066027a20 */ /* 0x000fe40000410000 */
[----:B------:R-:W-:Y:S01]  /*9fd0*/  FADD.FTZ R0, -R0, R107 ;  /* 0x0000006b00007221 */ /* 0x000fe20000010100 */
[----:B------:R-:W-:Y:S02]  /*9fe0*/  MUFU.EX2 R51, R9 ;  /* 0x0000000900337308 */ /* 0x000fe40000000800 */
[----:B------:R-:W-:Y:S01]  /*9ff0*/  FSEL R2, R2, RZ, P0 ;  /* 0x000000ff02027208 */ /* 0x000fe20000000000 */
[----:B------:R-:W-:Y:S01]  /*a000*/  FMUL.FTZ R0, R0, c[0x0][0x2d0] ;  /* 0x0000b40000007a20 */ /* 0x000fe20000410000 */
[----:B------:R-:W-:Y:S03]  /*a010*/  FSETP.NEU.FTZ.AND P0, PT, R101, -INF , PT ;  /* 0xff8000006500780b */ /* 0x000fe60003f1d000 */
[--C-:B------:R-:W-:Y:S02]  /*a020*/  FFMA.FTZ R3, R25, c[0x0][0x2d0], -R2.reuse ;  /* 0x0000b40019037a23 */ /* 0x100fe40000010802 */
[--C-:B------:R-:W-:Y:S01]  /*a030*/  FFMA.FTZ R38, R160, c[0x0][0x2d0], -R2.reuse ;  /* 0x0000b400a0267a23 */ /* 0x100fe20000010802 */
[----:B------:R-:W2:Y:S01]  /*a040*/  MUFU.EX2 R0, R0 ;  /* 0x0000000000007308 */ /* 0x000ea20000000800 */
[--C-:B------:R-:W-:Y:S02]  /*a050*/  FFMA.FTZ R36, R50, c[0x0][0x2d0], -R2.reuse ;  /* 0x0000b40032247a23 */ /* 0x100fe40000010802 */
[--C-:B------:R-:W-:Y:S02]  /*a060*/  FFMA.FTZ R163, R37, c[0x0][0x2d0], -R2.reuse ;  /* 0x0000b40025a37a23 */ /* 0x100fe40000010802 */
[--C-:B------:R-:W-:Y:S02]  /*a070*/  FFMA.FTZ R165, R49, c[0x0][0x2d0], -R2.reuse ;  /* 0x0000b40031a57a23 */ /* 0x100fe40000010802 */
[--C-:B------:R-:W-:Y:S02]  /*a080*/  FFMA.FTZ R164, R48, c[0x0][0x2d0], -R2.reuse ;  /* 0x0000b40030a47a23 */ /* 0x100fe40000010802 */
[--C-:B------:R-:W-:Y:S01]  /*a090*/  FFMA.FTZ R177, R34, c[0x0][0x2d0], -R2.reuse ;  /* 0x0000b40022b17a23 */ /* 0x100fe20000010802 */
[----:B------:R3:W4:Y:S01]  /*a0a0*/  MUFU.EX2 R167, R3 ;  /* 0x0000000300a77308 */ /* 0x0007220000000800 */
[--C-:B------:R-:W-:Y:S02]  /*a0b0*/  FFMA.FTZ R173, R29, c[0x0][0x2d0], -R2.reuse ;  /* 0x0000b4001dad7a23 */ /* 0x100fe40000010802 */
[--C-:B------:R-:W-:Y:S02]  /*a0c0*/  FFMA.FTZ R179, R28, c[0x0][0x2d0], -R2.reuse ;  /* 0x0000b4001cb37a23 */ /* 0x100fe40000010802 */
[--C-:B------:R-:W-:Y:S05]  /*a0d0*/  FFMA.FTZ R174, R33, c[0x0][0x2d0], -R2.reuse ;  /* 0x0000b40021ae7a23 */ /* 0x100fea0000010802 */
[----:B------:R-:W-:Y:S10]  /*a0e0*/  MUFU.EX2 R220, R8 ;  /* 0x0000000800dc7308 */ /* 0x000ff40000000800 */
[----:B------:R-:W-:Y:S01]  /*a0f0*/  MUFU.EX2 R212, R38 ;  /* 0x0000002600d47308 */ /* 0x000fe20000000800 */
[--C-:B---3--:R-:W-:Y:S02]  /*a100*/  FFMA.FTZ R3, R161, c[0x0][0x2d0], -R2.reuse ;  /* 0x0000b400a1037a23 */ /* 0x108fe40000010802 */
[----:B------:R-:W-:Y:S01]  /*a110*/  FFMA.FTZ R161, R35, c[0x0][0x2d0], -R2 ;  /* 0x0000b40023a17a23 */ /* 0x000fe20000010802 */
[C---:B------:R-:W-:Y:S06]  /*a120*/  FSEL R2, R101.reuse, RZ, P0 ;  /* 0x000000ff65027208 */ /* 0x040fec0000000000 */
[----:B------:R3:W5:Y:S10]  /*a130*/  MUFU.EX2 R110, R3 ;  /* 0x00000003006e7308 */ /* 0x0007740000000800 */
[----:B------:R-:W-:Y:S10]  /*a140*/  MUFU.EX2 R225, R176 ;  /* 0x000000b000e17308 */ /* 0x000ff40000000800 */
[----:B------:R-:W-:Y:S01]  /*a150*/  MUFU.EX2 R229, R175 ;  /* 0x000000af00e57308 */ /* 0x000fe20000000800 */
[----:B---3--:R-:W-:Y:S02]  /*a160*/  FADD.FTZ R3, -R2, R108 ;  /* 0x0000006c02037221 */ /* 0x008fe40000010100 */
[----:B------:R-:W-:Y:S07]  /*a170*/  FMUL.FTZ R2, R101, c[0x0][0x2d0] ;  /* 0x0000b40065027a20 */ /* 0x000fee0000410000 */
[----:B------:R-:W-:Y:S01]  /*a180*/  MUFU.EX2 R227, R168 ;  /* 0x000000a800e37308 */ /* 0x000fe20000000800 */
[----:B------:R-:W-:Y:S01]  /*a190*/  FSEL R6, R2, RZ, P0 ;  /* 0x000000ff02067208 */ /* 0x000fe20000000000 */
[----:B------:R-:W-:Y:S01]  /*a1a0*/  FMUL.FTZ R2, R4, c[0x0][0x2d0] ;  /* 0x0000b40004027a20 */ /* 0x000fe20000410000 */
[C---:B------:R-:W-:Y:S02]  /*a1b0*/  ISETP.GT.AND P0, PT, R201.reuse, R233, PT ;  /* 0x000000e9c900720c */ /* 0x040fe40003f04270 */
[----:B------:R-:W-:Y:S01]  /*a1c0*/  IADD3 R201, R201, -0x1, RZ ;  /* 0xffffffffc9c97810 */ /* 0x000fe20007ffe0ff */
[--C-:B------:R-:W-:Y:S02]  /*a1d0*/  FFMA.FTZ R7, R22, c[0x0][0x2d0], -R6.reuse ;  /* 0x0000b40016077a23 */ /* 0x100fe40000010806 */
[--C-:B------:R-:W-:Y:S02]  /*a1e0*/  FFMA.FTZ R107, R21, c[0x0][0x2d0], -R6.reuse ;  /* 0x0000b400156b7a23 */ /* 0x100fe40000010806 */
[----:B-1----:R1:W-:Y:S01]  /*a1f0*/  MUFU.EX2 R100, R2 ;  /* 0x0000000200647308 */ /* 0x0023e20000000800 */
        /* <DEDUP_REMOVED lines=8> */
[--C-:B------:R-:W-:Y:S05]  /*a280*/  FFMA.FTZ R169, R16, c[0x0][0x2d0], -R6.reuse ;  /* 0x0000b40010a97a23 */ /* 0x100fea0000010806 */
[----:B------:R-:W-:Y:S01]  /*a290*/  MUFU.EX2 R228, R171 ;  /* 0x000000ab00e47308 */ /* 0x000fe20000000800 */
[--C-:B-1----:R-:W-:Y:S02]  /*a2a0*/  FFMA.FTZ R2, R19, c[0x0][0x2d0], -R6.reuse ;  /* 0x0000b40013027a23 */ /* 0x102fe40000010806 */
[----:B------:R-:W-:Y:S02]  /*a2b0*/  FFMA.FTZ R19, R23, c[0x0][0x2d0], -R6 ;  /* 0x0000b40017137a23 */ /* 0x000fe40000010806 */
[----:B------:R-:W1:Y:S05]  /*a2c0*/  LDSM.16.MT88.4 R20, [R185] ;  /* 0x00000000b914783b */ /* 0x000e6a0000004200 */
[----:B------:R3:W-:Y:S10]  /*a2d0*/  MUFU.EX2 R33, R2 ;  /* 0x0000000200217308 */ /* 0x0007f40000000800 */
[----:B------:R-:W-:Y:S10]  /*a2e0*/  MUFU.EX2 R226, R161 ;  /* 0x000000a100e27308 */ /* 0x000ff40000000800 */
[----:B------:R-:W-:Y:S01]  /*a2f0*/  MUFU.EX2 R107, R107 ;  /* 0x0000006b006b7308 */ /* 0x000fe20000000800 */
[----:B---3--:R-:W-:Y:S02]  /*a300*/  FMUL.FTZ R2, R3, c[0x0][0x2d0] ;  /* 0x0000b40003027a20 */ /* 0x008fe40000410000 */
[----:B------:R-:W-:Y:S07]  /*a310*/  FMUL.FTZ R3, R5, c[0x0][0x2d0] ;  /* 0x0000b40005037a20 */ /* 0x000fee0000410000 */
[----:B------:R-:W3:Y:S10]  /*a320*/  MUFU.EX2 R2, R2 ;  /* 0x0000000200027308 */ /* 0x000ef40000000800 */
[----:B------:R-:W-:Y:S10]  /*a330*/  MUFU.EX2 R219, R162 ;  /* 0x000000a200db7308 */ /* 0x000ff40000000800 */
        /* <DEDUP_REMOVED lines=8> */
[----:B------:R-:W-:Y:S01]  /*a3c0*/  MUFU.EX2 R166, R169 ;  /* 0x000000a900a67308 */ /* 0x000fe20000000800 */
[C---:B--2---:R-:W-:Y:S01]  /*a3d0*/  FMUL.FTZ R24, R0.reuse, R124 ;  /* 0x0000007c00187220 */ /* 0x044fe20000410000 */
[----:B------:R-:W-:Y:S01]  /*a3e0*/  F2FP.BF16.PACK_AB R108, R51, R105 ;  /* 0x00000069336c723e */ /* 0x000fe200000010ff */
[C---:B------:R-:W-:Y:S02]  /*a3f0*/  FMUL.FTZ R25, R0.reuse, R125 ;  /* 0x0000007d00197220 */ /* 0x040fe40000410000 */
[C---:B------:R-:W-:Y:S02]  /*a400*/  FMUL.FTZ R28, R0.reuse, R120 ;  /* 0x00000078001c7220 */ /* 0x040fe40000410000 */
[C---:B------:R-:W-:Y:S02]  /*a410*/  FMUL.FTZ R29, R0.reuse, R121 ;  /* 0x00000079001d7220 */ /* 0x040fe40000410000 */
[C---:B------:R-:W-:Y:S02]  /*a420*/  FMUL.FTZ R40, R0.reuse, R116 ;  /* 0x0000007400287220 */ /* 0x040fe40000410000 */
[C---:B------:R-:W-:Y:S02]  /*a430*/  FMUL.FTZ R41, R0.reuse, R117 ;  /* 0x0000007500297220 */ /* 0x040fe40000410000 */
[C---:B----4-:R-:W-:Y:S02]  /*a440*/  FFMA.FTZ R4, R0.reuse, R213, R167 ;  /* 0x000000d500047223 */ /* 0x050fe400000100a7 */
[C---:B------:R-:W-:Y:S01]  /*a450*/  FMUL.FTZ R8, R0.reuse, R132 ;  /* 0x0000008400087220 */ /* 0x040fe20000410000 */
[----:B------:R-:W2:Y:S01]  /*a460*/  MUFU.EX2 R213, R36 ;  /* 0x0000002400d57308 */ /* 0x000ea20000000800 */
[C---:B------:R-:W-:Y:S02]  /*a470*/  FMUL.FTZ R9, R0.reuse, R133 ;  /* 0x0000008500097220 */ /* 0x040fe40000410000 */
[C---:B------:R-:W-:Y:S02]  /*a480*/  FMUL.FTZ R12, R0.reuse, R128 ;  /* 0x00000080000c7220 */ /* 0x040fe40000410000 */
[C---:B------:R-:W-:Y:S02]  /*a490*/  FMUL.FTZ R13, R0.reuse, R129 ;  /* 0x00000081000d7220 */ /* 0x040fe40000410000 */
[----:B------:R-:W-:Y:S01]  /*a4a0*/  FMUL.FTZ R44, R0, R112 ;  /* 0x00000070002c7220 */ /* 0x000fe20000410000 */
[----:B-----5:R-:W-:Y:S01]  /*a4b0*/  F2FP.BF16.PACK_AB R112, R110, R167 ;  /* 0x000000a76e70723e */ /* 0x020fe200000010ff */
        /* <DEDUP_REMOVED lines=16> */
[C---:B---3--:R-:W-:Y:S02]  /*a5c0*/  FFMA.FTZ R106, R2.reuse, R214, R33 ;  /* 0x000000d6026a7223 */ /* 0x048fe40000010021 */
[C---:B------:R-:W-:Y:S02]  /*a5d0*/  FMUL.FTZ R10, R2.reuse, R134 ;  /* 0x00000086020a7220 */ /* 0x040fe40000410000 */
[C---:B------:R-:W-:Y:S01]  /*a5e0*/  FMUL.FTZ R11, R2.reuse, R135 ;  /* 0x00000087020b7220 */ /* 0x040fe20000410000 */
[----:B------:R-:W-:Y:S01]  /*a5f0*/  MUFU.EX2 R0, R3 ;  /* 0x0000000300007308 */ /* 0x000fe20000000800 */
[C---:B------:R-:W-:Y:S02]  /*a600*/  FMUL.FTZ R26, R2.reuse, R126 ;  /* 0x0000007e021a7220 */ /* 0x040fe40000410000 */
[C---:B------:R-:W-:Y:S02]  /*a610*/  FMUL.FTZ R27, R2.reuse, R127 ;  /* 0x0000007f021b7220 */ /* 0x040fe40000410000 */
[C---:B------:R-:W-:Y:S01]  /*a620*/  FMUL.FTZ R30, R2.reuse, R122 ;  /* 0x0000007a021e7220 */ /* 0x040fe20000410000 */
[----:B------:R-:W-:Y:S01]  /*a630*/  LDSM.16.MT88.4 R124, [R185+0x1000] ;  /* 0x00100000b97c783b */ /* 0x000fe20000004200 */
[C---:B------:R-:W-:Y:S02]  /*a640*/  FMUL.FTZ R31, R2.reuse, R123 ;  /* 0x0000007b021f7220 */ /* 0x040fe40000410000 */
[C---:B------:R-:W-:Y:S01]  /*a650*/  FMUL.FTZ R42, R2.reuse, R118 ;  /* 0x00000076022a7220 */ /* 0x040fe20000410000 */
[----:B------:R3:W-:Y:S01]  /*a660*/  MUFU.EX2 R214, R39 ;  /* 0x0000002700d67308 */ /* 0x0007e20000000800 */
[C---:B------:R-:W-:Y:S02]  /*a670*/  FMUL.FTZ R43, R2.reuse, R119 ;  /* 0x00000077022b7220 */ /* 0x040fe40000410000 */
[C---:B------:R-:W-:Y:S01]  /*a680*/  FMUL.FTZ R14, R2.reuse, R130 ;  /* 0x00000082020e7220 */ /* 0x040fe20000410000 */
[----:B------:R-:W-:Y:S01]  /*a690*/  LDSM.16.MT88.4 R116, [R185+0xc00] ;  /* 0x000c0000b974783b */ /* 0x000fe20000004200 */
[C---:B------:R-:W-:Y:S02]  /*a6a0*/  FMUL.FTZ R15, R2.reuse, R131 ;  /* 0x00000083020f7220 */ /* 0x040fe40000410000 */
[C---:B------:R-:W-:Y:S01]  /*a6b0*/  FMUL.FTZ R46, R2.reuse, R114 ;  /* 0x00000072022e7220 */ /* 0x040fe20000410000 */
[----:B--2---:R-:W-:Y:S01]  /*a6c0*/  F2FP.BF16.PACK_AB R114, R213, R212 ;  /* 0x000000d4d572723e */ /* 0x004fe200000010ff */
[C---:B------:R-:W-:Y:S01]  /*a6d0*/  FMUL.FTZ R47, R2.reuse, R115 ;  /* 0x00000073022f7220 */ /* 0x040fe20000410000 */
[----:B------:R-:W2:Y:S01]  /*a6e0*/  MUFU.EX2 R134, R32 ;  /* 0x0000002000867308 */ /* 0x000ea20000000800 */
[C---:B------:R-:W-:Y:S01]  /*a6f0*/  FMUL.FTZ R58, R2.reuse, R58 ;  /* 0x0000003a023a7220 */ /* 0x040fe20000410000 */
[----:B------:R-:W-:Y:S01]  /*a700*/  LDSM.16.MT88.4 R120, [R186+0x400] ;  /* 0x00040000ba78783b */ /* 0x000fe20000004200 */
[C---:B------:R-:W-:Y:S02]  /*a710*/  FMUL.FTZ R59, R2.reuse, R59 ;  /* 0x0000003b023b7220 */ /* 0x040fe40000410000 */
[C---:B------:R-:W-:Y:S02]  /*a720*/  FMUL.FTZ R62, R2.reuse, R62 ;  /* 0x0000003e023e7220 */ /* 0x040fe40000410000 */
[C---:B------:R-:W-:Y:S02]  /*a730*/  FMUL.FTZ R63, R2.reuse, R63 ;  /* 0x0000003f023f7220 */ /* 0x040fe40000410000 */
[C---:B------:R-:W-:Y:S01]  /*a740*/  FMUL.FTZ R74, R2.reuse, R74 ;  /* 0x0000004a024a7220 */ /* 0x040fe20000410000 */
[----:B------:R-:W4:Y:S01]  /*a750*/  MUFU.EX2 R135, R19 ;  /* 0x0000001300877308 */ /* 0x000f220000000800 */
[C---:B------:R-:W-:Y:S02]  /*a760*/  FMUL.FTZ R75, R2.reuse, R75 ;  /* 0x0000004b024b7220 */ /* 0x040fe40000410000 */
[C---:B------:R-:W-:Y:S01]  /*a770*/  FMUL.FTZ R78, R2.reuse, R78 ;  /* 0x0000004e024e7220 */ /* 0x040fe20000410000 */
[----:B---3--:R-:W3:Y:S01]  /*a780*/  LDSM.16.MT88.4 R36, [R186] ;  /* 0x00000000ba24783b */ /* 0x008ee20000004200 */
[C---:B------:R-:W-:Y:S02]  /*a790*/  FMUL.FTZ R79, R2.reuse, R79 ;  /* 0x0000004f024f7220 */ /* 0x040fe40000410000 */
[C---:B------:R-:W-:Y:S02]  /*a7a0*/  FMUL.FTZ R90, R2.reuse, R90 ;  /* 0x0000005a025a7220 */ /* 0x040fe40000410000 */
[C---:B------:R-:W-:Y:S01]  /*a7b0*/  FMUL.FTZ R91, R2.reuse, R91 ;  /* 0x0000005b025b7220 */ /* 0x040fe20000410000 */
[----:B------:R-:W-:Y:S01]  /*a7c0*/  MUFU.EX2 R130, R181 ;  /* 0x000000b500827308 */ /* 0x000fe20000000800 */
[C---:B------:R-:W-:Y:S02]  /*a7d0*/  FMUL.FTZ R94, R2.reuse, R94 ;  /* 0x0000005e025e7220 */ /* 0x040fe40000410000 */
[----:B------:R-:W-:Y:S01]  /*a7e0*/  FMUL.FTZ R95, R2, R95 ;  /* 0x0000005f025f7220 */ /* 0x000fe20000410000 */
[----:B--2---:R-:W-:Y:S01]  /*a7f0*/  F2FP.BF16.PACK_AB R113, R134, R33 ;  /* 0x000000218671723e */ /* 0x004fe200000010ff */
[----:B------:R-:W-:Y:S01]  /*a800*/  FFMA.FTZ R2, R0, R224, R109 ;  /* 0x000000e000027223 */ /* 0x000fe2000001006d */
[----:B------:R-:W-:Y:S01]  /*a810*/  F2FP.BF16.PACK_AB R109, R111, R109 ;  /* 0x0000006d6f6d723e */ /* 0x000fe200000010ff */
[----:B------:R-:W-:Y:S02]  /*a820*/  FMUL.FTZ R5, R100, R137 ;  /* 0x0000008964057220 */ /* 0x000fe40000410000 */
[C---:B------:R-:W-:Y:S01]  /*a830*/  FMUL.FTZ R6, R0.reuse, R138 ;  /* 0x0000008a00067220 */ /* 0x040fe20000410000 */
[----:B------:R-:W-:Y:S01]  /*a840*/  MUFU.EX2 R128, R165 ;  /* 0x000000a500807308 */ /* 0x000fe20000000800 */
[----:B------:R-:W-:Y:S02]  /*a850*/  FMUL.FTZ R7, R0, R139 ;  /* 0x0000008b00077220 */ /* 0x000fe40000410000 */
[----:B------:R-:W-:Y:S01]  /*a860*/  FFMA.FTZ R3, R100, R221, R105 ;  /* 0x000000dd64037223 */ /* 0x000fe20000010069 */
[----:B----4-:R-:W-:Y:S01]  /*a870*/  F2FP.BF16.PACK_AB R115, R231, R135 ;  /* 0x00000087e773723e */ /* 0x010fe200000010ff */
[----:B------:R-:W-:Y:S01]  /*a880*/  FADD.FTZ R2, R111, R2 ;  /* 0x000000026f027221 */ /* 0x000fe20000010000 */
[----:B------:R-:W-:Y:S01]  /*a890*/  F2FP.BF16.PACK_AB R111, R214, R220 ;  /* 0x000000dcd66f723e */ /* 0x000fe200000010ff */
[----:B------:R-:W-:Y:S01]  /*a8a0*/  FADD.FTZ R105, R110, R4 ;  /* 0x000000046e697221 */ /* 0x000fe20000010000 */
[----:B------:R-:W-:Y:S01]  /*a8b0*/  F2FP.BF16.PACK_AB R110, R223, R222 ;  /* 0x000000dedf6e723e */ /* 0x000fe200000010ff */
[C---:B------:R-:W-:Y:S01]  /*a8c0*/  FMUL.FTZ R4, R100.reuse, R136 ;  /* 0x0000008864047220 */ /* 0x040fe20000410000 */
[----:B------:R-:W-:Y:S01]  /*a8d0*/  MUFU.EX2 R131, R164 ;  /* 0x000000a400837308 */ /* 0x000fe20000000800 */
[C---:B------:R-:W-:Y:S02]  /*a8e0*/  FMUL.FTZ R16, R100.reuse, R140 ;  /* 0x0000008c64107220 */ /* 0x040fe40000410000 */
[----:B------:R-:W-:Y:S02]  /*a8f0*/  FMUL.FTZ R17, R100, R141 ;  /* 0x0000008d64117220 */ /* 0x000fe40000410000 */
[C---:B------:R-:W-:Y:S01]  /*a900*/  FMUL.FTZ R18, R0.reuse, R142 ;  /* 0x0000008e00127220 */ /* 0x040fe20000410000 */
[-C--:B-1----:R-:W-:Y:S04]  /*a910*/  HMMA.16816.F32.BF16 R4, R108, R20.reuse, R4 ;  /* 0x000000146c04723c */ /* 0x082fe80000041804 */
[----:B------:R-:W-:Y:S01]  /*a920*/  MUFU.EX2 R224, R163 ;  /* 0x000000a300e07308 */ /* 0x000fe20000000800 */
[----:B------:R-:W-:Y:S02]  /*a930*/  FMUL.FTZ R19, R0, R143 ;  /* 0x0000008f00137220 */ /* 0x000fe40000410000 */
[----:B------:R-:W-:Y:S01]  /*a940*/  LDSM.16.MT88.4 R140, [R185+0x800] ;  /* 0x00080000b98c783b */ /* 0x000fe20000004200 */
[C---:B------:R-:W-:Y:S04]  /*a950*/  HMMA.16816.F32.BF16 R8, R112.reuse, R20, R8 ;  /* 0x000000147008723c */ /* 0x040fe80000041808 */
[C---:B------:R-:W-:Y:S02]  /*a960*/  FMUL.FTZ R32, R100.reuse, R148 ;  /* 0x0000009464207220 */ /* 0x040fe40000410000 */
[----:B------:R-:W-:Y:S01]  /*a970*/  FMUL.FTZ R33, R100, R149 ;  /* 0x0000009564217220 */ /* 0x000fe20000410000 */
[----:B------:R-:W-:Y:S01]  /*a980*/  MUFU.EX2 R221, R160 ;  /* 0x000000a000dd7308 */ /* 0x000fe20000000800 */
[-C--:B------:R-:W-:Y:S04]  /*a990*/  HMMA.16816.F32.BF16 R12, R112, R22.reuse, R12 ;  /* 0x00000016700c723c */ /* 0x080fe8000004180c */
[C---:B------:R-:W-:Y:S02]  /*a9a0*/  FMUL.FTZ R34, R0.reuse, R150 ;  /* 0x0000009600227220 */ /* 0x040fe40000410000 */
[----:B------:R-:W-:Y:S02]  /*a9b0*/  FMUL.FTZ R35, R0, R151 ;  /* 0x0000009700237220 */ /* 0x000fe40000410000 */
[C---:B------:R-:W-:Y:S01]  /*a9c0*/  HMMA.16816.F32.BF16 R16, R108.reuse, R22, R16 ;  /* 0x000000166c10723c */ /* 0x040fe20000041810 */
[----:B------:R-:W-:Y:S01]  /*a9d0*/  LDSM.16.MT88.4 R148, [R186+0x800] ;  /* 0x00080000ba94783b */ /* 0x000fe20000004200 */
[----:B------:R-:W-:Y:S02]  /*a9e0*/  MUFU.EX2 R172, R211 ;  /* 0x000000d300ac7308 */ /* 0x000fe40000000800 */
[C---:B------:R-:W-:Y:S02]  /*a9f0*/  FMUL.FTZ R20, R100.reuse, R144 ;  /* 0x0000009064147220 */ /* 0x040fe40000410000 */
[----:B------:R-:W-:Y:S02]  /*aa00*/  FMUL.FTZ R21, R100, R145 ;  /* 0x0000009164157220 */ /* 0x000fe40000410000 */
[C---:B------:R-:W-:Y:S04]  /*aa10*/  FMUL.FTZ R22, R0.reuse, R146 ;  /* 0x0000009200167220 */ /* 0x040fe80000410000 */
[----:B------:R-:W-:Y:S01]  /*aa20*/  FMUL.FTZ R23, R0, R147 ;  /* 0x0000009300177220 */ /* 0x000fe20000410000 */
[----:B------:R-:W-:Y:S01]  /*aa30*/  MUFU.EX2 R181, R209 ;  /* 0x000000d100b57308 */ /* 0x000fe20000000800 */
[C---:B------:R-:W-:Y:S02]  /*aa40*/  FMUL.FTZ R48, R100.reuse, R156 ;  /* 0x0000009c64307220 */ /* 0x040fe40000410000 */
[----:B------:R-:W-:Y:S02]  /*aa50*/  FMUL.FTZ R49, R100, R157 ;  /* 0x0000009d64317220 */ /* 0x000fe40000410000 */
[C---:B------:R-:W-:Y:S01]  /*aa60*/  FMUL.FTZ R50, R0.reuse, R158 ;  /* 0x0000009e00327220 */ /* 0x040fe20000410000 */
[-C--:B---3--:R-:W-:Y:S03]  /*aa70*/  HMMA.16816.F32.BF16 R20, R108, R36.reuse, R20 ;  /* 0x000000246c14723c */ /* 0x088fe60000041814 */
[----:B------:R-:W-:Y:S01]  /*aa80*/  FADD.FTZ R3, R51, R3 ;  /* 0x0000000333037221 */ /* 0x000fe20000010000 */
[----:B------:R-:W-:Y:S01]  /*aa90*/  MUFU.EX2 R180, R205 ;  /* 0x000000cd00b47308 */ /* 0x000fe20000000800 */
[----:B------:R-:W-:Y:S02]  /*aaa0*/  FMUL.FTZ R51, R0, R159 ;  /* 0x0000009f00337220 */ /* 0x000fe40000410000 */
[----:B------:R-:W-:Y:S01]  /*aab0*/  LDSM.16.MT88.4 R156, [R185+0x1400] ;  /* 0x00140000b99c783b */ /* 0x000fe20000004200 */
[C---:B------:R-:W-:Y:S04]  /*aac0*/  HMMA.16816.F32.BF16 R24, R112.reuse, R36, R24 ;  /* 0x000000247018723c */ /* 0x040fe80000041818 */
[C---:B------:R-:W-:Y:S02]  /*aad0*/  FMUL.FTZ R52, R100.reuse, R52 ;  /* 0x0000003464347220 */ /* 0x040fe40000410000 */
[C---:B------:R-:W-:Y:S01]  /*aae0*/  FMUL.FTZ R53, R100.reuse, R53 ;  /* 0x0000003564357220 */ /* 0x040fe20000410000 */
[----:B------:R-:W1:Y:S01]  /*aaf0*/  MUFU.EX2 R170, R174 ;  /* 0x000000ae00aa7308 */ /* 0x000e620000000800 */
[-C--:B------:R-:W-:Y:S04]  /*ab00*/  HMMA.16816.F32.BF16 R28, R112, R38.reuse, R28 ;  /* 0x00000026701c723c */ /* 0x080fe8000004181c */
[C---:B------:R-:W-:Y:S02]  /*ab10*/  FMUL.FTZ R36, R100.reuse, R152 ;  /* 0x0000009864247220 */ /* 0x040fe40000410000 */
[----:B------:R-:W-:Y:S02]  /*ab20*/  FMUL.FTZ R37, R100, R153 ;  /* 0x0000009964257220 */ /* 0x000fe40000410000 */
[C---:B------:R-:W-:Y:S01]  /*ab30*/  HMMA.16816.F32.BF16 R32, R108.reuse, R38, R32 ;  /* 0x000000266c20723c */ /* 0x040fe20000041820 */
[----:B------:R-:W2:Y:S03]  /*ab40*/  MUFU.EX2 R167, R179 ;  /* 0x000000b300a77308 */ /* 0x000ea60000000800 */
[C---:B------:R-:W-:Y:S02]  /*ab50*/  FMUL.FTZ R54, R0.reuse, R54 ;  /* 0x0000003600367220 */ /* 0x040fe40000410000 */
[C---:B------:R-:W-:Y:S02]  /*ab60*/  FMUL.FTZ R55, R0.reuse, R55 ;  /* 0x0000003700377220 */ /* 0x040fe40000410000 */
[C---:B------:R-:W-:Y:S03]  /*ab70*/  FMUL.FTZ R38, R0.reuse, R154 ;  /* 0x0000009a00267220 */ /* 0x040fe60000410000 */
[----:B------:R-:W3:Y:S01]  /*ab80*/  MUFU.EX2 R165, R178 ;  /* 0x000000b200a57308 */ /* 0x000ee20000000800 */
[----:B------:R-:W-:Y:S02]  /*ab90*/  FMUL.FTZ R39, R0, R155 ;  /* 0x0000009b00277220 */ /* 0x000fe40000410000 */
[----:B------:R-:W-:Y:S01]  /*aba0*/  FMUL.FTZ R64, R100, R64 ;  /* 0x0000004064407220 */ /* 0x000fe20000410000 */
[----:B-1----:R-:W-:Y:S01]  /*abb0*/  F2FP.BF16.PACK_AB R160, R170, R168 ;  /* 0x000000a8aaa0723e */ /* 0x002fe200000010ff */
[----:B------:R-:W-:Y:S02]  /*abc0*/  FMUL.FTZ R65, R100, R65 ;  /* 0x0000004164417220 */ /* 0x000fe40000410000 */
[C---:B------:R-:W-:Y:S01]  /*abd0*/  FMUL.FTZ R66, R0.reuse, R66 ;  /* 0x0000004200427220 */ /* 0x040fe20000410000 */
[-C--:B------:R-:W-:Y:S02]  /*abe0*/  HMMA.16816.F32.BF16 R36, R108, R116.reuse, R36 ;  /* 0x000000746c24723c */ /* 0x080fe40000041824 */
[----:B------:R-:W-:Y:S01]  /*abf0*/  MUFU.EX2 R164, R182 ;  /* 0x000000b600a47308 */ /* 0x000fe20000000800 */
[----:B------:R-:W-:Y:S02]  /*ac00*/  FMUL.FTZ R67, R0, R67 ;  /* 0x0000004300437220 */ /* 0x000fe40000410000 */
[C---:B------:R-:W-:Y:S01]  /*ac10*/  FMUL.FTZ R68, R100.reuse, R68 ;  /* 0x0000004464447220 */ /* 0x040fe20000410000 */
[----:B--2---:R-:W-:Y:S01]  /*ac20*/  F2FP.BF16.PACK_AB R162, R167, R173 ;  /* 0x000000ada7a2723e */ /* 0x004fe200000010ff */
[----:B------:R-:W-:Y:S01]  /*ac30*/  FMUL.FTZ R69, R100, R69 ;  /* 0x0000004564457220 */ /* 0x000fe20000410000 */
[C---:B------:R-:W-:Y:S04]  /*ac40*/  HMMA.16816.F32.BF16 R40, R112.reuse, R116, R40 ;  /* 0x000000747028723c */ /* 0x040fe80000041828 */
[C---:B------:R-:W-:Y:S02]  /*ac50*/  FMUL.FTZ R70, R0.reuse, R70 ;  /* 0x0000004600467220 */ /* 0x040fe40000410000 */
[----:B------:R-:W-:Y:S02]  /*ac60*/  FMUL.FTZ R71, R0, R71 ;  /* 0x0000004700477220 */ /* 0x000fe40000410000 */
[-C--:B------:R-:W-:Y:S04]  /*ac70*/  HMMA.16816.F32.BF16 R44, R112, R118.reuse, R44 ;  /* 0x00000076702c723c */ /* 0x080fe8000004182c */
[C---:B------:R-:W-:Y:S01]  /*ac80*/  FMUL.FTZ R80, R100.reuse, R80 ;  /* 0x0000005064507220 */ /* 0x040fe20000410000 */
[----:B---3--:R-:W-:Y:S01]  /*ac90*/  F2FP.BF16.PACK_AB R161, R165, R166 ;  /* 0x000000a6a5a1723e */ /* 0x008fe200000010ff */
[----:B------:R-:W-:Y:S02]  /*aca0*/  FMUL.FTZ R81, R100, R81 ;  /* 0x0000005164517220 */ /* 0x000fe40000410000 */
[C---:B------:R-:W-:Y:S01]  /*acb0*/  HMMA.16816.F32.BF16 R48, R108.reuse, R118, R48 ;  /* 0x000000766c30723c */ /* 0x040fe20000041830 */
[----:B------:R-:W1:Y:S03]  /*acc0*/  LDSM.16.MT88.4 R116, [R186+0xc00] ;  /* 0x000c0000ba74783b */ /* 0x000e660000004200 */
[C---:B------:R-:W-:Y:S02]  /*acd0*/  FMUL.FTZ R82, R0.reuse, R82 ;  /* 0x0000005200527220 */ /* 0x040fe40000410000 */
[----:B------:R-:W-:Y:S02]  /*ace0*/  FMUL.FTZ R83, R0, R83 ;  /* 0x0000005300537220 */ /* 0x000fe40000410000 */
[C---:B------:R-:W-:Y:S04]  /*acf0*/  FMUL.FTZ R84, R100.reuse, R84 ;  /* 0x0000005464547220 */ /* 0x040fe80000410000 */
[----:B------:R-:W-:Y:S02]  /*ad00*/  FMUL.FTZ R85, R100, R85 ;  /* 0x0000005564557220 */ /* 0x000fe40000410000 */
[C---:B------:R-:W-:Y:S02]  /*ad10*/  FMUL.FTZ R86, R0.reuse, R86 ;  /* 0x0000005600567220 */ /* 0x040fe40000410000 */
[----:B------:R-:W-:Y:S02]  /*ad20*/  FMUL.FTZ R87, R0, R87 ;  /* 0x0000005700577220 */ /* 0x000fe40000410000 */
[C---:B------:R-:W-:Y:S02]  /*ad30*/  FMUL.FTZ R96, R100.reuse, R96 ;  /* 0x0000006064607220 */ /* 0x040fe40000410000 */
[----:B------:R-:W-:Y:S02]  /*ad40*/  FMUL.FTZ R97, R100, R97 ;  /* 0x0000006164617220 */ /* 0x000fe40000410000 */
[----:B------:R-:W-:Y:S02]  /*ad50*/  FADD.FTZ R100, R134, R106 ;  /* 0x0000006a86647221 */ /* 0x000fe40000010000 */
[C---:B------:R-:W-:Y:S01]  /*ad60*/  FMUL.FTZ R98, R0.reuse, R98 ;  /* 0x0000006200627220 */ /* 0x040fe20000410000 */
[----:B------:R-:W2:Y:S01]  /*ad70*/  MUFU.EX2 R106, R204 ;  /* 0x000000cc006a7308 */ /* 0x000ea20000000800 */
[----:B------:R-:W-:Y:S02]  /*ad80*/  FMUL.FTZ R99, R0, R99 ;  /* 0x0000006300637220 */ /* 0x000fe40000410000 */
[----:B------:R-:W-:Y:S02]  /*ad90*/  FADD.FTZ R0, R212, R105 ;  /* 0x00000069d4007221 */ /* 0x000fe40000010000 */
[----:B------:R-:W-:Y:S02]  /*ada0*/  FADD.FTZ R105, R135, R100 ;  /* 0x0000006487697221 */ /* 0x000fe40000010000 */
[----:B------:R-:W-:Y:S02]  /*adb0*/  FADD.FTZ R3, R222, R3 ;  /* 0x00000003de037221 */ /* 0x000fe40000010000 */
[----:B------:R-:W-:Y:S02]  /*adc0*/  FADD.FTZ R2, R220, R2 ;  /* 0x00000002dc027221 */ /* 0x000fe40000010000 */
[----:B------:R-:W-:Y:S02]  /*add0*/  FADD.FTZ R100, R223, R3 ;  /* 0x00000003df647221 */ /* 0x000fe40000010000 */
[----:B------:R-:W-:Y:S02]  /*ade0*/  FADD.FTZ R3, R214, R2 ;  /* 0x00000002d6037221 */ /* 0x000fe40000010000 */
[----:B------:R-:W-:Y:S01]  /*adf0*/  FADD.FTZ R100, R130, R100 ;  /* 0x0000006482647221 */ /* 0x000fe20000010000 */
[-C--:B-1----:R-:W-:Y:S03]  /*ae00*/  HMMA.16816.F32.BF16 R52, R108, R116.reuse, R52 ;  /* 0x000000746c34723c */ /* 0x082fe60000041834 */
[----:B------:R-:W-:Y:S02]  /*ae10*/  FADD.FTZ R3, R129, R3 ;  /* 0x0000000381037221 */ /* 0x000fe40000010000 */
[----:B------:R-:W-:Y:S02]  /*ae20*/  FADD.FTZ R100, R133, R100 ;  /* 0x0000006485647221 */ /* 0x000fe40000010000 */
[----:B------:R-:W-:Y:S01]  /*ae30*/  FADD.FTZ R3, R132, R3 ;  /* 0x0000000384037221 */ /* 0x000fe20000010000 */
[C---:B------:R-:W-:Y:S04]  /*ae40*/  HMMA.16816.F32.BF16 R56, R112.reuse, R116, R56 ;  /* 0x000000747038723c */ /* 0x040fe80000041838 */
[----:B--2---:R-:W-:Y:S01]  /*ae50*/  F2FP.BF16.PACK_AB R163, R106, R164 ;  /* 0x000000a46aa3723e */ /* 0x004fe200000010ff */
[----:B------:R-:W-:Y:S02]  /*ae60*/  FADD.FTZ R2, R213, R0 ;  /* 0x00000000d5027221 */ /* 0x000fe40000010000 */
[----:B------:R-:W-:Y:S01]  /*ae70*/  FADD.FTZ R0, R231, R105 ;  /* 0x00000069e7007221 */ /* 0x000fe20000010000 */
[-C--:B------:R-:W-:Y:S04]  /*ae80*/  HMMA.16816.F32.BF16 R60, R112, R118.reuse, R60 ;  /* 0x00000076703c723c */ /* 0x080fe8000004183c */
[----:B------:R-:W-:Y:S01]  /*ae90*/  FADD.FTZ R2, R128, R2 ;  /* 0x0000000280027221 */ /* 0x000fe20000010000 */
[----:B------:R-:W-:Y:S01]  /*aea0*/  MOV R105, R104 ;  /* 0x0000006800697202 */ /* 0x000fe20000000f00 */
[----:B------:R-:W-:Y:S02]  /*aeb0*/  FADD.FTZ R0, R107, R0 ;  /* 0x000000006b007221 */ /* 0x000fe40000010000 */
[C---:B------:R-:W-:Y:S01]  /*aec0*/  HMMA.16816.F32.BF16 R64, R108.reuse, R118, R64 ;  /* 0x000000766c40723c */ /* 0x040fe20000041840 */
[----:B------:R-:W1:Y:S03]  /*aed0*/  LDSM.16.MT88.4 R116, [R185+0x1800] ;  /* 0x00180000b974783b */ /* 0x000e660000004200 */
[----:B------:R-:W-:Y:S02]  /*aee0*/  FADD.FTZ R2, R131, R2 ;  /* 0x0000000283027221 */ /* 0x000fe40000010000 */
[----:B------:R-:W-:Y:S02]  /*aef0*/  FADD.FTZ R0, R221, R0 ;  /* 0x00000000dd007221 */ /* 0x000fe40000010000 */
[----:B------:R-:W-:Y:S04]  /*af00*/  FADD.FTZ R3, R227, R3 ;  /* 0x00000003e3037221 */ /* 0x000fe80000010000 */
[----:B------:R-:W-:Y:S02]  /*af10*/  FADD.FTZ R2, R224, R2 ;  /* 0x00000002e0027221 */ /* 0x000fe40000010000 */
[----:B------:R-:W-:Y:S01]  /*af20*/  FADD.FTZ R0, R219, R0 ;  /* 0x00000000db007221 */ /* 0x000fe20000010000 */
        /* <DEDUP_REMOVED lines=8> */
[-C--:B------:R-:W-:Y:S01]  /*afb0*/  HMMA.16816.F32.BF16 R92, R112, R118.reuse, R92 ;  /* 0x00000076705c723c */ /* 0x080fe2000004185c */
[----:B------:R-:W1:Y:S03]  /*afc0*/  LDSM.16.MT88.4 R112, [R185+0x400] ;  /* 0x00040000b970783b */ /* 0x000e660000004200 */
[----:B------:R-:W-:Y:S02]  /*afd0*/  F2FP.BF16.PACK_AB R117, R221, R107 ;  /* 0x0000006bdd75723e */ /* 0x000fe400000010ff */
[----:B------:R-:W-:Y:S02]  /*afe0*/  MOV R107, R102 ;  /* 0x00000066006b7202 */ /* 0x000fe40000000f00 */
[----:B------:R-:W-:Y:S07]  /*aff0*/  HMMA.16816.F32.BF16 R96, R108, R118, R96 ;  /* 0x000000766c60723c */ /* 0x000fee0000041860 */
[----:B------:R-:W-:Y:S02]  /*b000*/  F2FP.BF16.PACK_AB R108, R133, R130 ;  /* 0x00000082856c723e */ /* 0x000fe400000010ff */
[----:B------:R-:W-:Y:S03]  /*b010*/  F2FP.BF16.PACK_AB R109, R132, R129 ;  /* 0x00000081846d723e */ /* 0x000fe600000010ff */
[----:B------:R-:W-:Y:S02]  /*b020*/  F2FP.BF16.PACK_AB R110, R229, R225 ;  /* 0x000000e1e56e723e */ /* 0x000fe400000010ff */
[----:B------:R-:W-:Y:S02]  /*b030*/  F2FP.BF16.PACK_AB R111, R228, R227 ;  /* 0x000000e3e46f723e */ /* 0x000fe400000010ff */
[----:B------:R-:W-:Y:S02]  /*b040*/  F2FP.BF16.PACK_AB R118, R226, R224 ;  /* 0x000000e0e276723e */ /* 0x000fe400000010ff */
[----:B------:R-:W-:Y:S03]  /*b050*/  F2FP.BF16.PACK_AB R119, R215, R219 ;  /* 0x000000dbd777723e */ /* 0x000fe600000010ff */
[-C--:B-1----:R-:W-:Y:S08]  /*b060*/  HMMA.16816.F32.BF16 R4, R108, R112.reuse, R4 ;  /* 0x000000706c04723c */ /* 0x082ff00000041804 */
[C---:B------:R-:W-:Y:S08]  /*b070*/  HMMA.16816.F32.BF16 R8, R116.reuse, R112, R8 ;  /* 0x000000707408723c */ /* 0x040ff00000041808 */
[-C--:B------:R-:W-:Y:S08]  /*b080*/  HMMA.16816.F32.BF16 R12, R116, R114.reuse, R12 ;  /* 0x00000072740c723c */ /* 0x080ff0000004180c */
[C---:B------:R-:W-:Y:S01]  /*b090*/  HMMA.16816.F32.BF16 R16, R108.reuse, R114, R16 ;  /* 0x000000726c10723c */ /* 0x040fe20000041810 */
[----:B------:R-:W1:Y:S07]  /*b0a0*/  LDSM.16.MT88.4 R112, [R186+0x1000] ;  /* 0x00100000ba70783b */ /* 0x000e6e0000004200 */
[-C--:B------:R-:W-:Y:S08]  /*b0b0*/  HMMA.16816.F32.BF16 R20, R108, R120.reuse, R20 ;  /* 0x000000786c14723c */ /* 0x080ff00000041814 */
[C---:B------:R-:W-:Y:S08]  /*b0c0*/  HMMA.16816.F32.BF16 R24, R116.reuse, R120, R24 ;  /* 0x000000787418723c */ /* 0x040ff00000041818 */
[-C--:B------:R-:W-:Y:S08]  /*b0d0*/  HMMA.16816.F32.BF16 R28, R116, R122.reuse, R28 ;  /* 0x0000007a741c723c */ /* 0x080ff0000004181c */
[C---:B------:R-:W-:Y:S01]  /*b0e0*/  HMMA.16816.F32.BF16 R32, R108.reuse, R122, R32 ;  /* 0x0000007a6c20723c */ /* 0x040fe20000041820 */
[----:B------:R-:W2:Y:S07]  /*b0f0*/  LDSM.16.MT88.4 R120, [R185+0x1c00] ;  /* 0x001c0000b978783b */ /* 0x000eae0000004200 */
[-C--:B------:R-:W-:Y:S08]  /*b100*/  HMMA.16816.F32.BF16 R36, R108, R124.reuse, R36 ;  /* 0x0000007c6c24723c */ /* 0x080ff00000041824 */
[C---:B------:R-:W-:Y:S08]  /*b110*/  HMMA.16816.F32.BF16 R40, R116.reuse, R124, R40 ;  /* 0x0000007c7428723c */ /* 0x040ff00000041828 */
[-C--:B------:R-:W-:Y:S08]  /*b120*/  HMMA.16816.F32.BF16 R44, R116, R126.reuse, R44 ;  /* 0x0000007e742c723c */ /* 0x080ff0000004182c */
[C---:B------:R-:W-:Y:S01]  /*b130*/  HMMA.16816.F32.BF16 R48, R108.reuse, R126, R48 ;  /* 0x0000007e6c30723c */ /* 0x040fe20000041830 */
[----:B------:R-:W3:Y:S07]  /*b140*/  LDSM.16.MT88.4 R124, [R186+0x1c00] ;  /* 0x001c0000ba7c783b */ /* 0x000eee0000004200 */
        /* <DEDUP_REMOVED lines=8> */
[-C--:B---3--:R-:W-:Y:S08]  /*b1d0*/  HMMA.16816.F32.BF16 R84, R108, R124.reuse, R84 ;  /* 0x0000007c6c54723c */ /* 0x088ff00000041854 */
[C---:B------:R-:W-:Y:S08]  /*b1e0*/  HMMA.16816.F32.BF16 R88, R116.reuse, R124, R88 ;  /* 0x0000007c7458723c */ /* 0x040ff00000041858 */
[-C--:B------:R-:W-:Y:S08]  /*b1f0*/  HMMA.16816.F32.BF16 R92, R116, R126.reuse, R92 ;  /* 0x0000007e745c723c */ /* 0x080ff0000004185c */
[----:B------:R-:W-:Y:S07]  /*b200*/  HMMA.16816.F32.BF16 R96, R108, R126, R96 ;  /* 0x0000007e6c60723c */ /* 0x000fee0000041860 */
[----:B------:R-:W-:Y:S02]  /*b210*/  F2FP.BF16.PACK_AB R108, R176, R172 ;  /* 0x000000acb06c723e */ /* 0x000fe400000010ff */
[----:B------:R-:W-:Y:S03]  /*b220*/  F2FP.BF16.PACK_AB R109, R175, R171 ;  /* 0x000000abaf6d723e */ /* 0x000fe600000010ff */
[----:B------:R-:W-:Y:S02]  /*b230*/  F2FP.BF16.PACK_AB R110, R206, R181 ;  /* 0x000000b5ce6e723e */ /* 0x000fe400000010ff */
[----:B------:R-:W-:Y:S07]  /*b240*/  F2FP.BF16.PACK_AB R111, R183, R180 ;  /* 0x000000b4b76f723e */ /* 0x000fee00000010ff */
[-C--:B------:R-:W-:Y:S01]  /*b250*/  HMMA.16816.F32.BF16 R136, R108, R140.reuse, R4 ;  /* 0x0000008c6c88723c */ /* 0x080fe20000041804 */
[----:B------:R-:W1:Y:S07]  /*b260*/  LDSM.16.MT88.4 R4, [R186+0x1400] ;  /* 0x00140000ba04783b */ /* 0x000e6e0000004200 */
[C---:B------:R-:W-:Y:S01]  /*b270*/  HMMA.16816.F32.BF16 R132, R160.reuse, R140, R8 ;  /* 0x0000008ca084723c */ /* 0x040fe20000041808 */
[----:B------:R-:W2:Y:S07]  /*b280*/  LDSM.16.MT88.4 R8, [R185+0x2000] ;  /* 0x00200000b908783b */ /* 0x000eae0000004200 */
[-C--:B------:R-:W-:Y:S01]  /*b290*/  HMMA.16816.F32.BF16 R128, R160, R142.reuse, R12 ;  /* 0x0000008ea080723c */ /* 0x080fe2000004180c */
[----:B------:R-:W3:Y:S07]  /*b2a0*/  LDSM.16.MT88.4 R12, [R186+0x2000] ;  /* 0x00200000ba0c783b */ /* 0x000eee0000004200 */
        /* <DEDUP_REMOVED lines=39> */
[----:B------:R-:W-:Y:S04]  /*b520*/  HMMA.16816.F32.BF16 R96, R108, R14, R96 ;  /* 0x0000000e6c60723c */ /* 0x000fe80000041860 */
[----:B------:R-:W-:Y:S02]  /*b530*/  FADD.FTZ R213, R167, R2 ;  /* 0x00000002a7d57221 */ /* 0x000fe40000010000 */
[----:B------:R-:W-:Y:S01]  /*b540*/  FADD.FTZ R214, R106, R0 ;  /* 0x000000006ad67221 */ /* 0x000fe20000010000 */
[----:B------:R-:W-:Y:S02]  /*b550*/  MOV R106, R103 ;  /* 0x00000067006a7202 */ /* 0x000fe40000000f00 */
[----:B------:R-:W-:Y:S01]  /*b560*/  MOV R108, R101 ;  /* 0x00000065006c7202 */ /* 0x000fe20000000f00 */
[----:B------:R-:W-:-:S05]  /*b570*/  @P0 BRA `(.L_x_654) ;  /* 0xffffbcb000000947 */ /* 0x000fca000383ffff */
.L_x_621:
[----:B------:R-:W-:Y:S01]  /*b580*/  IMAD.MOV.U32 R0, RZ, RZ, c[0x0][0x2c4] ;  /* 0x0000b100ff007624 */ /* 0x000fe200078e00ff */
[----:B------:R-:W-:Y:S01]  /*b590*/  IADD3 R2, R232, 0x1, -R230 ;  /* 0x00000001e8027810 */ /* 0x000fe20007ffe8e6 */
[----:B------:R-:W-:-:S03]  /*b5a0*/  IMAD.MOV.U32 R4, RZ, RZ, c[0x0][0x32c] ;  /* 0x0000cb00ff047624 */ /* 0x000fc600078e00ff */
[----:B------:R-:W-:Y:S02]  /*b5b0*/  ISETP.NE.AND P1, PT, R0, 0x1, PT ;  /* 0x000000010000780c */ /* 0x000fe40003f25270 */
[----:B------:R-:W-:Y:S02]  /*b5c0*/  IADD3 R0, R252, 0x7f, RZ ;  /* 0x0000007ffc007810 */ /* 0x000fe40007ffe0ff */
[----:B------:R-:W-:-:S09]  /*b5d0*/  ISETP.GE.AND P0, PT, R4, 0x1, PT ;  /* 0x000000010400780c */ /* 0x000fd20003f06270 */
[----:B------:R-:W-:-:S05]  /*b5e0*/  @P1 IMAD.HI.U32 R3, R0, c[0x0][0x2c8], RZ ;  /* 0x0000b20000031a27 */ /* 0x000fca00078e00ff */
[----:B------:R-:W-:-:S05]  /*b5f0*/  @P1 SHF.R.U32.HI R0, RZ, c[0x0][0x2cc], R3 ;  /* 0x0000b300ff001a19 */ /* 0x000fca0000011603 */
[----:B------:R-:W-:-:S05]  /*b600*/  IMAD.IADD R0, R2, 0x1, R0 ;  /* 0x0000000102007824 */ /* 0x000fca00078e0200 */
[----:B------:R-:W-:Y:S01]  /*b610*/  IADD3 R2, R0, -c[0x0][0x324], RZ ;  /* 0x8000c90000027a10 */ /* 0x000fe20007ffe0ff */
[----:B------:R-:W-:Y:S05]  /*b620*/  @!P0 BRA `(.L_x_655) ;  /* 0x0000011000008947 */ /* 0x000fea0003800000 */
[----:B------:R-:W-:Y:S01]  /*b630*/  ISETP.GT.AND P0, PT, R0, -0x1, PT ;  /* 0xffffffff0000780c */ /* 0x000fe20003f04270 */
[----:B------:R-:W-:-:S12]  /*b640*/  BSSY B0, `(.L_x_656) ;  /* 0x000000d000007945 */ /* 0x000fd80003800000 */
        /* <DEDUP_REMOVED lines=8> */
.L_x_657:
[----:B------:R-:W-:-:S04]  /*b6d0*/  MOV R3, 0x1 ;  /* 0x0000000100037802 */ /* 0x000fc80000000f00 */
[----:B------:R-:W-:-:S13]  /*b6e0*/  ISETP.NE.AND P0, PT, R3, c[0x0][0x32c], PT ;  /* 0x0000cb0003007a0c */ /* 0x000fda0003f05270 */
[----:B------:R-:W-:-:S05]  /*b6f0*/  @P0 IMAD.HI.U32 R3, R0, c[0x0][0x330], RZ ;  /* 0x0000cc0000030a27 */ /* 0x000fca00078e00ff */
[----:B------:R-:W-:Y:S02]  /*b700*/  @P0 SHF.R.U32.HI R0, RZ, c[0x0][0x334], R3 ;  /* 0x0000cd00ff000a19 */ /* 0x000fe40000011603 */
.L_x_658:
[----:B------:R-:W-:Y:S05]  /*b710*/  BSYNC B0 ;  /* 0x0000000000007941 */ /* 0x000fea0003800000 */
.L_x_656:
[----:B------:R-:W-:-:S05]  /*b720*/  IMAD R0, R0, c[0x0][0x32c], RZ ;  /* 0x0000cb0000007a24 */ /* 0x000fca00078e02ff */
[----:B------:R-:W-:-:S04]  /*b730*/  IMNMX R2, R2, R0, !PT ;  /* 0x0000000002027217 */ /* 0x000fc80007800200 */
.L_x_655:
[----:B------:R-:W-:-:S05]  /*b740*/  IADD3 R2, R2, 0x2f, RZ ;  /* 0x0000002f02027810 */ /* 0x000fca0007ffe0ff */
[----:B------:R-:W-:-:S05]  /*b750*/  IMAD.HI R2, R2, 0x2aaaaaab, RZ ;  /* 0x2aaaaaab02027827 */ /* 0x000fca00078e02ff */
[----:B------:R-:W-:-:S04]  /*b760*/  SHF.R.U32.HI R0, RZ, 0x1f, R2 ;  /* 0x0000001fff007819 */ /* 0x000fc80000011602 */
[----:B------:R-:W-:-:S04]  /*b770*/  LEA.HI.SX32 R0, R2, R0, 0x1d ;  /* 0x0000000002007211 */ /* 0x000fc800078feaff */
[----:B------:R-:W-:-:S04]  /*b780*/  IMNMX R231, R239, R0, !PT ;  /* 0x00000000efe77217 */ /* 0x000fc80007800200 */
[----:B------:R-:W-:-:S13]  /*b790*/  ISETP.GE.AND P0, PT, R201, R231, PT ;  /* 0x000000e7c900720c */ /* 0x000fda0003f06270 */
[----:B------:R-:W-:Y:S05]  /*b7a0*/  @!P0 BRA `(.L_x_659) ;  /* 0x00002bd000008947 */ /* 0x000fea0003800000 */
.L_x_672:
[----:B------:R-:W-:Y:S04]  /*b7b0*/  DEPBAR.LE SB0, 0x0 ;  /* 0x000080000000791a */ /* 0x000fe80000000000 */
[----:B------:R-:W-:Y:S01]  /*b7c0*/  WARPSYNC 0xffffffff ;  /* 0xffffffff00007948 */ /* 0x000fe20003800000 */
[----:B------:R-:W-:Y:S01]  /*b7d0*/  BAR.SYNC.DEFER_BLOCKING 0x0 ;  /* 0x0000000000007b1d */ /* 0x000fe20000010000 */
[----:B------:R-:W-:Y:S01]  /*b7e0*/  ISETP.GT.AND P0, PT, R239, R201, PT ;  /* 0x000000c9ef00720c */ /* 0x000fe20003f04270 */
[----:B------:R-:W-:Y:S01]  /*b7f0*/  IMAD.MOV.U32 R107, RZ, RZ, R104 ;  /* 0x000000ffff6b7224 */ /* 0x000fe200078e0068 */
[----:B------:R-:W-:Y:S01]  /*b800*/  MOV R108, R103 ;  /* 0x00000067006c7202 */ /* 0x000fe20000000f00 */
[----:B------:R-:W-:Y:S02]  /*b810*/  IMAD.MOV.U32 R106, RZ, RZ, R102 ;  /* 0x000000ffff6a7224 */ /* 0x000fe400078e0066 */
        /* <DEDUP_REMOVED lines=27> */
.L_x_808:
[----:B------:R-:W-:-:S05]  /*b9d0*/  BRA.DIV ~URZ, `(.L_x_663) ;  /* 0x0000d9027f007947 */ /* 0x000fca000b800000 */
[----:B------:R4:W3:Y:S02]  /*b9e0*/  SHFL.IDX PT, R0, R10, RZ, 0x1c1f ;  /* 0x001c1fff0a007589 */ /* 0x0008e400000e0000 */
.L_x_809:
        /* <DEDUP_REMOVED lines=24> */
.L_x_810:
        /* <DEDUP_REMOVED lines=15> */
.L_x_661:
[----:B------:R-:W-:Y:S05]  /*bc60*/  BSYNC B0 ;  /* 0x0000000000007941 */ /* 0x000fea0003800000 */
.L_x_660:
        /* <DEDUP_REMOVED lines=102> */
[----:B------:R-:W-:Y:S01]  /*c2d0*/  IMAD R2, R201, 0x30, R242 ;  /* 0x00000030c9027824 */ /* 0x000fe200078e02f2 */
[----:B------:R-:W-:Y:S01]  /*c2e0*/  IADD3 R105, -R241, 0x30, RZ ;  /* 0x00000030f1697810 */ /* 0x000fe20007ffe1ff */
[----:B------:R-:W-:Y:S01]  /*c2f0*/  IMAD.MOV.U32 R200, RZ, RZ, RZ ;  /* 0x000000ffffc87224 */ /* 0x000fe200078e00ff */
[----:B------:R-:W-:Y:S02]  /*c300*/  ISETP.NE.AND P2, PT, R0, 0x1, PT ;  /* 0x000000010000780c */ /* 0x000fe40003f45270 */
[----:B------:R-:W-:Y:S05]  /*c310*/  IADD3 R2, R2, -0x30, R240 ;  /* 0xffffffd002027810 */ /* 0x000fea0007ffe0f0 */
[----:B------:R-:W-:Y:S06]  /*c320*/  IMAD.MOV.U32 R0, RZ, RZ, R2 ;  /* 0x000000ffff007224 */ /* 0x000fec00078e0002 */
[----:B------:R-:W-:Y:S05]  /*c330*/  @P2 IMAD.HI.U32 R3, R2, c[0x0][0x2bc], RZ ;  /* 0x0000af0002032a27 */ /* 0x000fea00078e00ff */
[----:B------:R-:W-:Y:S04]  /*c340*/  @P2 SHF.R.U32.HI R0, RZ, c[0x0][0x2c0], R3 ;  /* 0x0000b000ff002a19 */ /* 0x000fe80000011603 */
[C---:B------:R-:W-:Y:S01]  /*c350*/  @!P1 IADD3 R3, P0, R0.reuse, R246, RZ ;  /* 0x000000f600039210 */ /* 0x040fe20007f1e0ff */
[----:B------:R-:W-:Y:S03]  /*c360*/  IMAD.MOV R100, RZ, RZ, -R0 ;  /* 0x000000ffff647224 */ /* 0x000fe600078e0a00 */
[----:B------:R-:W-:Y:S01]  /*c370*/  @!P1 LEA.HI.X.SX32 R0, R0, R250, 0x1, P0 ;  /* 0x000000fa00009211 */ /* 0x000fe200000f0eff */
        /* <DEDUP_REMOVED lines=12> */
[----:B------:R-:W-:Y:S03]  /*c440*/  IADD3 R0, P0, R244, R2, RZ ;  /* 0x00000002f4007210 */ /* 0x000fe60007f1e0ff */
[----:B------:R-:W-:Y:S05]  /*c450*/  IMAD R100, R200, c[0x0][0x1f4], R100 ;  /* 0x00007d00c8647a24 */ /* 0x000fea00078e0264 */
[----:B------:R-:W-:Y:S02]  /*c460*/  IADD3.X R2, R243, R3, R100, P0, !PT ;  /* 0x00000003f3027210 */ /* 0x000fe400007fe464 */
[C---:B------:R-:W-:Y:S04]  /*c470*/  LEA R111, P0, R0.reuse, c[0x0][0x1c8], 0x1 ;  /* 0x00007200006f7a11 */ /* 0x040fe800078008ff */
[----:B------:R-:W-:Y:S02]  /*c480*/  LEA.HI.X R110, R0, c[0x0][0x1cc], R2, 0x1, P0 ;  /* 0x00007300006e7a11 */ /* 0x000fe400000f0c02 */
[----:B------:R-:W-:Y:S01]  /*c490*/  ISETP.GE.AND P0, PT, R105, 0x1, PT ;  /* 0x000000016900780c */ /* 0x000fe20003f06270 */
[----:B------:R-:W-:-:S10]  /*c4a0*/  BRA.DIV ~URZ, `(.L_x_667) ;  /* 0x0000cf727f007947 */ /* 0x000fd4000b800000 */
[----:B------:R1:W2:Y:S02]  /*c4b0*/  SHFL.IDX PT, R100, R110, RZ, 0x1c1f ;  /* 0x001c1fff6e647589 */ /* 0x0002a400000e0000 */
.L_x_811:
[----:B------:R-:W-:-:S05]  /*c4c0*/  BRA.DIV ~URZ, `(.L_x_668) ;  /* 0x0000cfc27f007947 */ /* 0x000fca000b800000 */
[----:B------:R3:W4:Y:S02]  /*c4d0*/  SHFL.IDX PT, R0, R111, RZ, 0x1c1f ;  /* 0x001c1fff6f007589 */ /* 0x00072400000e0000 */
.L_x_812:
        /* <DEDUP_REMOVED lines=25> */
.L_x_813:
[----:B--2---:R-:W-:Y:S02]  /*c670*/  IMAD.SHL.U32 R2, R203, 0x2, RZ ;  /* 0x00000002cb027824 */ /* 0x004fe400078e00ff */
[----:B------:R-:W-:Y:S03]  /*c680*/  IMAD.SHL.U32 R105, R237, 0x2, RZ ;  /* 0x00000002ed697824 */ /* 0x000fe600078e00ff */
[----:B------:R-:W-:Y:S05]  /*c690*/  @P0 IADD3 R2, P1, R0, R2, RZ ;  /* 0x0000000200020210 */ /* 0x000fea0007f3e0ff */
[----:B-1----:R-:W-:Y:S01]  /*c6a0*/  @P0 IMAD.X R3, R100, 0x1, R218, P1 ;  /* 0x0000000164030824 */ /* 0x002fe200008e06da */
[----:B------:R-:W-:Y:S11]  /*c6b0*/  @P0 ISETP.GE.AND P1, PT, R203, c[0x0][0x1d4], PT ;  /* 0x00007500cb000a0c */ /* 0x000ff60003f26270 */
[----:B------:R-:W-:Y:S02]  /*c6c0*/  @!UPT UIADD3 URZ, URZ, URZ, URZ ;  /* 0x0000003f3f3ff290 */ /* 0x000fe4000fffe03f */
[----:B------:R-:W-:Y:S01]  /*c6d0*/  @!PT LDS RZ, [RZ] ;  /* 0x00000000fffff984 */ /* 0x000fe20000000800 */
[----:B------:R-:W-:Y:S01]  /*c6e0*/  @!PT LDS RZ, [RZ] ;  /* 0x00000000fffff984 */ /* 0x000fe20000000800 */
[----:B------:R-:W-:Y:S01]  /*c6f0*/  @!PT LDS RZ, [RZ] ;  /* 0x00000000fffff984 */ /* 0x000fe20000000800 */
[----:B------:R1:W-:Y:S02]  /*c700*/  @P0 LDGSTS.E.BYPASS.LTC128B.128 [R199+0x4480], [R2.64], !P1 ;  /* 0x0448000002c70fae */ /* 0x0003e4000c901d46 */
[----:B-1----:R-:W-:Y:S01]  /*c710*/  @P0 IADD3 R2, P1, R0, R105, RZ ;  /* 0x0000006900020210 */ /* 0x002fe20007f3e0ff */
[----:B------:R-:W-:Y:S04]  /*c720*/  IMAD.SHL.U32 R105, R238, 0x2, RZ ;  /* 0x00000002ee697824 */ /* 0x000fe800078e00ff */
[----:B------:R-:W-:Y:S01]  /*c730*/  @P0 IMAD.X R3, R100, 0x1, R216, P1 ;  /* 0x0000000164030824 */ /* 0x000fe200008e06d8 */
[----:B------:R-:W-:Y:S11]  /*c740*/  @P0 ISETP.GE.AND P1, PT, R237, c[0x0][0x1d4], PT ;  /* 0x00007500ed000a0c */ /* 0x000ff60003f26270 */
[----:B------:R-:W-:Y:S02]  /*c750*/  @!UPT UIADD3 URZ, URZ, URZ, URZ ;  /* 0x0000003f3f3ff290 */ /* 0x000fe4000fffe03f */
[----:B------:R1:W-:Y:S02]  /*c760*/  @P0 LDGSTS.E.BYPASS.LTC128B.128 [R199+0x5080], [R2.64], !P1 ;  /* 0x0508000002c70fae */ /* 0x0003e4000c901d46 */
[----:B-1----:R-:W-:Y:S05]  /*c770*/  @P0 IADD3 R2, P1, R0, R105, RZ ;  /* 0x0000006900020210 */ /* 0x002fea0007f3e0ff */
[----:B------:R-:W-:Y:S01]  /*c780*/  @P0 IMAD.X R3, R100, 0x1, R217, P1 ;  /* 0x0000000164030824 */ /* 0x000fe200008e06d9 */
[----:B------:R-:W-:Y:S11]  /*c790*/  @P0 ISETP.GE.AND P1, PT, R238, c[0x0][0x1d4], PT ;  /* 0x00007500ee000a0c */ /* 0x000ff60003f26270 */
[----:B------:R-:W-:Y:S02]  /*c7a0*/  @!UPT UIADD3 URZ, URZ, URZ, URZ ;  /* 0x0000003f3f3ff290 */ /* 0x000fe4000fffe03f */
[----:B------:R1:W-:Y:S02]  /*c7b0*/  @P0 LDGSTS.E.BYPASS.LTC128B.128 [R199+0x5c80], [R2.64], !P1 ;  /* 0x05c8000002c70fae */ /* 0x0003e4000c901d46 */
.L_x_666:
[----:B------:R-:W-:Y:S05]  /*c7c0*/  BSYNC B0 ;  /* 0x0000000000007941 */ /* 0x000fea0003800000 */
.L_x_665:
        /* <DEDUP_REMOVED lines=51> */
.L_x_814:
        /* <DEDUP_REMOVED lines=15> */
.L_x_815:
[----:B--2---:R-:W-:Y:S01]  /*cbf0*/  FMNMX.FTZ R105, R0, R100, !PT ;  /* 0x0000006400697209 */ /* 0x004fe20007810000 */
[----:B------:R-:W-:Y:S01]  /*cc00*/  FMUL.FTZ R0, R104, c[0x0][0x2d0] ;  /* 0x0000b40068007a20 */ /* 0x000fe20000410000 */
[----:B------:R-:W-:Y:S01]  /*cc10*/  WARPSYNC 0xffffffff ;  /* 0xffffffff00007948 */ /* 0x000fe20003800000 */
[----:B------:R-:W-:Y:S01]  /*cc20*/  FMUL.FTZ R3, R103, c[0x0][0x2d0] ;  /* 0x0000b40067037a20 */ /* 0x000fe20000410000 */
[----:B------:R-:W-:Y:S01]  /*cc30*/  ISETP.GT.AND P0, PT, R201, R231, PT ;  /* 0x000000e7c900720c */ /* 0x000fe20003f04270 */
        /* <DEDUP_REMOVED lines=14> */
[C---:B------:R-:W-:Y:S02]  /*cd20*/  FADD.FTZ R0, -R102.reuse, R106 ;  /* 0x0000006a66007221 */ /* 0x040fe40000010100 */
[----:B------:R-:W-:Y:S01]  /*cd30*/  FMUL.FTZ R4, R102, c[0x0][0x2d0] ;  /* 0x0000b40066047a20 */ /* 0x000fe20000410000 */
[----:B------:R-:W-:Y:S01]  /*cd40*/  MUFU.EX2 R219, R16 ;  /* 0x0000001000db7308 */ /* 0x000fe20000000800 */
[----:B------:R-:W-:Y:S02]  /*cd50*/  FMUL.FTZ R0, R0, c[0x0][0x2d0] ;  /* 0x0000b40000007a20 */ /* 0x000fe40000410000 */
[--C-:B------:R-:W-:Y:S02]  /*cd60*/  FFMA.FTZ R20, R18, c[0x0][0x2d0], -R3.reuse ;  /* 0x0000b40012147a23 */ /* 0x100fe40000010803 */
[--C-:B------:R-:W-:Y:S02]  /*cd70*/  FFMA.FTZ R168, R23, c[0x0][0x2d0], -R3.reuse ;  /* 0x0000b40017a87a23 */ /* 0x100fe40000010803 */
[--C-:B------:R-:W-:Y:S02]  /*cd80*/  FFMA.FTZ R205, R38, c[0x0][0x2d0], -R3.reuse ;  /* 0x0000b40026cd7a23 */ /* 0x100fe40000010803 */
[--C-:B------:R-:W-:Y:S01]  /*cd90*/  FFMA.FTZ R183, R39, c[0x0][0x2d0], -R3.reuse ;  /* 0x0000b40027b77a23 */ /* 0x100fe20000010803 */
[----:B------:R2:W-:Y:S01]  /*cda0*/  MUFU.EX2 R2, R0 ;  /* 0x0000000000027308 */ /* 0x0005e20000000800 */
        /* <DEDUP_REMOVED lines=9> */
[--C-:B------:R-:W-:Y:S02]  /*ce40*/  FFMA.FTZ R19, R12, c[0x0][0x2d0], -R4.reuse ;  /* 0x0000b4000c137a23 */ /* 0x100fe40000010804 */
[--C-:B------:R-:W-:Y:S01]  /*ce50*/  FFMA.FTZ R18, R13, c[0x0][0x2d0], -R4.reuse ;  /* 0x0000b4000d127a23 */ /* 0x100fe20000010804 */
[----:B------:R-:W-:Y:S01]  /*ce60*/  MUFU.EX2 R35, R6 ;  /* 0x0000000600237308 */ /* 0x000fe20000000800 */
[--C-:B------:R-:W-:Y:S02]  /*ce70*/  FFMA.FTZ R163, R24, c[0x0][0x2d0], -R4.reuse ;  /* 0x0000b40018a37a23 */ /* 0x100fe40000010804 */
[--C-:B------:R-:W-:Y:S02]  /*ce80*/  FFMA.FTZ R162, R25, c[0x0][0x2d0], -R4.reuse ;  /* 0x0000b40019a27a23 */ /* 0x100fe40000010804 */
[--C-:B--2---:R-:W-:Y:S02]  /*ce90*/  FFMA.FTZ R0, R8, c[0x0][0x2d0], -R4.reuse ;  /* 0x0000b40008007a23 */ /* 0x104fe40000010804 */
[--C-:B------:R-:W-:Y:S02]  /*cea0*/  FFMA.FTZ R161, R28, c[0x0][0x2d0], -R4.reuse ;  /* 0x0000b4001ca17a23 */ /* 0x100fe40000010804 */
[--C-:B------:R-:W-:Y:S01]  /*ceb0*/  FFMA.FTZ R160, R29, c[0x0][0x2d0], -R4.reuse ;  /* 0x0000b4001da07a23 */ /* 0x100fe20000010804 */
[----:B------:R2:W5:Y:S01]  /*cec0*/  MUFU.EX2 R36, R0 ;  /* 0x0000000000247308 */ /* 0x0005620000000800 */
[--C-:B------:R-:W-:Y:S02]  /*ced0*/  FFMA.FTZ R176, R40, c[0x0][0x2d0], -R4.reuse ;  /* 0x0000b40028b07a23 */ /* 0x100fe40000010804 */
[--C-:B------:R-:W-:Y:S02]  /*cee0*/  FFMA.FTZ R175, R41, c[0x0][0x2d0], -R4.reuse ;  /* 0x0000b40029af7a23 */ /* 0x100fe40000010804 */
[--C-:B------:R-:W-:Y:S02]  /*cef0*/  FFMA.FTZ R174, R44, c[0x0][0x2d0], -R4.reuse ;  /* 0x0000b4002cae7a23 */ /* 0x100fe40000010804 */
[----:B------:R-:W-:Y:S03]  /*cf00*/  FFMA.FTZ R178, R45, c[0x0][0x2d0], -R4 ;  /* 0x0000b4002db27a23 */ /* 0x000fe60000010804 */
[----:B------:R-:W1:Y:S10]  /*cf10*/  MUFU.EX2 R34, R7 ;  /* 0x0000000700227308 */ /* 0x000e740000000800 */
[----:B------:R-:W-:Y:S01]  /*cf20*/  MUFU.EX2 R212, R20 ;  /* 0x0000001400d47308 */ /* 0x000fe20000000800 */
[----:B--2---:R-:W-:Y:S04]  /*cf30*/  FADD.FTZ R0, -R104, R107 ;  /* 0x0000006b68007221 */ /* 0x004fe80000010100 */
[----:B------:R-:W-:Y:S05]  /*cf40*/  FMUL.FTZ R0, R0, c[0x0][0x2d0] ;  /* 0x0000b40000007a20 */ /* 0x000fea0000410000 */
[----:B------:R-:W2:Y:S10]  /*cf50*/  MUFU.EX2 R220, R17 ;  /* 0x0000001100dc7308 */ /* 0x000eb40000000800 */
[----:B-1----:R1:W-:Y:S10]  /*cf60*/  MUFU.EX2 R100, R0 ;  /* 0x0000000000647308 */ /* 0x0023f40000000800 */
        /* <DEDUP_REMOVED lines=8> */
[----:B-1----:R-:W-:Y:S02]  /*cff0*/  FFMA.FTZ R0, R9, c[0x0][0x2d0], -R4 ;  /* 0x0000b40009007a23 */ /* 0x002fe40000010804 */
[----:B------:R-:W-:Y:S07]  /*d000*/  FMUL.FTZ R4, R105, c[0x0][0x2d0] ;  /* 0x0000b40069047a20 */ /* 0x000fee0000410000 */
        /* <DEDUP_REMOVED lines=14> */
[----:B------:R-:W-:Y:S02]  /*d0f0*/  FFMA.FTZ R204, R47, c[0x0][0x2d0], -R4 ;  /* 0x0000b4002fcc7a23 */ /* 0x000fe40000010804 */
[----:B-1----:R-:W-:Y:S04]  /*d100*/  FADD.FTZ R0, -R105, R101 ;  /* 0x0000006569007221 */ /* 0x002fe80000010100 */
[----:B------:R-:W-:Y:S01]  /*d110*/  FMUL.FTZ R0, R0, c[0x0][0x2d0] ;  /* 0x0000b40000007a20 */ /* 0x000fe20000410000 */
        /* <DEDUP_REMOVED lines=12> */
[----:B------:R-:W1:Y:S10]  /*d1e0*/  MUFU.EX2 R165, R179 ;  /* 0x000000b300a57308 */ /* 0x000e740000000800 */
[----:B------:R-:W-:Y:S01]  /*d1f0*/  MUFU.EX2 R107, R204 ;  /* 0x000000cc006b7308 */ /* 0x000fe20000000800 */
[C---:B-----5:R-:W-:Y:S01]  /*d200*/  FFMA.FTZ R4, R2.reuse, R213, R36 ;  /* 0x000000d502047223 */ /* 0x060fe20000010024 */
[----:B------:R-:W-:Y:S01]  /*d210*/  F2FP.BF16.PACK_AB R108, R21, R22 ;  /* 0x00000016156c723e */ /* 0x000fe200000010ff */
[----:B------:R-:W-:Y:S01]  /*d220*/  FMUL.FTZ R24, R2, R124 ;  /* 0x0000007c02187220 */ /* 0x000fe20000410000 */
[----:B------:R-:W-:Y:S01]  /*d230*/  F2FP.BF16.PACK_AB R109, R34, R35 ;  /* 0x00000023226d723e */ /* 0x000fe200000010ff */
[----:B------:R-:W-:Y:S01]  /*d240*/  FMUL.FTZ R25, R2, R125 ;  /* 0x0000007d02197220 */ /* 0x000fe20000410000 */
[----:B--2-4-:R-:W-:Y:S01]  /*d250*/  F2FP.BF16.PACK_AB R110, R220, R219 ;  /* 0x000000dbdc6e723e */ /* 0x014fe200000010ff */
[C---:B------:R-:W-:Y:S02]  /*d260*/  FMUL.FTZ R28, R2.reuse, R120 ;  /* 0x00000078021c7220 */ /* 0x040fe40000410000 */
[C---:B------:R-:W-:Y:S01]  /*d270*/  FMUL.FTZ R29, R2.reuse, R121 ;  /* 0x00000079021d7220 */ /* 0x040fe20000410000 */
[----:B------:R-:W-:Y:S01]  /*d280*/  MUFU.EX2 R213, R18 ;  /* 0x0000001200d57308 */ /* 0x000fe20000000800 */
[C---:B------:R-:W-:Y:S02]  /*d290*/  FMUL.FTZ R40, R2.reuse, R116 ;  /* 0x0000007402287220 */ /* 0x040fe40000410000 */
[C---:B------:R-:W-:Y:S01]  /*d2a0*/  FMUL.FTZ R41, R2.reuse, R117 ;  /* 0x0000007502297220 */ /* 0x040fe20000410000 */
[----:B-1----:R-:W-:Y:S01]  /*d2b0*/  F2FP.BF16.PACK_AB R161, R165, R166 ;  /* 0x000000a6a5a1723e */ /* 0x002fe200000010ff */
[C---:B------:R-:W-:Y:S02]  /*d2c0*/  FMUL.FTZ R8, R2.reuse, R132 ;  /* 0x0000008402087220 */ /* 0x040fe40000410000 */
[C---:B------:R-:W-:Y:S02]  /*d2d0*/  FMUL.FTZ R9, R2.reuse, R133 ;  /* 0x0000008502097220 */ /* 0x040fe40000410000 */
[C---:B------:R-:W-:Y:S01]  /*d2e0*/  FMUL.FTZ R12, R2.reuse, R128 ;  /* 0x00000080020c7220 */ /* 0x040fe20000410000 */
[----:B------:R-:W-:Y:S01]  /*d2f0*/  MUFU.EX2 R133, R168 ;  /* 0x000000a800857308 */ /* 0x000fe20000000800 */
[C---:B------:R-:W-:Y:S02]  /*d300*/  FMUL.FTZ R13, R2.reuse, R129 ;  /* 0x00000081020d7220 */ /* 0x040fe40000410000 */
[C---:B------:R-:W-:Y:S01]  /*d310*/  FMUL.FTZ R44, R2.reuse, R112 ;  /* 0x00000070022c7220 */ /* 0x040fe20000410000 */
[----:B------:R-:W-:Y:S01]  /*d320*/  F2FP.BF16.PACK_AB R112, R33, R36 ;  /* 0x000000242170723e */ /* 0x000fe200000010ff */
[C---:B------:R-:W-:Y:S01]  /*d330*/  FMUL.FTZ R45, R2.reuse, R113 ;  /* 0x00000071022d7220 */ /* 0x040fe20000410000 */
[----:B------:R-:W-:Y:S01]  /*d340*/  LDSM.16.MT88.4 R36, [R186] ;  /* 0x00000000ba24783b */ /* 0x000fe20000004200 */
        /* <DEDUP_REMOVED lines=13> */
[----:B------:R-:W-:Y:S01]  /*d420*/  FMUL.FTZ R93, R2, R93 ;  /* 0x0000005d025d7220 */ /* 0x000fe20000410000 */
[----:B------:R-:W1:Y:S01]  /*d430*/  MUFU.EX2 R168, R176 ;  /* 0x000000b000a87308 */ /* 0x000e620000000800 */
[----:B------:R-:W-:Y:S02]  /*d440*/  FFMA.FTZ R2, R100, R221, R22 ;  /* 0x000000dd64027223 */ /* 0x000fe40000010016 */
[C---:B------:R-:W-:Y:S02]  /*d450*/  FFMA.FTZ R101, R0.reuse, R214, R17 ;  /* 0x000000d600657223 */ /* 0x040fe40000010011 */
[----:B------:R-:W-:Y:S02]  /*d460*/  FADD.FTZ R128, R21, R2 ;  /* 0x0000000215807221 */ /* 0x000fe40000010000 */
[----:B------:R-:W2:Y:S01]  /*d470*/  LDSM.16.MT88.4 R20, [R185] ;  /* 0x00000000b914783b */ /* 0x000ea20000004200 */
[C---:B------:R-:W-:Y:S02]  /*d480*/  FMUL.FTZ R11, R0.reuse, R135 ;  /* 0x00000087000b7220 */ /* 0x040fe40000410000 */
[----:B------:R-:W4:Y:S01]  /*d490*/  MUFU.EX2 R214, R32 ;  /* 0x0000002000d67308 */ /* 0x000f220000000800 */
[C---:B------:R-:W-:Y:S02]  /*d4a0*/  FMUL.FTZ R26, R0.reuse, R126 ;  /* 0x0000007e001a7220 */ /* 0x040fe40000410000 */
[C---:B------:R-:W-:Y:S02]  /*d4b0*/  FMUL.FTZ R27, R0.reuse, R127 ;  /* 0x0000007f001b7220 */ /* 0x040fe40000410000 */
[C---:B------:R-:W-:Y:S01]  /*d4c0*/  FMUL.FTZ R30, R0.reuse, R122 ;  /* 0x0000007a001e7220 */ /* 0x040fe20000410000 */
[----:B------:R-:W-:Y:S01]  /*d4d0*/  LDSM.16.MT88.4 R124, [R185+0x1000] ;  /* 0x00100000b97c783b */ /* 0x000fe20000004200 */
[C---:B------:R-:W-:Y:S02]  /*d4e0*/  FMUL.FTZ R31, R0.reuse, R123 ;  /* 0x0000007b001f7220 */ /* 0x040fe40000410000 */
[C---:B------:R-:W-:Y:S01]  /*d4f0*/  FMUL.FTZ R42, R0.reuse, R118 ;  /* 0x00000076002a7220 */ /* 0x040fe20000410000 */
[----:B------:R-:W5:Y:S01]  /*d500*/  MUFU.EX2 R135, R16 ;  /* 0x0000001000877308 */ /* 0x000f620000000800 */
[C---:B------:R-:W-:Y:S02]  /*d510*/  FMUL.FTZ R43, R0.reuse, R119 ;  /* 0x00000077002b7220 */ /* 0x040fe40000410000 */
[C---:B------:R-:W-:Y:S01]  /*d520*/  FMUL.FTZ R10, R0.reuse, R134 ;  /* 0x00000086000a7220 */ /* 0x040fe20000410000 */
[----:B------:R-:W3:Y:S01]  /*d530*/  LDSM.16.MT88.4 R116, [R185+0xc00] ;  /* 0x000c0000b974783b */ /* 0x000ee20000004200 */
[C---:B------:R-:W-:Y:S01]  /*d540*/  FMUL.FTZ R14, R0.reuse, R130 ;  /* 0x00000082000e7220 */ /* 0x040fe20000410000 */
[----:B-1----:R-:W-:Y:S01]  /*d550*/  F2FP.BF16.PACK_AB R160, R171, R168 ;  /* 0x000000a8aba0723e */ /* 0x002fe200000010ff */
[C---:B------:R-:W-:Y:S02]  /*d560*/  FMUL.FTZ R15, R0.reuse, R131 ;  /* 0x00000083000f7220 */ /* 0x040fe40000410000 */
[C---:B------:R-:W-:Y:S01]  /*d570*/  FMUL.FTZ R46, R0.reuse, R114 ;  /* 0x00000072002e7220 */ /* 0x040fe20000410000 */
[----:B------:R-:W-:Y:S01]  /*d580*/  F2FP.BF16.PACK_AB R114, R213, R211 ;  /* 0x000000d3d572723e */ /* 0x000fe200000010ff */
[C---:B------:R-:W-:Y:S01]  /*d590*/  FMUL.FTZ R47, R0.reuse, R115 ;  /* 0x00000073002f7220 */ /* 0x040fe20000410000 */
[----:B------:R-:W-:Y:S01]  /*d5a0*/  F2FP.BF16.PACK_AB R115, R229, R210 ;  /* 0x000000d2e573723e */ /* 0x000fe200000010ff */
[----:B------:R-:W-:Y:S01]  /*d5b0*/  FMUL.FTZ R58, R0, R58 ;  /* 0x0000003a003a7220 */ /* 0x000fe20000410000 */
[----:B---34-:R-:W-:Y:S01]  /*d5c0*/  F2FP.BF16.PACK_AB R111, R214, R212 ;  /* 0x000000d4d66f723e */ /* 0x018fe200000010ff */
[C---:B------:R-:W-:Y:S01]  /*d5d0*/  FMUL.FTZ R59, R0.reuse, R59 ;  /* 0x0000003b003b7220 */ /* 0x040fe20000410000 */
[----:B------:R-:W-:Y:S01]  /*d5e0*/  LDSM.16.MT88.4 R120, [R186+0x400] ;  /* 0x00040000ba78783b */ /* 0x000fe20000004200 */
[C---:B------:R-:W-:Y:S01]  /*d5f0*/  FMUL.FTZ R62, R0.reuse, R62 ;  /* 0x0000003e003e7220 */ /* 0x040fe20000410000 */
[----:B------:R-:W-:Y:S01]  /*d600*/  MUFU.EX2 R131, R173 ;  /* 0x000000ad00837308 */ /* 0x000fe20000000800 */
[C---:B------:R-:W-:Y:S02]  /*d610*/  FMUL.FTZ R63, R0.reuse, R63 ;  /* 0x0000003f003f7220 */ /* 0x040fe40000410000 */
[C---:B------:R-:W-:Y:S02]  /*d620*/  FMUL.FTZ R74, R0.reuse, R74 ;  /* 0x0000004a004a7220 */ /* 0x040fe40000410000 */
[C---:B------:R-:W-:Y:S01]  /*d630*/  FMUL.FTZ R75, R0.reuse, R75 ;  /* 0x0000004b004b7220 */ /* 0x040fe20000410000 */
[----:B-----5:R-:W-:Y:S01]  /*d640*/  F2FP.BF16.PACK_AB R113, R135, R17 ;  /* 0x000000118771723e */ /* 0x020fe200000010ff */
[C---:B------:R-:W-:Y:S02]  /*d650*/  FMUL.FTZ R78, R0.reuse, R78 ;  /* 0x0000004e004e7220 */ /* 0x040fe40000410000 */
[C---:B------:R-:W-:Y:S01]  /*d660*/  FMUL.FTZ R79, R0.reuse, R79 ;  /* 0x0000004f004f7220 */ /* 0x040fe20000410000 */
[----:B------:R-:W-:Y:S01]  /*d670*/  MUFU.EX2 R134, R172 ;  /* 0x000000ac00867308 */ /* 0x000fe20000000800 */
[C---:B------:R-:W-:Y:S02]  /*d680*/  FMUL.FTZ R90, R0.reuse, R90 ;  /* 0x0000005a005a7220 */ /* 0x040fe40000410000 */
[C---:B------:R-:W-:Y:S02]  /*d690*/  FMUL.FTZ R91, R0.reuse, R91 ;  /* 0x0000005b005b7220 */ /* 0x040fe40000410000 */
[C---:B------:R-:W-:Y:S02]  /*d6a0*/  FMUL.FTZ R94, R0.reuse, R94 ;  /* 0x0000005e005e7220 */ /* 0x040fe40000410000 */
[----:B------:R-:W-:Y:S02]  /*d6b0*/  FMUL.FTZ R95, R0, R95 ;  /* 0x0000005f005f7220 */ /* 0x000fe40000410000 */
[----:B------:R-:W-:Y:S01]  /*d6c0*/  FFMA.FTZ R0, R3, R224, R35 ;  /* 0x000000e003007223 */ /* 0x000fe20000010023 */
[----:B------:R-:W-:Y:S01]  /*d6d0*/  MUFU.EX2 R130, R169 ;  /* 0x000000a900827308 */ /* 0x000fe20000000800 */
[----:B------:R-:W-:Y:S02]  /*d6e0*/  FMUL.FTZ R5, R100, R137 ;  /* 0x0000008964057220 */ /* 0x000fe40000410000 */
[----:B------:R-:W-:Y:S02]  /*d6f0*/  FADD.FTZ R2, R34, R0 ;  /* 0x0000000022027221 */ /* 0x000fe40000010000 */
[----:B------:R-:W-:Y:S02]  /*d700*/  FADD.FTZ R0, R33, R4 ;  /* 0x0000000421007221 */ /* 0x000fe40000010000 */
[C---:B------:R-:W-:Y:S02]  /*d710*/  FMUL.FTZ R4, R100.reuse, R136 ;  /* 0x0000008864047220 */ /* 0x040fe40000410000 */
[C---:B------:R-:W-:Y:S01]  /*d720*/  FMUL.FTZ R6, R3.reuse, R138 ;  /* 0x0000008a03067220 */ /* 0x040fe20000410000 */
[----:B------:R-:W-:Y:S01]  /*d730*/  MUFU.EX2 R224, R167 ;  /* 0x000000a700e07308 */ /* 0x000fe20000000800 */
[C---:B------:R-:W-:Y:S02]  /*d740*/  FMUL.FTZ R7, R3.reuse, R139 ;  /* 0x0000008b03077220 */ /* 0x040fe40000410000 */
[C---:B------:R-:W-:Y:S02]  /*d750*/  FMUL.FTZ R16, R100.reuse, R140 ;  /* 0x0000008c64107220 */ /* 0x040fe40000410000 */
[C---:B------:R-:W-:Y:S02]  /*d760*/  FMUL.FTZ R17, R100.reuse, R141 ;  /* 0x0000008d64117220 */ /* 0x040fe40000410000 */
[C---:B------:R-:W-:Y:S01]  /*d770*/  FMUL.FTZ R18, R3.reuse, R142 ;  /* 0x0000008e03127220 */ /* 0x040fe20000410000 */
[-C--:B--2---:R-:W-:Y:S02]  /*d780*/  HMMA.16816.F32.BF16 R4, R108, R20.reuse, R4 ;  /* 0x000000146c04723c */ /* 0x084fe40000041804 */
[----:B------:R-:W-:Y:S03]  /*d790*/  MUFU.EX2 R221, R164 ;  /* 0x000000a400dd7308 */ /* 0x000fe60000000800 */
[C---:B------:R-:W-:Y:S02]  /*d7a0*/  FMUL.FTZ R19, R3.reuse, R143 ;  /* 0x0000008f03137220 */ /* 0x040fe40000410000 */
[----:B------:R-:W-:Y:S01]  /*d7b0*/  LDSM.16.MT88.4 R140, [R185+0x800] ;  /* 0x00080000b98c783b */ /* 0x000fe20000004200 */
[C---:B------:R-:W-:Y:S04]  /*d7c0*/  HMMA.16816.F32.BF16 R8, R112.reuse, R20, R8 ;  /* 0x000000147008723c */ /* 0x040fe80000041808 */
[C---:B------:R-:W-:Y:S01]  /*d7d0*/  FMUL.FTZ R32, R100.reuse, R148 ;  /* 0x0000009464207220 */ /* 0x040fe20000410000 */
[----:B------:R-:W-:Y:S01]  /*d7e0*/  MUFU.EX2 R169, R205 ;  /* 0x000000cd00a97308 */ /* 0x000fe20000000800 */
[C---:B------:R-:W-:Y:S02]  /*d7f0*/  FMUL.FTZ R33, R100.reuse, R149 ;  /* 0x0000009564217220 */ /* 0x040fe40000410000 */
[-C--:B------:R-:W-:Y:S04]  /*d800*/  HMMA.16816.F32.BF16 R12, R112, R22.reuse, R12 ;  /* 0x00000016700c723c */ /* 0x080fe8000004180c */
[C---:B------:R-:W-:Y:S02]  /*d810*/  FMUL.FTZ R34, R3.reuse, R150 ;  /* 0x0000009603227220 */ /* 0x040fe40000410000 */
[C---:B------:R-:W-:Y:S01]  /*d820*/  FMUL.FTZ R35, R3.reuse, R151 ;  /* 0x0000009703237220 */ /* 0x040fe20000410000 */
[----:B------:R-:W-:Y:S01]  /*d830*/  MUFU.EX2 R172, R183 ;  /* 0x000000b700ac7308 */ /* 0x000fe20000000800 */
[C---:B------:R-:W-:Y:S01]  /*d840*/  HMMA.16816.F32.BF16 R16, R108.reuse, R22, R16 ;  /* 0x000000166c10723c */ /* 0x040fe20000041810 */
[----:B------:R-:W-:Y:S03]  /*d850*/  LDSM.16.MT88.4 R148, [R186+0x800] ;  /* 0x00080000ba94783b */ /* 0x000fe60000004200 */
[C---:B------:R-:W-:Y:S02]  /*d860*/  FMUL.FTZ R20, R100.reuse, R144 ;  /* 0x0000009064147220 */ /* 0x040fe40000410000 */
[C---:B------:R-:W-:Y:S02]  /*d870*/  FMUL.FTZ R21, R100.reuse, R145 ;  /* 0x0000009164157220 */ /* 0x040fe40000410000 */
[C---:B------:R-:W-:Y:S01]  /*d880*/  FMUL.FTZ R22, R3.reuse, R146 ;  /* 0x0000009203167220 */ /* 0x040fe20000410000 */
[----:B------:R-:W-:Y:S03]  /*d890*/  MUFU.EX2 R183, R207 ;  /* 0x000000cf00b77308 */ /* 0x000fe60000000800 */
[C---:B------:R-:W-:Y:S02]  /*d8a0*/  FMUL.FTZ R23, R3.reuse, R147 ;  /* 0x0000009303177220 */ /* 0x040fe40000410000 */
[C---:B------:R-:W-:Y:S02]  /*d8b0*/  FMUL.FTZ R48, R100.reuse, R156 ;  /* 0x0000009c64307220 */ /* 0x040fe40000410000 */
[C---:B------:R-:W-:Y:S02]  /*d8c0*/  FMUL.FTZ R49, R100.reuse, R157 ;  /* 0x0000009d64317220 */ /* 0x040fe40000410000 */
[C---:B------:R-:W-:Y:S01]  /*d8d0*/  FMUL.FTZ R50, R3.reuse, R158 ;  /* 0x0000009e03327220 */ /* 0x040fe20000410000 */
[-C--:B------:R-:W-:Y:S01]  /*d8e0*/  HMMA.16816.F32.BF16 R20, R108, R36.reuse, R20 ;  /* 0x000000246c14723c */ /* 0x080fe20000041814 */
[----:B------:R-:W-:Y:S02]  /*d8f0*/  MUFU.EX2 R173, R182 ;  /* 0x000000b600ad7308 */ /* 0x000fe40000000800 */
[C---:B------:R-:W-:Y:S02]  /*d900*/  FMUL.FTZ R51, R3.reuse, R159 ;  /* 0x0000009f03337220 */ /* 0x040fe40000410000 */
[----:B------:R-:W-:Y:S01]  /*d910*/  LDSM.16.MT88.4 R156, [R185+0x1400] ;  /* 0x00140000b99c783b */ /* 0x000fe20000004200 */
[C---:B------:R-:W-:Y:S02]  /*d920*/  FMUL.FTZ R52, R100.reuse, R52 ;  /* 0x0000003464347220 */ /* 0x040fe40000410000 */
[C---:B------:R-:W-:Y:S03]  /*d930*/  HMMA.16816.F32.BF16 R24, R112.reuse, R36, R24 ;  /* 0x000000247018723c */ /* 0x040fe60000041818 */
[----:B------:R-:W1:Y:S01]  /*d940*/  MUFU.EX2 R167, R178 ;  /* 0x000000b200a77308 */ /* 0x000e620000000800 */
[C---:B------:R-:W-:Y:S02]  /*d950*/  FMUL.FTZ R53, R100.reuse, R53 ;  /* 0x0000003564357220 */ /* 0x040fe40000410000 */
[C---:B------:R-:W-:Y:S02]  /*d960*/  FMUL.FTZ R54, R3.reuse, R54 ;  /* 0x0000003603367220 */ /* 0x040fe40000410000 */
[-C--:B------:R-:W-:Y:S04]  /*d970*/  HMMA.16816.F32.BF16 R28, R112, R38.reuse, R28 ;  /* 0x00000026701c723c */ /* 0x080fe8000004181c */
[C---:B------:R-:W-:Y:S01]  /*d980*/  FMUL.FTZ R36, R100.reuse, R152 ;  /* 0x0000009864247220 */ /* 0x040fe20000410000 */
[----:B------:R-:W2:Y:S01]  /*d990*/  MUFU.EX2 R164, R180 ;  /* 0x000000b400a47308 */ /* 0x000ea20000000800 */
[C---:B------:R-:W-:Y:S02]  /*d9a0*/  FMUL.FTZ R37, R100.reuse, R153 ;  /* 0x0000009964257220 */ /* 0x040fe40000410000 */
[C---:B------:R-:W-:Y:S04]  /*d9b0*/  HMMA.16816.F32.BF16 R32, R108.reuse, R38, R32 ;  /* 0x000000266c20723c */ /* 0x040fe80000041820 */
[C---:B------:R-:W-:Y:S02]  /*d9c0*/  FMUL.FTZ R55, R3.reuse, R55 ;  /* 0x0000003703377220 */ /* 0x040fe40000410000 */
[C---:B------:R-:W-:Y:S02]  /*d9d0*/  FMUL.FTZ R64, R100.reuse, R64 ;  /* 0x0000004064407220 */ /* 0x040fe40000410000 */
[C---:B------:R-:W-:Y:S04]  /*d9e0*/  FMUL.FTZ R38, R3.reuse, R154 ;  /* 0x0000009a03267220 */ /* 0x040fe80000410000 */
[----:B------:R-:W-:Y:S01]  /*d9f0*/  FMUL.FTZ R39, R3, R155 ;  /* 0x0000009b03277220 */ /* 0x000fe20000410000 */
[----:B-1----:R-:W-:Y:S01]  /*da00*/  F2FP.BF16.PACK_AB R162, R167, R174 ;  /* 0x000000aea7a2723e */ /* 0x002fe200000010ff */
[C---:B------:R-:W-:Y:S02]  /*da10*/  FMUL.FTZ R65, R100.reuse, R65 ;  /* 0x0000004164417220 */ /* 0x040fe40000410000 */
[C---:B------:R-:W-:Y:S02]  /*da20*/  FMUL.FTZ R66, R3.reuse, R66 ;  /* 0x0000004203427220 */ /* 0x040fe40000410000 */
[----:B------:R-:W-:Y:S01]  /*da30*/  FMUL.FTZ R67, R3, R67 ;  /* 0x0000004303437220 */ /* 0x000fe20000410000 */
[-C--:B------:R-:W-:Y:S03]  /*da40*/  HMMA.16816.F32.BF16 R36, R108, R116.reuse, R36 ;  /* 0x000000746c24723c */ /* 0x080fe60000041824 */
[C---:B------:R-:W-:Y:S01]  /*da50*/  FMUL.FTZ R68, R100.reuse, R68 ;  /* 0x0000004464447220 */ /* 0x040fe20000410000 */
[----:B--2---:R-:W-:Y:S01]  /*da60*/  F2FP.BF16.PACK_AB R163, R107, R164 ;  /* 0x000000a46ba3723e */ /* 0x004fe200000010ff */
        /* <DEDUP_REMOVED lines=9> */
[----:B------:R-:W1:Y:S03]  /*db00*/  LDSM.16.MT88.4 R116, [R186+0xc00] ;  /* 0x000c0000ba74783b */ /* 0x000e660000004200 */
[C---:B------:R-:W-:Y:S02]  /*db10*/  FMUL.FTZ R83, R3.reuse, R83 ;  /* 0x0000005303537220 */ /* 0x040fe40000410000 */
[C---:B------:R-:W-:Y:S02]  /*db20*/  FMUL.FTZ R84, R100.reuse, R84 ;  /* 0x0000005464547220 */ /* 0x040fe40000410000 */
[C---:B------:R-:W-:Y:S04]  /*db30*/  FMUL.FTZ R85, R100.reuse, R85 ;  /* 0x0000005564557220 */ /* 0x040fe80000410000 */
[C---:B------:R-:W-:Y:S02]  /*db40*/  FMUL.FTZ R86, R3.reuse, R86 ;  /* 0x0000005603567220 */ /* 0x040fe40000410000 */
[----:B------:R-:W-:Y:S02]  /*db50*/  FMUL.FTZ R87, R3, R87 ;  /* 0x0000005703577220 */ /* 0x000fe40000410000 */
[C---:B------:R-:W-:Y:S02]  /*db60*/  FMUL.FTZ R96, R100.reuse, R96 ;  /* 0x0000006064607220 */ /* 0x040fe40000410000 */
[----:B------:R-:W-:Y:S02]  /*db70*/  FMUL.FTZ R97, R100, R97 ;  /* 0x0000006164617220 */ /* 0x000fe40000410000 */
[----:B------:R-:W-:Y:S02]  /*db80*/  FADD.FTZ R100, R135, R101 ;  /* 0x0000006587647221 */ /* 0x000fe40000010000 */
[C---:B------:R-:W-:Y:S02]  /*db90*/  FMUL.FTZ R98, R3.reuse, R98 ;  /* 0x0000006203627220 */ /* 0x040fe40000410000 */
[----:B------:R-:W-:Y:S02]  /*dba0*/  FMUL.FTZ R99, R3, R99 ;  /* 0x0000006303637220 */ /* 0x000fe40000410000 */
[----:B------:R-:W-:Y:S02]  /*dbb0*/  FADD.FTZ R3, R219, R128 ;  /* 0x00000080db037221 */ /* 0x000fe40000010000 */
        /* <DEDUP_REMOVED lines=12> */
[----:B------:R-:W-:Y:S02]  /*dc80*/  FADD.FTZ R101, R133, R3 ;  /* 0x0000000385657221 */ /* 0x000fe40000010000 */
[----:B------:R-:W-:Y:S02]  /*dc90*/  FADD.FTZ R0, R106, R0 ;  /* 0x000000006a007221 */ /* 0x000fe40000010000 */
[-C--:B------:R-:W-:Y:S04]  /*dca0*/  HMMA.16816.F32.BF16 R60, R112, R118.reuse, R60 ;  /* 0x00000076703c723c */ /* 0x080fe8000004183c */
[----:B------:R-:W-:Y:S04]  /*dcb0*/  FADD.FTZ R0, R222, R0 ;  /* 0x00000000de007221 */ /* 0x000fe80000010000 */
[C---:B------:R-:W-:Y:S01]  /*dcc0*/  HMMA.16816.F32.BF16 R64, R108.reuse, R118, R64 ;  /* 0x000000766c40723c */ /* 0x040fe20000041840 */
[----:B------:R-:W1:Y:S07]  /*dcd0*/  LDSM.16.MT88.4 R116, [R185+0x1800] ;  /* 0x00180000b974783b */ /* 0x000e6e0000004200 */
        /* <DEDUP_REMOVED lines=10> */
[----:B------:R-:W-:Y:S01]  /*dd80*/  F2FP.BF16.PACK_AB R117, R222, R106 ;  /* 0x0000006ade75723e */ /* 0x000fe200000010ff */
[----:B------:R-:W-:Y:S02]  /*dd90*/  FADD.FTZ R106, R134, R100 ;  /* 0x00000064866a7221 */ /* 0x000fe40000010000 */
[----:B------:R-:W-:Y:S01]  /*dda0*/  FADD.FTZ R100, R132, R2 ;  /* 0x0000000284647221 */ /* 0x000fe20000010000 */
[----:B------:R-:W-:Y:S04]  /*ddb0*/  HMMA.16816.F32.BF16 R96, R108, R118, R96 ;  /* 0x000000766c60723c */ /* 0x000fe80000041860 */
[----:B------:R-:W-:Y:S02]  /*ddc0*/  FADD.FTZ R3, R225, R106 ;  /* 0x0000006ae1037221 */ /* 0x000fe40000010000 */
[----:B------:R-:W-:Y:S01]  /*ddd0*/  FADD.FTZ R2, R224, R101 ;  /* 0x00000065e0027221 */ /* 0x000fe20000010000 */
[----:B------:R-:W-:Y:S01]  /*dde0*/  F2FP.BF16.PACK_AB R108, R134, R131 ;  /* 0x00000083866c723e */ /* 0x000fe200000010ff */
[C---:B------:R-:W-:Y:S01]  /*ddf0*/  FADD.FTZ R3, R228.reuse, R3 ;  /* 0x00000003e4037221 */ /* 0x040fe20000010000 */
[----:B------:R-:W-:Y:S03]  /*de00*/  F2FP.BF16.PACK_AB R109, R133, R130 ;  /* 0x00000082856d723e */ /* 0x000fe600000010ff */
[----:B------:R-:W-:Y:S01]  /*de10*/  F2FP.BF16.PACK_AB R110, R228, R225 ;  /* 0x000000e1e46e723e */ /* 0x000fe200000010ff */
[C---:B------:R-:W-:Y:S01]  /*de20*/  FADD.FTZ R2, R227.reuse, R2 ;  /* 0x00000002e3027221 */ /* 0x040fe20000010000 */
[----:B------:R-:W-:Y:S02]  /*de30*/  F2FP.BF16.PACK_AB R111, R227, R224 ;  /* 0x000000e0e36f723e */ /* 0x000fe400000010ff */
[----:B------:R-:W-:Y:S02]  /*de40*/  F2FP.BF16.PACK_AB R118, R226, R223 ;  /* 0x000000dfe276723e */ /* 0x000fe400000010ff */
[----:B------:R-:W-:Y:S02]  /*de50*/  F2FP.BF16.PACK_AB R119, R215, R221 ;  /* 0x000000ddd777723e */ /* 0x000fe400000010ff */
[----:B------:R-:W-:Y:S01]  /*de60*/  MOV R101, R105 ;  /* 0x0000006900657202 */ /* 0x000fe20000000f00 */
        /* <DEDUP_REMOVED lines=50> */
[----:B------:R-:W-:Y:S04]  /*e190*/  FADD.FTZ R5, R170, R3 ;  /* 0x00000003aa057221 */ /* 0x000fe80000010000 */
[C---:B------:R-:W-:Y:S07]  /*e1a0*/  HMMA.16816.F32.BF16 R64, R108.reuse, R6, R64 ;  /* 0x000000066c40723c */ /* 0x040fee0000041840 */
        /* <DEDUP_REMOVED lines=28> */
[----:B------:R-:W-:-:S05]  /*e370*/  @P0 BRA `(.L_x_672) ;  /* 0xffffd43000000947 */ /* 0x000fca000383ffff */
.L_x_659:
[----:B------:R-:W-:-:S13]  /*e380*/  ISETP.GE.AND P0, PT, R201, R239, PT ;  /* 0x000000efc900720c */ /* 0x000fda0003f06270 */
[----:B------:R-:W-:Y:S05]  /*e390*/  @!P0 BRA `(.L_x_673) ;  /* 0x000042a000008947 */ /* 0x000fea0003800000 */
[----:B------:R-:W-:Y:S01]  /*e3a0*/  IMAD.MOV.U32 R107, RZ, RZ, R103 ;  /* 0x000000ffff6b7224 */ /* 0x000fe200078e0067 */
[----:B------:R-:W-:Y:S01]  /*e3b0*/  MOV R108, R101 ;  /* 0x00000065006c7202 */ /* 0x000fe20000000f00 */
[----:B------:R-:W-:Y:S01]  /*e3c0*/  IMAD.MOV.U32 R106, RZ, RZ, R104 ;  /* 0x000000ffff6a7224 */ /* 0x000fe200078e0068 */
[----:B------:R-:W-:Y:S02]  /*e3d0*/  MOV R105, R102 ;  /* 0x0000006600697202 */ /* 0x000fe40000000f00 */
.L_x_705:
[----:B------:R-:W-:Y:S04]  /*e3e0*/  DEPBAR.LE SB0, 0x0 ;  /* 0x000080000000791a */ /* 0x000fe80000000000 */
[----:B------:R-:W-:Y:S01]  /*e3f0*/  WARPSYNC 0xffffffff ;  /* 0xffffffff00007948 */ /* 0x000fe20003800000 */
[----:B------:R-:W-:Y:S01]  /*e400*/  BAR.SYNC.DEFER_BLOCKING 0x0 ;  /* 0x0000000000007b1d */ /* 0x000fe20000010000 */
[----:B------:R-:W-:Y:S01]  /*e410*/  SHF.R.S32.HI R0, RZ, 0x1f, R202 ;  /* 0x0000001fff007819 */ /* 0x000fe200000114ca */
[----:B------:R-:W-:Y:S04]  /*e420*/  IMAD.WIDE.U32 R2, R202, c[0x0][0x208], RZ ;  /* 0x00008200ca027a25 */ /* 0x000fe800078e00ff */
[----:B------:R-:W-:Y:S04]  /*e430*/  IMAD R0, R0, c[0x0][0x208], RZ ;  /* 0x0000820000007a24 */ /* 0x000fe800078e02ff */
[----:B------:R-:W-:Y:S05]  /*e440*/  IMAD R0, R202, c[0x0][0x20c], R0 ;  /* 0x00008300ca007a24 */ /* 0x000fea00078e0200 */
[----:B------:R-:W-:Y:S02]  /*e450*/  IADD3 R3, R3, R0, RZ ;  /* 0x0000000003037210 */ /* 0x000fe40007ffe0ff */
[----:B------:R-:W-:Y:S03]  /*e460*/  SHF.R.S32.HI R0, RZ, 0x1f, R200 ;  /* 0x0000001fff007819 */ /* 0x000fe600000114c8 */
[----:B------:R-:W-:Y:S01]  /*e470*/  IMAD.WIDE.U32 R2, R200, c[0x0][0x218], R2 ;  /* 0x00008600c8027a25 */ /* 0x000fe200078e0002 */
[----:B------:R1:W2:Y:S03]  /*e480*/  LDSM.16.M88.4 R48, [R187] ;  /* 0x00000000bb30783b */ /* 0x0002a60000000200 */
[----:B------:R-:W-:Y:S01]  /*e490*/  IMAD R4, R0, c[0x0][0x218], RZ ;  /* 0x0000860000047a24 */ /* 0x000fe200078e02ff */
[----:B------:R-:W-:Y:S01]  /*e4a0*/  IADD3 R0, P1, R248, R2, RZ ;  /* 0x00000002f8007210 */ /* 0x000fe20007f3e0ff */
[----:B------:R1:W3:Y:S02]  /*e4b0*/  LDSM.16.M88.4 R44, [R187+0x1000] ;  /* 0x00100000bb2c783b */ /* 0x0002e40000000200 */
[----:B------:R-:W-:Y:S01]  /*e4c0*/  IMAD R4, R200, c[0x0][0x21c], R4 ;  /* 0x00008700c8047a24 */ /* 0x000fe200078e0204 */
[C---:B------:R-:W-:Y:S01]  /*e4d0*/  LEA R8, P0, R0.reuse, c[0x0][0x1f8], 0x1 ;  /* 0x00007e0000087a11 */ /* 0x040fe200078008ff */
[----:B------:R1:W4:Y:S03]  /*e4e0*/  LDSM.16.M88.4 R16, [R184] ;  /* 0x00000000b810783b */ /* 0x0003260000000200 */
[----:B------:R-:W-:Y:S01]  /*e4f0*/  IADD3.X R2, R251, R3, R4, P1, !PT ;  /* 0x00000003fb027210 */ /* 0x000fe20000ffe404 */
[----:B------:R1:W1:Y:S03]  /*e500*/  LDSM.16.M88.4 R32, [R184+0x400] ;  /* 0x00040000b820783b */ /* 0x0002660000000200 */
[----:B------:R-:W-:Y:S01]  /*e510*/  LEA.HI.X R109, R0, c[0x0][0x1fc], R2, 0x1, P0 ;  /* 0x00007f00006d7a11 */ /* 0x000fe200000f0c02 */
        /* <DEDUP_REMOVED lines=8> */
.L_x_816:
[----:B------:R-:W5:Y:S01]  /*e5a0*/  SHFL.IDX PT, R2, R8, RZ, 0x1c1f ;  /* 0x001c1fff08027589 */ /* 0x000f6200000e0000 */
[C---:B------:R-:W-:Y:S01]  /*e5b0*/  IMAD.SHL.U32 R5, R203.reuse, 0x2, RZ ;  /* 0x00000002cb057824 */ /* 0x040fe200078e00ff */
[----:B------:R-:W-:Y:S01]  /*e5c0*/  ISETP.GE.AND P4, PT, R203, c[0x0][0x1d4], PT ;  /* 0x00007500cb007a0c */ /* 0x000fe20003f86270 */
[C---:B------:R-:W-:Y:S01]  /*e5d0*/  IMAD.SHL.U32 R4, R237.reuse, 0x2, RZ ;  /* 0x00000002ed047824 */ /* 0x040fe200078e00ff */
[----:B------:R-:W4:Y:S01]  /*e5e0*/  S2R R9, SR_TID.X ;  /* 0x0000000000097919 */ /* 0x000f220000002100 */
[----:B------:R-:W-:Y:S01]  /*e5f0*/  ISETP.GE.AND P3, PT, R237, c[0x0][0x1d4], PT ;  /* 0x00007500ed007a0c */ /* 0x000fe20003f66270 */
[C---:B------:R-:W-:Y:S01]  /*e600*/  IMAD.SHL.U32 R3, R238.reuse, 0x2, RZ ;  /* 0x00000002ee037824 */ /* 0x040fe200078e00ff */
[----:B------:R-:W-:Y:S01]  /*e610*/  ISETP.GE.AND P2, PT, R238, c[0x0][0x1d4], PT ;  /* 0x00007500ee007a0c */ /* 0x000fe20003f46270 */
[----:B------:R-:W-:Y:S01]  /*e620*/  BSSY B0, `(.L_x_675) ;  /* 0x0000020000007945 */ /* 0x000fe20003800000 */
[----:B----4-:R-:W-:Y:S02]  /*e630*/  ISETP.GT.AND P5, PT, R9, 0x3f, PT ;  /* 0x0000003f0900780c */ /* 0x010fe40003fa4270 */
[C---:B-----5:R-:W-:Y:S02]  /*e640*/  IADD3 R6, P0, R2.reuse, R5, RZ ;  /* 0x0000000502067210 */ /* 0x060fe40007f1e0ff */
[----:B------:R-:W-:Y:S03]  /*e650*/  IADD3 R4, P1, R2, R4, RZ ;  /* 0x0000000402047210 */ /* 0x000fe60007f3e0ff */
[----:B---3--:R-:W-:Y:S01]  /*e660*/  IMAD.X R7, R0, 0x1, R218, P0 ;  /* 0x0000000100077824 */ /* 0x008fe200000e06da */
[----:B------:R-:W-:Y:S01]  /*e670*/  IADD3 R2, P0, R2, R3, RZ ;  /* 0x0000000302027210 */ /* 0x000fe20007f1e0ff */
[C---:B------:R-:W-:Y:S03]  /*e680*/  IMAD.X R5, R0.reuse, 0x1, R216, P1 ;  /* 0x0000000100057824 */ /* 0x040fe600008e06d8 */
[----:B------:R-:W-:Y:S01]  /*e690*/  @!PT LDS RZ, [RZ] ;  /* 0x00000000fffff984 */ /* 0x000fe20000000800 */
[----:B------:R-:W-:Y:S01]  /*e6a0*/  @!PT LDS RZ, [RZ] ;  /* 0x00000000fffff984 */ /* 0x000fe20000000800 */
[----:B------:R3:W-:Y:S01]  /*e6b0*/  LDGSTS.E.BYPASS.LTC128B.128 [R199+0x1880], [R6.64], !P4 ;  /* 0x0188000006c77fae */ /* 0x0007e2000e101d46 */
[----:B------:R-:W-:Y:S03]  /*e6c0*/  IMAD.X R3, R0, 0x1, R217, P0 ;  /* 0x0000000100037824 */ /* 0x000fe600000e06d9 */
[----:B------:R3:W-:Y:S04]  /*e6d0*/  LDGSTS.E.BYPASS.LTC128B.128 [R199+0x2480], [R4.64], !P3 ;  /* 0x0248000004c77fae */ /* 0x0007e8000d901d46 */
[----:B------:R3:W-:Y:S01]  /*e6e0*/  LDGSTS.E.BYPASS.LTC128B.128 [R199+0x3080], [R2.64], !P2 ;  /* 0x0308000002c77fae */ /* 0x0007e2000d101d46 */
[----:B------:R-:W-:-:S05]  /*e6f0*/  @P5 BRA `(.L_x_676) ;  /* 0x0000012000005947 */ /* 0x000fca0003800000 */
[----:B------:R-:W-:-:S05]  /*e700*/  BRA.DIV ~URZ, `(.L_x_677) ;  /* 0x0000b1527f007947 */ /* 0x000fca000b800000 */
[----:B---3--:R3:W4:Y:S04]  /*e710*/  SHFL.IDX PT, R4, R109, 0x1, 0x1c1f ;  /* 0x003c1f006d047f89 */ /* 0x00872800000e0000 */
[----:B------:R3:W2:Y:S02]  /*e720*/  SHFL.IDX PT, R0, R8, 0x1, 0x1c1f ;  /* 0x003c1f0008007f89 */ /* 0x0006a400000e0000 */
.L_x_817:
[----:B------:R-:W-:Y:S02]  /*e730*/  IMAD.SHL.U32 R2, R203, 0x2, RZ ;  /* 0x00000002cb027824 */ /* 0x000fe400078e00ff */
[----:B------:R-:W-:Y:S03]  /*e740*/  IMAD.SHL.U32 R3, R237, 0x2, RZ ;  /* 0x00000002ed037824 */ /* 0x000fe600078e00ff */
[----:B--23--:R-:W-:Y:S02]  /*e750*/  IADD3 R8, P0, R0, R2, RZ ;  /* 0x0000000200087210 */ /* 0x00cfe40007f1e0ff */
        /* <DEDUP_REMOVED lines=12> */
.L_x_676:
[----:B------:R-:W-:Y:S05]  /*e820*/  BSYNC B0 ;  /* 0x0000000000007941 */ /* 0x000fea0003800000 */
.L_x_675:
[----:B------:R-:W0:Y:S01]  /*e830*/  LDGDEPBAR ;  /* 0x00000000000079af */ /* 0x000e220000000000 */
[----:B------:R-:W-:Y:S01]  /*e840*/  WARPSYNC 0xffffffff ;  /* 0xffffffff00007948 */ /* 0x000fe20003800000 */
[-C--:B--23--:R-:W-:Y:S01]  /*e850*/  HMMA.16816.F32.BF16 R4, R48, R16.reuse, RZ ;  /* 0x000000103004723c */ /* 0x08cfe200000418ff */
        /* <DEDUP_REMOVED lines=118> */
[----:B-1----:R-:W-:Y:S02]  /*efc0*/  IADD3 R101, -R241, 0x30, RZ ;  /* 0x00000030f1657810 */ /* 0x002fe40007ffe1ff */
[----:B--2---:R-:W-:Y:S01]  /*efd0*/  SHF.R.S32.HI R0, RZ, 0x1f, R200 ;  /* 0x0000001fff007819 */ /* 0x004fe200000114c8 */
        /* <DEDUP_REMOVED lines=10> */
.L_x_818:
[----:B------:R-:W-:-:S05]  /*f080*/  BRA.DIV ~URZ, `(.L_x_681) ;  /* 0x0000a9027f007947 */ /* 0x000fca000b800000 */
[----:B------:R3:W4:Y:S02]  /*f090*/  SHFL.IDX PT, R0, R103, RZ, 0x1c1f ;  /* 0x001c1fff67007589 */ /* 0x00072400000e0000 */
.L_x_819:
[----:B------:R-:W-:Y:S01]  /*f0a0*/  IMAD.SHL.U32 R2, R203, 0x2, RZ ;  /* 0x00000002cb027824 */ /* 0x000fe200078e00ff */
[----:B------:R-:W-:Y:S01]  /*f0b0*/  SHF.L.U32 R104, R238, 0x1, RZ ;  /* 0x00000001ee687819 */ /* 0x000fe200000006ff */
[----:B------:R-:W-:Y:S03]  /*f0c0*/  IMAD.SHL.U32 R109, R237, 0x2, RZ ;  /* 0x00000002ed6d7824 */ /* 0x000fe600078e00ff */
[----:B----4-:R-:W-:Y:S05]  /*f0d0*/  @P0 IADD3 R2, P1, R0, R2, RZ ;  /* 0x0000000200020210 */ /* 0x010fea0007f3e0ff */
[----:B--2---:R-:W-:Y:S05]  /*f0e0*/  @P0 IMAD.X R3, R100, 0x1, R218, P1 ;  /* 0x0000000164030824 */ /* 0x004fea00008e06da */
[----:B------:R-:W-:Y:S01]  /*f0f0*/  @!PT LDS RZ, [RZ] ;  /* 0x00000000fffff984 */ /* 0x000fe20000000800 */
[----:B------:R-:W-:Y:S01]  /*f100*/  @!PT LDS RZ, [RZ] ;  /* 0x00000000fffff984 */ /* 0x000fe20000000800 */
[----:B------:R-:W-:Y:S01]  /*f110*/  @!PT LDS RZ, [RZ] ;  /* 0x00000000fffff984 */ /* 0x000fe20000000800 */
[----:B------:R2:W-:Y:S02]  /*f120*/  @P0 LDGSTS.E.BYPASS.LTC128B.128 [R199+0x3c80], [R2.64], !P4 ;  /* 0x03c8000002c70fae */ /* 0x0005e4000e101d46 */
[----:B--2---:R-:W-:Y:S05]  /*f130*/  @P0 IADD3 R2, P1, R0, R109, RZ ;  /* 0x0000006d00020210 */ /* 0x004fea0007f3e0ff */
[----:B------:R-:W-:Y:S05]  /*f140*/  @P0 IMAD.X R3, R100, 0x1, R216, P1 ;  /* 0x0000000164030824 */ /* 0x000fea00008e06d8 */
[----:B------:R2:W-:Y:S02]  /*f150*/  @P0 LDGSTS.E.BYPASS.LTC128B.128 [R199+0x4880], [R2.64], !P3 ;  /* 0x0488000002c70fae */ /* 0x0005e4000d901d46 */
[----:B--2---:R-:W-:Y:S04]  /*f160*/  @P0 IADD3 R2, P1, R0, R104, RZ ;  /* 0x0000006800020210 */ /* 0x004fe80007f3e0ff */
[----:B------:R-:W-:Y:S05]  /*f170*/  @P0 IADD3.X R3, R100, R217, RZ, P1, !PT ;  /* 0x000000d964030210 */ /* 0x000fea0000ffe4ff */
[----:B------:R2:W-:Y:S01]  /*f180*/  @P0 LDGSTS.E.BYPASS.LTC128B.128 [R199+0x5480], [R2.64], !P2 ;  /* 0x0548000002c70fae */ /* 0x0005e2000d101d46 */
[----:B------:R-:W-:Y:S01]  /*f190*/  ISETP.GE.AND P0, PT, R101, 0x21, PT ;  /* 0x000000216500780c */ /* 0x000fe20003f06270 */
[----:B------:R-:W-:-:S06]  /*f1a0*/  BRA.DIV ~URZ, `(.L_x_682) ;  /* 0x0000a8527f007947 */ /* 0x000fcc000b800000 */
[----:B------:R4:W1:Y:S04]  /*f1b0*/  SHFL.IDX PT, R100, R102, 0x1, 0x1c1f ;  /* 0x003c1f0066647f89 */ /* 0x00086800000e0000 */
[----:B------:R4:W2:Y:S02]  /*f1c0*/  SHFL.IDX PT, R0, R103, 0x1, 0x1c1f ;  /* 0x003c1f0067007f89 */ /* 0x0008a400000e0000 */
.L_x_820:
[----:B--2---:R-:W-:Y:S02]  /*f1d0*/  IMAD.SHL.U32 R2, R203, 0x2, RZ ;  /* 0x00000002cb027824 */ /* 0x004fe400078e00ff */
[----:B------:R-:W-:Y:S03]  /*f1e0*/  IMAD.SHL.U32 R3, R237, 0x2, RZ ;  /* 0x00000002ed037824 */ /* 0x000fe600078e00ff */
[----:B------:R-:W-:Y:S02]  /*f1f0*/  @P0 IADD3 R110, P1, R0, R2, RZ ;  /* 0x00000002006e0210 */ /* 0x000fe40007f3e0ff */
[----:B------:R-:W-:Y:S03]  /*f200*/  SHF.L.U32 R2, R238, 0x1, RZ ;  /* 0x00000001ee027819 */ /* 0x000fe600000006ff */
[----:B-1----:R-:W-:Y:S01]  /*f210*/  @P0 IMAD.X R111, R100, 0x1, R218, P1 ;  /* 0x00000001646f0824 */ /* 0x002fe200008e06da */
[----:B----4-:R-:W-:Y:S04]  /*f220*/  @P0 IADD3 R102, P1, R0, R3, RZ ;  /* 0x0000000300660210 */ /* 0x010fe80007f3e0ff */
[----:B------:R-:W-:Y:S01]  /*f230*/  @!PT LDS RZ, [RZ] ;  /* 0x00000000fffff984 */ /* 0x000fe20000000800 */
[----:B------:R-:W-:Y:S01]  /*f240*/  @!PT LDS RZ, [RZ] ;  /* 0x00000000fffff984 */ /* 0x000fe20000000800 */
[----:B------:R-:W-:Y:S01]  /*f250*/  @!PT LDS RZ, [RZ] ;  /* 0x00000000fffff984 */ /* 0x000fe20000000800 */
[----:B------:R1:W-:Y:S01]  /*f260*/  @P0 LDGSTS.E.BYPASS.LTC128B.128 [R199+0x4480], [R110.64], !P4 ;  /* 0x044800006ec70fae */ /* 0x0003e2000e101d46 */
[----:B---3--:R-:W-:Y:S02]  /*f270*/  @P0 IADD3.X R103, R100, R216, RZ, P1, !PT ;  /* 0x000000d864670210 */ /* 0x008fe40000ffe4ff */
[----:B------:R-:W-:Y:S03]  /*f280*/  @P0 IADD3 R2, P1, R0, R2, RZ ;  /* 0x0000000200020210 */ /* 0x000fe60007f3e0ff */
[----:B------:R1:W-:Y:S02]  /*f290*/  @P0 LDGSTS.E.BYPASS.LTC128B.128 [R199+0x5080], [R102.64], !P3 ;  /* 0x0508000066c70fae */ /* 0x0003e4000d901d46 */
[----:B------:R-:W-:Y:S05]  /*f2a0*/  @P0 IMAD.X R3, R100, 0x1, R217, P1 ;  /* 0x0000000164030824 */ /* 0x000fea00008e06d9 */
[----:B------:R1:W-:Y:S03]  /*f2b0*/  @P0 LDGSTS.E.BYPASS.LTC128B.128 [R199+0x5c80], [R2.64], !P2 ;  /* 0x05c8000002c70fae */ /* 0x0003e6000d101d46 */
.L_x_679:
[----:B------:R-:W-:Y:S05]  /*f2c0*/  BSYNC B0 ;  /* 0x0000000000007941 */ /* 0x000fea0003800000 */
.L_x_678:
[----:B-1----:R-:W-:Y:S01]  /*f2d0*/  LOP3.LUT R111, RZ, c[0x0][0x324], RZ, 0x33, !PT ;  /* 0x0000c900ff6f7a12 */ /* 0x002fe200078e33ff */
[----:B------:R-:W2:Y:S01]  /*f2e0*/  LDL R0, [R1+0x10] ;  /* 0x0000100001007983 */ /* 0x000ea20000100800 */
[----:B------:R-:W-:Y:S02]  /*f2f0*/  IMAD.MOV.U32 R2, RZ, RZ, c[0x0][0x2c4] ;  /* 0x0000b100ff027624 */ /* 0x000fe400078e00ff */
        /* <DEDUP_REMOVED lines=11> */
.L_x_821:
        /* <DEDUP_REMOVED lines=19> */
.L_x_686:
[----:B------:R-:W-:Y:S04]  /*f4e0*/  MOV R2, 0x1 ;  /* 0x0000000100027802 */ /* 0x000fe80000000f00 */
[----:B------:R-:W-:Y:S11]  /*f4f0*/  ISETP.NE.AND P0, PT, R2, c[0x0][0x32c], PT ;  /* 0x0000cb0002007a0c */ /* 0x000ff60003f05270 */
[----:B------:R-:W-:Y:S02]  /*f500*/  @!UPT UIADD3 URZ, URZ, URZ, URZ ;  /* 0x0000003f3f3ff290 */ /* 0x000fe4000fffe03f */
[----:B------:R-:W-:Y:S05]  /*f510*/  @P0 IMAD.HI.U32 R2, R0, c[0x0][0x330], RZ ;  /* 0x0000cc0000020a27 */ /* 0x000fea00078e00ff */
[----:B------:R-:W-:Y:S02]  /*f520*/  @P0 SHF.R.U32.HI R0, RZ, c[0x0][0x334], R2 ;  /* 0x0000cd00ff000a19 */ /* 0x000fe40000011602 */
.L_x_687:
[----:B------:R-:W-:Y:S05]  /*f530*/  BSYNC B0 ;  /* 0x0000000000007941 */ /* 0x000fea0003800000 */
.L_x_685:
[----:B------:R-:W-:Y:S04]  /*f540*/  IMAD.IADD R2, R100, 0x1, -R236 ;  /* 0x0000000164027824 */ /* 0x000fe800078e0aec */
[----:B------:R-:W-:Y:S05]  /*f550*/  IMAD R0, R0, c[0x0][0x32c], R2 ;  /* 0x0000cb0000007a24 */ /* 0x000fea00078e0202 */
[----:B------:R-:W-:Y:S02]  /*f560*/  IMNMX R101, R101, R0, !PT ;  /* 0x0000000065657217 */ /* 0x000fe40007800200 */
[----:B------:R-:W-:Y:S04]  /*f570*/  IADD3 R0, R0, c[0x0][0x32c], RZ ;  /* 0x0000cb0000007a10 */ /* 0x000fe80007ffe0ff */
[----:B------:R-:W-:Y:S02]  /*f580*/  IMNMX R103, R103, R0, PT ;  /* 0x0000000067677217 */ /* 0x000fe40003800200 */
.L_x_684:
[----:B------:R-:W-:-:S05]  /*f590*/  BRA.DIV ~URZ, `(.L_x_688) ;  /* 0x0000a5927f007947 */ /* 0x000fca000b800000 */
[----:B------:R2:W3:Y:S02]  /*f5a0*/  SHFL.IDX PT, R2, R109, 0x1, 0x1c1f ;  /* 0x003c1f006d027f89 */ /* 0x0004e400000e0000 */
.L_x_822:
        /* <DEDUP_REMOVED lines=19> */
.L_x_691:
[----:B------:R-:W-:Y:S04]  /*f6e0*/  MOV R3, 0x1 ;  /* 0x0000000100037802 */ /* 0x000fe80000000f00 */
[----:B------:R-:W-:Y:S11]  /*f6f0*/  ISETP.NE.AND P0, PT, R3, c[0x0][0x32c], PT ;  /* 0x0000cb0003007a0c */ /* 0x000ff60003f05270 */
[----:B------:R-:W-:Y:S02]  /*f700*/  @!UPT UIADD3 URZ, URZ, URZ, URZ ;  /* 0x0000003f3f3ff290 */ /* 0x000fe4000fffe03f */
[----:B------:R-:W-:Y:S05]  /*f710*/  @P0 IMAD.HI.U32 R3, R2, c[0x0][0x330], RZ ;  /* 0x0000cc0002030a27 */ /* 0x000fea00078e00ff */
[----:B------:R-:W-:Y:S02]  /*f720*/  @P0 SHF.R.U32.HI R2, RZ, c[0x0][0x334], R3 ;  /* 0x0000cd00ff020a19 */ /* 0x000fe40000011603 */
.L_x_692:
[----:B------:R-:W-:Y:S05]  /*f730*/  BSYNC B0 ;  /* 0x0000000000007941 */ /* 0x000fea0003800000 */
.L_x_690:
[----:B------:R-:W-:Y:S04]  /*f740*/  IMAD.IADD R3, R100, 0x1, -R236 ;  /* 0x0000000164037824 */ /* 0x000fe800078e0aec */
[----:B------:R-:W-:Y:S05]  /*f750*/  IMAD R2, R2, c[0x0][0x32c], R3 ;  /* 0x0000cb0002027a24 */ /* 0x000fea00078e0203 */
[----:B------:R-:W-:Y:S02]  /*f760*/  IMNMX R0, R0, R2, !PT ;  /* 0x0000000200007217 */ /* 0x000fe40007800200 */
[----:B------:R-:W-:Y:S04]  /*f770*/  IADD3 R2, R2, c[0x0][0x32c], RZ ;  /* 0x0000cb0002027a10 */ /* 0x000fe80007ffe0ff */
[----:B------:R-:W-:Y:S02]  /*f780*/  IMNMX R102, R102, R2, PT ;  /* 0x0000000266667217 */ /* 0x000fe40003800200 */
.L_x_689:
[----:B------:R-:W-:-:S05]  /*f790*/  BRA.DIV ~URZ, `(.L_x_693) ;  /* 0x0000a3f27f007947 */ /* 0x000fca000b800000 */
[----:B------:R3:W4:Y:S02]  /*f7a0*/  SHFL.IDX PT, R104, R109, 0x2, 0x1c1f ;  /* 0x005c1f006d687f89 */ /* 0x00072400000e0000 */
.L_x_823:
        /* <DEDUP_REMOVED lines=19> */
.L_x_696:
[----:B------:R-:W-:Y:S04]  /*f8e0*/  MOV R160, 0x1 ;  /* 0x0000000100a07802 */ /* 0x000fe80000000f00 */
[----:B------:R-:W-:Y:S11]  /*f8f0*/  ISETP.NE.AND P0, PT, R160, c[0x0][0x32c], PT ;  /* 0x0000cb00a0007a0c */ /* 0x000ff60003f05270 */
[----:B------:R-:W-:Y:S02]  /*f900*/  @!UPT UIADD3 URZ, URZ, URZ, URZ ;  /* 0x0000003f3f3ff290 */ /* 0x000fe4000fffe03f */
[----:B------:R-:W-:Y:S05]  /*f910*/  @P0 IMAD.HI.U32 R160, R104, c[0x0][0x330], RZ ;  /* 0x0000cc0068a00a27 */ /* 0x000fea00078e00ff */
[----:B------:R-:W-:Y:S02]  /*f920*/  @P0 SHF.R.U32.HI R104, RZ, c[0x0][0x334], R160 ;  /* 0x0000cd00ff680a19 */ /* 0x000fe400000116a0 */
.L_x_697:
[----:B------:R-:W-:Y:S05]  /*f930*/  BSYNC B0 ;  /* 0x0000000000007941 */ /* 0x000fea0003800000 */
.L_x_695:
[----:B------:R-:W-:Y:S04]  /*f940*/  IMAD.IADD R160, R100, 0x1, -R236 ;  /* 0x0000000164a07824 */ /* 0x000fe800078e0aec */
[----:B------:R-:W-:Y:S05]  /*f950*/  IMAD R104, R104, c[0x0][0x32c], R160 ;  /* 0x0000cb0068687a24 */ /* 0x000fea00078e02a0 */
[----:B------:R-:W-:Y:S02]  /*f960*/  IMNMX R2, R2, R104, !PT ;  /* 0x0000006802027217 */ /* 0x000fe40007800200 */
[----:B------:R-:W-:Y:S04]  /*f970*/  IADD3 R104, R104, c[0x0][0x32c], RZ ;  /* 0x0000cb0068687a10 */ /* 0x000fe80007ffe0ff */
[----:B------:R-:W-:Y:S02]  /*f980*/  IMNMX R3, R3, R104, PT ;  /* 0x0000006803037217 */ /* 0x000fe40003800200 */
.L_x_694:
        /* <DEDUP_REMOVED lines=108> */
[----:B------:R-:W-:Y:S02]  /*10050*/  LOP3.LUT P0, RZ, R198, 0x20, RZ, 0xc0, !PT ;  /* 0x00000020c6ff7812 */ /* 0x000fe4000780c0ff */
[----:B------:R-:W-:Y:S02]  /*10060*/  FSEL R160, R48, -INF , !P2 ;  /* 0xff80000030a07808 */ /* 0x000fe40005000000 */
[----:B------:R-:W-:Y:S02]  /*10070*/  ISETP.GT.AND P0, PT, R0, 0x19, !P0 ;  /* 0x000000190000780c */ /* 0x000fe40004704270 */
[----:B------:R-:W-:Y:S02]  /*10080*/  LOP3.LUT P2, RZ, R198, 0x200000, RZ, 0xc0, !PT ;  /* 0x00200000c6ff7812 */ /* 0x000fe4000784c0ff */
        /* <DEDUP_REMOVED lines=70> */
.L_x_824:
        /* <DEDUP_REMOVED lines=19> */
.L_x_701:
[----:B------:R-:W-:Y:S04]  /*10620*/  MOV R4, 0x1 ;  /* 0x0000000100047802 */ /* 0x000fe80000000f00 */
[----:B------:R-:W-:Y:S11]  /*10630*/  ISETP.NE.AND P0, PT, R4, c[0x0][0x32c], PT ;  /* 0x0000cb0004007a0c */ /* 0x000ff60003f05270 */
[----:B------:R-:W-:Y:S02]  /*10640*/  @!UPT UIADD3 URZ, URZ, URZ, URZ ;  /* 0x0000003f3f3ff290 */ /* 0x000fe4000fffe03f */
[----:B------:R-:W-:Y:S05]  /*10650*/  @P0 IMAD.HI.U32 R4, R3, c[0x0][0x330], RZ ;  /* 0x0000cc0003040a27 */ /* 0x000fea00078e00ff */
[----:B------:R-:W-:Y:S02]  /*10660*/  @P0 SHF.R.U32.HI R3, RZ, c[0x0][0x334], R4 ;  /* 0x0000cd00ff030a19 */ /* 0x000fe40000011604 */
.L_x_702:
[----:B------:R-:W-:Y:S05]  /*10670*/  BSYNC B0 ;  /* 0x0000000000007941 */ /* 0x000fea0003800000 */
.L_x_700:
[----:B------:R-:W-:Y:S04]  /*10680*/  IMAD.IADD R4, R100, 0x1, -R236 ;  /* 0x0000000164047824 */ /* 0x000fe800078e0aec */
[----:B------:R-:W-:Y:S05]  /*10690*/  IMAD R3, R3, c[0x0][0x32c], R4 ;  /* 0x0000cb0003037a24 */ /* 0x000fea00078e0204 */
[----:B------:R-:W-:Y:S02]  /*106a0*/  IADD3 R4, R3, c[0x0][0x32c], RZ ;  /* 0x0000cb0003047a10 */ /* 0x000fe40007ffe0ff */
[----:B------:R-:W-:Y:S02]  /*106b0*/  IMNMX R0, R0, R3, !PT ;  /* 0x0000000300007217 */ /* 0x000fe40007800200 */
[----:B------:R-:W-:Y:S02]  /*106c0*/  IMNMX R2, R2, R4, PT ;  /* 0x0000000402027217 */ /* 0x000fe40003800200 */
.L_x_699:
        /* <DEDUP_REMOVED lines=96> */
.L_x_825:
[----:B-12---:R-:W-:Y:S01]  /*10cd0*/  FMNMX.FTZ R100, R100, R0, !PT ;  /* 0x0000000064647209 */ /* 0x006fe20007810000 */
[----:B------:R-:W-:-:S05]  /*10ce0*/  BRA.DIV ~URZ, `(.L_x_704) ;  /* 0x00008fa27f007947 */ /* 0x000fca000b800000 */
[----:B------:R-:W-:Y:S04]  /*10cf0*/  SHFL.BFLY PT, R0, R4, 0x2, 0x1f ;  /* 0x0c401f0004007f89 */ /* 0x000fe800000e0000 */
[----:B------:R-:W-:Y:S04]  /*10d00*/  SHFL.BFLY PT, R3, R100, 0x1, 0x1f ;  /* 0x0c201f0064037f89 */ /* 0x000fe800000e0000 */
[----:B------:R-:W1:Y:S02]  /*10d10*/  SHFL.BFLY PT, R2, R5, 0x2, 0x1f ;  /* 0x0c401f0005027f89 */ /* 0x000e6400000e0000 */
[----:B-1----:R-:W-:Y:S02]  /*10d20*/  FMNMX.FTZ R2, R5, R2, !PT ;  /* 0x0000000205027209 */ /* 0x002fe40007810000 */
[----:B------:R-:W-:Y:S02]  /*10d30*/  FMNMX.FTZ R0, R4, R0, !PT ;  /* 0x0000000004007209 */ /* 0x000fe40007810000 */
[----:B------:R-:W-:Y:S01]  /*10d40*/  FMNMX.FTZ R104, R100, R3, !PT ;  /* 0x0000000364687209 */ /* 0x000fe20007810000 */
[----:B------:R-:W1:Y:S04]  /*10d50*/  SHFL.BFLY PT, R5, R2, 0x1, 0x1f ;  /* 0x0c201f0002057f89 */ /* 0x000e6800000e0000 */
[----:B------:R-:W2:Y:S04]  /*10d60*/  SHFL.BFLY PT, R4, R0, 0x1, 0x1f ;  /* 0x0c201f0000047f89 */ /* 0x000ea800000e0000 */
[----:B------:R-:W5:Y:S01]  /*10d70*/  SHFL.BFLY PT, R3, R6, 0x2, 0x1f ;  /* 0x0c401f0006037f89 */ /* 0x000f6200000e0000 */
[----:B-1----:R-:W-:Y:S02]  /*10d80*/  FMNMX.FTZ R102, R2, R5, !PT ;  /* 0x0000000502667209 */ /* 0x002fe40007810000 */
[----:B--2---:R-:W-:Y:S02]  /*10d90*/  FMNMX.FTZ R103, R0, R4, !PT ;  /* 0x0000000400677209 */ /* 0x004fe40007810000 */
[----:B-----5:R-:W-:Y:S05]  /*10da0*/  FMNMX.FTZ R4, R6, R3, !PT ;  /* 0x0000000306047209 */ /* 0x020fea0007810000 */
[----:B------:R1:W2:Y:S02]  /*10db0*/  SHFL.BFLY PT, R0, R4, 0x1, 0x1f ;  /* 0x0c201f0004007f89 */ /* 0x0002a400000e0000 */
.L_x_826:
[C---:B------:R-:W-:Y:S01]  /*10dc0*/  FSETP.NEU.FTZ.AND P0, PT, R102.reuse, -INF , PT ;  /* 0xff8000006600780b */ /* 0x040fe20003f1d000 */
[----:B------:R-:W-:Y:S01]  /*10dd0*/  FMUL.FTZ R3, R102, c[0x0][0x2d0] ;  /* 0x0000b40066037a20 */ /* 0x000fe20000410000 */
[----:B--2---:R-:W-:Y:S01]  /*10de0*/  FMNMX.FTZ R101, R0, R4, !PT ;  /* 0x0000000400657209 */ /* 0x004fe20007810000 */
[----:B------:R-:W-:Y:S01]  /*10df0*/  WARPSYNC 0xffffffff ;  /* 0xffffffff00007948 */ /* 0x000fe20003800000 */
[----:B------:R-:W-:Y:S02]  /*10e00*/  FSEL R0, R102, RZ, P0 ;  /* 0x000000ff66007208 */ /* 0x000fe40000000000 */
[----:B------:R-:W-:Y:S02]  /*10e10*/  FSETP.NEU.FTZ.AND P1, PT, R104, -INF , PT ;  /* 0xff8000006800780b */ /* 0x000fe40003f3d000 */
[----:B------:R-:W-:Y:S01]  /*10e20*/  FSEL R5, R3, RZ, P0 ;  /* 0x000000ff03057208 */ /* 0x000fe20000000000 */
[----:B------:R-:W-:Y:S01]  /*10e30*/  FADD.FTZ R2, -R0, R105 ;  /* 0x0000006900027221 */ /* 0x000fe20000010100 */
[----:B------:R-:W-:Y:S02]  /*10e40*/  FSEL R0, R104, RZ, P1 ;  /* 0x000000ff68007208 */ /* 0x000fe40000800000 */
[----:B------:R-:W-:Y:S01]  /*10e50*/  FSETP.NEU.FTZ.AND P0, PT, R103, -INF , PT ;  /* 0xff8000006700780b */ /* 0x000fe20003f1d000 */
[--C-:B------:R-:W-:Y:S02]  /*10e60*/  FFMA.FTZ R6, R7, c[0x0][0x2d0], -R5.reuse ;  /* 0x0000b40007067a23 */ /* 0x100fe40000010805 */
[----:B------:R-:W-:Y:S01]  /*10e70*/  FADD.FTZ R3, -R0, R106 ;  /* 0x0000006a00037221 */ /* 0x000fe20000010100 */
[----:B------:R-:W-:Y:S01]  /*10e80*/  FSEL R0, R103, RZ, P0 ;  /* 0x000000ff67007208 */ /* 0x000fe20000000000 */
[----:B------:R2:W-:Y:S01]  /*10e90*/  MUFU.EX2 R180, R6 ;  /* 0x0000000600b47308 */ /* 0x0005e20000000800 */
[--C-:B------:R-:W-:Y:S02]  /*10ea0*/  FFMA.FTZ R38, R38, c[0x0][0x2d0], -R5.reuse ;  /* 0x0000b40026267a23 */ /* 0x100fe40000010805 */
[----:B------:R-:W-:Y:S02]  /*10eb0*/  FFMA.FTZ R181, R23, c[0x0][0x2d0], -R5 ;  /* 0x0000b40017b57a23 */ /* 0x000fe40000010805 */
[----:B-1----:R-:W-:Y:S02]  /*10ec0*/  FADD.FTZ R4, -R0, R107 ;  /* 0x0000006b00047221 */ /* 0x002fe40000010100 */
[----:B------:R-:W-:Y:S02]  /*10ed0*/  FMUL.FTZ R0, R104, c[0x0][0x2d0] ;  /* 0x0000b40068007a20 */ /* 0x000fe40000410000 */
[----:B------:R-:W-:Y:S02]  /*10ee0*/  FMUL.FTZ R4, R4, c[0x0][0x2d0] ;  /* 0x0000b40004047a20 */ /* 0x000fe40000410000 */
[----:B------:R-:W-:Y:S01]  /*10ef0*/  FMUL.FTZ R3, R3, c[0x0][0x2d0] ;  /* 0x0000b40003037a20 */ /* 0x000fe20000410000 */
[----:B------:R-:W-:Y:S05]  /*10f00*/  FSEL R0, R0, RZ, P1 ;  /* 0x000000ff00007208 */ /* 0x000fea0000800000 */
[--C-:B------:R-:W-:Y:S01]  /*10f10*/  FFMA.FTZ R7, R32, c[0x0][0x2d0], -R0.reuse ;  /* 0x0000b40020077a23 */ /* 0x100fe20000010800 */
[----:B------:R-:W-:Y:S01]  /*10f20*/  MUFU.EX2 R3, R3 ;  /* 0x0000000300037308 */ /* 0x000fe20000000800 */
[--C-:B------:R-:W-:Y:S02]  /*10f30*/  FFMA.FTZ R209, R39, c[0x0][0x2d0], -R0.reuse ;  /* 0x0000b40027d17a23 */ /* 0x100fe40000010800 */
        /* <DEDUP_REMOVED lines=11> */
[----:B------:R-:W-:Y:S02]  /*10ff0*/  FFMA.FTZ R211, R163, c[0x0][0x2d0], -R0 ;  /* 0x0000b400a3d37a23 */ /* 0x000fe40000010800 */
[----:B------:R-:W-:Y:S02]  /*11000*/  FMUL.FTZ R0, R103, c[0x0][0x2d0] ;  /* 0x0000b40067007a20 */ /* 0x000fe40000410000 */
[--C-:B------:R-:W-:Y:S02]  /*11010*/  FFMA.FTZ R32, R37, c[0x0][0x2d0], -R5.reuse ;  /* 0x0000b40025207a23 */ /* 0x100fe40000010805 */
[--C-:B------:R-:W-:Y:S01]  /*11020*/  FFMA.FTZ R164, R34, c[0x0][0x2d0], -R5.reuse ;  /* 0x0000b40022a47a23 */ /* 0x100fe20000010805 */
[----:B------:R-:W-:Y:S01]  /*11030*/  FSEL R0, R0, RZ, P0 ;  /* 0x000000ff00007208 */ /* 0x000fe20000000000 */
[--C-:B------:R-:W-:Y:S01]  /*11040*/  FFMA.FTZ R163, R33, c[0x0][0x2d0], -R5.reuse ;  /* 0x0000b40021a37a23 */ /* 0x100fe20000010805 */
[----:B------:R-:W-:Y:S01]  /*11050*/  FSETP.NEU.FTZ.AND P0, PT, R101, -INF , PT ;  /* 0xff8000006500780b */ /* 0x000fe20003f1d000 */
[----:B------:R-:W-:Y:S02]  /*11060*/  MUFU.EX2 R228, R9 ;  /* 0x0000000900e47308 */ /* 0x000fe40000000800 */
[--C-:B--2---:R-:W-:Y:S02]  /*11070*/  FFMA.FTZ R6, R36, c[0x0][0x2d0], -R0.reuse ;  /* 0x0000b40024067a23 */ /* 0x104fe40000010800 */
[--C-:B------:R-:W-:Y:S02]  /*11080*/  FFMA.FTZ R39, R177, c[0x0][0x2d0], -R0.reuse ;  /* 0x0000b400b1277a23 */ /* 0x100fe40000010800 */
[--C-:B------:R-:W-:Y:S02]  /*11090*/  FFMA.FTZ R204, R50, c[0x0][0x2d0], -R0.reuse ;  /* 0x0000b40032cc7a23 */ /* 0x100fe40000010800 */
[--C-:B------:R-:W-:Y:S02]  /*110a0*/  FFMA.FTZ R183, R51, c[0x0][0x2d0], -R0.reuse ;  /* 0x0000b40033b77a23 */ /* 0x100fe40000010800 */
        /* <DEDUP_REMOVED lines=14> */
[--C-:B-1----:R-:W-:Y:S02]  /*11190*/  FFMA.FTZ R6, R162, c[0x0][0x2d0], -R0.reuse ;  /* 0x0000b400a2067a23 */ /* 0x102fe40000010800 */
[----:B------:R-:W-:Y:S05]  /*111a0*/  FFMA.FTZ R162, R29, c[0x0][0x2d0], -R5 ;  /* 0x0000b4001da27a23 */ /* 0x000fea0000010805 */
[----:B------:R1:W-:Y:S10]  /*111b0*/  MUFU.EX2 R49, R6 ;  /* 0x0000000600317308 */ /* 0x0003f40000000800 */
[----:B------:R-:W-:Y:S10]  /*111c0*/  MUFU.EX2 R235, R32 ;  /* 0x0000002000eb7308 */ /* 0x000ff40000000800 */
[----:B------:R-:W-:Y:S01]  /*111d0*/  MUFU.EX2 R225, R175 ;  /* 0x000000af00e17308 */ /* 0x000fe20000000800 */
[----:B-1----:R-:W-:Y:S02]  /*111e0*/  FFMA.FTZ R6, R178, c[0x0][0x2d0], -R0 ;  /* 0x0000b400b2067a23 */ /* 0x002fe40000010800 */
[----:B------:R-:W-:Y:S07]  /*111f0*/  FMUL.FTZ R0, R101, c[0x0][0x2d0] ;  /* 0x0000b40065007a20 */ /* 0x000fee0000410000 */
[----:B------:R1:W-:Y:S10]  /*11200*/  MUFU.EX2 R222, R6 ;  /* 0x0000000600de7308 */ /* 0x0003f40000000800 */
[----:B------:R-:W-:Y:S10]  /*11210*/  MUFU.EX2 R233, R172 ;  /* 0x000000ac00e97308 */ /* 0x000ff40000000800 */
[----:B------:R-:W-:Y:S01]  /*11220*/  MUFU.EX2 R227, R170 ;  /* 0x000000aa00e37308 */ /* 0x000fe20000000800 */
[----:B-1----:R-:W-:Y:S01]  /*11230*/  FSEL R6, R0, RZ, P0 ;  /* 0x000000ff00067208 */ /* 0x002fe20000000000 */
[----:B------:R-:W-:Y:S04]  /*11240*/  FMUL.FTZ R0, R2, c[0x0][0x2d0] ;  /* 0x0000b40002007a20 */ /* 0x000fe80000410000 */
[--C-:B------:R-:W-:Y:S04]  /*11250*/  FFMA.FTZ R5, R16, c[0x0][0x2d0], -R6.reuse ;  /* 0x0000b40010057a23 */ /* 0x100fe80000010806 */
[----:B------:R1:W2:Y:S01]  /*11260*/  MUFU.EX2 R2, R0 ;  /* 0x0000000000027308 */ /* 0x0002a20000000800 */
[--C-:B------:R-:W-:Y:S02]  /*11270*/  FFMA.FTZ R16, R22, c[0x0][0x2d0], -R6.reuse ;  /* 0x0000b40016107a23 */ /* 0x100fe40000010806 */
        /* <DEDUP_REMOVED lines=9> */
[----:B------:R-:W-:Y:S01]  /*11310*/  FFMA.FTZ R178, R14, c[0x0][0x2d0], -R6 ;  /* 0x0000b4000eb27a23 */ /* 0x000fe20000010806 */
[----:B------:R-:W-:Y:S01]  /*11320*/  MUFU.EX2 R229, R169 ;  /* 0x000000a900e57308 */ /* 0x000fe20000000800 */
[----:B-1----:R-:W-:Y:S02]  /*11330*/  FSEL R0, R101, RZ, P0 ;  /* 0x000000ff65007208 */ /* 0x002fe40000000000 */
[----:B------:R-:W-:Y:S03]  /*11340*/  ISETP.GT.AND P0, PT, R201, R239, PT ;  /* 0x000000efc900720c */ /* 0x000fe60003f04270 */
[----:B------:R-:W-:Y:S04]  /*11350*/  FADD.FTZ R0, -R0, R108 ;  /* 0x0000006c00007221 */ /* 0x000fe80000010100 */
[----:B------:R-:W-:Y:S01]  /*11360*/  MUFU.EX2 R223, R164 ;  /* 0x000000a400df7308 */ /* 0x000fe20000000800 */
[----:B------:R-:W-:Y:S02]  /*11370*/  FMUL.FTZ R0, R0, c[0x0][0x2d0] ;  /* 0x0000b40000007a20 */ /* 0x000fe40000410000 */
[----:B---3--:R-:W-:Y:S02]  /*11380*/  FFMA.FTZ R5, R20, c[0x0][0x2d0], -R6 ;  /* 0x0000b40014057a23 */ /* 0x008fe40000010806 */
[----:B------:R-:W1:Y:S05]  /*11390*/  LDSM.16.MT88.4 R20, [R185] ;  /* 0x00000000b914783b */ /* 0x000e6a0000004200 */
        /* <DEDUP_REMOVED lines=13> */
[----:B--2---:R-:W-:Y:S01]  /*11470*/  FMUL.FTZ R24, R2, R124 ;  /* 0x0000007c02187220 */ /* 0x004fe20000410000 */
[----:B------:R-:W-:Y:S01]  /*11480*/  F2FP.BF16.PACK_AB R108, R106, R109 ;  /* 0x0000006d6a6c723e */ /* 0x000fe200000010ff */
[C---:B------:R-:W-:Y:S01]  /*11490*/  FMUL.FTZ R25, R2.reuse, R125 ;  /* 0x0000007d02197220 */ /* 0x040fe20000410000 */
[----:B------:R-:W-:Y:S01]  /*114a0*/  F2FP.BF16.PACK_AB R110, R231, R228 ;  /* 0x000000e4e76e723e */ /* 0x000fe200000010ff */
[C---:B------:R-:W-:Y:S01]  /*114b0*/  FMUL.FTZ R28, R2.reuse, R120 ;  /* 0x00000078021c7220 */ /* 0x040fe20000410000 */
[----:B------:R-:W-:Y:S01]  /*114c0*/  F2FP.BF16.PACK_AB R111, R215, R222 ;  /* 0x000000ded76f723e */ /* 0x000fe200000010ff */
        /* <DEDUP_REMOVED lines=25> */
[----:B------:R-:W-:Y:S02]  /*11660*/  FFMA.FTZ R107, R2, R213, R180 ;  /* 0x000000d5026b7223 */ /* 0x000fe400000100b4 */
[C---:B---3--:R-:W-:Y:S02]  /*11670*/  FFMA.FTZ R100, R0.reuse, R214, R33 ;  /* 0x000000d600647223 */ /* 0x048fe40000010021 */
[C---:B------:R-:W-:Y:S02]  /*11680*/  FMUL.FTZ R11, R0.reuse, R135 ;  /* 0x00000087000b7220 */ /* 0x040fe40000410000 */
[C---:B------:R-:W-:Y:S01]  /*11690*/  FMUL.FTZ R10, R0.reuse, R134 ;  /* 0x00000086000a7220 */ /* 0x040fe20000410000 */
[----:B------:R-:W2:Y:S01]  /*116a0*/  MUFU.EX2 R2, R4 ;  /* 0x0000000400027308 */ /* 0x000ea20000000800 */
[C---:B------:R-:W-:Y:S02]  /*116b0*/  FMUL.FTZ R26, R0.reuse, R126 ;  /* 0x0000007e001a7220 */ /* 0x040fe40000410000 */
[C---:B------:R-:W-:Y:S02]  /*116c0*/  FMUL.FTZ R27, R0.reuse, R127 ;  /* 0x0000007f001b7220 */ /* 0x040fe40000410000 */
[C---:B------:R-:W-:Y:S01]  /*116d0*/  FMUL.FTZ R30, R0.reuse, R122 ;  /* 0x0000007a001e7220 */ /* 0x040fe20000410000 */
[----:B------:R-:W-:Y:S01]  /*116e0*/  LDSM.16.MT88.4 R124, [R185+0x1000] ;  /* 0x00100000b97c783b */ /* 0x000fe20000004200 */
[C---:B------:R-:W-:Y:S02]  /*116f0*/  FMUL.FTZ R31, R0.reuse, R123 ;  /* 0x0000007b001f7220 */ /* 0x040fe40000410000 */
[C---:B------:R-:W-:Y:S01]  /*11700*/  FMUL.FTZ R42, R0.reuse, R118 ;  /* 0x00000076002a7220 */ /* 0x040fe20000410000 */
[----:B------:R-:W3:Y:S01]  /*11710*/  MUFU.EX2 R214, R7 ;  /* 0x0000000700d67308 */ /* 0x000ee20000000800 */
[C---:B------:R-:W-:Y:S02]  /*11720*/  FMUL.FTZ R43, R0.reuse, R119 ;  /* 0x00000077002b7220 */ /* 0x040fe40000410000 */
[C---:B------:R-:W-:Y:S01]  /*11730*/  FMUL.FTZ R14, R0.reuse, R130 ;  /* 0x00000082000e7220 */ /* 0x040fe20000410000 */
[----:B------:R-:W-:Y:S01]  /*11740*/  LDSM.16.MT88.4 R116, [R185+0xc00] ;  /* 0x000c0000b974783b */ /* 0x000fe20000004200 */
[C---:B------:R-:W-:Y:S02]  /*11750*/  FMUL.FTZ R15, R0.reuse, R131 ;  /* 0x00000083000f7220 */ /* 0x040fe40000410000 */
[C---:B------:R-:W-:Y:S02]  /*11760*/  FMUL.FTZ R46, R0.reuse, R114 ;  /* 0x00000072002e7220 */ /* 0x040fe40000410000 */
[C---:B------:R-:W-:Y:S01]  /*11770*/  FMUL.FTZ R47, R0.reuse, R115 ;  /* 0x00000073002f7220 */ /* 0x040fe20000410000 */
[----:B------:R-:W4:Y:S01]  /*11780*/  MUFU.EX2 R135, R36 ;  /* 0x0000002400877308 */ /* 0x000f220000000800 */
[C---:B------:R-:W-:Y:S01]  /*11790*/  FMUL.FTZ R58, R0.reuse, R58 ;  /* 0x0000003a003a7220 */ /* 0x040fe20000410000 */
[----:B------:R-:W-:Y:S01]  /*117a0*/  LDSM.16.MT88.4 R120, [R186+0x400] ;  /* 0x00040000ba78783b */ /* 0x000fe20000004200 */
[----:B------:R-:W-:Y:S02]  /*117b0*/  FMUL.FTZ R59, R0, R59 ;  /* 0x0000003b003b7220 */ /* 0x000fe40000410000 */
[----:B--2---:R-:W-:Y:S02]  /*117c0*/  FFMA.FTZ R4, R2, R224, R105 ;  /* 0x000000e002047223 */ /* 0x004fe40000010069 */
[C---:B------:R-:W-:Y:S02]  /*117d0*/  FMUL.FTZ R62, R0.reuse, R62 ;  /* 0x0000003e003e7220 */ /* 0x040fe40000410000 */
[C---:B------:R-:W-:Y:S01]  /*117e0*/  FMUL.FTZ R63, R0.reuse, R63 ;  /* 0x0000003f003f7220 */ /* 0x040fe20000410000 */
[----:B------:R2:W5:Y:S01]  /*117f0*/  MUFU.EX2 R213, R38 ;  /* 0x0000002600d57308 */ /* 0x0005620000000800 */
[C---:B------:R-:W-:Y:S02]  /*11800*/  FMUL.FTZ R74, R0.reuse, R74 ;  /* 0x0000004a004a7220 */ /* 0x040fe40000410000 */
[----:B------:R-:W-:Y:S01]  /*11810*/  FMUL.FTZ R75, R0, R75 ;  /* 0x0000004b004b7220 */ /* 0x000fe20000410000 */
[----:B---3--:R-:W-:Y:S01]  /*11820*/  F2FP.BF16.PACK_AB R115, R234, R214 ;  /* 0x000000d6ea73723e */ /* 0x008fe200000010ff */
[C---:B------:R-:W-:Y:S02]  /*11830*/  FMUL.FTZ R78, R0.reuse, R78 ;  /* 0x0000004e004e7220 */ /* 0x040fe40000410000 */
[C---:B------:R-:W-:Y:S02]  /*11840*/  FMUL.FTZ R79, R0.reuse, R79 ;  /* 0x0000004f004f7220 */ /* 0x040fe40000410000 */
[C---:B------:R-:W-:Y:S01]  /*11850*/  FMUL.FTZ R90, R0.reuse, R90 ;  /* 0x0000005a005a7220 */ /* 0x040fe20000410000 */
[----:B------:R-:W3:Y:S01]  /*11860*/  MUFU.EX2 R134, R16 ;  /* 0x0000001000867308 */ /* 0x000ee20000000800 */
[C---:B------:R-:W-:Y:S02]  /*11870*/  FMUL.FTZ R91, R0.reuse, R91 ;  /* 0x0000005b005b7220 */ /* 0x040fe40000410000 */
[C---:B------:R-:W-:Y:S01]  /*11880*/  FMUL.FTZ R94, R0.reuse, R94 ;  /* 0x0000005e005e7220 */ /* 0x040fe20000410000 */
[----:B----4-:R-:W-:Y:S01]  /*11890*/  F2FP.BF16.PACK_AB R112, R135, R180 ;  /* 0x000000b48770723e */ /* 0x010fe200000010ff */
[----:B------:R-:W-:Y:S02]  /*118a0*/  FMUL.FTZ R95, R0, R95 ;  /* 0x0000005f005f7220 */ /* 0x000fe40000410000 */
[C---:B------:R-:W-:Y:S02]  /*118b0*/  FMUL.FTZ R5, R3.reuse, R137 ;  /* 0x0000008903057220 */ /* 0x040fe40000410000 */
[C---:B------:R-:W-:Y:S01]  /*118c0*/  FMUL.FTZ R6, R2.reuse, R138 ;  /* 0x0000008a02067220 */ /* 0x040fe20000410000 */
[----:B------:R-:W-:Y:S01]  /*118d0*/  MUFU.EX2 R131, R179 ;  /* 0x000000b300837308 */ /* 0x000fe20000000800 */
[C---:B------:R-:W-:Y:S02]  /*118e0*/  FMUL.FTZ R7, R2.reuse, R139 ;  /* 0x0000008b02077220 */ /* 0x040fe40000410000 */
[----:B------:R-:W-:Y:S01]  /*118f0*/  FFMA.FTZ R0, R3, R221, R109 ;  /* 0x000000dd03007223 */ /* 0x000fe2000001006d */
[C---:B------:R-:W-:Y:S01]  /*11900*/  F2FP.BF16.PACK_AB R109, R49.reuse, R105 ;  /* 0x00000069316d723e */ /* 0x040fe200000010ff */
[----:B------:R-:W-:Y:S01]  /*11910*/  FADD.FTZ R105, R49, R4 ;  /* 0x0000000431697221 */ /* 0x000fe20000010000 */
[----:B--2---:R-:W2:Y:S01]  /*11920*/  LDSM.16.MT88.4 R36, [R186] ;  /* 0x00000000ba24783b */ /* 0x004ea20000004200 */
[----:B------:R-:W-:Y:S01]  /*11930*/  FMUL.FTZ R4, R3, R136 ;  /* 0x0000008803047220 */ /* 0x000fe20000410000 */
[----:B-----5:R-:W-:Y:S01]  /*11940*/  F2FP.BF16.PACK_AB R114, R235, R213 ;  /* 0x000000d5eb72723e */ /* 0x020fe200000010ff */
[C---:B------:R-:W-:Y:S01]  /*11950*/  FMUL.FTZ R17, R3.reuse, R141 ;  /* 0x0000008d03117220 */ /* 0x040fe20000410000 */
[----:B------:R-:W-:Y:S01]  /*11960*/  MUFU.EX2 R130, R171 ;  /* 0x000000ab00827308 */ /* 0x000fe20000000800 */
[C---:B------:R-:W-:Y:S02]  /*11970*/  FMUL.FTZ R18, R2.reuse, R142 ;  /* 0x0000008e02127220 */ /* 0x040fe40000410000 */
[----:B------:R-:W-:Y:S01]  /*11980*/  FMUL.FTZ R19, R2, R143 ;  /* 0x0000008f02137220 */ /* 0x000fe20000410000 */
[-C--:B-1----:R-:W-:Y:S05]  /*11990*/  HMMA.16816.F32.BF16 R4, R108, R20.reuse, R4 ;  /* 0x000000146c04723c */ /* 0x082fea0000041804 */
[----:B---3--:R-:W-:Y:S01]  /*119a0*/  F2FP.BF16.PACK_AB R113, R134, R33 ;  /* 0x000000218671723e */ /* 0x008fe200000010ff */
[C---:B------:R-:W-:Y:S01]  /*119b0*/  FMUL.FTZ R16, R3.reuse, R140 ;  /* 0x0000008c03107220 */ /* 0x040fe20000410000 */
[----:B------:R-:W-:Y:S01]  /*119c0*/  MUFU.EX2 R224, R163 ;  /* 0x000000a300e07308 */ /* 0x000fe20000000800 */
[----:B------:R-:W-:Y:S01]  /*119d0*/  LDSM.16.MT88.4 R140, [R185+0x800] ;  /* 0x00080000b98c783b */ /* 0x000fe20000004200 */
[C---:B------:R-:W-:Y:S03]  /*119e0*/  FMUL.FTZ R32, R3.reuse, R148 ;  /* 0x0000009403207220 */ /* 0x040fe60000410000 */
[C---:B------:R-:W-:Y:S04]  /*119f0*/  HMMA.16816.F32.BF16 R8, R112.reuse, R20, R8 ;  /* 0x000000147008723c */ /* 0x040fe80000041808 */
[C---:B------:R-:W-:Y:S01]  /*11a00*/  FMUL.FTZ R33, R3.reuse, R149 ;  /* 0x0000009503217220 */ /* 0x040fe20000410000 */
[----:B------:R1:W-:Y:S01]  /*11a10*/  MUFU.EX2 R221, R161 ;  /* 0x000000a100dd7308 */ /* 0x0003e20000000800 */
[C---:B------:R-:W-:Y:S02]  /*11a20*/  FMUL.FTZ R34, R2.reuse, R150 ;  /* 0x0000009602227220 */ /* 0x040fe40000410000 */
[-C--:B------:R-:W-:Y:S04]  /*11a30*/  HMMA.16816.F32.BF16 R12, R112, R22.reuse, R12 ;  /* 0x00000016700c723c */ /* 0x080fe8000004180c */
[C---:B------:R-:W-:Y:S02]  /*11a40*/  FMUL.FTZ R35, R2.reuse, R151 ;  /* 0x0000009702237220 */ /* 0x040fe40000410000 */
[----:B------:R-:W-:Y:S01]  /*11a50*/  LDSM.16.MT88.4 R148, [R186+0x800] ;  /* 0x00080000ba94783b */ /* 0x000fe20000004200 */
[C---:B------:R-:W-:Y:S01]  /*11a60*/  FMUL.FTZ R48, R3.reuse, R156 ;  /* 0x0000009c03307220 */ /* 0x040fe20000410000 */
[C---:B------:R-:W-:Y:S01]  /*11a70*/  HMMA.16816.F32.BF16 R16, R108.reuse, R22, R16 ;  /* 0x000000166c10723c */ /* 0x040fe20000041810 */
[----:B------:R-:W-:Y:S03]  /*11a80*/  MUFU.EX2 R171, R205 ;  /* 0x000000cd00ab7308 */ /* 0x000fe60000000800 */
[C---:B------:R-:W-:Y:S02]  /*11a90*/  FMUL.FTZ R20, R3.reuse, R144 ;  /* 0x0000009003147220 */ /* 0x040fe40000410000 */
[C---:B------:R-:W-:Y:S02]  /*11aa0*/  FMUL.FTZ R21, R3.reuse, R145 ;  /* 0x0000009103157220 */ /* 0x040fe40000410000 */
[C---:B------:R-:W-:Y:S03]  /*11ab0*/  FMUL.FTZ R22, R2.reuse, R146 ;  /* 0x0000009202167220 */ /* 0x040fe60000410000 */
[----:B------:R-:W-:Y:S01]  /*11ac0*/  MUFU.EX2 R176, R210 ;  /* 0x000000d200b07308 */ /* 0x000fe20000000800 */
[----:B------:R-:W-:Y:S01]  /*11ad0*/  FMUL.FTZ R23, R2, R147 ;  /* 0x0000009302177220 */ /* 0x000fe20000410000 */
[----:B-1----:R-:W-:Y:S01]  /*11ae0*/  F2FP.BF16.PACK_AB R161, R164, R165 ;  /* 0x000000a5a4a1723e */ /* 0x002fe200000010ff */
[C---:B------:R-:W-:Y:S02]  /*11af0*/  FMUL.FTZ R49, R3.reuse, R157 ;  /* 0x0000009d03317220 */ /* 0x040fe40000410000 */
[C---:B------:R-:W-:Y:S02]  /*11b00*/  FMUL.FTZ R50, R2.reuse, R158 ;  /* 0x0000009e02327220 */ /* 0x040fe40000410000 */
[C---:B------:R-:W-:Y:S01]  /*11b10*/  FMUL.FTZ R51, R2.reuse, R159 ;  /* 0x0000009f02337220 */ /* 0x040fe20000410000 */
[-C--:B--2---:R-:W-:Y:S01]  /*11b20*/  HMMA.16816.F32.BF16 R20, R108, R36.reuse, R20 ;  /* 0x000000246c14723c */ /* 0x084fe20000041814 */
[----:B------:R-:W-:Y:S01]  /*11b30*/  LDSM.16.MT88.4 R156, [R185+0x1400] ;  /* 0x00140000b99c783b */ /* 0x000fe20000004200 */
[----:B------:R-:W-:Y:S01]  /*11b40*/  MUFU.EX2 R180, R209 ;  /* 0x000000d100b47308 */ /* 0x000fe20000000800 */
[C---:B------:R-:W-:Y:S02]  /*11b50*/  FMUL.FTZ R52, R3.reuse, R52 ;  /* 0x0000003403347220 */ /* 0x040fe40000410000 */
[C---:B------:R-:W-:Y:S02]  /*11b60*/  FMUL.FTZ R53, R3.reuse, R53 ;  /* 0x0000003503357220 */ /* 0x040fe40000410000 */
[C---:B------:R-:W-:Y:S01]  /*11b70*/  FMUL.FTZ R54, R2.reuse, R54 ;  /* 0x0000003602367220 */ /* 0x040fe20000410000 */
[C---:B------:R-:W-:Y:S04]  /*11b80*/  HMMA.16816.F32.BF16 R24, R112.reuse, R36, R24 ;  /* 0x000000247018723c */ /* 0x040fe80000041818 */
[C---:B------:R-:W-:Y:S01]  /*11b90*/  FMUL.FTZ R55, R2.reuse, R55 ;  /* 0x0000003702377220 */ /* 0x040fe20000410000 */
[----:B------:R-:W-:Y:S01]  /*11ba0*/  MUFU.EX2 R179, R183 ;  /* 0x000000b700b37308 */ /* 0x000fe20000000800 */
[C---:B------:R-:W-:Y:S02]  /*11bb0*/  FMUL.FTZ R64, R3.reuse, R64 ;  /* 0x0000004003407220 */ /* 0x040fe40000410000 */
[-C--:B------:R-:W-:Y:S04]  /*11bc0*/  HMMA.16816.F32.BF16 R28, R112, R38.reuse, R28 ;  /* 0x00000026701c723c */ /* 0x080fe8000004181c */
[C---:B------:R-:W-:Y:S02]  /*11bd0*/  FMUL.FTZ R36, R3.reuse, R152 ;  /* 0x0000009803247220 */ /* 0x040fe40000410000 */
[C---:B------:R-:W-:Y:S01]  /*11be0*/  FMUL.FTZ R37, R3.reuse, R153 ;  /* 0x0000009903257220 */ /* 0x040fe20000410000 */
[----:B------:R-:W1:Y:S01]  /*11bf0*/  MUFU.EX2 R168, R174 ;  /* 0x000000ae00a87308 */ /* 0x000e620000000800 */
[C---:B------:R-:W-:Y:S04]  /*11c00*/  HMMA.16816.F32.BF16 R32, R108.reuse, R38, R32 ;  /* 0x000000266c20723c */ /* 0x040fe80000041820 */
[C---:B------:R-:W-:Y:S02]  /*11c10*/  FMUL.FTZ R65, R3.reuse, R65 ;  /* 0x0000004103417220 */ /* 0x040fe40000410000 */
[C---:B------:R-:W-:Y:S02]  /*11c20*/  FMUL.FTZ R66, R2.reuse, R66 ;  /* 0x0000004202427220 */ /* 0x040fe40000410000 */
[C---:B------:R-:W-:Y:S01]  /*11c30*/  FMUL.FTZ R38, R2.reuse, R154 ;  /* 0x0000009a02267220 */ /* 0x040fe20000410000 */
[----:B------:R-:W2:Y:S03]  /*11c40*/  MUFU.EX2 R166, R181 ;  /* 0x000000b500a67308 */ /* 0x000ea60000000800 */
[C---:B------:R-:W-:Y:S02]  /*11c50*/  FMUL.FTZ R39, R2.reuse, R155 ;  /* 0x0000009b02277220 */ /* 0x040fe40000410000 */
[C---:B------:R-:W-:Y:S02]  /*11c60*/  FMUL.FTZ R67, R2.reuse, R67 ;  /* 0x0000004302437220 */ /* 0x040fe40000410000 */
[C---:B------:R-:W-:Y:S02]  /*11c70*/  FMUL.FTZ R68, R3.reuse, R68 ;  /* 0x0000004403447220 */ /* 0x040fe40000410000 */
[C---:B------:R-:W-:Y:S01]  /*11c80*/  FMUL.FTZ R69, R3.reuse, R69 ;  /* 0x0000004503457220 */ /* 0x040fe20000410000 */
[-C--:B------:R-:W-:Y:S03]  /*11c90*/  HMMA.16816.F32.BF16 R36, R108, R116.reuse, R36 ;  /* 0x000000746c24723c */ /* 0x080fe60000041824 */
[----:B------:R-:W-:Y:S01]  /*11ca0*/  FMUL.FTZ R70, R2, R70 ;  /* 0x0000004602467220 */ /* 0x000fe20000410000 */
[----:B-1----:R-:W-:Y:S01]  /*11cb0*/  F2FP.BF16.PACK_AB R160, R168, R167 ;  /* 0x000000a7a8a0723e */ /* 0x002fe200000010ff */
[C---:B------:R-:W-:Y:S02]  /*11cc0*/  FMUL.FTZ R71, R2.reuse, R71 ;  /* 0x0000004702477220 */ /* 0x040fe40000410000 */
[C---:B------:R-:W-:Y:S01]  /*11cd0*/  FMUL.FTZ R80, R3.reuse, R80 ;  /* 0x0000005003507220 */ /* 0x040fe20000410000 */
[C---:B------:R-:W-:Y:S04]  /*11ce0*/  HMMA.16816.F32.BF16 R40, R112.reuse, R116, R40 ;  /* 0x000000747028723c */ /* 0x040fe80000041828 */
[C---:B------:R-:W-:Y:S02]  /*11cf0*/  FMUL.FTZ R81, R3.reuse, R81 ;  /* 0x0000005103517220 */ /* 0x040fe40000410000 */
[----:B------:R-:W-:Y:S01]  /*11d00*/  FMUL.FTZ R82, R2, R82 ;  /* 0x0000005202527220 */ /* 0x000fe20000410000 */
[----:B--2---:R-:W-:Y:S01]  /*11d10*/  F2FP.BF16.PACK_AB R162, R166, R173 ;  /* 0x000000ada6a2723e */ /* 0x004fe200000010ff */
[-C--:B------:R-:W-:Y:S04]  /*11d20*/  HMMA.16816.F32.BF16 R44, R112, R118.reuse, R44 ;  /* 0x00000076702c723c */ /* 0x080fe8000004182c */
[----:B------:R-:W-:Y:S02]  /*11d30*/  FMUL.FTZ R83, R2, R83 ;  /* 0x0000005302537220 */ /* 0x000fe40000410000 */
[----:B------:R-:W-:Y:S02]  /*11d40*/  FADD.FTZ R100, R134, R100 ;  /* 0x0000006486647221 */ /* 0x000fe40000010000 */
[C---:B------:R-:W-:Y:S01]  /*11d50*/  HMMA.16816.F32.BF16 R48, R108.reuse, R118, R48 ;  /* 0x000000766c30723c */ /* 0x040fe20000041830 */
[----:B------:R-:W1:Y:S03]  /*11d60*/  LDSM.16.MT88.4 R116, [R186+0xc00] ;  /* 0x000c0000ba74783b */ /* 0x000e660000004200 */
[C---:B------:R-:W-:Y:S02]  /*11d70*/  FMUL.FTZ R84, R3.reuse, R84 ;  /* 0x0000005403547220 */ /* 0x040fe40000410000 */
[C---:B------:R-:W-:Y:S02]  /*11d80*/  FMUL.FTZ R85, R3.reuse, R85 ;  /* 0x0000005503557220 */ /* 0x040fe40000410000 */
[C---:B------:R-:W-:Y:S04]  /*11d90*/  FMUL.FTZ R86, R2.reuse, R86 ;  /* 0x0000005602567220 */ /* 0x040fe80000410000 */
[C---:B------:R-:W-:Y:S02]  /*11da0*/  FMUL.FTZ R87, R2.reuse, R87 ;  /* 0x0000005702577220 */ /* 0x040fe40000410000 */
[C---:B------:R-:W-:Y:S02]  /*11db0*/  FMUL.FTZ R96, R3.reuse, R96 ;  /* 0x0000006003607220 */ /* 0x040fe40000410000 */
[----:B------:R-:W-:Y:S02]  /*11dc0*/  FMUL.FTZ R97, R3, R97 ;  /* 0x0000006103617220 */ /* 0x000fe40000410000 */
[C---:B------:R-:W-:Y:S02]  /*11dd0*/  FMUL.FTZ R98, R2.reuse, R98 ;  /* 0x0000006202627220 */ /* 0x040fe40000410000 */
[----:B------:R-:W-:Y:S02]  /*11de0*/  FMUL.FTZ R99, R2, R99 ;  /* 0x0000006302637220 */ /* 0x000fe40000410000 */
[----:B------:R-:W-:Y:S02]  /*11df0*/  FADD.FTZ R106, R106, R0 ;  /* 0x000000006a6a7221 */ /* 0x000fe40000010000 */
[----:B------:R-:W-:Y:S02]  /*11e00*/  FADD.FTZ R0, R135, R107 ;  /* 0x0000006b87007221 */ /* 0x000fe40000010000 */
[----:B------:R-:W-:Y:S01]  /*11e10*/  MUFU.EX2 R107, R207 ;  /* 0x000000cf006b7308 */ /* 0x000fe20000000800 */
[----:B------:R-:W-:Y:S02]  /*11e20*/  FADD.FTZ R2, R222, R105 ;  /* 0x00000069de027221 */ /* 0x000fe40000010000 */
[----:B------:R-:W-:Y:S02]  /*11e30*/  FADD.FTZ R3, R228, R106 ;  /* 0x0000006ae4037221 */ /* 0x000fe40000010000 */
[----:B------:R-:W-:Y:S02]  /*11e40*/  FADD.FTZ R2, R215, R2 ;  /* 0x00000002d7027221 */ /* 0x000fe40000010000 */
[----:B------:R-:W-:Y:S02]  /*11e50*/  FADD.FTZ R3, R231, R3 ;  /* 0x00000003e7037221 */ /* 0x000fe40000010000 */
[----:B------:R-:W-:Y:S01]  /*11e60*/  FADD.FTZ R2, R130, R2 ;  /* 0x0000000282027221 */ /* 0x000fe20000010000 */
[----:B------:R-:W2:Y:S01]  /*11e70*/  MUFU.EX2 R106, R208 ;  /* 0x000000d0006a7308 */ /* 0x000ea20000000800 */
        /* <DEDUP_REMOVED lines=10> */
[----:B--2---:R-:W-:Y:S01]  /*11f20*/  F2FP.BF16.PACK_AB R163, R106, R107 ;  /* 0x0000006b6aa3723e */ /* 0x004fe200000010ff */
[----:B------:R-:W-:Y:S02]  /*11f30*/  FADD.FTZ R0, R129, R100 ;  /* 0x0000006481007221 */ /* 0x000fe40000010000 */
[----:B------:R-:W-:Y:S01]  /*11f40*/  FADD.FTZ R100, R132, R2 ;  /* 0x0000000284647221 */ /* 0x000fe20000010000 */
[C---:B------:R-:W-:Y:S01]  /*11f50*/  HMMA.16816.F32.BF16 R64, R108.reuse, R118, R64 ;  /* 0x000000766c40723c */ /* 0x040fe20000041840 */
[----:B------:R-:W1:Y:S03]  /*11f60*/  LDSM.16.MT88.4 R116, [R185+0x1800] ;  /* 0x00180000b974783b */ /* 0x000e660000004200 */
[----:B------:R-:W-:Y:S01]  /*11f70*/  FADD.FTZ R2, R223, R105 ;  /* 0x00000069df027221 */ /* 0x000fe20000010000 */
[----:B------:R-:W-:Y:S01]  /*11f80*/  MOV R105, R102 ;  /* 0x0000006600697202 */ /* 0x000fe20000000f00 */
[----:B------:R-:W-:Y:S02]  /*11f90*/  FADD.FTZ R0, R221, R0 ;  /* 0x00000000dd007221 */ /* 0x000fe40000010000 */
[----:B------:R-:W-:Y:S04]  /*11fa0*/  FADD.FTZ R2, R224, R2 ;  /* 0x00000002e0027221 */ /* 0x000fe80000010000 */
        /* <DEDUP_REMOVED lines=11> */
[----:B------:R-:W-:Y:S04]  /*12060*/  F2FP.BF16.PACK_AB R117, R221, R129 ;  /* 0x00000081dd75723e */ /* 0x000fe800000010ff */
        /* <DEDUP_REMOVED lines=81> */
[----:B------:R-:W-:Y:S01]  /*12580*/  FADD.FTZ R2, R107, R0 ;  /* 0x000000006b027221 */ /* 0x000fe20000010000 */
[----:B------:R-:W-:Y:S01]  /*12590*/  IADD3 R0, R201, -0x1, RZ ;  /* 0xffffffffc9007810 */ /* 0x000fe20007ffe0ff */
[----:B------:R-:W-:Y:S01]  /*125a0*/  FADD.FTZ R221, R180, R3 ;  /* 0x00000003b4dd7221 */ /* 0x000fe20000010000 */
[----:B------:R-:W-:Y:S01]  /*125b0*/  MOV R107, R103 ;  /* 0x00000067006b7202 */ /* 0x000fe20000000f00 */
[----:B------:R-:W-:Y:S04]  /*125c0*/  HMMA.16816.F32.BF16 R96, R108, R14, R96 ;  /* 0x0000000e6c60723c */ /* 0x000fe80000041860 */
[----:B------:R-:W-:Y:S01]  /*125d0*/  MOV R201, R0 ;  /* 0x0000000000c97202 */ /* 0x000fe20000000f00 */
[----:B------:R-:W-:Y:S02]  /*125e0*/  FADD.FTZ R224, R179, R5 ;  /* 0x00000005b3e07221 */ /* 0x000fe40000010000 */
[----:B------:R-:W-:Y:S01]  /*125f0*/  MOV R108, R101 ;  /* 0x00000065006c7202 */ /* 0x000fe20000000f00 */
[----:B------:R-:W-:Y:S04]  /*12600*/  FADD.FTZ R213, R166, R4 ;  /* 0x00000004a6d57221 */ /* 0x000fe80000010000 */
[----:B------:R-:W-:Y:S01]  /*12610*/  FADD.FTZ R214, R106, R2 ;  /* 0x000000026ad67221 */ /* 0x000fe20000010000 */
[----:B------:R-:W-:Y:S01]  /*12620*/  MOV R106, R104 ;  /* 0x00000068006a7202 */ /* 0x000fe20000000f00 */
[----:B------:R-:W-:-:S05]  /*12630*/  @P0 BRA `(.L_x_705) ;  /* 0xffffbda000000947 */ /* 0x000fca000383ffff */
.L_x_673:
[----:B------:R-:W-:Y:S05]  /*12640*/  BRA.DIV ~URZ, `(.L_x_706) ;  /* 0x000078427f007947 */ /* 0x000fea000b800000 */
[----:B------:R1:W2:Y:S02]  /*12650*/  SHFL.BFLY PT, R0, R221, 0x2, 0x1f ;  /* 0x0c401f00dd007f89 */ /* 0x0002a400000e0000 */
.L_x_827:
[----:B--2---:R-:W-:Y:S01]  /*12660*/  FADD.FTZ R7, R0, R221 ;  /* 0x000000dd00077221 */ /* 0x004fe20000010000 */
[----:B------:R-:W-:Y:S05]  /*12670*/  BRA.DIV ~URZ, `(.L_x_707) ;  /* 0x000078627f007947 */ /* 0x000fea000b800000 */
[----:B------:R-:W2:Y:S04]  /*12680*/  SHFL.BFLY PT, R2, R224, 0x2, 0x1f ;  /* 0x0c401f00e0027f89 */ /* 0x000ea800000e0000 */
[----:B------:R-:W3:Y:S04]  /*12690*/  SHFL.BFLY PT, R0, R213, 0x2, 0x1f ;  /* 0x0c401f00d5007f89 */ /* 0x000ee800000e0000 */
[----:B------:R-:W4:Y:S04]  /*126a0*/  SHFL.BFLY PT, R4, R214, 0x2, 0x1f ;  /* 0x0c401f00d6047f89 */ /* 0x000f2800000e0000 */
[----:B------:R-:W5:Y:S01]  /*126b0*/  SHFL.BFLY PT, R3, R7, 0x1, 0x1f ;  /* 0x0c201f0007037f89 */ /* 0x000f6200000e0000 */
[----:B--2---:R-:W-:-:S02]  /*126c0*/  FADD.FTZ R2, R2, R224 ;  /* 0x000000e002027221 */ /* 0x004fc40000010000 */
[----:B---3--:R-:W-:-:S03]  /*126d0*/  FADD.FTZ R0, R0, R213 ;  /* 0x000000d500007221 */ /* 0x008fc60000010000 */
[----:B------:R-:W2:Y:S01]  /*126e0*/  SHFL.BFLY PT, R6, R2, 0x1, 0x1f ;  /* 0x0c201f0002067f89 */ /* 0x000ea200000e0000 */
[----:B----4-:R-:W-:-:S03]  /*126f0*/  FADD.FTZ R4, R4, R214 ;  /* 0x000000d604047221 */ /* 0x010fc60000010000 */
[----:B------:R-:W3:Y:S01]  /*12700*/  SHFL.BFLY PT, R5, R0, 0x1, 0x1f ;  /* 0x0c201f0000057f89 */ /* 0x000ee200000e0000 */
[----:B-----5:R-:W-:-:S03]  /*12710*/  FADD.FTZ R7, R7, R3 ;  /* 0x0000000307077221 */ /* 0x020fc60000010000 */
[----:B------:R4:W1:Y:S01]  /*12720*/  SHFL.BFLY PT, R8, R4, 0x1, 0x1f ;  /* 0x0c201f0004087f89 */ /* 0x00086200000e0000 */
[----:B--2---:R-:W-:Y:S02]  /*12730*/  FADD.FTZ R6, R2, R6 ;  /* 0x0000000602067221 */ /* 0x004fe40000010000 */
[----:B---3--:R-:W-:Y:S02]  /*12740*/  FADD.FTZ R5, R0, R5 ;  /* 0x0000000500057221 */ /* 0x008fe40000010000 */
.L_x_828:
[----:B------:R-:W-:Y:S01]  /*12750*/  FSETP.NE.FTZ.AND P3, PT, R7, RZ, PT ;  /* 0x000000ff0700720b */ /* 0x000fe20003f75000 */
[----:B------:R-:W-:Y:S01]  /*12760*/  CS2R R2, SRZ ;  /* 0x0000000000027805 */ /* 0x000fe2000001ff00 */
[----:B------:R-:W-:Y:S01]  /*12770*/  MOV R0, RZ ;  /* 0x000000ff00007202 */ /* 0x000fe20000000f00 */
[----:B-1--4-:R-:W-:Y:S01]  /*12780*/  FADD.FTZ R4, R8, R4 ;  /* 0x0000000408047221 */ /* 0x012fe20000010000 */
[----:B------:R-:W-:Y:S02]  /*12790*/  FSETP.NE.FTZ.AND P2, PT, R6, RZ, PT ;  /* 0x000000ff0600720b */ /* 0x000fe40003f55000 */
[----:B------:R-:W-:Y:S02]  /*127a0*/  FSETP.NE.FTZ.AND P1, PT, R5, RZ, PT ;  /* 0x000000ff0500720b */ /* 0x000fe40003f35000 */
[----:B------:R-:W-:-:S02]  /*127b0*/  FSETP.NE.FTZ.AND P0, PT, R4, RZ, PT ;  /* 0x000000ff0400720b */ /* 0x000fc40003f15000 */
        /* <DEDUP_REMOVED lines=47> */
[----:B------:R-:W-:Y:S02]  /*12ab0*/  FMUL.FTZ R151, R3, R83 ;  /* 0x0000005303977220 */ /* 0x000fe40000410000 */
[C---:B------:R-:W-:Y:S01]  /*12ac0*/  FMUL.FTZ R46, R2.reuse, R60 ;  /* 0x0000003c022e7220 */ /* 0x040fe20000410000 */
[----:B------:R-:W1:Y:S01]  /*12ad0*/  @P0 MUFU.RCP R0, R4 ;  /* 0x0000000400000308 */ /* 0x000e620000001000 */
        /* <DEDUP_REMOVED lines=77> */
.L_x_572:
[----:B------:R3:W5:Y:S04]  /*12fb0*/  LDL R6, [R1] ;  /* 0x0000000001067983 */ /* 0x0007680000100800 */
[----:B------:R-:W4:Y:S01]  /*12fc0*/  S2R R2, SR_TID.X ;  /* 0x0000000000027919 */ /* 0x000f220000002100 */
[----:B------:R-:W-:Y:S01]  /*12fd0*/  BSSY B0, `(.L_x_708) ;  /* 0x0000011000007945 */ /* 0x000fe20003800000 */
[----:B----4-:R-:W-:-:S13]  /*12fe0*/  LOP3.LUT P0, RZ, R2, 0x7f, RZ, 0xc0, !PT ;  /* 0x0000007f02ff7812 */ /* 0x010fda000780c0ff */
[----:B------:R-:W-:Y:S05]  /*12ff0*/  @P0 BRA `(.L_x_709) ;  /* 0x000000e000000947 */ /* 0x000fea0003800000 */
[----:B---3--:R-:W3:Y:S01]  /*13000*/  S2R R4, SR_LANEID ;  /* 0x0000000000047919 */ /* 0x008ee20000000000 */
[----:B------:R-:W-:Y:S01]  /*13010*/  VOTEU.ANY UR4, UPT, PT ;  /* 0x0000000000047886 */ /* 0x000fe200038e0100 */
[----:B--2---:R-:W-:Y:S01]  /*13020*/  IMAD.MOV.U32 R5, RZ, RZ, c[0x0][0x564] ;  /* 0x00015900ff057624 */ /* 0x004fe200078e00ff */
[----:B------:R-:W3:Y:S08]  /*13030*/  FLO.U32 R3, UR4 ;  /* 0x0000000400037d00 */ /* 0x000ef000080e0000 */
[----:B------:R-:W2:Y:S01]  /*13040*/  POPC R2, UR4 ;  /* 0x0000000400027d09 */ /* 0x000ea20008000000 */
[----:B---3--:R-:W-:Y:S01]  /*13050*/  ISETP.EQ.U32.AND P0, PT, R3, R4, PT ;  /* 0x000000040300720c */ /* 0x008fe20003f02070 */
[----:B------:R-:W-:-:S12]  /*13060*/  IMAD.MOV.U32 R4, RZ, RZ, c[0x0][0x560] ;  /* 0x00015800ff047624 */ /* 0x000fd800078e00ff */
[----:B--2---:R2:W3:Y:S04]  /*13070*/  @P0 ATOMG.E.ADD.STRONG.GPU PT, R2, [R4.64], R2 ;  /* 0x00000002040209a8 */ /* 0x0044e800081ee1c6 */
[----:B--2---:R-:W2:Y:S04]  /*13080*/  S2R R4, SR_LTMASK ;  /* 0x0000000000047919 */ /* 0x004ea80000003900 */
[----:B---3--:R2:W3:Y:S02]  /*13090*/  SHFL.IDX PT, R3, R2, R3, 0x1f ;  /* 0x00001f0302037589 */ /* 0x0084e400000e0000 */
[----:B--2---:R-:W-:-:S06]  /*130a0*/  LOP3.LUT R2, R4, UR4, RZ, 0xc0, !PT ;  /* 0x0000000404027c12 */ /* 0x004fcc000f8ec0ff */
[----:B------:R-:W3:Y:S02]  /*130b0*/  POPC R2, R2 ;  /* 0x0000000200027309 */ /* 0x000ee40000000000 */
[----:B---3-5:R-:W-:-:S05]  /*130c0*/  IADD3 R6, R3, c[0x0][0xc], R2 ;  /* 0x0000030003067a10 */ /* 0x028fca0007ffe002 */
[----:B------:R2:W-:Y:S02]  /*130d0*/  STL [R1], R6 ;  /* 0x0000000601007387 */ /* 0x0005e40000100800 */
.L_x_709:
[----:B---3--:R-:W-:Y:S05]  /*130e0*/  BSYNC B0 ;  /* 0x0000000000007941 */ /* 0x008fea0003800000 */
.L_x_708:
[----:B------:R-:W-:Y:S01]  /*130f0*/  PRMT R0, R0, 0x9910, RZ ;  /* 0x0000991000007816 */ /* 0x000fe200000000ff */
[----:B------:R-:W-:Y:S01]  /*13100*/  BSSY B1, `(.L_x_710) ;  /* 0x00003b4000017945 */ /* 0x000fe20003800000 */
[----:B-----5:R-:W-:Y:S02]  /*13110*/  IMAD.MOV.U32 R74, RZ, RZ, R6 ;  /* 0x000000ffff4a7224 */ /* 0x020fe400078e0006 */
[----:B------:R-:W-:-:S13]  /*13120*/  ISETP.NE.AND P0, PT, R0, RZ, PT ;  /* 0x000000ff0000720c */ /* 0x000fda0003f05270 */
[----:B------:R-:W-:Y:S05]  /*13130*/  @!P0 BRA `(.L_x_711) ;  /* 0x00002e4000008947 */ /* 0x000fea0003800000 */
[----:B------:R-:W3:Y:S04]  /*13140*/  LDL R8, [R1+0x14] ;  /* 0x0000140001087983 */ /* 0x000ee80000100800 */
[----:B-1----:R-:W4:Y:S04]  /*13150*/  LDL R7, [R1+0x18] ;  /* 0x0000180001077983 */ /* 0x002f280000100800 */
[----:B--2---:R-:W2:Y:S04]  /*13160*/  LDL R6, [R1+0x20] ;  /* 0x0000200001067983 */ /* 0x004ea80000100800 */
[----:B------:R-:W2:Y:S04]  /*13170*/  LDL R9, [R1+0x1c] ;  /* 0x00001c0001097983 */ /* 0x000ea80000100800 */
[----:B------:R-:W2:Y:S01]  /*13180*/  LDL R10, [R1+0xc] ;  /* 0x00000c00010a7983 */ /* 0x000ea20000100800 */
[----:B------:R-:W-:Y:S01]  /*13190*/  WARPSYNC 0xffffffff ;  /* 0xffffffff00007948 */ /* 0x000fe20003800000 */
[----:B------:R-:W-:-:S02]  /*131a0*/  F2FP.BF16.PACK_AB R0, R161, R160 ;  /* 0x000000a0a100723e */ /* 0x000fc400000010ff */
[----:B------:R-:W-:Y:S01]  /*131b0*/  BAR.SYNC.DEFER_BLOCKING 0x1, 0x80 ;  /* 0x0042000000007b1d */ /* 0x000fe20000010000 */
[----:B------:R-:W-:Y:S02]  /*131c0*/  F2FP.BF16.PACK_AB R3, R145, R144 ;  /* 0x000000909103723e */ /* 0x000fe400000010ff */
[----:B------:R-:W-:Y:S02]  /*131d0*/  F2FP.BF16.PACK_AB R2, R163, R162 ;  /* 0x000000a2a302723e */ /* 0x000fe400000010ff */
[----:B------:R-:W-:Y:S02]  /*131e0*/  F2FP.BF16.PACK_AB R4, R31, R30 ;  /* 0x0000001e1f04723e */ /* 0x000fe400000010ff */
[----:B------:R-:W-:Y:S02]  /*131f0*/  F2FP.BF16.PACK_AB R5, R61, R60 ;  /* 0x0000003c3d05723e */ /* 0x000fe400000010ff */
[----:B------:R-:W-:Y:S02]  /*13200*/  ISETP.NE.U32.AND P0, PT, RZ, c[0x0][0x508], PT ;  /* 0x00014200ff007a0c */ /* 0x000fe40003f05070 */
[----:B------:R-:W-:-:S02]  /*13210*/  ISETP.NE.U32.AND P2, PT, RZ, c[0x0][0x500], PT ;  /* 0x00014000ff007a0c */ /* 0x000fc40003f45070 */
[----:B------:R-:W-:Y:S02]  /*13220*/  ISETP.NE.AND.EX P1, PT, RZ, c[0x0][0x50c], PT, P0 ;  /* 0x00014300ff007a0c */ /* 0x000fe40003f25300 */
[----:B------:R-:W-:Y:S01]  /*13230*/  ISETP.NE.AND.EX P2, PT, RZ, c[0x0][0x504], PT, P2 ;  /* 0x00014100ff007a0c */ /* 0x000fe20003f45320 */
[----:B------:R-:W-:Y:S01]  /*13240*/  IMAD.MOV.U32 R11, RZ, RZ, c[0x0][0x388] ;  /* 0x0000e200ff0b7624 */ /* 0x000fe200078e00ff */
[----:B---3--:R1:W-:Y:S04]  /*13250*/  STS [R8+0x80], R0 ;  /* 0x0000800008007388 */ /* 0x0083e80000000800 */
[----:B------:R3:W-:Y:S04]  /*13260*/  STS [R8+0x280], R3 ;  /* 0x0002800308007388 */ /* 0x0007e80000000800 */
[----:B----4-:R4:W-:Y:S01]  /*13270*/  STS [R7], R2 ;  /* 0x0000000207007388 */ /* 0x0109e20000000800 */
[----:B-1----:R-:W-:-:S02]  /*13280*/  F2FP.BF16.PACK_AB R0, R143, R142 ;  /* 0x0000008e8f00723e */ /* 0x002fc400000010ff */
[----:B---3--:R-:W-:-:S03]  /*13290*/  F2FP.BF16.PACK_AB R3, R35, R34 ;  /* 0x000000222303723e */ /* 0x008fc600000010ff */
[----:B------:R1:W-:Y:S01]  /*132a0*/  STS [R7+0x200], R0 ;  /* 0x0002000007007388 */ /* 0x0003e20000000800 */
[----:B----4-:R-:W-:-:S03]  /*132b0*/  F2FP.BF16.PACK_AB R2, R53, R52 ;  /* 0x000000343502723e */ /* 0x010fc600000010ff */
        /* <DEDUP_REMOVED lines=54> */
[----:B---3--:R-:W-:Y:S02]  /*13620*/  F2FP.BF16.PACK_AB R0, R107, R106 ;  /* 0x0000006a6b00723e */ /* 0x008fe400000010ff */
[----:B----4-:R-:W-:-:S03]  /*13630*/  F2FP.BF16.PACK_AB R2, R155, R154 ;  /* 0x0000009a9b02723e */ /* 0x010fc600000010ff */
[----:B------:R2:W-:Y:S04]  /*13640*/  STS [R8+0x4080], R0 ;  /* 0x0040800008007388 */ /* 0x0005e80000000800 */
[----:B------:R3:W-:Y:S01]  /*13650*/  STS [R8+0x4280], R2 ;  /* 0x0042800208007388 */ /* 0x0007e20000000800 */
[----:B-1----:R-:W-:-:S05]  /*13660*/  F2FP.BF16.PACK_AB R3, R173, R172 ;  /* 0x000000acad03723e */ /* 0x002fca00000010ff */
[----:B------:R1:W-:Y:S01]  /*13670*/  STS [R7+0x4000], R3 ;  /* 0x0040000307007388 */ /* 0x0003e20000000800 */
[----:B--2---:R-:W-:Y:S02]  /*13680*/  F2FP.BF16.PACK_AB R0, R151, R150 ;  /* 0x000000969700723e */ /* 0x004fe400000010ff */
[----:B---3--:R-:W-:-:S03]  /*13690*/  F2FP.BF16.PACK_AB R2, R69, R68 ;  /* 0x000000444502723e */ /* 0x008fc600000010ff */
[----:B------:R2:W-:Y:S04]  /*136a0*/  STS [R7+0x4200], R0 ;  /* 0x0042000007007388 */ /* 0x0005e80000000800 */
[----:B------:R3:W-:Y:S04]  /*136b0*/  STS [R8+0x5080], R2 ;  /* 0x0050800208007388 */ /* 0x0007e80000000800 */
[----:B------:R4:W-:Y:S04]  /*136c0*/  STS [R8+0x5280], R4 ;  /* 0x0052800408007388 */ /* 0x0009e80000000800 */
[----:B------:R-:W-:Y:S01]  /*136d0*/  STS [R7+0x5000], R5 ;  /* 0x0050000507007388 */ /* 0x000fe20000000800 */
[----:B-1----:R-:W-:-:S05]  /*136e0*/  F2FP.BF16.PACK_AB R3, R63, R62 ;  /* 0x0000003e3f03723e */ /* 0x002fca00000010ff */
[----:B------:R1:W-:Y:S01]  /*136f0*/  STS [R7+0x5200], R3 ;  /* 0x0052000307007388 */ /* 0x0003e20000000800 */
[----:B--2---:R-:W-:Y:S02]  /*13700*/  F2FP.BF16.PACK_AB R0, R83, R82 ;  /* 0x000000525300723e */ /* 0x004fe400000010ff */
[----:B---3--:R-:W-:Y:S02]  /*13710*/  F2FP.BF16.PACK_AB R2, R171, R170 ;  /* 0x000000aaab02723e */ /* 0x008fe400000010ff */
[----:B----4-:R-:W-:-:S03]  /*13720*/  F2FP.BF16.PACK_AB R4, R49, R48 ;  /* 0x000000303104723e */ /* 0x010fc600000010ff */
[----:B------:R2:W-:Y:S04]  /*13730*/  STS [R6+0x4080], R2 ;  /* 0x0040800206007388 */ /* 0x0005e80000000800 */
[----:B------:R3:W-:Y:S04]  /*13740*/  STS [R6+0x4280], R0 ;  /* 0x0042800006007388 */ /* 0x0007e80000000800 */
[----:B------:R-:W4:Y:S01]  /*13750*/  LDL.LU R8, [R1+0x28] ;  /* 0x0000280001087983 */ /* 0x000f220000300800 */
[----:B-1----:R-:W-:Y:S02]  /*13760*/  F2FP.BF16.PACK_AB R3, R51, R50 ;  /* 0x000000323303723e */ /* 0x002fe400000010ff */
[----:B--2---:R-:W-:-:S02]  /*13770*/  F2FP.BF16.PACK_AB R2, R85, R84 ;  /* 0x000000545502723e */ /* 0x004fc400000010ff */
[----:B---3--:R-:W-:-:S03]  /*13780*/  F2FP.BF16.PACK_AB R0, R81, R80 ;  /* 0x000000505100723e */ /* 0x008fc600000010ff */
[----:B------:R1:W-:Y:S04]  /*13790*/  STS [R9+0x4000], R2 ;  /* 0x0040000209007388 */ /* 0x0003e80000000800 */
[----:B------:R2:W-:Y:S04]  /*137a0*/  STS [R9+0x4200], R0 ;  /* 0x0042000009007388 */ /* 0x0005e80000000800 */
[----:B------:R3:W-:Y:S04]  /*137b0*/  STS [R6+0x5080], R4 ;  /* 0x0050800406007388 */ /* 0x0007e80000000800 */
[----:B------:R3:W-:Y:S01]  /*137c0*/  STS [R6+0x5280], R3 ;  /* 0x0052800306007388 */ /* 0x0007e20000000800 */
[----:B-1----:R-:W-:Y:S01]  /*137d0*/  F2FP.BF16.PACK_AB R2, R29, R28 ;  /* 0x0000001c1d02723e */ /* 0x002fe200000010ff */
[----:B--2---:R-:W-:-:S02]  /*137e0*/  IMAD.MOV.U32 R0, RZ, RZ, RZ ;  /* 0x000000ffff007224 */ /* 0x004fc400078e00ff */
[----:B---3--:R-:W-:Y:S01]  /*137f0*/  IMAD.MOV.U32 R4, RZ, RZ, 0x4 ;  /* 0x00000004ff047424 */ /* 0x008fe200078e00ff */
[----:B------:R-:W-:-:S03]  /*13800*/  F2FP.BF16.PACK_AB R3, R27, R26 ;  /* 0x0000001a1b03723e */ /* 0x000fc600000010ff */
[CC--:B------:R-:W-:Y:S02]  /*13810*/  @P1 IMAD.WIDE R6, R10.reuse, R4.reuse, c[0x0][0x508] ;  /* 0x000142000a061625 */ /* 0x0c0fe400078e0204 */
[----:B------:R1:W-:Y:S02]  /*13820*/  STS [R9+0x5000], R3 ;  /* 0x0050000309007388 */ /* 0x0003e40000000800 */
[----:B------:R-:W-:Y:S02]  /*13830*/  IMAD.WIDE R4, R10, R4, c[0x0][0x500] ;  /* 0x000140000a047625 */ /* 0x000fe400078e0204 */
[----:B------:R2:W-:Y:S04]  /*13840*/  STS [R9+0x5200], R2 ;  /* 0x0052000209007388 */ /* 0x0005e80000000800 */
[----:B------:R-:W-:Y:S06]  /*13850*/  BAR.SYNC.DEFER_BLOCKING 0x1, 0x80 ;  /* 0x0042000000007b1d */ /* 0x000fec0000010000 */
[----:B------:R2:W5:Y:S04]  /*13860*/  @P1 LDG.E R11, [R6.64] ;  /* 0x00000006060b1981 */ /* 0x000568000c1e1900 */
[----:B------:R2:W5:Y:S01]  /*13870*/  @P2 LDG.E R0, [R4.64] ;  /* 0x0000000604002981 */ /* 0x000562000c1e1900 */
[----:B----4-:R-:W-:-:S04]  /*13880*/  ISETP.NE.AND P0, PT, R8, RZ, PT ;  /* 0x000000ff0800720c */ /* 0x010fc80003f05270 */
[----:B-1----:R-:W-:Y:S01]  /*13890*/  SEL R3, R8, c[0x0][0x3d4], P0 ;  /* 0x0000f50008037a07 */ /* 0x002fe20000000000 */
[----:B------:R-:W-:Y:S05]  /*138a0*/  @P1 BRA `(.L_x_712) ;  /* 0x0000004000001947 */ /* 0x000fea0003800000 */
[----:B--2---:R-:W-:Y:S05]  /*138b0*/  @!P2 BRA `(.L_x_712) ;  /* 0x000000300000a947 */ /* 0x004fea0003800000 */
[----:B------:R1:W2:Y:S04]  /*138c0*/  LDG.E R2, [R4.64] ;  /* 0x0000000604027981 */ /* 0x0002a8000c1e1900 */
[----:B-1----:R-:W2:Y:S02]  /*138d0*/  LDG.E R4, [R4.64+0x4] ;  /* 0x0000040604047981 */ /* 0x002ea4000c1e1900 */
[----:B--2--5:R-:W-:Y:S02]  /*138e0*/  IADD3 R11, -R2, R4, RZ ;  /* 0x00000004020b7210 */ /* 0x024fe40007ffe1ff */
.L_x_712:
[----:B--2---:R-:W2:Y:S04]  /*138f0*/  LDL R4, [R1+0x10] ;  /* 0x0000100001047983 */ /* 0x004ea80000100800 */
[----:B------:R-:W3:Y:S04]  /*13900*/  LDL.LU R7, [R1+0x8] ;  /* 0x0000080001077983 */ /* 0x000ee80000300800 */
[----:B------:R-:W4:Y:S01]  /*13910*/  LDL R16, [R1+0x30] ;  /* 0x0000300001107983 */ /* 0x000f220000100800 */
[----:B------:R-:W-:Y:S01]  /*13920*/  IMAD.MOV.U32 R2, RZ, RZ, 0x368 ;  /* 0x00000368ff027424 */ /* 0x000fe200078e00ff */
[----:B------:R-:W-:-:S02]  /*13930*/  ISETP.GT.AND P2, PT, R3, 0x1, PT ;  /* 0x000000010300780c */ /* 0x000fc40003f44270 */
[----:B------:R-:W4:Y:S01]  /*13940*/  LDL R75, [R1+0x38] ;  /* 0x00003800014b7983 */ /* 0x000f220000100800 */
[----:B------:R-:W-:Y:S02]  /*13950*/  ISETP.NE.U32.AND P0, PT, RZ, c[0x0][0x500], PT ;  /* 0x00014000ff007a0c */ /* 0x000fe40003f05070 */
[----:B------:R-:W-:Y:S02]  /*13960*/  SEL R2, R2, 0x328, P2 ;  /* 0x0000032802027807 */ /* 0x000fe40001000000 */
[----:B------:R-:W-:Y:S02]  /*13970*/  ISETP.NE.AND.EX P0, PT, RZ, c[0x0][0x504], PT, P0 ;  /* 0x00014100ff007a0c */ /* 0x000fe40003f05300 */
[----:B------:R1:W2:Y:S01]  /*13980*/  LDC.64 R8, c[0x0][R2+0x170] ;  /* 0x00005c0002087b82 */ /* 0x0002a20000000a00 */
[----:B------:R-:W-:-:S04]  /*13990*/  SHF.R.S32.HI R3, RZ, 0x1f, R10 ;  /* 0x0000001fff037819 */ /* 0x000fc8000001140a */
[----:B------:R-:W-:-:S03]  /*139a0*/  SEL R6, R3, RZ, !P0 ;  /* 0x000000ff03067207 */ /* 0x000fc60004000000 */
[----:B------:R1:W2:Y:S08]  /*139b0*/  LDC.64 R14, c[0x0][R2+0x168] ;  /* 0x00005a00020e7b82 */ /* 0x0002b00000000a00 */
[----:B------:R1:W2:Y:S08]  /*139c0*/  LDC.64 R18, c[0x0][R2+0x178] ;  /* 0x00005e0002127b82 */ /* 0x0002b00000000a00 */
[----:B------:R1:W2:Y:S02]  /*139d0*/  LDC.64 R20, c[0x0][R2+0x160] ;  /* 0x0000580002147b82 */ /* 0x0002a40000000a00 */
[----:B-1----:R-:W-:-:S05]  /*139e0*/  IMAD.MOV.U32 R2, RZ, RZ, c[0x0][0x4e8] ;  /* 0x00013a00ff027624 */ /* 0x002fca00078e00ff */
[----:B------:R-:W-:Y:S02]  /*139f0*/  ISETP.NE.AND P5, PT, R2, 0x1, PT ;  /* 0x000000010200780c */ /* 0x000fe40003fa5270 */
[----:B------:R-:W-:Y:S01]  /*13a00*/  SEL R2, R10, RZ, !P0 ;  /* 0x000000ff0a027207 */ /* 0x000fe20004000000 */
[----:B------:R-:W1:Y:S01]  /*13a10*/  S2R R76, SR_TID.X ;  /* 0x00000000004c7919 */ /* 0x000e620000002100 */
[----:B-----5:R-:W-:Y:S02]  /*13a20*/  SHF.R.S32.HI R17, RZ, 0x1f, R0 ;  /* 0x0000001fff117819 */ /* 0x020fe40000011400 */
[----:B------:R-:W-:-:S04]  /*13a30*/  LOP3.LUT R198, R198, 0xfffffffd, RZ, 0xc0, !PT ;  /* 0xfffffffdc6c67812 */ /* 0x000fc800078ec0ff */
[----:B------:R-:W-:Y:S01]  /*13a40*/  LOP3.LUT R198, R198, 0xfffffffe, RZ, 0xc0, !PT ;  /* 0xfffffffec6c67812 */ /* 0x000fe200078ec0ff */
[----:B--2---:R-:W-:Y:S02]  /*13a50*/  IMAD.IADD R5, R4, 0x1, R252 ;  /* 0x0000000104057824 */ /* 0x004fe400078e02fc */
[----:B------:R-:W-:Y:S01]  /*13a60*/  IMAD R4, R9, R2, RZ ;  /* 0x0000000209047224 */ /* 0x000fe200078e02ff */
[----:B---3--:R-:W-:Y:S01]  /*13a70*/  LOP3.LUT R3, R7, 0xffff, RZ, 0xc0, !PT ;  /* 0x0000ffff07037812 */ /* 0x008fe200078ec0ff */
[----:B------:R-:W-:-:S04]  /*13a80*/  @P5 IMAD.HI.U32 R10, R5, c[0x0][0x4ec], RZ ;  /* 0x00013b00050a5a27 */ /* 0x000fc800078e00ff */
[C---:B------:R-:W-:Y:S02]  /*13a90*/  IMAD R12, R8.reuse, R6, R4 ;  /* 0x00000006080c7224 */ /* 0x040fe400078e0204 */
[----:B------:R-:W-:-:S04]  /*13aa0*/  IMAD.WIDE.U32 R6, R8, R2, RZ ;  /* 0x0000000208067225 */ /* 0x000fc800078e00ff */
[----:B------:R-:W-:-:S04]  /*13ab0*/  IMAD.WIDE.U32 R8, R14, R3, RZ ;  /* 0x000000030e087225 */ /* 0x000fc800078e00ff */
[----:B------:R-:W-:Y:S01]  /*13ac0*/  IMAD.MOV.U32 R4, RZ, RZ, R5 ;  /* 0x000000ffff047224 */ /* 0x000fe200078e0005 */
[----:B------:R-:W-:Y:S01]  /*13ad0*/  @P5 SHF.R.U32.HI R4, RZ, c[0x0][0x4f0], R10 ;  /* 0x00013c00ff045a19 */ /* 0x000fe2000001160a */
[----:B------:R-:W-:Y:S01]  /*13ae0*/  IMAD R13, R15, R3, RZ ;  /* 0x000000030f0d7224 */ /* 0x000fe200078e02ff */
[----:B----4-:R-:W-:Y:S01]  /*13af0*/  SEL R10, R16, RZ, P2 ;  /* 0x000000ff100a7207 */ /* 0x010fe20001000000 */
[----:B------:R-:W-:Y:S01]  /*13b00*/  IMAD.IADD R14, R7, 0x1, R12 ;  /* 0x00000001070e7824 */ /* 0x000fe200078e020c */
[----:B------:R-:W-:Y:S01]  /*13b10*/  IADD3 R15, P1, P0, R6, R8, R0 ;  /* 0x00000008060f7210 */ /* 0x000fe2000783e000 */
[----:B------:R-:W-:Y:S02]  /*13b20*/  IMAD.IADD R6, R9, 0x1, R13 ;  /* 0x0000000109067824 */ /* 0x000fe400078e020d */
[----:B------:R-:W-:Y:S02]  /*13b30*/  IMAD R12, R19, R10, RZ ;  /* 0x0000000a130c7224 */ /* 0x000fe400078e02ff */
[----:B------:R-:W-:-:S02]  /*13b40*/  IMAD.MOV R7, RZ, RZ, -R4 ;  /* 0x000000ffff077224 */ /* 0x000fc400078e0a04 */
        /* <DEDUP_REMOVED lines=14> */
[----:B-1----:R-:W-:Y:S01]  /*13c30*/  SHF.R.S32.HI R16, RZ, 0x1f, R76 ;  /* 0x0000001fff107819 */ /* 0x002fe2000001144c */
[----:B------:R-:W-:Y:S01]  /*13c40*/  IMAD.IADD R4, R7, 0x1, R4 ;  /* 0x0000000107047824 */ /* 0x000fe200078e0204 */
[----:B------:R-:W-:Y:S02]  /*13c50*/  LEA R7, P0, R6, R8, 0x2 ;  /* 0x0000000806077211 */ /* 0x000fe400078010ff */
[----:B------:R-:W-:Y:S02]  /*13c60*/  SEL R9, R9, c[0x0][0x454], P2 ;  /* 0x0001150009097a07 */ /* 0x000fe40001000000 */
[----:B------:R-:W-:Y:S02]  /*13c70*/  LEA.HI R16, R16, R76, RZ, 0x5 ;  /* 0x0000004c10107211 */ /* 0x000fe400078f28ff */
[----:B------:R-:W-:Y:S02]  /*13c80*/  LEA.HI.X R6, R6, R9, R4, 0x2, P0 ;  /* 0x0000000906067211 */ /* 0x000fe400000f1404 */
[----:B------:R-:W-:Y:S01]  /*13c90*/  LOP3.LUT R16, R16, 0xffffffe0, RZ, 0xc0, !PT ;  /* 0xffffffe010107812 */ /* 0x000fe200078ec0ff */
[----:B------:R-:W-:Y:S01]  /*13ca0*/  SHFL.IDX PT, R14, R7, RZ, 0x1c1f ;  /* 0x001c1fff070e7589 */ /* 0x000fe200000e0000 */
[----:B------:R-:W-:-:S03]  /*13cb0*/  IMAD R4, R11, c[0x0][0x4e8], RZ ;  /* 0x00013a000b047a24 */ /* 0x000fc600078e02ff */
        /* <DEDUP_REMOVED lines=8> */
[----:B------:R1:W1:Y:S01]  /*13d40*/  SHFL.IDX PT, R8, R7, 0x3, 0x1c1f ;  /* 0x007c1f0007087f89 */ /* 0x00026200000e0000 */
[----:B---3--:R-:W-:-:S05]  /*13d50*/  IMAD.IADD R6, R75, 0x1, R252 ;  /* 0x000000014b067824 */ /* 0x008fca00078e02fc */
[C---:B------:R-:W-:Y:S02]  /*13d60*/  IADD3 R18, R6.reuse, 0x8, RZ ;  /* 0x0000000806127810 */ /* 0x040fe40007ffe0ff */
[CC--:B------:R-:W-:Y:S02]  /*13d70*/  ISETP.GE.OR P4, PT, R6.reuse, R4.reuse, P0 ;  /* 0x000000040600720c */ /* 0x0c0fe40000786670 */
[----:B------:R-:W-:Y:S02]  /*13d80*/  IADD3 R16, R6, 0x40, RZ ;  /* 0x0000004006107810 */ /* 0x000fe40007ffe0ff */
[-C--:B------:R-:W-:Y:S02]  /*13d90*/  ISETP.GE.OR P3, PT, R18, R4.reuse, P0 ;  /* 0x000000041200720c */ /* 0x080fe40000766670 */
[----:B------:R-:W-:Y:S02]  /*13da0*/  ISETP.GE.OR P1, PT, R16, R4, P0 ;  /* 0x000000041000720c */ /* 0x000fe40000726670 */
[----:B-1----:R-:W-:-:S05]  /*13db0*/  IADD3 R7, R6, 0x48, RZ ;  /* 0x0000004806077810 */ /* 0x002fca0007ffe0ff */
[----:B------:R1:W-:Y:S04]  /*13dc0*/  @!P4 ST.E [R14.64], R23 ;  /* 0x000000170e00c985 */ /* 0x0003e8000c101906 */
        /* <DEDUP_REMOVED lines=11> */
[----:B------:R-:W2:Y:S01]  /*13e80*/  LDL R19, [R1+0x2c] ;  /* 0x00002c0001137983 */ /* 0x000ea20000100800 */
[----:B------:R-:W-:Y:S01]  /*13e90*/  IMAD R17, R17, c[0x0][0x3a0], RZ ;  /* 0x0000e80011117a24 */ /* 0x000fe200078e02ff */
[----:B-1----:R-:W-:Y:S01]  /*13ea0*/  IADD3 R8, R240, R252, RZ ;  /* 0x000000fcf0087210 */ /* 0x002fe20007ffe0ff */
[----:B------:R-:W-:-:S03]  /*13eb0*/  IMAD.WIDE.U32 R6, R0, c[0x0][0x3a0], RZ ;  /* 0x0000e80000067a25 */ /* 0x000fc600078e00ff */
[----:B------:R-:W-:Y:S01]  /*13ec0*/  MOV R5, R8 ;  /* 0x0000000800057202 */ /* 0x000fe20000000f00 */
[----:B------:R-:W-:Y:S02]  /*13ed0*/  IMAD R0, R0, c[0x0][0x3a4], R17 ;  /* 0x0000e90000007a24 */ /* 0x000fe400078e0211 */
[----:B------:R-:W-:-:S03]  /*13ee0*/  @P5 IMAD.HI.U32 R9, R8, c[0x0][0x4ec], RZ ;  /* 0x00013b0008095a27 */ /* 0x000fc600078e00ff */
        /* <DEDUP_REMOVED lines=38> */
.L_x_829:
[----:B------:R-:W-:Y:S05]  /*14150*/  BRA.DIV ~URZ, `(.L_x_715) ;  /* 0x000060227f007947 */ /* 0x000fea000b800000 */
[----:B------:R3:W4:Y:S02]  /*14160*/  SHFL.IDX PT, R0, R12, RZ, 0x1c1f ;  /* 0x001c1fff0c007589 */ /* 0x00072400000e0000 */
.L_x_830:
[----:B------:R-:W-:Y:S01]  /*14170*/  IADD3 R11, R241, R252, RZ ;  /* 0x000000fcf10b7210 */ /* 0x000fe20007ffe0ff */
        /* <DEDUP_REMOVED lines=18> */
.L_x_717:
[----:B------:R-:W-:Y:S05]  /*142a0*/  BSYNC B0 ;  /* 0x0000000000007941 */ /* 0x000fea0003800000 */
.L_x_716:
[----:B------:R-:W-:Y:S05]  /*142b0*/  BRA.DIV ~URZ, `(.L_x_718) ;  /* 0x00005f327f007947 */ /* 0x000fea000b800000 */
[----:B--2---:R2:W1:Y:S04]  /*142c0*/  SHFL.IDX PT, R5, R10, 0x1, 0x1c1f ;  /* 0x003c1f000a057f89 */ /* 0x00446800000e0000 */
[----:B----4-:R2:W4:Y:S02]  /*142d0*/  SHFL.IDX PT, R0, R12, 0x1, 0x1c1f ;  /* 0x003c1f000c007f89 */ /* 0x01052400000e0000 */
.L_x_831:
        /* <DEDUP_REMOVED lines=19> */
.L_x_720:
[----:B------:R-:W-:Y:S05]  /*14410*/  BSYNC B0 ;  /* 0x0000000000007941 */ /* 0x000fea0003800000 */
.L_x_719:
[----:B------:R-:W-:Y:S05]  /*14420*/  BRA.DIV ~URZ, `(.L_x_721) ;  /* 0x00005e927f007947 */ /* 0x000fea000b800000 */
[----:B-1----:R1:W2:Y:S02]  /*14430*/  SHFL.IDX PT, R5, R10, 0x2, 0x1c1f ;  /* 0x005c1f000a057f89 */ /* 0x0022a400000e0000 */
.L_x_832:
[----:B------:R-:W-:Y:S05]  /*14440*/  BRA.DIV ~URZ, `(.L_x_722) ;  /* 0x00005ee27f007947 */ /* 0x000fea000b800000 */
[----:B----4-:R4:W1:Y:S02]  /*14450*/  SHFL.IDX PT, R0, R12, 0x2, 0x1c1f ;  /* 0x005c1f000c007f89 */ /* 0x01086400000e0000 */
.L_x_833:
        /* <DEDUP_REMOVED lines=19> */
.L_x_724:
[----:B------:R-:W-:Y:S05]  /*14590*/  BSYNC B0 ;  /* 0x0000000000007941 */ /* 0x000fea0003800000 */
.L_x_723:
[----:B------:R-:W-:Y:S05]  /*145a0*/  BRA.DIV ~URZ, `(.L_x_725) ;  /* 0x00005df27f007947 */ /* 0x000fea000b800000 */
[----:B-1----:R1:W3:Y:S04]  /*145b0*/  SHFL.IDX PT, R6, R10, 0x3, 0x1c1f ;  /* 0x007c1f000a067f89 */ /* 0x0022e800000e0000 */
[----:B------:R1:W4:Y:S02]  /*145c0*/  SHFL.IDX PT, R0, R12, 0x3, 0x1c1f ;  /* 0x007c1f000c007f89 */ /* 0x00032400000e0000 */
.L_x_834:
        /* <DEDUP_REMOVED lines=20> */
.L_x_713:
        /* <DEDUP_REMOVED lines=33> */
.L_x_835:
[----:B------:R-:W-:Y:S05]  /*14920*/  BRA.DIV ~URZ, `(.L_x_728) ;  /* 0x00005bb27f007947 */ /* 0x000fea000b800000 */
[----:B------:R3:W4:Y:S02]  /*14930*/  SHFL.IDX PT, R0, R12, RZ, 0x1c1f ;  /* 0x001c1fff0c007589 */ /* 0x00072400000e0000 */
.L_x_836:
[----:B------:R-:W-:Y:S01]  /*14940*/  BSSY B0, `(.L_x_729) ;  /* 0x0000054000007945 */ /* 0x000fe20003800000 */
[----:B------:R-:W-:Y:S05]  /*14950*/  @P0 BRA `(.L_x_730) ;  /* 0x0000052000000947 */ /* 0x000fea0003800000 */
[C---:B------:R-:W-:Y:S02]  /*14960*/  ISETP.GE.AND P1, PT, R236.reuse, c[0x0][0x3c8], PT ;  /* 0x0000f200ec007a0c */ /* 0x040fe40003f26270 */
[C---:B------:R-:W-:Y:S02]  /*14970*/  IADD3 R10, R236.reuse, 0x8, RZ ;  /* 0x00000008ec0a7810 */ /* 0x040fe40007ffe0ff */
[----:B------:R-:W-:Y:S02]  /*14980*/  IADD3 R11, R236, 0x10, RZ ;  /* 0x00000010ec0b7810 */ /* 0x000fe40007ffe0ff */
[----:B------:R-:W-:Y:S02]  /*14990*/  ISETP.GE.AND P2, PT, R10, c[0x0][0x3c8], PT ;  /* 0x0000f2000a007a0c */ /* 0x000fe40003f46270 */
[----:B------:R-:W-:-:S02]  /*149a0*/  SHF.R.S32.HI R6, RZ, 0x1f, R236 ;  /* 0x0000001fff067819 */ /* 0x000fc400000114ec */
[----:B------:R-:W-:Y:S02]  /*149b0*/  ISETP.GE.AND P4, PT, R11, c[0x0][0x3c8], PT ;  /* 0x0000f2000b007a0c */ /* 0x000fe40003f86270 */
[C---:B------:R-:W-:Y:S02]  /*149c0*/  IADD3 R13, R236.reuse, 0x8, RZ ;  /* 0x00000008ec0d7810 */ /* 0x040fe40007ffe0ff */
[C---:B----4-:R-:W-:Y:S02]  /*149d0*/  @!P1 LEA R2, P0, R236.reuse, R0, 0x2 ;  /* 0x00000000ec029211 */ /* 0x050fe400078010ff */
[----:B------:R-:W-:Y:S02]  /*149e0*/  SHF.R.S32.HI R13, RZ, 0x1f, R13 ;  /* 0x0000001fff0d7819 */ /* 0x000fe4000001140d */
[----:B--2---:R-:W-:Y:S02]  /*149f0*/  @!P1 LEA.HI.X R3, R236, R4, R6, 0x2, P0 ;  /* 0x00000004ec039211 */ /* 0x004fe400000f1406 */
[----:B------:R-:W-:-:S02]  /*14a00*/  @!P2 LEA R6, P0, R10, R0, 0x2 ;  /* 0x000000000a06a211 */ /* 0x000fc400078010ff */
[----:B------:R-:W-:Y:S01]  /*14a10*/  IADD3 R9, R236, 0x18, RZ ;  /* 0x00000018ec097810 */ /* 0x000fe20007ffe0ff */
[----:B------:R2:W-:Y:S01]  /*14a20*/  @!P1 ST.E.64 [R2.64], R160 ;  /* 0x000000a002009985 */ /* 0x0005e2000c101b06 */
[----:B------:R-:W-:Y:S02]  /*14a30*/  @!P2 LEA.HI.X R7, R10, R4, R13, 0x2, P0 ;  /* 0x000000040a07a211 */ /* 0x000fe400000f140d */
[----:B------:R-:W-:Y:S02]  /*14a40*/  ISETP.GE.AND P3, PT, R9, c[0x0][0x3c8], PT ;  /* 0x0000f20009007a0c */ /* 0x000fe40003f66270 */
[C---:B------:R-:W-:Y:S01]  /*14a50*/  IADD3 R13, R236.reuse, 0x10, RZ ;  /* 0x00000010ec0d7810 */ /* 0x040fe20007ffe0ff */
[----:B------:R4:W-:Y:S01]  /*14a60*/  @!P2 ST.E.64 [R6.64], R162 ;  /* 0x000000a20600a985 */ /* 0x0009e2000c101b06 */
[----:B------:R-:W-:Y:S02]  /*14a70*/  IADD3 R8, R236, 0x20, RZ ;  /* 0x00000020ec087810 */ /* 0x000fe40007ffe0ff */
[----:B------:R-:W-:-:S02]  /*14a80*/  SHF.R.S32.HI R13, RZ, 0x1f, R13 ;  /* 0x0000001fff0d7819 */ /* 0x000fc4000001140d */
[----:B------:R-:W-:Y:S02]  /*14a90*/  ISETP.GE.AND P1, PT, R8, c[0x0][0x3c8], PT ;  /* 0x0000f20008007a0c */ /* 0x000fe40003f26270 */
[C---:B------:R-:W-:Y:S02]  /*14aa0*/  IADD3 R10, R236.reuse, 0x28, RZ ;  /* 0x00000028ec0a7810 */ /* 0x040fe40007ffe0ff */
[----:B------:R-:W-:-:S04]  /*14ab0*/  IADD3 R14, R236, 0x48, RZ ;  /* 0x00000048ec0e7810 */ /* 0x000fc80007ffe0ff */
[----:B------:R-:W-:Y:S02]  /*14ac0*/  SHF.R.S32.HI R14, RZ, 0x1f, R14 ;  /* 0x0000001fff0e7819 */ /* 0x000fe4000001140e */
[----:B--2---:R-:W-:-:S04]  /*14ad0*/  @!P4 LEA R2, P0, R11, R0, 0x2 ;  /* 0x000000000b02c211 */ /* 0x004fc800078010ff */
[----:B------:R-:W-:Y:S02]  /*14ae0*/  @!P4 LEA.HI.X R3, R11, R4, R13, 0x2, P0 ;  /* 0x000000040b03c211 */ /* 0x000fe400000f140d */
[----:B------:R-:W-:Y:S02]  /*14af0*/  IADD3 R13, R236, 0x18, RZ ;  /* 0x00000018ec0d7810 */ /* 0x000fe40007ffe0ff */
[C---:B----4-:R-:W-:Y:S01]  /*14b00*/  @!P3 LEA R6, P0, R9.reuse, R0, 0x2 ;  /* 0x000000000906b211 */ /* 0x050fe200078010ff */
[----:B------:R2:W-:Y:S01]  /*14b10*/  @!P4 ST.E.64 [R2.64], R164 ;  /* 0x000000a40200c985 */ /* 0x0005e2000c101b06 */
[----:B------:R-:W-:Y:S02]  /*14b20*/  SHF.R.S32.HI R13, RZ, 0x1f, R13 ;  /* 0x0000001fff0d7819 */ /* 0x000fe4000001140d */
[----:B------:R-:W-:Y:S02]  /*14b30*/  ISETP.GE.AND P4, PT, R10, c[0x0][0x3c8], PT ;  /* 0x0000f2000a007a0c */ /* 0x000fe40003f86270 */
[----:B------:R-:W-:-:S02]  /*14b40*/  @!P3 LEA.HI.X R7, R9, R4, R13, 0x2, P0 ;  /* 0x000000040907b211 */ /* 0x000fc400000f140d */
[C---:B------:R-:W-:Y:S02]  /*14b50*/  IADD3 R13, R236.reuse, 0x20, RZ ;  /* 0x00000020ec0d7810 */ /* 0x040fe40007ffe0ff */
[C---:B------:R-:W-:Y:S01]  /*14b60*/  IADD3 R11, R236.reuse, 0x30, RZ ;  /* 0x00000030ec0b7810 */ /* 0x040fe20007ffe0ff */
[----:B------:R4:W-:Y:S01]  /*14b70*/  @!P3 ST.E.64 [R6.64], R148 ;  /* 0x000000940600b985 */ /* 0x0009e2000c101b06 */
[----:B------:R-:W-:Y:S02]  /*14b80*/  SHF.R.S32.HI R13, RZ, 0x1f, R13 ;  /* 0x0000001fff0d7819 */ /* 0x000fe4000001140d */
[----:B------:R-:W-:Y:S02]  /*14b90*/  ISETP.GE.AND P2, PT, R11, c[0x0][0x3c8], PT ;  /* 0x0000f2000b007a0c */ /* 0x000fe40003f46270 */
[----:B------:R-:W-:Y:S02]  /*14ba0*/  IADD3 R9, R236, 0x38, RZ ;  /* 0x00000038ec097810 */ /* 0x000fe40007ffe0ff */
[----:B--2---:R-:W-:-:S04]  /*14bb0*/  @!P1 LEA R2, P0, R8, R0, 0x2 ;  /* 0x0000000008029211 */ /* 0x004fc800078010ff */
[----:B------:R-:W-:Y:S02]  /*14bc0*/  @!P1 LEA.HI.X R3, R8, R4, R13, 0x2, P0 ;  /* 0x0000000408039211 */ /* 0x000fe400000f140d */
[C---:B------:R-:W-:Y:S02]  /*14bd0*/  IADD3 R13, R236.reuse, 0x28, RZ ;  /* 0x00000028ec0d7810 */ /* 0x040fe40007ffe0ff */
[----:B------:R-:W-:Y:S01]  /*14be0*/  IADD3 R8, R236, 0x40, RZ ;  /* 0x00000040ec087810 */ /* 0x000fe20007ffe0ff */
[----:B------:R2:W-:Y:S01]  /*14bf0*/  @!P1 ST.E.64 [R2.64], R152 ;  /* 0x0000009802009985 */ /* 0x0005e2000c101b06 */
[----:B----4-:R-:W-:Y:S02]  /*14c00*/  @!P4 LEA R6, P0, R10, R0, 0x2 ;  /* 0x000000000a06c211 */ /* 0x010fe400078010ff */
[----:B------:R-:W-:Y:S02]  /*14c10*/  SHF.R.S32.HI R13, RZ, 0x1f, R13 ;  /* 0x0000001fff0d7819 */ /* 0x000fe4000001140d */
[----:B------:R-:W-:-:S02]  /*14c20*/  ISETP.GE.AND P1, PT, R9, c[0x0][0x3c8], PT ;  /* 0x0000f20009007a0c */ /* 0x000fc40003f26270 */
[----:B------:R-:W-:Y:S02]  /*14c30*/  @!P4 LEA.HI.X R7, R10, R4, R13, 0x2, P0 ;  /* 0x000000040a07c211 */ /* 0x000fe400000f140d */
[C---:B------:R-:W-:Y:S02]  /*14c40*/  IADD3 R13, R236.reuse, 0x30, RZ ;  /* 0x00000030ec0d7810 */ /* 0x040fe40007ffe0ff */
[----:B------:R-:W-:Y:S01]  /*14c50*/  IADD3 R10, R236, 0x38, RZ ;  /* 0x00000038ec0a7810 */ /* 0x000fe20007ffe0ff */
[----:B------:R4:W-:Y:S01]  /*14c60*/  @!P4 ST.E.64 [R6.64], R156 ;  /* 0x0000009c0600c985 */ /* 0x0009e2000c101b06 */
[----:B------:R-:W-:Y:S02]  /*14c70*/  SHF.R.S32.HI R13, RZ, 0x1f, R13 ;  /* 0x0000001fff0d7819 */ /* 0x000fe4000001140d */
[----:B------:R-:W-:Y:S02]  /*14c80*/  ISETP.GE.AND P4, PT, R8, c[0x0][0x3c8], PT ;  /* 0x0000f20008007a0c */ /* 0x000fe40003f86270 */
[----:B------:R-:W-:-:S02]  /*14c90*/  SHF.R.S32.HI R10, RZ, 0x1f, R10 ;  /* 0x0000001fff0a7819 */ /* 0x000fc4000001140a */
[----:B--2---:R-:W-:-:S04]  /*14ca0*/  @!P2 LEA R2, P0, R11, R0, 0x2 ;  /* 0x000000000b02a211 */ /* 0x004fc800078010ff */
[----:B------:R-:W-:Y:S02]  /*14cb0*/  @!P2 LEA.HI.X R3, R11, R4, R13, 0x2, P0 ;  /* 0x000000040b03a211 */ /* 0x000fe400000f140d */
[C---:B------:R-:W-:Y:S02]  /*14cc0*/  IADD3 R11, R236.reuse, 0x48, RZ ;  /* 0x00000048ec0b7810 */ /* 0x040fe40007ffe0ff */
[----:B------:R-:W-:Y:S01]  /*14cd0*/  IADD3 R13, R236, 0x50, RZ ;  /* 0x00000050ec0d7810 */ /* 0x000fe20007ffe0ff */
[----:B------:R2:W-:Y:S01]  /*14ce0*/  @!P2 ST.E.64 [R2.64], R166 ;  /* 0x000000a60200a985 */ /* 0x0005e2000c101b06 */
[----:B------:R-:W-:Y:S02]  /*14cf0*/  ISETP.GE.AND P3, PT, R11, c[0x0][0x3c8], PT ;  /* 0x0000f2000b007a0c */ /* 0x000fe40003f66270 */
[----:B----4-:R-:W-:Y:S02]  /*14d00*/  @!P1 LEA R6, P0, R9, R0, 0x2 ;  /* 0x0000000009069211 */ /* 0x010fe400078010ff */
[----:B------:R-:W-:-:S02]  /*14d10*/  ISETP.GE.AND P2, PT, R13, c[0x0][0x3c8], PT ;  /* 0x0000f2000d007a0c */ /* 0x000fc40003f46270 */
[----:B------:R-:W-:Y:S02]  /*14d20*/  @!P1 LEA.HI.X R7, R9, R4, R10, 0x2, P0 ;  /* 0x0000000409079211 */ /* 0x000fe400000f140a */
[C---:B------:R-:W-:Y:S02]  /*14d30*/  IADD3 R9, R236.reuse, 0x40, RZ ;  /* 0x00000040ec097810 */ /* 0x040fe40007ffe0ff */
[----:B------:R-:W-:Y:S01]  /*14d40*/  IADD3 R10, R236, 0x58, RZ ;  /* 0x00000058ec0a7810 */ /* 0x000fe20007ffe0ff */
[----:B------:R4:W-:Y:S01]  /*14d50*/  @!P1 ST.E.64 [R6.64], R168 ;  /* 0x000000a806009985 */ /* 0x0009e2000c101b06 */
[----:B------:R-:W-:Y:S02]  /*14d60*/  SHF.R.S32.HI R9, RZ, 0x1f, R9 ;  /* 0x0000001fff097819 */ /* 0x000fe40000011409 */
[----:B------:R-:W-:Y:S02]  /*14d70*/  ISETP.GE.AND P1, PT, R10, c[0x0][0x3c8], PT ;  /* 0x0000f2000a007a0c */ /* 0x000fe40003f26270 */
[----:B--2---:R-:W-:-:S04]  /*14d80*/  @!P4 LEA R2, P0, R8, R0, 0x2 ;  /* 0x000000000802c211 */ /* 0x004fc800078010ff */
[----:B------:R-:W-:Y:S02]  /*14d90*/  @!P4 LEA.HI.X R3, R8, R4, R9, 0x2, P0 ;  /* 0x000000040803c211 */ /* 0x000fe400000f1409 */
[----:B------:R-:W-:-:S03]  /*14da0*/  @!P3 LEA R8, P0, R11, R0, 0x2 ;  /* 0x000000000b08b211 */ /* 0x000fc600078010ff */
[----:B------:R2:W-:Y:S01]  /*14db0*/  @!P4 ST.E.64 [R2.64], R106 ;  /* 0x0000006a0200c985 */ /* 0x0005e2000c101b06 */
[----:B------:R-:W-:Y:S02]  /*14dc0*/  @!P3 LEA.HI.X R9, R11, R4, R14, 0x2, P0 ;  /* 0x000000040b09b211 */ /* 0x000fe400000f140e */
[C---:B------:R-:W-:Y:S02]  /*14dd0*/  IADD3 R14, R236.reuse, 0x50, RZ ;  /* 0x00000050ec0e7810 */ /* 0x040fe40007ffe0ff */
[C---:B----4-:R-:W-:Y:S01]  /*14de0*/  @!P2 LEA R6, P0, R13.reuse, R0, 0x2 ;  /* 0x000000000d06a211 */ /* 0x050fe200078010ff */
[----:B------:R4:W-:Y:S01]  /*14df0*/  @!P3 ST.E.64 [R8.64], R172 ;  /* 0x000000ac0800b985 */ /* 0x0009e2000c101b06 */
[----:B------:R-:W-:Y:S02]  /*14e00*/  SHF.R.S32.HI R14, RZ, 0x1f, R14 ;  /* 0x0000001fff0e7819 */ /* 0x000fe4000001140e */
[----:B------:R-:W-:Y:S02]  /*14e10*/  IADD3 R11, R236, 0x58, RZ ;  /* 0x00000058ec0b7810 */ /* 0x000fe40007ffe0ff */
[----:B------:R-:W-:-:S02]  /*14e20*/  @!P2 LEA.HI.X R7, R13, R4, R14, 0x2, P0 ;  /* 0x000000040d07a211 */ /* 0x000fc400000f140e */
[----:B------:R-:W-:-:S03]  /*14e30*/  SHF.R.S32.HI R11, RZ, 0x1f, R11 ;  /* 0x0000001fff0b7819 */ /* 0x000fc6000001140b */
[----:B------:R4:W-:Y:S01]  /*14e40*/  @!P2 ST.E.64 [R6.64], R170 ;  /* 0x000000aa0600a985 */ /* 0x0009e2000c101b06 */
[----:B--2---:R-:W-:-:S04]  /*14e50*/  @!P1 LEA R2, P0, R10, R0, 0x2 ;  /* 0x000000000a029211 */ /* 0x004fc800078010ff */
[----:B------:R-:W-:-:S05]  /*14e60*/  @!P1 LEA.HI.X R3, R10, R4, R11, 0x2, P0 ;  /* 0x000000040a039211 */ /* 0x000fca00000f140b */
[----:B------:R4:W-:Y:S04]  /*14e70*/  @!P1 ST.E.64 [R2.64], R84 ;  /* 0x0000005402009985 */ /* 0x0009e8000c101b06 */
.L_x_730:
[----:B------:R-:W-:Y:S05]  /*14e80*/  BSYNC B0 ;  /* 0x0000000000007941 */ /* 0x000fea0003800000 */
.L_x_729:
[----:B------:R-:W-:Y:S05]  /*14e90*/  BRA.DIV ~URZ, `(.L_x_731) ;  /* 0x000056b27f007947 */ /* 0x000fea000b800000 */
[----:B--2---:R2:W1:Y:S04]  /*14ea0*/  SHFL.IDX PT, R4, R5, 0x1, 0x1c1f ;  /* 0x003c1f0005047f89 */ /* 0x00446800000e0000 */
[----:B----4-:R2:W4:Y:S02]  /*14eb0*/  SHFL.IDX PT, R0, R12, 0x1, 0x1c1f ;  /* 0x003c1f000c007f89 */ /* 0x01052400000e0000 */
.L_x_837:
[----:B------:R-:W-:Y:S01]  /*14ec0*/  BSSY B0, `(.L_x_732) ;  /* 0x0000054000007945 */ /* 0x000fe20003800000 */
[----:B------:R-:W-:Y:S05]  /*14ed0*/  @P6 BRA `(.L_x_733) ;  /* 0x0000052000006947 */ /* 0x000fea0003800000 */
[C---:B------:R-:W-:Y:S02]  /*14ee0*/  ISETP.GE.AND P1, PT, R236.reuse, c[0x0][0x3c8], PT ;  /* 0x0000f200ec007a0c */ /* 0x040fe40003f26270 */
[C---:B------:R-:W-:Y:S02]  /*14ef0*/  IADD3 R10, R236.reuse, 0x8, RZ ;  /* 0x00000008ec0a7810 */ /* 0x040fe40007ffe0ff */
[----:B------:R-:W-:Y:S02]  /*14f00*/  IADD3 R13, R236, 0x10, RZ ;  /* 0x00000010ec0d7810 */ /* 0x000fe40007ffe0ff */
[----:B------:R-:W-:-:S02]  /*14f10*/  ISETP.GE.AND P0, PT, R10, c[0x0][0x3c8], PT ;  /* 0x0000f2000a007a0c */ /* 0x000fc40003f06270 */
[C---:B------:R-:W-:Y:S02]  /*14f20*/  IADD3 R9, R236.reuse, 0x18, RZ ;  /* 0x00000018ec097810 */ /* 0x040fe40007ffe0ff */
[----:B------:R-:W-:Y:S02]  /*14f30*/  SHF.R.S32.HI R6, RZ, 0x1f, R236 ;  /* 0x0000001fff067819 */ /* 0x000fe400000114ec */
[----:B------:R-:W-:Y:S02]  /*14f40*/  ISETP.GE.AND P3, PT, R13, c[0x0][0x3c8], PT ;  /* 0x0000f2000d007a0c */ /* 0x000fe40003f66270 */
[C---:B----4-:R-:W-:Y:S02]  /*14f50*/  @!P1 LEA R2, P2, R236.reuse, R0, 0x2 ;  /* 0x00000000ec029211 */ /* 0x050fe400078410ff */
[----:B------:R-:W-:Y:S02]  /*14f60*/  IADD3 R11, R236, 0x8, RZ ;  /* 0x00000008ec0b7810 */ /* 0x000fe40007ffe0ff */
[----:B------:R-:W-:-:S02]  /*14f70*/  ISETP.GE.AND P5, PT, R9, c[0x0][0x3c8], PT ;  /* 0x0000f20009007a0c */ /* 0x000fc40003fa6270 */
[----:B-1----:R-:W-:Y:S02]  /*14f80*/  @!P1 LEA.HI.X R3, R236, R4, R6, 0x2, P2 ;  /* 0x00000004ec039211 */ /* 0x002fe400010f1406 */
[----:B------:R-:W-:Y:S02]  /*14f90*/  SHF.R.S32.HI R11, RZ, 0x1f, R11 ;  /* 0x0000001fff0b7819 */ /* 0x000fe4000001140b */
[----:B------:R-:W-:Y:S01]  /*14fa0*/  @!P0 LEA R6, P2, R10, R0, 0x2 ;  /* 0x000000000a068211 */ /* 0x000fe200078410ff */
[----:B------:R1:W-:Y:S01]  /*14fb0*/  @!P1 ST.E.64 [R2.64], R144 ;  /* 0x0000009002009985 */ /* 0x0003e2000c101b06 */
[----:B------:R-:W-:Y:S02]  /*14fc0*/  IADD3 R8, R236, 0x20, RZ ;  /* 0x00000020ec087810 */ /* 0x000fe40007ffe0ff */
[----:B------:R-:W-:Y:S02]  /*14fd0*/  @!P0 LEA.HI.X R7, R10, R4, R11, 0x2, P2 ;  /* 0x000000040a078211 */ /* 0x000fe400010f140b */
[----:B------:R-:W-:-:S02]  /*14fe0*/  IADD3 R14, R236, 0x10, RZ ;  /* 0x00000010ec0e7810 */ /* 0x000fc40007ffe0ff */
[----:B------:R-:W-:Y:S01]  /*14ff0*/  ISETP.GE.AND P2, PT, R8, c[0x0][0x3c8], PT ;  /* 0x0000f20008007a0c */ /* 0x000fe20003f46270 */
[----:B------:R4:W-:Y:S01]  /*15000*/  @!P0 ST.E.64 [R6.64], R142 ;  /* 0x0000008e06008985 */ /* 0x0009e2000c101b06 */
[C---:B------:R-:W-:Y:S02]  /*15010*/  IADD3 R10, R236.reuse, 0x18, RZ ;  /* 0x00000018ec0a7810 */ /* 0x040fe40007ffe0ff */
[----:B------:R-:W-:Y:S02]  /*15020*/  IADD3 R11, R236, 0x28, RZ ;  /* 0x00000028ec0b7810 */ /* 0x000fe40007ffe0ff */
[----:B------:R-:W-:Y:S02]  /*15030*/  SHF.R.S32.HI R14, RZ, 0x1f, R14 ;  /* 0x0000001fff0e7819 */ /* 0x000fe4000001140e */
[----:B------:R-:W-:Y:S02]  /*15040*/  SHF.R.S32.HI R10, RZ, 0x1f, R10 ;  /* 0x0000001fff0a7819 */ /* 0x000fe4000001140a */
[----:B------:R-:W-:-:S02]  /*15050*/  ISETP.GE.AND P1, PT, R11, c[0x0][0x3c8], PT ;  /* 0x0000f2000b007a0c */ /* 0x000fc40003f26270 */
[C---:B------:R-:W-:Y:S02]  /*15060*/  IADD3 R17, R236.reuse, 0x40, RZ ;  /* 0x00000040ec117810 */ /* 0x040fe40007ffe0ff */
[C---:B------:R-:W-:Y:S02]  /*15070*/  IADD3 R15, R236.reuse, 0x30, RZ ;  /* 0x00000030ec0f7810 */ /* 0x040fe40007ffe0ff */
[----:B------:R-:W-:Y:S02]  /*15080*/  IADD3 R18, R236, 0x40, RZ ;  /* 0x00000040ec127810 */ /* 0x000fe40007ffe0ff */
[----:B------:R-:W-:Y:S02]  /*15090*/  SHF.R.S32.HI R15, RZ, 0x1f, R15 ;  /* 0x0000001fff0f7819 */ /* 0x000fe4000001140f */
[----:B------:R-:W-:Y:S02]  /*150a0*/  SHF.R.S32.HI R18, RZ, 0x1f, R18 ;  /* 0x0000001fff127819 */ /* 0x000fe40000011412 */
[----:B-1----:R-:W-:-:S02]  /*150b0*/  @!P3 LEA R2, P4, R13, R0, 0x2 ;  /* 0x000000000d02b211 */ /* 0x002fc400078810ff */
[C---:B------:R-:W-:Y:S02]  /*150c0*/  IADD3 R16, R236.reuse, 0x48, RZ ;  /* 0x00000048ec107810 */ /* 0x040fe40007ffe0ff */
[----:B------:R-:W-:Y:S02]  /*150d0*/  @!P3 LEA.HI.X R3, R13, R4, R14, 0x2, P4 ;  /* 0x000000040d03b211 */ /* 0x000fe400020f140e */
[C---:B------:R-:W-:Y:S02]  /*150e0*/  IADD3 R13, R236.reuse, 0x30, RZ ;  /* 0x00000030ec0d7810 */ /* 0x040fe40007ffe0ff */
[C---:B----4-:R-:W-:Y:S01]  /*150f0*/  @!P5 LEA R6, P0, R9.reuse, R0, 0x2 ;  /* 0x000000000906d211 */ /* 0x050fe200078010ff */
[----:B------:R1:W-:Y:S01]  /*15100*/  @!P3 ST.E.64 [R2.64], R146 ;  /* 0x000000920200b985 */ /* 0x0003e2000c101b06 */
[----:B------:R-:W-:Y:S02]  /*15110*/  IADD3 R14, R236, 0x28, RZ ;  /* 0x00000028ec0e7810 */ /* 0x000fe40007ffe0ff */
[----:B------:R-:W-:-:S02]  /*15120*/  @!P5 LEA.HI.X R7, R9, R4, R10, 0x2, P0 ;  /* 0x000000040907d211 */ /* 0x000fc400000f140a */
[C---:B------:R-:W-:Y:S02]  /*15130*/  IADD3 R9, R236.reuse, 0x20, RZ ;  /* 0x00000020ec097810 */ /* 0x040fe40007ffe0ff */
[----:B------:R-:W-:Y:S01]  /*15140*/  ISETP.GE.AND P0, PT, R13, c[0x0][0x3c8], PT ;  /* 0x0000f2000d007a0c */ /* 0x000fe20003f06270 */
[----:B------:R4:W-:Y:S01]  /*15150*/  @!P5 ST.E.64 [R6.64], R96 ;  /* 0x000000600600d985 */ /* 0x0009e2000c101b06 */
[----:B------:R-:W-:Y:S02]  /*15160*/  IADD3 R10, R236, 0x38, RZ ;  /* 0x00000038ec0a7810 */ /* 0x000fe40007ffe0ff */
[----:B------:R-:W-:Y:S02]  /*15170*/  SHF.R.S32.HI R9, RZ, 0x1f, R9 ;  /* 0x0000001fff097819 */ /* 0x000fe40000011409 */
[----:B------:R-:W-:Y:S02]  /*15180*/  ISETP.GE.AND P4, PT, R10, c[0x0][0x3c8], PT ;  /* 0x0000f2000a007a0c */ /* 0x000fe40003f86270 */
[----:B------:R-:W-:-:S02]  /*15190*/  SHF.R.S32.HI R14, RZ, 0x1f, R14 ;  /* 0x0000001fff0e7819 */ /* 0x000fc4000001140e */
[----:B------:R-:W-:Y:S02]  /*151a0*/  ISETP.GE.AND P5, PT, R17, c[0x0][0x3c8], PT ;  /* 0x0000f20011007a0c */ /* 0x000fe40003fa6270 */
[----:B------:R-:W-:Y:S02]  /*151b0*/  SHF.R.S32.HI R16, RZ, 0x1f, R16 ;  /* 0x0000001fff107819 */ /* 0x000fe40000011410 */
[----:B-1----:R-:W-:-:S04]  /*151c0*/  @!P2 LEA R2, P3, R8, R0, 0x2 ;  /* 0x000000000802a211 */ /* 0x002fc800078610ff */
[----:B------:R-:W-:Y:S02]  /*151d0*/  @!P2 LEA.HI.X R3, R8, R4, R9, 0x2, P3 ;  /* 0x000000040803a211 */ /* 0x000fe400018f1409 */
[----:B------:R-:W-:-:S03]  /*151e0*/  @!P1 LEA R8, P3, R11, R0, 0x2 ;  /* 0x000000000b089211 */ /* 0x000fc600078610ff */
[----:B------:R1:W-:Y:S01]  /*151f0*/  @!P2 ST.E.64 [R2.64], R110 ;  /* 0x0000006e0200a985 */ /* 0x0003e2000c101b06 */
[----:B------:R-:W-:Y:S02]  /*15200*/  @!P1 LEA.HI.X R9, R11, R4, R14, 0x2, P3 ;  /* 0x000000040b099211 */ /* 0x000fe400018f140e */
[C---:B------:R-:W-:Y:S02]  /*15210*/  IADD3 R14, R236.reuse, 0x48, RZ ;  /* 0x00000048ec0e7810 */ /* 0x040fe40007ffe0ff */
[C---:B----4-:R-:W-:Y:S01]  /*15220*/  @!P0 LEA R6, P2, R13.reuse, R0, 0x2 ;  /* 0x000000000d068211 */ /* 0x050fe200078410ff */
[----:B------:R4:W-:Y:S01]  /*15230*/  @!P1 ST.E.64 [R8.64], R136 ;  /* 0x0000008808009985 */ /* 0x0009e2000c101b06 */
[----:B------:R-:W-:Y:S02]  /*15240*/  IADD3 R11, R236, 0x38, RZ ;  /* 0x00000038ec0b7810 */ /* 0x000fe40007ffe0ff */
[----:B------:R-:W-:Y:S02]  /*15250*/  ISETP.GE.AND P3, PT, R14, c[0x0][0x3c8], PT ;  /* 0x0000f2000e007a0c */ /* 0x000fe40003f66270 */
[----:B------:R-:W-:-:S02]  /*15260*/  @!P0 LEA.HI.X R7, R13, R4, R15, 0x2, P2 ;  /* 0x000000040d078211 */ /* 0x000fc400010f140f */
[----:B------:R-:W-:Y:S02]  /*15270*/  SHF.R.S32.HI R11, RZ, 0x1f, R11 ;  /* 0x0000001fff0b7819 */ /* 0x000fe4000001140b */
[C---:B------:R-:W-:Y:S01]  /*15280*/  IADD3 R15, R236.reuse, 0x50, RZ ;  /* 0x00000050ec0f7810 */ /* 0x040fe20007ffe0ff */
[----:B------:R5:W-:Y:S01]  /*15290*/  @!P0 ST.E.64 [R6.64], R138 ;  /* 0x0000008a06008985 */ /* 0x000be2000c101b06 */
[----:B------:R-:W-:Y:S02]  /*152a0*/  IADD3 R13, R236, 0x58, RZ ;  /* 0x00000058ec0d7810 */ /* 0x000fe40007ffe0ff */
[----:B------:R-:W-:Y:S02]  /*152b0*/  ISETP.GE.AND P2, PT, R15, c[0x0][0x3c8], PT ;  /* 0x0000f2000f007a0c */ /* 0x000fe40003f46270 */
[----:B-1----:R-:W-:-:S04]  /*152c0*/  @!P4 LEA R2, P1, R10, R0, 0x2 ;  /* 0x000000000a02c211 */ /* 0x002fc800078210ff */
[----:B------:R-:W-:Y:S02]  /*152d0*/  @!P4 LEA.HI.X R3, R10, R4, R11, 0x2, P1 ;  /* 0x000000040a03c211 */ /* 0x000fe400008f140b */
[----:B------:R-:W-:Y:S02]  /*152e0*/  @!P5 LEA R10, P0, R17, R0, 0x2 ;  /* 0x00000000110ad211 */ /* 0x000fe400078010ff */
[----:B------:R-:W-:Y:S01]  /*152f0*/  ISETP.GE.AND P1, PT, R13, c[0x0][0x3c8], PT ;  /* 0x0000f2000d007a0c */ /* 0x000fe20003f26270 */
[----:B------:R1:W-:Y:S01]  /*15300*/  @!P4 ST.E.64 [R2.64], R140 ;  /* 0x0000008c0200c985 */ /* 0x0003e2000c101b06 */
[----:B------:R-:W-:Y:S02]  /*15310*/  @!P5 LEA.HI.X R11, R17, R4, R18, 0x2, P0 ;  /* 0x00000004110bd211 */ /* 0x000fe400000f1412 */
[----:B----4-:R-:W-:-:S03]  /*15320*/  @!P3 LEA R8, P0, R14, R0, 0x2 ;  /* 0x000000000e08b211 */ /* 0x010fc600078010ff */
[----:B------:R4:W-:Y:S01]  /*15330*/  @!P5 ST.E.64 [R10.64], R154 ;  /* 0x0000009a0a00d985 */ /* 0x0009e2000c101b06 */
[----:B------:R-:W-:Y:S02]  /*15340*/  @!P3 LEA.HI.X R9, R14, R4, R16, 0x2, P0 ;  /* 0x000000040e09b211 */ /* 0x000fe400000f1410 */
[C---:B------:R-:W-:Y:S02]  /*15350*/  IADD3 R16, R236.reuse, 0x50, RZ ;  /* 0x00000050ec107810 */ /* 0x040fe40007ffe0ff */
[C---:B-----5:R-:W-:Y:S01]  /*15360*/  @!P2 LEA R6, P0, R15.reuse, R0, 0x2 ;  /* 0x000000000f06a211 */ /* 0x060fe200078010ff */
[----:B------:R4:W-:Y:S01]  /*15370*/  @!P3 ST.E.64 [R8.64], R150 ;  /* 0x000000960800b985 */ /* 0x0009e2000c101b06 */
[----:B------:R-:W-:Y:S02]  /*15380*/  SHF.R.S32.HI R16, RZ, 0x1f, R16 ;  /* 0x0000001fff107819 */ /* 0x000fe40000011410 */
[----:B------:R-:W-:Y:S02]  /*15390*/  IADD3 R14, R236, 0x58, RZ ;  /* 0x00000058ec0e7810 */ /* 0x000fe40007ffe0ff */
[----:B------:R-:W-:-:S02]  /*153a0*/  @!P2 LEA.HI.X R7, R15, R4, R16, 0x2, P0 ;  /* 0x000000040f07a211 */ /* 0x000fc400000f1410 */
[----:B------:R-:W-:-:S03]  /*153b0*/  SHF.R.S32.HI R14, RZ, 0x1f, R14 ;  /* 0x0000001fff0e7819 */ /* 0x000fc6000001140e */
[----:B------:R4:W-:Y:S01]  /*153c0*/  @!P2 ST.E.64 [R6.64], R82 ;  /* 0x000000520600a985 */ /* 0x0009e2000c101b06 */
[----:B-1----:R-:W-:-:S04]  /*153d0*/  @!P1 LEA R2, P0, R13, R0, 0x2 ;  /* 0x000000000d029211 */ /* 0x002fc800078010ff */
[----:B------:R-:W-:-:S05]  /*153e0*/  @!P1 LEA.HI.X R3, R13, R4, R14, 0x2, P0 ;  /* 0x000000040d039211 */ /* 0x000fca00000f140e */
[----:B------:R4:W-:Y:S04]  /*153f0*/  @!P1 ST.E.64 [R2.64], R80 ;  /* 0x0000005002009985 */ /* 0x0009e8000c101b06 */
.L_x_733:
[----:B------:R-:W-:Y:S05]  /*15400*/  BSYNC B0 ;  /* 0x0000000000007941 */ /* 0x000fea0003800000 */
.L_x_732:
[----:B------:R-:W-:Y:S05]  /*15410*/  BRA.DIV ~URZ, `(.L_x_734) ;  /* 0x000052027f007947 */ /* 0x000fea000b800000 */
[----:B-1----:R1:W2:Y:S02]  /*15420*/  SHFL.IDX PT, R4, R5, 0x2, 0x1c1f ;  /* 0x005c1f0005047f89 */ /* 0x0022a400000e0000 */
.L_x_838:
[----:B------:R-:W-:Y:S05]  /*15430*/  BRA.DIV ~URZ, `(.L_x_735) ;  /* 0x000052527f007947 */ /* 0x000fea000b800000 */
[----:B----4-:R4:W1:Y:S02]  /*15440*/  SHFL.IDX PT, R0, R12, 0x2, 0x1c1f ;  /* 0x005c1f000c007f89 */ /* 0x01086400000e0000 */
.L_x_839:
[----:B------:R-:W-:Y:S01]  /*15450*/  LOP3.LUT P0, RZ, R198, 0x1, RZ, 0xc0, !PT ;  /* 0x00000001c6ff7812 */ /* 0x000fe2000780c0ff */
[----:B------:R-:W-:-:S12]  /*15460*/  BSSY B0, `(.L_x_736) ;  /* 0x0000054000007945 */ /* 0x000fd80003800000 */
[----:B------:R-:W-:Y:S05]  /*15470*/  @P0 BRA `(.L_x_737) ;  /* 0x0000052000000947 */ /* 0x000fea0003800000 */
[C---:B------:R-:W-:Y:S02]  /*15480*/  IADD3 R6, R236.reuse, 0x8, RZ ;  /* 0x00000008ec067810 */ /* 0x040fe40007ffe0ff */
[----:B------:R-:W-:Y:S02]  /*15490*/  ISETP.GE.AND P0, PT, R236, c[0x0][0x3c8], PT ;  /* 0x0000f200ec007a0c */ /* 0x000fe40003f06270 */
[----:B------:R-:W-:Y:S02]  /*154a0*/  ISETP.GE.AND P2, PT, R6, c[0x0][0x3c8], PT ;  /* 0x0000f20006007a0c */ /* 0x000fe40003f46270 */
[C---:B------:R-:W-:Y:S02]  /*154b0*/  IADD3 R16, R236.reuse, 0x10, RZ ;  /* 0x00000010ec107810 */ /* 0x040fe40007ffe0ff */
[----:B------:R-:W-:Y:S02]  /*154c0*/  IADD3 R10, R236, 0x18, RZ ;  /* 0x00000018ec0a7810 */ /* 0x000fe40007ffe0ff */
[----:B------:R-:W-:-:S02]  /*154d0*/  ISETP.GE.AND P4, PT, R16, c[0x0][0x3c8], PT ;  /* 0x0000f20010007a0c */ /* 0x000fc40003f86270 */
[----:B------:R-:W-:Y:S02]  /*154e0*/  IADD3 R7, R236, 0x8, RZ ;  /* 0x00000008ec077810 */ /* 0x000fe40007ffe0ff */
[----:B------:R-:W-:Y:S02]  /*154f0*/  ISETP.GE.AND P3, PT, R10, c[0x0][0x3c8], PT ;  /* 0x0000f2000a007a0c */ /* 0x000fe40003f66270 */
[-C--:B-1----:R-:W-:Y:S02]  /*15500*/  @!P0 LEA R2, P5, R236, R0.reuse, 0x2 ;  /* 0x00000000ec028211 */ /* 0x082fe400078a10ff */
[----:B------:R-:W-:Y:S02]  /*15510*/  SHF.R.S32.HI R11, RZ, 0x1f, R236 ;  /* 0x0000001fff0b7819 */ /* 0x000fe400000114ec */
[----:B------:R-:W-:Y:S02]  /*15520*/  SHF.R.S32.HI R7, RZ, 0x1f, R7 ;  /* 0x0000001fff077819 */ /* 0x000fe40000011407 */
[----:B------:R-:W-:-:S02]  /*15530*/  @!P2 LEA R8, P1, R6, R0, 0x2 ;  /* 0x000000000608a211 */ /* 0x000fc400078210ff */
[CC--:B--2---:R-:W-:Y:S02]  /*15540*/  @!P0 LEA.HI.X R3, R236.reuse, R4.reuse, R11, 0x2, P5 ;  /* 0x00000004ec038211 */ /* 0x0c4fe400028f140b */
[C---:B------:R-:W-:Y:S02]  /*15550*/  IADD3 R13, R236.reuse, 0x28, RZ ;  /* 0x00000028ec0d7810 */ /* 0x040fe40007ffe0ff */
[----:B------:R-:W-:Y:S01]  /*15560*/  IADD3 R14, R236, 0x20, RZ ;  /* 0x00000020ec0e7810 */ /* 0x000fe20007ffe0ff */
[----:B------:R1:W-:Y:S01]  /*15570*/  @!P0 ST.E.64 [R2.64], R34 ;  /* 0x0000002202008985 */ /* 0x0003e2000c101b06 */
[----:B------:R-:W-:Y:S02]  /*15580*/  @!P2 LEA.HI.X R9, R6, R4, R7, 0x2, P1 ;  /* 0x000000040609a211 */ /* 0x000fe400008f1407 */
[C---:B------:R-:W-:Y:S02]  /*15590*/  IADD3 R17, R236.reuse, 0x10, RZ ;  /* 0x00000010ec117810 */ /* 0x040fe40007ffe0ff */
[----:B------:R-:W-:Y:S01]  /*155a0*/  IADD3 R15, R236, 0x18, RZ ;  /* 0x00000018ec0f7810 */ /* 0x000fe20007ffe0ff */
[----:B------:R2:W-:Y:S01]  /*155b0*/  @!P2 ST.E.64 [R8.64], R36 ;  /* 0x000000240800a985 */ /* 0x0005e2000c101b06 */
[----:B------:R-:W-:-:S02]  /*155c0*/  ISETP.GE.AND P0, PT, R13, c[0x0][0x3c8], PT ;  /* 0x0000f2000d007a0c */ /* 0x000fc40003f06270 */
[----:B------:R-:W-:Y:S02]  /*155d0*/  ISETP.GE.AND P1, PT, R14, c[0x0][0x3c8], PT ;  /* 0x0000f2000e007a0c */ /* 0x000fe40003f26270 */
[----:B------:R-:W-:Y:S02]  /*155e0*/  @!P4 LEA R6, P5, R16, R0, 0x2 ;  /* 0x000000001006c211 */ /* 0x000fe400078a10ff */
[----:B------:R-:W-:Y:S02]  /*155f0*/  SHF.R.S32.HI R17, RZ, 0x1f, R17 ;  /* 0x0000001fff117819 */ /* 0x000fe40000011411 */
[----:B------:R-:W-:Y:S02]  /*15600*/  SHF.R.S32.HI R15, RZ, 0x1f, R15 ;  /* 0x0000001fff0f7819 */ /* 0x000fe4000001140f */
[----:B------:R-:W-:Y:S02]  /*15610*/  IADD3 R11, R236, 0x30, RZ ;  /* 0x00000030ec0b7810 */ /* 0x000fe40007ffe0ff */
[----:B------:R-:W-:-:S02]  /*15620*/  @!P4 LEA.HI.X R7, R16, R4, R17, 0x2, P5 ;  /* 0x000000041007c211 */ /* 0x000fc400028f1411 */
[----:B------:R-:W-:Y:S02]  /*15630*/  ISETP.GE.AND P6, PT, R11, c[0x0][0x3c8], PT ;  /* 0x0000f2000b007a0c */ /* 0x000fe40003fc6270 */
[C---:B------:R-:W-:Y:S01]  /*15640*/  IADD3 R16, R236.reuse, 0x20, RZ ;  /* 0x00000020ec107810 */ /* 0x040fe20007ffe0ff */
[----:B------:R5:W-:Y:S01]  /*15650*/  @!P4 ST.E.64 [R6.64], R38 ;  /* 0x000000260600c985 */ /* 0x000be2000c101b06 */
[----:B------:R-:W-:Y:S02]  /*15660*/  IADD3 R17, R236, 0x48, RZ ;  /* 0x00000048ec117810 */ /* 0x000fe40007ffe0ff */
[----:B------:R-:W-:Y:S02]  /*15670*/  SHF.R.S32.HI R16, RZ, 0x1f, R16 ;  /* 0x0000001fff107819 */ /* 0x000fe40000011410 */
[----:B-1----:R-:W-:Y:S02]  /*15680*/  @!P3 LEA R2, P2, R10, R0, 0x2 ;  /* 0x000000000a02b211 */ /* 0x002fe400078410ff */
[----:B------:R-:W-:-:S02]  /*15690*/  IADD3 R18, R236, 0x48, RZ ;  /* 0x00000048ec127810 */ /* 0x000fc40007ffe0ff */
[----:B------:R-:W-:Y:S02]  /*156a0*/  @!P3 LEA.HI.X R3, R10, R4, R15, 0x2, P2 ;  /* 0x000000040a03b211 */ /* 0x000fe400010f140f */
[C---:B------:R-:W-:Y:S02]  /*156b0*/  IADD3 R15, R236.reuse, 0x28, RZ ;  /* 0x00000028ec0f7810 */ /* 0x040fe40007ffe0ff */
[----:B------:R-:W-:Y:S01]  /*156c0*/  IADD3 R10, R236, 0x38, RZ ;  /* 0x00000038ec0a7810 */ /* 0x000fe20007ffe0ff */
[----:B------:R1:W-:Y:S01]  /*156d0*/  @!P3 ST.E.64 [R2.64], R40 ;  /* 0x000000280200b985 */ /* 0x0003e2000c101b06 */
[----:B------:R-:W-:Y:S02]  /*156e0*/  SHF.R.S32.HI R15, RZ, 0x1f, R15 ;  /* 0x0000001fff0f7819 */ /* 0x000fe4000001140f */
[----:B--2---:R-:W-:Y:S02]  /*156f0*/  @!P1 LEA R8, P5, R14, R0, 0x2 ;  /* 0x000000000e089211 */ /* 0x004fe400078a10ff */
[----:B------:R-:W-:-:S02]  /*15700*/  ISETP.GE.AND P4, PT, R10, c[0x0][0x3c8], PT ;  /* 0x0000f2000a007a0c */ /* 0x000fc40003f86270 */
[----:B------:R-:W-:Y:S02]  /*15710*/  @!P1 LEA.HI.X R9, R14, R4, R16, 0x2, P5 ;  /* 0x000000040e099211 */ /* 0x000fe400028f1410 */
[C---:B------:R-:W-:Y:S02]  /*15720*/  IADD3 R14, R236.reuse, 0x40, RZ ;  /* 0x00000040ec0e7810 */ /* 0x040fe40007ffe0ff */
[----:B------:R-:W-:Y:S01]  /*15730*/  IADD3 R16, R236, 0x40, RZ ;  /* 0x00000040ec107810 */ /* 0x000fe20007ffe0ff */
[----:B------:R-:W-:Y:S01]  /*15740*/  @!P1 ST.E.64 [R8.64], R64 ;  /* 0x0000004008009985 */ /* 0x000fe2000c101b06 */
[----:B------:R-:W-:Y:S02]  /*15750*/  ISETP.GE.AND P3, PT, R14, c[0x0][0x3c8], PT ;  /* 0x0000f2000e007a0c */ /* 0x000fe40003f66270 */
[----:B-----5:R-:W-:Y:S02]  /*15760*/  @!P6 LEA R6, P5, R11, R0, 0x2 ;  /* 0x000000000b06e211 */ /* 0x020fe400078a10ff */
[----:B------:R-:W-:-:S02]  /*15770*/  SHF.R.S32.HI R16, RZ, 0x1f, R16 ;  /* 0x0000001fff107819 */ /* 0x000fc40000011410 */
[----:B------:R-:W-:Y:S02]  /*15780*/  SHF.R.S32.HI R18, RZ, 0x1f, R18 ;  /* 0x0000001fff127819 */ /* 0x000fe40000011412 */
[----:B-1----:R-:W-:-:S04]  /*15790*/  @!P0 LEA R2, P2, R13, R0, 0x2 ;  /* 0x000000000d028211 */ /* 0x002fc800078410ff */
[-C--:B------:R-:W-:Y:S02]  /*157a0*/  @!P0 LEA.HI.X R3, R13, R4.reuse, R15, 0x2, P2 ;  /* 0x000000040d038211 */ /* 0x080fe400010f140f */
[C---:B------:R-:W-:Y:S02]  /*157b0*/  IADD3 R13, R236.reuse, 0x30, RZ ;  /* 0x00000030ec0d7810 */ /* 0x040fe40007ffe0ff */
[----:B------:R-:W-:Y:S01]  /*157c0*/  IADD3 R15, R236, 0x50, RZ ;  /* 0x00000050ec0f7810 */ /* 0x000fe20007ffe0ff */
[----:B------:R1:W-:Y:S01]  /*157d0*/  @!P0 ST.E.64 [R2.64], R42 ;  /* 0x0000002a02008985 */ /* 0x0003e2000c101b06 */
[----:B------:R-:W-:Y:S02]  /*157e0*/  SHF.R.S32.HI R13, RZ, 0x1f, R13 ;  /* 0x0000001fff0d7819 */ /* 0x000fe4000001140d */
[----:B------:R-:W-:Y:S02]  /*157f0*/  ISETP.GE.AND P2, PT, R17, c[0x0][0x3c8], PT ;  /* 0x0000f20011007a0c */ /* 0x000fe40003f46270 */
[----:B------:R-:W-:-:S02]  /*15800*/  @!P6 LEA.HI.X R7, R11, R4, R13, 0x2, P5 ;  /* 0x000000040b07e211 */ /* 0x000fc400028f140d */
[C---:B------:R-:W-:Y:S02]  /*15810*/  IADD3 R11, R236.reuse, 0x38, RZ ;  /* 0x00000038ec0b7810 */ /* 0x040fe40007ffe0ff */
[----:B------:R-:W-:Y:S01]  /*15820*/  IADD3 R13, R236, 0x58, RZ ;  /* 0x00000058ec0d7810 */ /* 0x000fe20007ffe0ff */
[----:B------:R2:W-:Y:S01]  /*15830*/  @!P6 ST.E.64 [R6.64], R44 ;  /* 0x0000002c0600e985 */ /* 0x0005e2000c101b06 */
[----:B------:R-:W-:Y:S02]  /*15840*/  SHF.R.S32.HI R11, RZ, 0x1f, R11 ;  /* 0x0000001fff0b7819 */ /* 0x000fe4000001140b */
[----:B------:R-:W-:Y:S02]  /*15850*/  ISETP.GE.AND P1, PT, R15, c[0x0][0x3c8], PT ;  /* 0x0000f2000f007a0c */ /* 0x000fe40003f26270 */
[----:B------:R-:W-:Y:S02]  /*15860*/  ISETP.GE.AND P0, PT, R13, c[0x0][0x3c8], PT ;  /* 0x0000f2000d007a0c */ /* 0x000fe40003f06270 */
[----:B-1----:R-:W-:-:S04]  /*15870*/  @!P4 LEA R2, P5, R10, R0, 0x2 ;  /* 0x000000000a02c211 */ /* 0x002fc800078a10ff */
[----:B------:R-:W-:Y:S02]  /*15880*/  @!P4 LEA.HI.X R3, R10, R4, R11, 0x2, P5 ;  /* 0x000000040a03c211 */ /* 0x000fe400028f140b */
[----:B------:R-:W-:-:S03]  /*15890*/  @!P3 LEA R10, P5, R14, R0, 0x2 ;  /* 0x000000000e0ab211 */ /* 0x000fc600078a10ff */
[----:B------:R1:W-:Y:S01]  /*158a0*/  @!P4 ST.E.64 [R2.64], R46 ;  /* 0x0000002e0200c985 */ /* 0x0003e2000c101b06 */
[----:B------:R-:W-:Y:S02]  /*158b0*/  @!P3 LEA.HI.X R11, R14, R4, R16, 0x2, P5 ;  /* 0x000000040e0bb211 */ /* 0x000fe400028f1410 */
[-C--:B------:R-:W-:Y:S02]  /*158c0*/  @!P2 LEA R8, P4, R17, R0.reuse, 0x2 ;  /* 0x000000001108a211 */ /* 0x080fe400078810ff */
[C---:B------:R-:W-:Y:S01]  /*158d0*/  IADD3 R16, R236.reuse, 0x50, RZ ;  /* 0x00000050ec107810 */ /* 0x040fe20007ffe0ff */
[----:B------:R3:W-:Y:S01]  /*158e0*/  @!P3 ST.E.64 [R10.64], R68 ;  /* 0x000000440a00b985 */ /* 0x0007e2000c101b06 */
[----:B------:R-:W-:Y:S02]  /*158f0*/  IADD3 R14, R236, 0x58, RZ ;  /* 0x00000058ec0e7810 */ /* 0x000fe40007ffe0ff */
[----:B--2---:R-:W-:Y:S02]  /*15900*/  @!P1 LEA R6, P5, R15, R0, 0x2 ;  /* 0x000000000f069211 */ /* 0x004fe400078a10ff */
[----:B------:R-:W-:-:S02]  /*15910*/  SHF.R.S32.HI R16, RZ, 0x1f, R16 ;  /* 0x0000001fff107819 */ /* 0x000fc40000011410 */
[-C--:B------:R-:W-:Y:S02]  /*15920*/  @!P2 LEA.HI.X R9, R17, R4.reuse, R18, 0x2, P4 ;  /* 0x000000041109a211 */ /* 0x080fe400020f1412 */
[----:B------:R-:W-:Y:S02]  /*15930*/  SHF.R.S32.HI R14, RZ, 0x1f, R14 ;  /* 0x0000001fff0e7819 */ /* 0x000fe4000001140e */
[----:B------:R-:W-:Y:S01]  /*15940*/  @!P1 LEA.HI.X R7, R15, R4, R16, 0x2, P5 ;  /* 0x000000040f079211 */ /* 0x000fe200028f1410 */
[----:B------:R3:W-:Y:S04]  /*15950*/  @!P2 ST.E.64 [R8.64], R60 ;  /* 0x0000003c0800a985 */ /* 0x0007e8000c101b06 */
[----:B------:R3:W-:Y:S01]  /*15960*/  @!P1 ST.E.64 [R6.64], R48 ;  /* 0x0000003006009985 */ /* 0x0007e2000c101b06 */
[----:B-1----:R-:W-:-:S04]  /*15970*/  @!P0 LEA R2, P4, R13, R0, 0x2 ;  /* 0x000000000d028211 */ /* 0x002fc800078810ff */
[----:B------:R-:W-:-:S05]  /*15980*/  @!P0 LEA.HI.X R3, R13, R4, R14, 0x2, P4 ;  /* 0x000000040d038211 */ /* 0x000fca00020f140e */
[----:B------:R3:W-:Y:S04]  /*15990*/  @!P0 ST.E.64 [R2.64], R26 ;  /* 0x0000001a02008985 */ /* 0x0007e8000c101b06 */
.L_x_737:
[----:B------:R-:W-:Y:S05]  /*159a0*/  BSYNC B0 ;  /* 0x0000000000007941 */ /* 0x000fea0003800000 */
.L_x_736:
[----:B------:R-:W-:Y:S05]  /*159b0*/  BRA.DIV ~URZ, `(.L_x_738) ;  /* 0x00004d427f007947 */ /* 0x000fea000b800000 */
[----:B--2---:R2:W3:Y:S04]  /*159c0*/  SHFL.IDX PT, R4, R5, 0x3, 0x1c1f ;  /* 0x007c1f0005047f89 */ /* 0x0044e800000e0000 */
[----:B-1----:R2:W1:Y:S02]  /*159d0*/  SHFL.IDX PT, R0, R12, 0x3, 0x1c1f ;  /* 0x007c1f000c007f89 */ /* 0x00246400000e0000 */
.L_x_840:
[----:B------:R-:W-:-:S13]  /*159e0*/  LOP3.LUT P0, RZ, R198, 0x2, RZ, 0xc0, !PT ;  /* 0x00000002c6ff7812 */ /* 0x000fda000780c0ff */
[----:B------:R-:W-:Y:S05]  /*159f0*/  @P0 BRA `(.L_x_726) ;  /* 0x0000124000000947 */ /* 0x000fea0003800000 */
[C---:B------:R-:W-:Y:S02]  /*15a00*/  ISETP.GE.AND P4, PT, R236.reuse, c[0x0][0x3c8], PT ;  /* 0x0000f200ec007a0c */ /* 0x040fe40003f86270 */
[C---:B---3--:R-:W-:Y:S02]  /*15a10*/  IADD3 R8, R236.reuse, 0x8, RZ ;  /* 0x00000008ec087810 */ /* 0x048fe40007ffe0ff */
[----:B--2-4-:R-:W-:Y:S02]  /*15a20*/  IADD3 R12, R236, 0x18, RZ ;  /* 0x00000018ec0c7810 */ /* 0x014fe40007ffe0ff */
[----:B------:R-:W-:Y:S02]  /*15a30*/  ISETP.GE.AND P3, PT, R8, c[0x0][0x3c8], PT ;  /* 0x0000f20008007a0c */ /* 0x000fe40003f66270 */
[----:B------:R-:W-:Y:S02]  /*15a40*/  ISETP.GE.AND P1, PT, R12, c[0x0][0x3c8], PT ;  /* 0x0000f2000c007a0c */ /* 0x000fe40003f26270 */
[----:B------:R-:W-:-:S02]  /*15a50*/  SHF.R.S32.HI R10, RZ, 0x1f, R236 ;  /* 0x0000001fff0a7819 */ /* 0x000fc400000114ec */
[C---:B------:R-:W-:Y:S02]  /*15a60*/  IADD3 R11, R236.reuse, 0x10, RZ ;  /* 0x00000010ec0b7810 */ /* 0x040fe40007ffe0ff */
[C---:B-1----:R-:W-:Y:S02]  /*15a70*/  @!P4 LEA R6, P6, R236.reuse, R0, 0x2 ;  /* 0x00000000ec06c211 */ /* 0x042fe400078c10ff */
[C---:B------:R-:W-:Y:S02]  /*15a80*/  IADD3 R9, R236.reuse, 0x8, RZ ;  /* 0x00000008ec097810 */ /* 0x040fe40007ffe0ff */
[----:B------:R-:W-:Y:S02]  /*15a90*/  @!P4 LEA.HI.X R7, R236, R4, R10, 0x2, P6 ;  /* 0x00000004ec07c211 */ /* 0x000fe400030f140a */
[----:B------:R-:W-:Y:S02]  /*15aa0*/  ISETP.GE.AND P2, PT, R11, c[0x0][0x3c8], PT ;  /* 0x0000f2000b007a0c */ /* 0x000fe40003f46270 */
[----:B------:R-:W-:Y:S01]  /*15ab0*/  SHF.R.S32.HI R9, RZ, 0x1f, R9 ;  /* 0x0000001fff097819 */ /* 0x000fe20000011409 */
[----:B------:R1:W-:Y:S01]  /*15ac0*/  @!P4 ST.E.64 [R6.64], R52 ;  /* 0x000000340600c985 */ /* 0x0003e2000c101b06 */
[----:B------:R-:W-:-:S02]  /*15ad0*/  @!P3 LEA R2, P5, R8, R0, 0x2 ;  /* 0x000000000802b211 */ /* 0x000fc400078a10ff */
[----:B------:R-:W-:Y:S02]  /*15ae0*/  IADD3 R5, R236, 0x20, RZ ;  /* 0x00000020ec057810 */ /* 0x000fe40007ffe0ff */
[----:B------:R-:W-:Y:S02]  /*15af0*/  @!P3 LEA.HI.X R3, R8, R4, R9, 0x2, P5 ;  /* 0x000000040803b211 */ /* 0x000fe400028f1409 */
[----:B------:R-:W-:Y:S02]  /*15b00*/  IADD3 R13, R236, 0x10, RZ ;  /* 0x00000010ec0d7810 */ /* 0x000fe40007ffe0ff */
[----:B------:R-:W-:Y:S01]  /*15b10*/  ISETP.GE.AND P0, PT, R5, c[0x0][0x3c8], PT ;  /* 0x0000f20005007a0c */ /* 0x000fe20003f06270 */
[----:B------:R2:W-:Y:S01]  /*15b20*/  @!P3 ST.E.64 [R2.64], R30 ;  /* 0x0000001e0200b985 */ /* 0x0005e2000c101b06 */
[----:B------:R-:W-:Y:S02]  /*15b30*/  @!P2 LEA R8, P3, R11, R0, 0x2 ;  /* 0x000000000b08a211 */ /* 0x000fe400078610ff */
[----:B------:R-:W-:-:S02]  /*15b40*/  SHF.R.S32.HI R13, RZ, 0x1f, R13 ;  /* 0x0000001fff0d7819 */ /* 0x000fc4000001140d */
[C---:B------:R-:W-:Y:S02]  /*15b50*/  IADD3 R14, R236.reuse, 0x28, RZ ;  /* 0x00000028ec0e7810 */ /* 0x040fe40007ffe0ff */
[----:B------:R-:W-:Y:S02]  /*15b60*/  @!P2 LEA.HI.X R9, R11, R4, R13, 0x2, P3 ;  /* 0x000000040b09a211 */ /* 0x000fe400018f140d */
[C---:B------:R-:W-:Y:S02]  /*15b70*/  IADD3 R13, R236.reuse, 0x18, RZ ;  /* 0x00000018ec0d7810 */ /* 0x040fe40007ffe0ff */
[----:B------:R-:W-:Y:S01]  /*15b80*/  IADD3 R11, R236, 0x20, RZ ;  /* 0x00000020ec0b7810 */ /* 0x000fe20007ffe0ff */
[----:B------:R-:W-:Y:S01]  /*15b90*/  @!P2 ST.E.64 [R8.64], R66 ;  /* 0x000000420800a985 */ /* 0x000fe2000c101b06 */
[----:B------:R-:W-:Y:S02]  /*15ba0*/  ISETP.GE.AND P5, PT, R14, c[0x0][0x3c8], PT ;  /* 0x0000f2000e007a0c */ /* 0x000fe40003fa6270 */
[----:B------:R-:W-:-:S02]  /*15bb0*/  IADD3 R10, R236, 0x30, RZ ;  /* 0x00000030ec0a7810 */ /* 0x000fc40007ffe0ff */
[----:B------:R-:W-:Y:S02]  /*15bc0*/  SHF.R.S32.HI R13, RZ, 0x1f, R13 ;  /* 0x0000001fff0d7819 */ /* 0x000fe4000001140d */
[----:B-1----:R-:W-:Y:S02]  /*15bd0*/  @!P1 LEA R6, P4, R12, R0, 0x2 ;  /* 0x000000000c069211 */ /* 0x002fe400078810ff */
[----:B------:R-:W-:Y:S02]  /*15be0*/  SHF.R.S32.HI R11, RZ, 0x1f, R11 ;  /* 0x0000001fff0b7819 */ /* 0x000fe4000001140b */
[C---:B------:R-:W-:Y:S02]  /*15bf0*/  IADD3 R16, R236.reuse, 0x28, RZ ;  /* 0x00000028ec107810 */ /* 0x040fe40007ffe0ff */
[----:B------:R-:W-:Y:S02]  /*15c00*/  IADD3 R15, R236, 0x40, RZ ;  /* 0x00000040ec0f7810 */ /* 0x000fe40007ffe0ff */
[----:B------:R-:W-:-:S02]  /*15c10*/  SHF.R.S32.HI R16, RZ, 0x1f, R16 ;  /* 0x0000001fff107819 */ /* 0x000fc40000011410 */
[----:B--2---:R-:W-:Y:S02]  /*15c20*/  @!P0 LEA R2, P6, R5, R0, 0x2 ;  /* 0x0000000005028211 */ /* 0x004fe400078c10ff */
[----:B------:R-:W-:Y:S02]  /*15c30*/  ISETP.GE.AND P2, PT, R15, c[0x0][0x3c8], PT ;  /* 0x0000f2000f007a0c */ /* 0x000fe40003f46270 */
[----:B------:R-:W-:Y:S02]  /*15c40*/  P2R R3, PR, RZ, 0x10 ;  /* 0x00000010ff037803 */ /* 0x000fe40000000000 */
[----:B------:R-:W-:Y:S02]  /*15c50*/  ISETP.GE.AND P4, PT, R10, c[0x0][0x3c8], PT ;  /* 0x0000f2000a007a0c */ /* 0x000fe40003f86270 */
[----:B------:R-:W-:Y:S02]  /*15c60*/  ISETP.NE.AND P3, PT, R3, RZ, PT ;  /* 0x000000ff0300720c */ /* 0x000fe40003f65270 */
[----:B------:R-:W-:-:S02]  /*15c70*/  @!P0 LEA.HI.X R3, R5, R4, R11, 0x2, P6 ;  /* 0x0000000405038211 */ /* 0x000fc400030f140b */
[----:B------:R-:W-:Y:S02]  /*15c80*/  @!P1 LEA.HI.X R7, R12, R4, R13, 0x2, P3 ;  /* 0x000000040c079211 */ /* 0x000fe400018f140d */
[C---:B------:R-:W-:Y:S02]  /*15c90*/  IADD3 R12, R236.reuse, 0x38, RZ ;  /* 0x00000038ec0c7810 */ /* 0x040fe40007ffe0ff */
[----:B------:R-:W-:Y:S01]  /*15ca0*/  IADD3 R11, R236, 0x30, RZ ;  /* 0x00000030ec0b7810 */ /* 0x000fe20007ffe0ff */
[----:B------:R1:W-:Y:S01]  /*15cb0*/  @!P1 ST.E.64 [R6.64], R56 ;  /* 0x0000003806009985 */ /* 0x0003e2000c101b06 */
[----:B------:R-:W-:Y:S02]  /*15cc0*/  ISETP.GE.AND P3, PT, R12, c[0x0][0x3c8], PT ;  /* 0x0000f2000c007a0c */ /* 0x000fe40003f66270 */
[----:B------:R-:W-:Y:S01]  /*15cd0*/  SHF.R.S32.HI R11, RZ, 0x1f, R11 ;  /* 0x0000001fff0b7819 */ /* 0x000fe2000001140b */
[----:B------:R2:W-:Y:S01]  /*15ce0*/  @!P0 ST.E.64 [R2.64], R32 ;  /* 0x0000002002008985 */ /* 0x0005e2000c101b06 */
[----:B------:R-:W-:-:S02]  /*15cf0*/  IADD3 R13, R236, 0x48, RZ ;  /* 0x00000048ec0d7810 */ /* 0x000fc40007ffe0ff */
[----:B------:R-:W-:Y:S02]  /*15d00*/  IADD3 R5, R236, 0x50, RZ ;  /* 0x00000050ec057810 */ /* 0x000fe40007ffe0ff */
[----:B------:R-:W-:Y:S02]  /*15d10*/  ISETP.GE.AND P1, PT, R13, c[0x0][0x3c8], PT ;  /* 0x0000f2000d007a0c */ /* 0x000fe40003f26270 */
[----:B-1----:R-:W-:-:S04]  /*15d20*/  @!P5 LEA R6, P0, R14, R0, 0x2 ;  /* 0x000000000e06d211 */ /* 0x002fc800078010ff */
[----:B------:R-:W-:Y:S02]  /*15d30*/  @!P5 LEA.HI.X R7, R14, R4, R16, 0x2, P0 ;  /* 0x000000040e07d211 */ /* 0x000fe400000f1410 */
[----:B--2---:R-:W-:Y:S02]  /*15d40*/  @!P4 LEA R2, P6, R10, R0, 0x2 ;  /* 0x000000000a02c211 */ /* 0x004fe400078c10ff */
[----:B------:R-:W-:Y:S01]  /*15d50*/  IADD3 R14, R236, 0x38, RZ ;  /* 0x00000038ec0e7810 */ /* 0x000fe20007ffe0ff */
[----:B------:R-:W-:Y:S01]  /*15d60*/  @!P5 ST.E.64 [R6.64], R54 ;  /* 0x000000360600d985 */ /* 0x000fe2000c101b06 */
[----:B------:R-:W-:Y:S02]  /*15d70*/  @!P4 LEA.HI.X R3, R10, R4, R11, 0x2, P6 ;  /* 0x000000040a03c211 */ /* 0x000fe400030f140b */
[----:B------:R-:W-:Y:S02]  /*15d80*/  @!P3 LEA R10, P5, R12, R0, 0x2 ;  /* 0x000000000c0ab211 */ /* 0x000fe400078a10ff */
[----:B------:R-:W-:Y:S01]  /*15d90*/  ISETP.GE.AND P0, PT, R5, c[0x0][0x3c8], PT ;  /* 0x0000f20005007a0c */ /* 0x000fe20003f06270 */
[----:B------:R1:W-:Y:S01]  /*15da0*/  @!P4 ST.E.64 [R2.64], R58 ;  /* 0x0000003a0200c985 */ /* 0x0003e2000c101b06 */
[----:B------:R-:W-:-:S02]  /*15db0*/  SHF.R.S32.HI R14, RZ, 0x1f, R14 ;  /* 0x0000001fff0e7819 */ /* 0x000fc4000001140e */
[----:B------:R-:W-:Y:S02]  /*15dc0*/  IADD3 R16, R236, 0x40, RZ ;  /* 0x00000040ec107810 */ /* 0x000fe40007ffe0ff */
[----:B------:R-:W-:Y:S02]  /*15dd0*/  @!P2 LEA R8, P6, R15, R0, 0x2 ;  /* 0x000000000f08a211 */ /* 0x000fe400078c10ff */
[----:B------:R-:W-:-:S04]  /*15de0*/  SHF.R.S32.HI R16, RZ, 0x1f, R16 ;  /* 0x0000001fff107819 */ /* 0x000fc80000011410 */
[----:B------:R-:W-:Y:S02]  /*15df0*/  @!P2 LEA.HI.X R9, R15, R4, R16, 0x2, P6 ;  /* 0x000000040f09a211 */ /* 0x000fe400030f1410 */
[----:B-1----:R-:W-:Y:S02]  /*15e00*/  P2R R2, PR, RZ, 0x20 ;  /* 0x00000020ff027803 */ /* 0x002fe40000000000 */
[----:B------:R-:W-:Y:S02]  /*15e10*/  @!P1 LEA R6, P5, R13, R0, 0x2 ;  /* 0x000000000d069211 */ /* 0x000fe400078a10ff */
[----:B------:R-:W-:-:S04]  /*15e20*/  ISETP.NE.AND P4, PT, R2, RZ, PT ;  /* 0x000000ff0200720c */ /* 0x000fc80003f85270 */
[----:B------:R-:W-:Y:S02]  /*15e30*/  @!P3 LEA.HI.X R11, R12, R4, R14, 0x2, P4 ;  /* 0x000000040c0bb211 */ /* 0x000fe400020f140e */
[C---:B------:R-:W-:Y:S02]  /*15e40*/  IADD3 R14, R236.reuse, 0x48, RZ ;  /* 0x00000048ec0e7810 */ /* 0x040fe40007ffe0ff */
[----:B------:R-:W-:Y:S01]  /*15e50*/  IADD3 R12, R236, 0x50, RZ ;  /* 0x00000050ec0c7810 */ /* 0x000fe20007ffe0ff */
[----:B------:R1:W-:Y:S01]  /*15e60*/  @!P3 ST.E.64 [R10.64], R72 ;  /* 0x000000480a00b985 */ /* 0x0003e2000c101b06 */
[----:B------:R-:W-:Y:S02]  /*15e70*/  SHF.R.S32.HI R14, RZ, 0x1f, R14 ;  /* 0x0000001fff0e7819 */ /* 0x000fe4000001140e */
[----:B------:R-:W-:Y:S01]  /*15e80*/  SHF.R.S32.HI R12, RZ, 0x1f, R12 ;  /* 0x0000001fff0c7819 */ /* 0x000fe2000001140c */
[----:B------:R1:W-:Y:S01]  /*15e90*/  @!P2 ST.E.64 [R8.64], R70 ;  /* 0x000000460800a985 */ /* 0x0003e2000c101b06 */
[----:B------:R-:W-:-:S02]  /*15ea0*/  @!P0 LEA R2, P4, R5, R0, 0x2 ;  /* 0x0000000005028211 */ /* 0x000fc400078810ff */
[-C--:B------:R-:W-:Y:S02]  /*15eb0*/  @!P1 LEA.HI.X R7, R13, R4.reuse, R14, 0x2, P5 ;  /* 0x000000040d079211 */ /* 0x080fe400028f140e */
[----:B------:R-:W-:Y:S02]  /*15ec0*/  @!P0 LEA.HI.X R3, R5, R4, R12, 0x2, P4 ;  /* 0x0000000405038211 */ /* 0x000fe400020f140c */
[----:B------:R-:W-:Y:S01]  /*15ed0*/  IADD3 R5, R236, 0x58, RZ ;  /* 0x00000058ec057810 */ /* 0x000fe20007ffe0ff */
[----:B------:R1:W-:Y:S04]  /*15ee0*/  @!P1 ST.E.64 [R6.64], R62 ;  /* 0x0000003e06009985 */ /* 0x0003e8000c101b06 */
[----:B------:R1:W-:Y:S01]  /*15ef0*/  @!P0 ST.E.64 [R2.64], R50 ;  /* 0x0000003202008985 */ /* 0x0003e2000c101b06 */
[----:B------:R-:W-:-:S13]  /*15f00*/  ISETP.GE.AND P0, PT, R5, c[0x0][0x3c8], PT ;  /* 0x0000f20005007a0c */ /* 0x000fda0003f06270 */
[----:B------:R-:W-:Y:S05]  /*15f10*/  @P0 BRA `(.L_x_726) ;  /* 0x00000d2000000947 */ /* 0x000fea0003800000 */
[----:B------:R-:W-:Y:S02]  /*15f20*/  IADD3 R12, R236, 0x58, RZ ;  /* 0x00000058ec0c7810 */ /* 0x000fe40007ffe0ff */
[----:B-1----:R-:W-:Y:S02]  /*15f30*/  LEA R2, P0, R5, R0, 0x2 ;  /* 0x0000000005027211 */ /* 0x002fe400078010ff */
[----:B------:R-:W-:-:S04]  /*15f40*/  SHF.R.S32.HI R12, RZ, 0x1f, R12 ;  /* 0x0000001fff0c7819 */ /* 0x000fc8000001140c */
[----:B------:R-:W-:-:S05]  /*15f50*/  LEA.HI.X R3, R5, R4, R12, 0x2, P0 ;  /* 0x0000000405037211 */ /* 0x000fca00000f140c */
[----:B------:R1:W-:Y:S01]  /*15f60*/  ST.E.64 [R2.64], R28 ;  /* 0x0000001c02007985 */ /* 0x0003e2000c101b06 */
[----:B------:R-:W-:Y:S05]  /*15f70*/  BRA `(.L_x_726) ;  /* 0x00000cc000007947 */ /* 0x000fea0003800000 */
.L_x_711:
[----:B-1----:R-:W3:Y:S04]  /*15f80*/  LDL.LU R7, [R1+0x28] ;  /* 0x0000280001077983 */ /* 0x002ee80000300800 */
[----:B--2---:R-:W2:Y:S01]  /*15f90*/  LDL R6, [R1+0xc] ;  /* 0x00000c0001067983 */ /* 0x004ea20000100800 */
[----:B------:R-:W-:Y:S01]  /*15fa0*/  ISETP.NE.U32.AND P0, PT, RZ, c[0x0][0x508], PT ;  /* 0x00014200ff007a0c */ /* 0x000fe20003f05070 */
[----:B------:R-:W-:Y:S01]  /*15fb0*/  IMAD.MOV.U32 R4, RZ, RZ, 0x4 ;  /* 0x00000004ff047424 */ /* 0x000fe200078e00ff */
[----:B------:R-:W-:Y:S01]  /*15fc0*/  ISETP.NE.U32.AND P2, PT, RZ, c[0x0][0x500], PT ;  /* 0x00014000ff007a0c */ /* 0x000fe20003f45070 */
[----:B------:R-:W-:Y:S01]  /*15fd0*/  IMAD.MOV.U32 R20, RZ, RZ, c[0x0][0x388] ;  /* 0x0000e200ff147624 */ /* 0x000fe200078e00ff */
[----:B------:R-:W-:Y:S01]  /*15fe0*/  ISETP.NE.AND.EX P0, PT, RZ, c[0x0][0x50c], PT, P0 ;  /* 0x00014300ff007a0c */ /* 0x000fe20003f05300 */
[----:B------:R-:W-:Y:S01]  /*15ff0*/  IMAD.MOV.U32 R0, RZ, RZ, RZ ;  /* 0x000000ffff007224 */ /* 0x000fe200078e00ff */
[----:B------:R-:W-:Y:S01]  /*16000*/  ISETP.NE.AND.EX P2, PT, RZ, c[0x0][0x504], PT, P2 ;  /* 0x00014100ff007a0c */ /* 0x000fe20003f45320 */
[----:B--2---:R-:W-:-:S10]  /*16010*/  IMAD.WIDE R2, R6, R4, c[0x0][0x500] ;  /* 0x0001400006027625 */ /* 0x004fd400078e0204 */
[----:B------:R-:W-:Y:S02]  /*16020*/  @P0 IMAD.WIDE R4, R6, R4, c[0x0][0x508] ;  /* 0x0001420006040625 */ /* 0x000fe400078e0204 */
[----:B------:R1:W5:Y:S04]  /*16030*/  @P2 LDG.E R0, [R2.64] ;  /* 0x0000000602002981 */ /* 0x000368000c1e1900 */
[----:B------:R1:W5:Y:S01]  /*16040*/  @P0 LDG.E R20, [R4.64] ;  /* 0x0000000604140981 */ /* 0x000362000c1e1900 */
[----:B---3--:R-:W-:-:S04]  /*16050*/  ISETP.NE.AND P1, PT, R7, RZ, PT ;  /* 0x000000ff0700720c */ /* 0x008fc80003f25270 */
[----:B------:R-:W-:Y:S01]  /*16060*/  SEL R19, R7, c[0x0][0x3d4], P1 ;  /* 0x0000f50007137a07 */ /* 0x000fe20000800000 */
[----:B------:R-:W-:Y:S05]  /*16070*/  @P0 BRA `(.L_x_739) ;  /* 0x0000004000000947 */ /* 0x000fea0003800000 */
[----:B------:R-:W-:Y:S05]  /*16080*/  @!P2 BRA `(.L_x_739) ;  /* 0x000000300000a947 */ /* 0x000fea0003800000 */
[----:B-1----:R1:W2:Y:S04]  /*16090*/  LDG.E R4, [R2.64] ;  /* 0x0000000602047981 */ /* 0x0022a8000c1e1900 */
[----:B-1----:R-:W2:Y:S02]  /*160a0*/  LDG.E R2, [R2.64+0x4] ;  /* 0x0000040602027981 */ /* 0x002ea4000c1e1900 */
[----:B--2--5:R-:W-:Y:S02]  /*160b0*/  IADD3 R20, -R4, R2, RZ ;  /* 0x0000000204147210 */ /* 0x024fe40007ffe1ff */
.L_x_739:
[----:B-1----:R-:W2:Y:S01]  /*160c0*/  LDL.LU R4, [R1+0x8] ;  /* 0x0000080001047983 */ /* 0x002ea20000300800 */
[----:B------:R-:W-:Y:S01]  /*160d0*/  SHF.R.S32.HI R2, RZ, 0x1f, R6 ;  /* 0x0000001fff027819 */ /* 0x000fe20000011406 */
[----:B------:R-:W-:Y:S01]  /*160e0*/  BSSY B0, `(.L_x_740) ;  /* 0x0000038000007945 */ /* 0x000fe20003800000 */
[----:B-----5:R-:W-:Y:S01]  /*160f0*/  SHF.R.S32.HI R18, RZ, 0x1f, R0 ;  /* 0x0000001fff127819 */ /* 0x020fe20000011400 */
[----:B------:R-:W1:Y:S01]  /*16100*/  S2R R3, SR_TID.X ;  /* 0x0000000000037919 */ /* 0x000e620000002100 */
[----:B------:R-:W-:-:S02]  /*16110*/  SEL R13, R6, RZ, !P2 ;  /* 0x000000ff060d7207 */ /* 0x000fc40005000000 */
[----:B------:R-:W-:Y:S02]  /*16120*/  SEL R21, R2, RZ, !P2 ;  /* 0x000000ff02157207 */ /* 0x000fe40005000000 */
[----:B-1----:R-:W-:Y:S02]  /*16130*/  ISETP.GT.AND P0, PT, R3, 0x7f, PT ;  /* 0x0000007f0300780c */ /* 0x002fe40003f04270 */
[----:B--2---:R-:W-:-:S11]  /*16140*/  LOP3.LUT R12, R4, 0xffff, RZ, 0xc0, !PT ;  /* 0x0000ffff040c7812 */ /* 0x004fd600078ec0ff */
[----:B------:R-:W-:Y:S05]  /*16150*/  @P0 BRA `(.L_x_741) ;  /* 0x0000030000000947 */ /* 0x000fea0003800000 */
[----:B------:R-:W-:Y:S01]  /*16160*/  IMAD R2, R20, c[0x0][0x4e8], RZ ;  /* 0x00013a0014027a24 */ /* 0x000fe200078e02ff */
[----:B------:R-:W-:-:S04]  /*16170*/  IADD3 R16, R252, R3, RZ ;  /* 0x00000003fc107210 */ /* 0x000fc80007ffe0ff */
        /* <DEDUP_REMOVED lines=24> */
[----:B------:R-:W-:Y:S02]  /*16300*/  IADD3.X R9, R7, R9, R18, P1, P0 ;  /* 0x0000000907097210 */ /* 0x000fe40000fe0412 */
[----:B--2---:R-:W-:-:S05]  /*16310*/  SEL R3, R22, RZ, P2 ;  /* 0x000000ff16037207 */ /* 0x004fca0001000000 */
[-C--:B-----5:R-:W-:Y:S02]  /*16320*/  IMAD R8, R15, R3.reuse, RZ ;  /* 0x000000030f087224 */ /* 0x0a0fe400078e02ff */
[----:B------:R-:W-:-:S04]  /*16330*/  IMAD.WIDE.U32 R4, R14, R3, RZ ;  /* 0x000000030e047225 */ /* 0x000fc800078e00ff */
[----:B------:R-:W-:Y:S01]  /*16340*/  IMAD R3, R6, c[0x0][0x4e8], R16 ;  /* 0x00013a0006037a24 */ /* 0x000fe200078e0210 */
        /* <DEDUP_REMOVED lines=17> */
.L_x_741:
[----:B------:R-:W-:Y:S05]  /*16460*/  BSYNC B0 ;  /* 0x0000000000007941 */ /* 0x000fea0003800000 */
.L_x_740:
[----:B------:R-:W-:-:S13]  /*16470*/  ISETP.GT.AND P0, PT, R19, 0x1, PT ;  /* 0x000000011300780c */ /* 0x000fda0003f04270 */
[----:B------:R-:W-:Y:S05]  /*16480*/  @P0 BRA `(.L_x_726) ;  /* 0x000007b000000947 */ /* 0x000fea0003800000 */
[----:B-1----:R-:W-:Y:S01]  /*16490*/  MOV R2, c[0x0][0x4e8] ;  /* 0x00013a0000027a02 */ /* 0x002fe20000000f00 */
[----:B------:R-:W-:Y:S02]  /*164a0*/  IMAD R4, R18, c[0x0][0x3a0], RZ ;  /* 0x0000e80012047a24 */ /* 0x000fe400078e02ff */
[----:B------:R-:W-:Y:S01]  /*164b0*/  IMAD R5, R21, c[0x0][0x3f0], RZ ;  /* 0x0000fc0015057a24 */ /* 0x000fe200078e02ff */
[----:B------:R-:W-:Y:S01]  /*164c0*/  ISETP.NE.AND P0, PT, R2, 0x1, PT ;  /* 0x000000010200780c */ /* 0x000fe20003f05270 */
[----:B------:R-:W-:-:S04]  /*164d0*/  IMAD.WIDE.U32 R2, R0, c[0x0][0x3a0], RZ ;  /* 0x0000e80000027a25 */ /* 0x000fc800078e00ff */
[----:B------:R-:W-:Y:S01]  /*164e0*/  IMAD R0, R0, c[0x0][0x3a4], R4 ;  /* 0x0000e90000007a24 */ /* 0x000fe200078e0204 */
[----:B------:R-:W-:Y:S01]  /*164f0*/  IADD3 R4, R240, R252, RZ ;  /* 0x000000fcf0047210 */ /* 0x000fe20007ffe0ff */
[----:B------:R-:W-:-:S03]  /*16500*/  IMAD R7, R13, c[0x0][0x3f4], R5 ;  /* 0x0000fd000d077a24 */ /* 0x000fc600078e0205 */
[----:B------:R-:W-:Y:S02]  /*16510*/  IADD3 R3, R3, R0, RZ ;  /* 0x0000000003037210 */ /* 0x000fe40007ffe0ff */
[----:B------:R-:W-:Y:S01]  /*16520*/  MOV R0, R4 ;  /* 0x0000000400007202 */ /* 0x000fe20000000f00 */
        /* <DEDUP_REMOVED lines=22> */
.L_x_841:
[----:B------:R-:W-:Y:S05]  /*16690*/  BRA.DIV ~URZ, `(.L_x_743) ;  /* 0x000041a27f007947 */ /* 0x000fea000b800000 */
[----:B------:R3:W4:Y:S02]  /*166a0*/  SHFL.IDX PT, R0, R12, RZ, 0x1c1f ;  /* 0x001c1fff0c007589 */ /* 0x00072400000e0000 */
.L_x_842:
[----:B------:R-:W-:Y:S01]  /*166b0*/  IMAD R11, R20, c[0x0][0x4e8], RZ ;  /* 0x00013a00140b7a24 */ /* 0x000fe200078e02ff */
        /* <DEDUP_REMOVED lines=19> */
.L_x_745:
[----:B------:R-:W-:Y:S05]  /*167f0*/  BSYNC B0 ;  /* 0x0000000000007941 */ /* 0x000fea0003800000 */
.L_x_744:
[----:B------:R-:W-:Y:S05]  /*16800*/  BRA.DIV ~URZ, `(.L_x_746) ;  /* 0x000040a27f007947 */ /* 0x000fea000b800000 */
[----:B--2---:R2:W1:Y:S04]  /*16810*/  SHFL.IDX PT, R4, R5, 0x1, 0x1c1f ;  /* 0x003c1f0005047f89 */ /* 0x00446800000e0000 */
[----:B----4-:R2:W4:Y:S02]  /*16820*/  SHFL.IDX PT, R0, R12, 0x1, 0x1c1f ;  /* 0x003c1f000c007f89 */ /* 0x01052400000e0000 */
.L_x_843:
        /* <DEDUP_REMOVED lines=19> */
.L_x_748:
[----:B------:R-:W-:Y:S05]  /*16960*/  BSYNC B0 ;  /* 0x0000000000007941 */ /* 0x000fea0003800000 */
.L_x_747:
[----:B------:R-:W-:Y:S05]  /*16970*/  BRA.DIV ~URZ, `(.L_x_749) ;  /* 0x000040027f007947 */ /* 0x000fea000b800000 */
[----:B-1----:R1:W2:Y:S02]  /*16980*/  SHFL.IDX PT, R4, R5, 0x2, 0x1c1f ;  /* 0x005c1f0005047f89 */ /* 0x0022a400000e0000 */
.L_x_844:
[----:B------:R-:W-:Y:S05]  /*16990*/  BRA.DIV ~URZ, `(.L_x_750) ;  /* 0x000040527f007947 */ /* 0x000fea000b800000 */
[----:B----4-:R4:W1:Y:S02]  /*169a0*/  SHFL.IDX PT, R0, R12, 0x2, 0x1c1f ;  /* 0x005c1f000c007f89 */ /* 0x01086400000e0000 */
.L_x_845:
        /* <DEDUP_REMOVED lines=19> */
.L_x_752:
[----:B------:R-:W-:Y:S05]  /*16ae0*/  BSYNC B0 ;  /* 0x0000000000007941 */ /* 0x000fea0003800000 */
.L_x_751:
[----:B------:R-:W-:Y:S05]  /*16af0*/  BRA.DIV ~URZ, `(.L_x_753) ;  /* 0x00003f627f007947 */ /* 0x000fea000b800000 */
[----:B--2---:R2:W3:Y:S04]  /*16b00*/  SHFL.IDX PT, R4, R5, 0x3, 0x1c1f ;  /* 0x007c1f0005047f89 */ /* 0x0044e800000e0000 */
[----:B-1----:R2:W1:Y:S02]  /*16b10*/  SHFL.IDX PT, R0, R12, 0x3, 0x1c1f ;  /* 0x007c1f000c007f89 */ /* 0x00246400000e0000 */
.L_x_846:
        /* <DEDUP_REMOVED lines=18> */
.L_x_726:
[----:B------:R-:W-:Y:S05]  /*16c40*/  BSYNC B1 ;  /* 0x0000000000017941 */ /* 0x000fea0003800000 */
.L_x_710:
[----:B-1--4-:R-:W4:Y:S02]  /*16c50*/  LDL R0, [R1+0x34] ;  /* 0x0000340001007983 */ /* 0x012f240000100800 */
[----:B----4-:R-:W-:-:S13]  /*16c60*/  ISETP.NE.AND P0, PT, R0, RZ, PT ;  /* 0x000000ff0000720c */ /* 0x010fda0003f05270 */
[----:B------:R-:W-:Y:S01]  /*16c70*/  @P0 WARPSYNC 0xffffffff ;  /* 0xffffffff00000948 */ /* 0x000fe20003800000 */
[----:B------:R-:W-:Y:S06]  /*16c80*/  @P0 BAR.SYNC.DEFER_BLOCKING 0x5, 0x80 ;  /* 0x0142000000000b1d */ /* 0x000fec0000010000 */
[----:B--23--:R-:W1:Y:S04]  /*16c90*/  @P0 LDS.128 R4, [0xc080] ;  /* 0x00c08000ff040984 */ /* 0x00ce680000000c00 */
[----:B-1----:R1:W-:Y:S04]  /*16ca0*/  @P0 STL.64 [R1], R4 ;  /* 0x0000000401000387 */ /* 0x0023e80000100a00 */
[----:B------:R1:W-:Y:S04]  /*16cb0*/  @P0 STL.64 [R1+0x8], R6 ;  /* 0x0000080601000387 */ /* 0x0003e80000100a00 */
[----:B------:R-:W-:Y:S06]  /*16cc0*/  @P0 BAR.ARV 0x4, 0x80 ;  /* 0x0102000000000b1d */ /* 0x000fec0000002000 */
[----:B------:R-:W-:Y:S05]  /*16cd0*/  @P0 BRA `(.L_x_754) ;  /* 0x0000104000000947 */ /* 0x000fea0003800000 */
[----:B------:R-:W2:Y:S01]  /*16ce0*/  S2R R0, SR_TID.X ;  /* 0x0000000000007919 */ /* 0x000ea20000002100 */
[----:B-1----:R-:W-:Y:S01]  /*16cf0*/  IMAD.MOV.U32 R7, RZ, RZ, RZ ;  /* 0x000000ffff077224 */ /* 0x002fe200078e00ff */
[----:B--2---:R-:W-:-:S04]  /*16d00*/  LOP3.LUT R12, R0, 0x1f, RZ, 0xc0, !PT ;  /* 0x0000001f000c7812 */ /* 0x004fc800078ec0ff */
[----:B------:R-:W-:Y:S01]  /*16d10*/  ISETP.NE.AND P6, PT, R12, 0x1f, PT ;  /* 0x0000001f0c00780c */ /* 0x000fe20003fc5270 */
[----:B------:R-:W-:Y:S10]  /*16d20*/  BRA.DIV ~URZ, `(.L_x_755) ;  /* 0x00003e027f007947 */ /* 0x000ff4000b800000 */
[----:B------:R1:W2:Y:S02]  /*16d30*/  SHFL.IDX PT, R9, R74, RZ, 0x1f ;  /* 0x00001fff4a097589 */ /* 0x0002a400000e0000 */
.L_x_847:
[----:B------:R-:W-:Y:S05]  /*16d40*/  BRA.DIV ~URZ, `(.L_x_756) ;  /* 0x00003e527f007947 */ /* 0x000fea000b800000 */
[----:B------:R3:W4:Y:S02]  /*16d50*/  SHFL.IDX PT, R8, R74, 0x1, 0x1f ;  /* 0x00201f004a087f89 */ /* 0x00072400000e0000 */
.L_x_848:
[----:B------:R-:W5:Y:S01]  /*16d60*/  LDL R0, [R1+0xc] ;  /* 0x00000c0001007983 */ /* 0x000f620000100800 */
[----:B------:R-:W-:Y:S02]  /*16d70*/  IMAD.MOV.U32 R6, RZ, RZ, RZ ;  /* 0x000000ffff067224 */ /* 0x000fe400078e00ff */
[----:B-----5:R-:W-:-:S05]  /*16d80*/  IMAD.IADD R0, R0, 0x1, R12 ;  /* 0x0000000100007824 */ /* 0x020fca00078e020c */
[----:B------:R-:W-:-:S13]  /*16d90*/  ISETP.GE.OR P0, PT, R0, c[0x0][0x53c], !P6 ;  /* 0x00014f0000007a0c */ /* 0x000fda0007706670 */
[----:B------:R-:W-:Y:S01]  /*16da0*/  @!P0 IMAD.MOV.U32 R2, RZ, RZ, 0x4 ;  /* 0x00000004ff028424 */ /* 0x000fe200078e00ff */
[----:B------:R-:W-:-:S03]  /*16db0*/  @!P0 MOV R3, 0x4 ;  /* 0x0000000400038802 */ /* 0x000fc60000000f00 */
[----:B------:R-:W-:-:S04]  /*16dc0*/  @!P0 IMAD.WIDE R4, R0, R2, c[0x0][0x580] ;  /* 0x0001600000048625 */ /* 0x000fc800078e0202 */
[----:B------:R-:W-:Y:S01]  /*16dd0*/  @!P0 IMAD.WIDE R2, R0, R3, c[0x0][0x578] ;  /* 0x00015e0000028625 */ /* 0x000fe200078e0203 */
[----:B------:R-:W5:Y:S04]  /*16de0*/  @!P0 LDG.E R6, [R4.64] ;  /* 0x0000000604068981 */ /* 0x000f68000c1e1900 */
[----:B------:R-:W5:Y:S01]  /*16df0*/  @!P0 LDG.E R7, [R2.64] ;  /* 0x0000000602078981 */ /* 0x000f62000c1e1900 */
[C---:B------:R-:W-:Y:S02]  /*16e00*/  ISETP.GE.U32.AND P4, PT, R12.reuse, 0x10, PT ;  /* 0x000000100c00780c */ /* 0x040fe40003f86070 */
[C---:B------:R-:W-:Y:S02]  /*16e10*/  ISETP.GE.U32.AND P3, PT, R12.reuse, 0x8, PT ;  /* 0x000000080c00780c */ /* 0x040fe40003f66070 */
[----:B------:R-:W-:-:S02]  /*16e20*/  ISETP.GE.U32.AND P2, PT, R12, 0x4, PT ;  /* 0x000000040c00780c */ /* 0x000fc40003f46070 */
[C---:B------:R-:W-:Y:S02]  /*16e30*/  ISETP.GE.U32.AND P1, PT, R12.reuse, 0x2, PT ;  /* 0x000000020c00780c */ /* 0x040fe40003f26070 */
[----:B------:R-:W-:Y:S02]  /*16e40*/  ISETP.NE.AND P5, PT, R12, RZ, PT ;  /* 0x000000ff0c00720c */ /* 0x000fe40003fa5270 */
[----:B------:R-:W-:Y:S01]  /*16e50*/  MOV R11, RZ ;  /* 0x000000ff000b7202 */ /* 0x000fe20000000f00 */
[----:B-----5:R-:W-:Y:S01]  /*16e60*/  IMAD R0, R7, R6, RZ ;  /* 0x0000000607007224 */ /* 0x020fe200078e02ff */
[----:B------:R-:W-:Y:S07]  /*16e70*/  BRA.DIV ~URZ, `(.L_x_757) ;  /* 0x00003d927f007947 */ /* 0x000fee000b800000 */
[----:B------:R1:W3:Y:S02]  /*16e80*/  SHFL.UP PT, R4, R0, 0x1, RZ ;  /* 0x0420000000047989 */ /* 0x0002e400000e00ff */
.L_x_849:
        /* <DEDUP_REMOVED lines=16> */
.L_x_850:
[----:B---3--:R-:W-:Y:S01]  /*16f90*/  IMAD R0, R0, c[0x0][0x538], RZ ;  /* 0x00014e0000007a24 */ /* 0x008fe200078e02ff */
[----:B------:R-:W-:Y:S04]  /*16fa0*/  BSSY B1, `(.L_x_759) ;  /* 0x00000ce000017945 */ /* 0x000fe80003800000 */
[----:B----4-:R-:W-:-:S04]  /*16fb0*/  IADD3 R8, R0, R8, RZ ;  /* 0x0000000800087210 */ /* 0x010fc80007ffe0ff */
[----:B--2---:R-:W-:-:S13]  /*16fc0*/  ISETP.GT.AND P0, PT, R8, R9, PT ;  /* 0x000000090800720c */ /* 0x004fda0003f04270 */
[----:B------:R-:W-:Y:S05]  /*16fd0*/  @P0 BRA `(.L_x_760) ;  /* 0x0000025000000947 */ /* 0x000fea0003800000 */
.L_x_764:
[----:B------:R-:W2:Y:S02]  /*16fe0*/  LDL.LU R0, [R1+0xc] ;  /* 0x00000c0001007983 */ /* 0x000ea40000300800 */
[----:B--2---:R-:W-:-:S04]  /*16ff0*/  IADD3 R0, R0, 0x1f, RZ ;  /* 0x0000001f00007810 */ /* 0x004fc80007ffe0ff */
[----:B------:R-:W-:-:S13]  /*17000*/  ISETP.GE.AND P0, PT, R0, c[0x0][0x53c], PT ;  /* 0x00014f0000007a0c */ /* 0x000fda0003f06270 */
[----:B------:R-:W-:Y:S05]  /*17010*/  @P0 BRA `(.L_x_761) ;  /* 0x00000c1000000947 */ /* 0x000fea0003800000 */
[----:B------:R2:W-:Y:S01]  /*17020*/  STL [R1+0xc], R0 ;  /* 0x00000c0001007387 */ /* 0x0005e20000100800 */
[----:B------:R-:W-:Y:S01]  /*17030*/  CS2R R6, SRZ ;  /* 0x0000000000067805 */ /* 0x000fe2000001ff00 */
[----:B--2---:R-:W-:-:S04]  /*17040*/  IADD3 R0, R0, R12, RZ ;  /* 0x0000000c00007210 */ /* 0x004fc80007ffe0ff */
        /* <DEDUP_REMOVED lines=10> */
.L_x_851:
        /* <DEDUP_REMOVED lines=16> */
.L_x_852:
[----:B--2---:R-:W-:-:S05]  /*171f0*/  IMAD R0, R0, c[0x0][0x538], RZ ;  /* 0x00014e0000007a24 */ /* 0x004fca00078e02ff */
[----:B------:R-:W-:-:S04]  /*17200*/  IADD3 R8, R0, R8, RZ ;  /* 0x0000000800087210 */ /* 0x000fc80007ffe0ff */
[----:B------:R-:W-:-:S13]  /*17210*/  ISETP.GT.AND P0, PT, R8, R9, PT ;  /* 0x000000090800720c */ /* 0x000fda0003f04270 */
[----:B-1----:R-:W-:Y:S05]  /*17220*/  @!P0 BRA `(.L_x_764) ;  /* 0xfffffdb000008947 */ /* 0x002fea000383ffff */
.L_x_760:
[----:B------:R-:W-:-:S05]  /*17230*/  IADD3 R5, -R0, R8, RZ ;  /* 0x0000000800057210 */ /* 0x000fca0007ffe1ff */
[----:B------:R-:W-:-:S05]  /*17240*/  IMAD R0, R4, c[0x0][0x538], R5 ;  /* 0x00014e0004007a24 */ /* 0x000fca00078e0205 */
[----:B------:R-:W-:Y:S01]  /*17250*/  ISETP.GT.AND P0, PT, R0, R9, PT ;  /* 0x000000090000720c */ /* 0x000fe20003f04270 */
[----:B------:R-:W-:-:S12]  /*17260*/  BRA.DIV ~URZ, `(.L_x_765) ;  /* 0x00003d927f007947 */ /* 0x000fd8000b800000 */
[----:B------:R-:W-:-:S03]  /*17270*/  VOTE.ANY R10, PT, !P0 ;  /* 0x00000000000a7806 */ /* 0x000fc600040e0100 */
.L_x_853:
[----:B------:R-:W2:Y:S01]  /*17280*/  LDL.LU R2, [R1+0xc] ;  /* 0x00000c0001027983 */ /* 0x000ea20000300800 */
[----:B------:R-:W2:Y:S02]  /*17290*/  POPC R0, R10 ;  /* 0x0000000a00007309 */ /* 0x000ea40000000000 */
[----:B--2---:R-:W-:-:S05]  /*172a0*/  IADD3 R2, R0, R2, RZ ;  /* 0x0000000200027210 */ /* 0x004fca0007ffe0ff */
[----:B------:R2:W-:Y:S01]  /*172b0*/  STL [R1+0xc], R2 ;  /* 0x00000c0201007387 */ /* 0x0005e20000100800 */
[----:B------:R-:W-:Y:S05]  /*172c0*/  BRA.DIV ~URZ, `(.L_x_766) ;  /* 0x00003d827f007947 */ /* 0x000fea000b800000 */
[----:B------:R3:W4:Y:S04]  /*172d0*/  SHFL.IDX PT, R8, R6, R0, 0x1f ;  /* 0x00001f0006087589 */ /* 0x00072800000e0000 */
[----:B------:R3:W1:Y:S02]  /*172e0*/  SHFL.IDX PT, R7, R7, R0, 0x1f ;  /* 0x00001f0007077589 */ /* 0x00066400000e0000 */
.L_x_854:
[----:B------:R-:W-:Y:S01]  /*172f0*/  ISETP.NE.AND P0, PT, R10, RZ, PT ;  /* 0x000000ff0a00720c */ /* 0x000fe20003f05270 */
[----:B------:R-:W-:-:S12]  /*17300*/  BSSY B0, `(.L_x_767) ;  /* 0x0000005000007945 */ /* 0x000fd80003800000 */
[----:B------:R-:W-:Y:S05]  /*17310*/  @!P0 BRA `(.L_x_768) ;  /* 0x0000003000008947 */ /* 0x000fea0003800000 */
[----:B---3--:R-:W-:Y:S01]  /*17320*/  IADD3 R0, R0, -0x1, RZ ;  /* 0xffffffff00007810 */ /* 0x008fe20007ffe0ff */
[----:B------:R-:W-:Y:S05]  /*17330*/  BRA.DIV ~URZ, `(.L_x_769) ;  /* 0x00003de27f007947 */ /* 0x000fea000b800000 */
[----:B------:R3:W2:Y:S02]  /*17340*/  SHFL.IDX PT, R11, R4, R0, 0x1f ;  /* 0x00001f00040b7589 */ /* 0x0006a400000e0000 */
.L_x_768:
[----:B------:R-:W-:Y:S05]  /*17350*/  BSYNC B0 ;  /* 0x0000000000007941 */ /* 0x000fea0003800000 */
.L_x_767:
[----:B--23--:R-:W-:Y:S01]  /*17360*/  IMAD R0, R11, c[0x0][0x538], R5 ;  /* 0x00014e000b007a24 */ /* 0x00cfe200078e0205 */
[----:B-1----:R-:W-:Y:S01]  /*17370*/  ISETP.NE.AND P0, PT, R7, 0x1, PT ;  /* 0x000000010700780c */ /* 0x002fe20003f05270 */
[----:B------:R-:W-:Y:S03]  /*17380*/  BSSY B0, `(.L_x_770) ;  /* 0x0000086000007945 */ /* 0x000fe60003800000 */
[----:B------:R1:W-:Y:S01]  /*17390*/  STL [R1], R0 ;  /* 0x0000000001007387 */ /* 0x0003e20000100800 */
[----:B------:R-:W-:-:S08]  /*173a0*/  IADD3 R9, -R0, R9, RZ ;  /* 0x0000000900097210 */ /* 0x000fd00007ffe1ff */
[----:B------:R-:W-:Y:S05]  /*173b0*/  @!P0 BRA `(.L_x_771) ;  /* 0x000003e000008947 */ /* 0x000fea0003800000 */
[-C--:B----4-:R-:W-:Y:S02]  /*173c0*/  IABS R2, R8.reuse ;  /* 0x0000000800027213 */ /* 0x090fe40000000000 */
[----:B------:R-:W-:Y:S02]  /*173d0*/  IABS R10, R8 ;  /* 0x00000008000a7213 */ /* 0x000fe40000000000 */
[----:B-1----:R-:W1:Y:S08]  /*173e0*/  I2F.RP R0, R2 ;  /* 0x0000000200007306 */ /* 0x002e700000209400 */
[----:B-1----:R-:W1:Y:S02]  /*173f0*/  MUFU.RCP R0, R0 ;  /* 0x0000000000007308 */ /* 0x002e640000001000 */
[----:B-1----:R-:W-:-:S06]  /*17400*/  IADD3 R0, R0, 0xffffffe, RZ ;  /* 0x0ffffffe00007810 */ /* 0x002fcc0007ffe0ff */
[----:B------:R-:W1:Y:S02]  /*17410*/  F2I.FTZ.U32.TRUNC.NTZ R5, R0 ;  /* 0x0000000000057305 */ /* 0x000e64000021f000 */
[----:B-1----:R-:W-:Y:S01]  /*17420*/  IMAD.MOV R3, RZ, RZ, -R5 ;  /* 0x000000ffff037224 */ /* 0x002fe200078e0a05 */
[----:B------:R-:W-:-:S03]  /*17430*/  IABS R0, R7 ;  /* 0x0000000700007213 */ /* 0x000fc60000000000 */
[----:B------:R-:W-:Y:S01]  /*17440*/  IMAD.MOV.U32 R4, RZ, RZ, R3 ;  /* 0x000000ffff047224 */ /* 0x000fe200078e0003 */
[----:B------:R-:W-:Y:S01]  /*17450*/  IABS R3, R9 ;  /* 0x0000000900037213 */ /* 0x000fe20000000000 */
[----:B------:R-:W-:Y:S02]  /*17460*/  IMAD.MOV.U32 R6, RZ, RZ, R0 ;  /* 0x000000ffff067224 */ /* 0x000fe400078e0000 */
[----:B------:R-:W-:Y:S02]  /*17470*/  IMAD R0, R4, R2, RZ ;  /* 0x0000000204007224 */ /* 0x000fe400078e02ff */
[----:B------:R-:W-:Y:S01]  /*17480*/  IMAD.MOV.U32 R4, RZ, RZ, RZ ;  /* 0x000000ffff047224 */ /* 0x000fe200078e00ff */
[----:B------:R-:W1:Y:S03]  /*17490*/  I2F.RP R11, R6 ;  /* 0x00000006000b7306 */ /* 0x000e660000209400 */
[----:B------:R-:W-:-:S04]  /*174a0*/  IMAD.HI.U32 R5, R5, R0, R4 ;  /* 0x0000000005057227 */ /* 0x000fc800078e0004 */
[----:B------:R-:W-:-:S05]  /*174b0*/  IMAD.MOV R0, RZ, RZ, -R10 ;  /* 0x000000ffff007224 */ /* 0x000fca00078e0a0a */
[----:B------:R-:W-:Y:S01]  /*174c0*/  MOV R4, R0 ;  /* 0x0000000000047202 */ /* 0x000fe20000000f00 */
[----:B------:R-:W-:-:S04]  /*174d0*/  IMAD.HI.U32 R0, R5, R3, RZ ;  /* 0x0000000305007227 */ /* 0x000fc800078e00ff */
[----:B------:R-:W-:Y:S02]  /*174e0*/  IMAD R3, R0, R4, R3 ;  /* 0x0000000400037224 */ /* 0x000fe400078e0203 */
[----:B-1----:R-:W1:Y:S03]  /*174f0*/  MUFU.RCP R4, R11 ;  /* 0x0000000b00047308 */ /* 0x002e660000001000 */
        /* <DEDUP_REMOVED lines=9> */
[----:B------:R-:W-:Y:S01]  /*17590*/  @P2 IADD3 R0, R0, 0x1, RZ ;  /* 0x0000000100002810 */ /* 0x000fe20007ffe0ff */
[----:B-1----:R-:W-:-:S06]  /*175a0*/  IMAD.MOV R2, RZ, RZ, -R3 ;  /* 0x000000ffff027224 */ /* 0x002fcc00078e0a03 */
[----:B------:R-:W-:Y:S01]  /*175b0*/  @!P1 IMAD.MOV R0, RZ, RZ, -R0 ;  /* 0x000000ffff009224 */ /* 0x000fe200078e0a00 */
[----:B------:R-:W-:Y:S02]  /*175c0*/  @!P0 LOP3.LUT R0, RZ, R8, RZ, 0x33, !PT ;  /* 0x00000008ff008212 */ /* 0x000fe400078e33ff */
[----:B------:R-:W-:Y:S02]  /*175d0*/  MOV R4, R2 ;  /* 0x0000000200047202 */ /* 0x000fe40000000f00 */
[----:B------:R-:W-:Y:S02]  /*175e0*/  IABS R2, R7 ;  /* 0x0000000700027213 */ /* 0x000fe40000000000 */
[----:B------:R-:W-:Y:S01]  /*175f0*/  IABS R10, R0 ;  /* 0x00000000000a7213 */ /* 0x000fe20000000000 */
[----:B------:R-:W-:Y:S02]  /*17600*/  IMAD R4, R4, R6, RZ ;  /* 0x0000000604047224 */ /* 0x000fe400078e02ff */
[----:B------:R-:W-:-:S02]  /*17610*/  IMAD.MOV R5, RZ, RZ, -R2 ;  /* 0x000000ffff057224 */ /* 0x000fc400078e0a02 */
[----:B------:R-:W-:-:S04]  /*17620*/  IMAD.MOV.U32 R2, RZ, RZ, RZ ;  /* 0x000000ffff027224 */ /* 0x000fc800078e00ff */
[----:B------:R-:W-:Y:S01]  /*17630*/  IMAD.HI.U32 R2, R3, R4, R2 ;  /* 0x0000000403027227 */ /* 0x000fe200078e0002 */
[----:B------:R-:W-:-:S03]  /*17640*/  MOV R4, R5 ;  /* 0x0000000500047202 */ /* 0x000fc60000000f00 */
[----:B------:R-:W-:-:S04]  /*17650*/  IMAD.MOV.U32 R3, RZ, RZ, R10 ;  /* 0x000000ffff037224 */ /* 0x000fc800078e000a */
[----:B------:R-:W-:-:S04]  /*17660*/  IMAD.HI.U32 R2, R2, R3, RZ ;  /* 0x0000000302027227 */ /* 0x000fc800078e00ff */
[----:B------:R-:W-:Y:S01]  /*17670*/  IMAD R3, R2, R4, R3 ;  /* 0x0000000402037224 */ /* 0x000fe200078e0203 */
[----:B------:R-:W-:-:S04]  /*17680*/  IADD3 R4, -R0, RZ, RZ ;  /* 0x000000ff00047210 */ /* 0x000fc80007ffe1ff */
        /* <DEDUP_REMOVED lines=9> */
[----:B------:R-:W-:-:S05]  /*17720*/  @!P0 LOP3.LUT R2, RZ, R7, RZ, 0x33, !PT ;  /* 0x00000007ff028212 */ /* 0x000fca00078e33ff */
[----:B------:R-:W-:-:S04]  /*17730*/  IMAD.MOV R3, RZ, RZ, -R2 ;  /* 0x000000ffff037224 */ /* 0x000fc800078e0a02 */
[C---:B------:R-:W-:Y:S02]  /*17740*/  IMAD R3, R7.reuse, R3, R0 ;  /* 0x0000000307037224 */ /* 0x040fe400078e0200 */
[----:B------:R-:W-:Y:S02]  /*17750*/  IMAD R0, R7, 0x1000000, R2 ;  /* 0x0100000007007824 */ /* 0x000fe400078e0202 */
[----:B------:R-:W-:Y:S02]  /*17760*/  IMAD R2, R8, R4, R9 ;  /* 0x0000000408027224 */ /* 0x000fe400078e0209 */
[----:B------:R-:W-:-:S05]  /*17770*/  IMAD R0, R3, 0x10000, R0 ;  /* 0x0001000003007824 */ /* 0x000fca00078e0200 */
[----:B------:R1:W-:Y:S01]  /*17780*/  STL [R1+0x8], R0 ;  /* 0x0000080001007387 */ /* 0x0003e20000100800 */
[----:B------:R-:W-:Y:S05]  /*17790*/  BRA `(.L_x_772) ;  /* 0x0000044000007947 */ /* 0x000fea0003800000 */
.L_x_771:
[----:B-1----:R-:W2:Y:S01]  /*177a0*/  LDL R0, [R1+0xc] ;  /* 0x00000c0001007983 */ /* 0x002ea20000100800 */
[----:B------:R-:W-:-:S04]  /*177b0*/  IMAD.MOV.U32 R2, RZ, RZ, 0x4 ;  /* 0x00000004ff027424 */ /* 0x000fc800078e00ff */
[----:B--2---:R-:W-:-:S05]  /*177c0*/  IMAD.WIDE R2, R0, R2, c[0x0][0x590] ;  /* 0x0001640000027625 */ /* 0x004fca00078e0202 */
[----:B------:R-:W2:Y:S02]  /*177d0*/  LDG.E R4, [R2.64] ;  /* 0x0000000602047981 */ /* 0x000ea4000c1e1900 */
[----:B--2-4-:R-:W-:-:S05]  /*177e0*/  IMAD R10, R4, R8, RZ ;  /* 0x00000008040a7224 */ /* 0x014fca00078e02ff */
[-C--:B------:R-:W-:Y:S02]  /*177f0*/  IABS R0, R10.reuse ;  /* 0x0000000a00007213 */ /* 0x080fe40000000000 */
        /* <DEDUP_REMOVED lines=27> */
[----:B------:R-:W-:Y:S02]  /*179b0*/  IMAD R11, R4, R2, RZ ;  /* 0x00000002040b7224 */ /* 0x000fe400078e02ff */
[----:B------:R-:W-:-:S03]  /*179c0*/  IMAD.MOV R2, RZ, RZ, -R2 ;  /* 0x000000ffff027224 */ /* 0x000fc600078e0a02 */
[----:B------:R-:W-:Y:S01]  /*179d0*/  IADD3 R0, -R11, c[0x0][0x538], RZ ;  /* 0x00014e000b007a10 */ /* 0x000fe20007ffe1ff */
[----:B------:R-:W-:-:S03]  /*179e0*/  IMAD R6, R10, R2, R9 ;  /* 0x000000020a067224 */ /* 0x000fc600078e0209 */
[----:B------:R-:W-:Y:S02]  /*179f0*/  IMNMX R0, R4, R0, PT ;  /* 0x0000000004007217 */ /* 0x000fe40003800200 */
[----:B------:R-:W-:Y:S02]  /*17a00*/  IABS R2, R6 ;  /* 0x0000000600027213 */ /* 0x000fe40000000000 */
[-C--:B------:R-:W-:Y:S02]  /*17a10*/  IABS R3, R0.reuse ;  /* 0x0000000000037213 */ /* 0x080fe40000000000 */
[----:B------:R-:W-:Y:S02]  /*17a20*/  IABS R10, R0 ;  /* 0x00000000000a7213 */ /* 0x000fe40000000000 */
[----:B------:R-:W1:Y:S01]  /*17a30*/  I2F.RP R4, R3 ;  /* 0x0000000300047306 */ /* 0x000e620000209400 */
[----:B------:R-:W-:Y:S02]  /*17a40*/  MOV R7, R2 ;  /* 0x0000000200077202 */ /* 0x000fe40000000f00 */
[----:B------:R-:W-:-:S05]  /*17a50*/  IMAD.MOV R2, RZ, RZ, -R10 ;  /* 0x000000ffff027224 */ /* 0x000fca00078e0a0a */
[----:B-1----:R-:W1:Y:S02]  /*17a60*/  MUFU.RCP R4, R4 ;  /* 0x0000000400047308 */ /* 0x002e640000001000 */
[----:B-1----:R-:W-:-:S06]  /*17a70*/  IADD3 R4, R4, 0xffffffe, RZ ;  /* 0x0ffffffe04047810 */ /* 0x002fcc0007ffe0ff */
[----:B------:R-:W1:Y:S02]  /*17a80*/  F2I.FTZ.U32.TRUNC.NTZ R5, R4 ;  /* 0x0000000400057305 */ /* 0x000e64000021f000 */
[----:B-1----:R-:W-:-:S04]  /*17a90*/  IMAD.MOV R4, RZ, RZ, -R5 ;  /* 0x000000ffff047224 */ /* 0x002fc800078e0a05 */
[----:B------:R-:W-:Y:S02]  /*17aa0*/  IMAD R9, R4, R3, RZ ;  /* 0x0000000304097224 */ /* 0x000fe400078e02ff */
[----:B------:R-:W-:-:S04]  /*17ab0*/  IMAD.MOV.U32 R4, RZ, RZ, RZ ;  /* 0x000000ffff047224 */ /* 0x000fc800078e00ff */
[----:B------:R-:W-:-:S04]  /*17ac0*/  IMAD.HI.U32 R5, R5, R9, R4 ;  /* 0x0000000905057227 */ /* 0x000fc800078e0004 */
[----:B------:R-:W-:Y:S02]  /*17ad0*/  IMAD.MOV.U32 R4, RZ, RZ, R2 ;  /* 0x000000ffff047224 */ /* 0x000fe400078e0002 */
[----:B------:R-:W-:-:S04]  /*17ae0*/  IMAD.HI.U32 R2, R5, R7, RZ ;  /* 0x0000000705027227 */ /* 0x000fc800078e00ff */
[----:B------:R-:W-:-:S05]  /*17af0*/  IMAD R4, R2, R4, R7 ;  /* 0x0000000402047224 */ /* 0x000fca00078e0207 */
[----:B------:R-:W-:-:S13]  /*17b00*/  ISETP.GT.U32.AND P0, PT, R3, R4, PT ;  /* 0x000000040300720c */ /* 0x000fda0003f04070 */
[-C--:B------:R-:W-:Y:S02]  /*17b10*/  @!P0 IADD3 R4, R4, -R3.reuse, RZ ;  /* 0x8000000304048210 */ /* 0x080fe40007ffe0ff */
[----:B------:R-:W-:Y:S02]  /*17b20*/  @!P0 IADD3 R2, R2, 0x1, RZ ;  /* 0x0000000102028810 */ /* 0x000fe40007ffe0ff */
[----:B------:R-:W-:Y:S02]  /*17b30*/  ISETP.GE.U32.AND P2, PT, R4, R3, PT ;  /* 0x000000030400720c */ /* 0x000fe40003f46070 */
[----:B------:R-:W-:Y:S02]  /*17b40*/  LOP3.LUT R3, R6, R0, RZ, 0x3c, !PT ;  /* 0x0000000006037212 */ /* 0x000fe400078e3cff */
[----:B------:R-:W-:Y:S02]  /*17b50*/  ISETP.NE.AND P0, PT, R0, RZ, PT ;  /* 0x000000ff0000720c */ /* 0x000fe40003f05270 */
[----:B------:R-:W-:Y:S01]  /*17b60*/  ISETP.GE.AND P1, PT, R3, RZ, PT ;  /* 0x000000ff0300720c */ /* 0x000fe20003f26270 */
[----:B------:R-:W-:Y:S01]  /*17b70*/  IMAD.MOV R3, RZ, RZ, -R0 ;  /* 0x000000ffff037224 */ /* 0x000fe200078e0a00 */
[----:B------:R-:W-:-:S05]  /*17b80*/  IADD3 R6, R11, 0x1000000, R6 ;  /* 0x010000000b067810 */ /* 0x000fca0007ffe006 */
[----:B------:R-:W-:-:S06]  /*17b90*/  @P2 IADD3 R2, R2, 0x1, RZ ;  /* 0x0000000102022810 */ /* 0x000fcc0007ffe0ff */
[----:B------:R-:W-:Y:S01]  /*17ba0*/  @!P1 IMAD.MOV R2, RZ, RZ, -R2 ;  /* 0x000000ffff029224 */ /* 0x000fe200078e0a02 */
[----:B------:R-:W-:-:S05]  /*17bb0*/  @!P0 LOP3.LUT R2, RZ, R0, RZ, 0x33, !PT ;  /* 0x00000000ff028212 */ /* 0x000fca00078e33ff */
[----:B------:R-:W-:-:S05]  /*17bc0*/  IMAD R0, R2, R3, R6 ;  /* 0x0000000302007224 */ /* 0x000fca00078e0206 */
[----:B------:R1:W-:Y:S02]  /*17bd0*/  STL [R1+0x8], R0 ;  /* 0x0000080001007387 */ /* 0x0003e40000100800 */
.L_x_772:
[----:B------:R-:W-:Y:S05]  /*17be0*/  BSYNC B0 ;  /* 0x0000000000007941 */ /* 0x000fea0003800000 */
.L_x_770:
[----:B------:R-:W-:-:S04]  /*17bf0*/  LOP3.LUT R2, RZ, R2, RZ, 0x33, !PT ;  /* 0x00000002ff027212 */ /* 0x000fc800078e33ff */
[----:B-1----:R-:W-:-:S05]  /*17c00*/  IADD3 R0, R2, R8, RZ ;  /* 0x0000000802007210 */ /* 0x002fca0007ffe0ff */
[----:B------:R1:W-:Y:S01]  /*17c10*/  STL [R1+0x4], R0 ;  /* 0x0000040001007387 */ /* 0x0003e20000100800 */
[----:B------:R-:W-:Y:S05]  /*17c20*/  BRA `(.L_x_773) ;  /* 0x0000005000007947 */ /* 0x000fea0003800000 */
.L_x_761:
[----:B------:R-:W-:Y:S01]  /*17c30*/  MOV R0, c[0x0][0x53c] ;  /* 0x00014f0000007a02 */ /* 0x000fe20000000f00 */
[----:B------:R2:W-:Y:S04]  /*17c40*/  STL [R1], R9 ;  /* 0x0000000901007387 */ /* 0x0005e80000100800 */
[----:B------:R2:W-:Y:S04]  /*17c50*/  STL [R1+0x4], RZ ;  /* 0x000004ff01007387 */ /* 0x0005e80000100800 */
[----:B------:R2:W-:Y:S04]  /*17c60*/  STL [R1+0x8], RZ ;  /* 0x000008ff01007387 */ /* 0x0005e80000100800 */
[----:B------:R2:W-:Y:S02]  /*17c70*/  STL [R1+0xc], R0 ;  /* 0x00000c0001007387 */ /* 0x0005e40000100800 */
.L_x_773:
[----:B------:R-:W-:Y:S05]  /*17c80*/  BSYNC B1 ;  /* 0x0000000000017941 */ /* 0x000fea0003800000 */
.L_x_759:
[----:B-1----:R-:W3:Y:S04]  /*17c90*/  LDL R4, [R1] ;  /* 0x0000000001047983 */ /* 0x002ee80000100800 */
[----:B------:R-:W3:Y:S04]  /*17ca0*/  LDL R5, [R1+0x4] ;  /* 0x0000040001057983 */ /* 0x000ee80000100800 */
[----:B------:R-:W3:Y:S04]  /*17cb0*/  LDL R6, [R1+0x8] ;  /* 0x0000080001067983 */ /* 0x000ee80000100800 */
[----:B------:R-:W3:Y:S01]  /*17cc0*/  LDL R7, [R1+0xc] ;  /* 0x00000c0001077983 */ /* 0x000ee20000100800 */
[----:B------:R-:W-:Y:S03]  /*17cd0*/  WARPSYNC 0xffffffff ;  /* 0xffffffff00007948 */ /* 0x000fe60003800000 */
[----:B------:R-:W-:Y:S01]  /*17ce0*/  BAR.SYNC.DEFER_BLOCKING 0x4, 0x80 ;  /* 0x0102000000007b1d */ /* 0x000fe20000010000 */
[----:B------:R-:W-:-:S13]  /*17cf0*/  ISETP.NE.AND P0, PT, R12, RZ, PT ;  /* 0x000000ff0c00720c */ /* 0x000fda0003f05270 */
[----:B---3--:R1:W-:Y:S04]  /*17d00*/  @!P0 STS.128 [0xc080], R4 ;  /* 0x00c08004ff008388 */ /* 0x0083e80000000c00 */
[----:B------:R-:W-:Y:S06]  /*17d10*/  BAR.ARV 0x5, 0x80 ;  /* 0x0142000000007b1d */ /* 0x000fec0000002000 */
.L_x_754:
[----:B--2---:R-:W2:Y:S02]  /*17d20*/  LDL R0, [R1+0xc] ;  /* 0x00000c0001007983 */ /* 0x004ea40000100800 */
[----:B--2---:R-:W-:-:S13]  /*17d30*/  ISETP.GE.AND P0, PT, R0, c[0x0][0x53c], PT ;  /* 0x00014f0000007a0c */ /* 0x004fda0003f06270 */
[----:B-1----:R-:W-:Y:S01]  /*17d40*/  @P0 CALL.REL.NOINC `(.L_x_774) ;  /* 0x0000001000000944 */ /* 0x002fe20003c00000 */
[----:B------:R-:W-:Y:S05]  /*17d50*/  BRA `(.L_x_775) ;  /* 0xfffe9df000007947 */ /* 0x000fea000383ffff */
.L_x_774:
[----:B------:R-:W-:Y:S05]  /*17d60*/  EXIT ;  /* 0x000000000000794d */ /* 0x000fea0003800000 */
.L_x_547:
[----:B------:R-:W-:Y:S01]  /*17d70*/  IMAD.MOV.U32 R0, RZ, RZ, R5 ;  /* 0x000000ffff007224 */ /* 0x000fe200078e0005 */
[----:B------:R-:W-:Y:S02]  /*17d80*/  MOV R2, 0x1 ;  /* 0x0000000100027802 */ /* 0x000fe40000000f00 */
[----:B------:R-:W-:Y:S02]  /*17d90*/  MOV R3, 0x17db0 ;  /* 0x00017db000037802 */ /* 0x000fe40000000f00 */
[----:B------:R-:W-:Y:S05]  /*17da0*/  CALL.REL.NOINC `($__internal_11_$__cuda_sm70_shflsync_up_p) ;  /* 0x000034a000007944 */ /* 0x000fea0003c00000 */
[----:B------:R-:W-:Y:S01]  /*17db0*/  MOV R0, R4 ;  /* 0x0000000400007202 */ /* 0x000fe20000000f00 */
[----:B------:R-:W-:Y:S05]  /*17dc0*/  BRA `(.L_x_776) ;  /* 0xfffe869000007947 */ /* 0x000fea000383ffff */
.L_x_548:
[----:B------:R-:W-:Y:S01]  /*17dd0*/  IMAD.MOV.U32 R0, RZ, RZ, R5 ;  /* 0x000000ffff007224 */ /* 0x000fe200078e0005 */
[----:B------:R-:W-:Y:S02]  /*17de0*/  MOV R2, 0x2 ;  /* 0x0000000200027802 */ /* 0x000fe40000000f00 */
[----:B------:R-:W-:Y:S02]  /*17df0*/  MOV R3, 0x17e10 ;  /* 0x00017e1000037802 */ /* 0x000fe40000000f00 */
[----:B------:R-:W-:Y:S05]  /*17e00*/  CALL.REL.NOINC `($__internal_11_$__cuda_sm70_shflsync_up_p) ;  /* 0x0000344000007944 */ /* 0x000fea0003c00000 */
[----:B------:R-:W-:Y:S01]  /*17e10*/  SEL R0, R4, RZ, P4 ;  /* 0x000000ff04007207 */ /* 0x000fe20002000000 */
[----:B------:R-:W-:Y:S01]  /*17e20*/  IMAD.MOV.U32 R2, RZ, RZ, 0x4 ;  /* 0x00000004ff027424 */ /* 0x000fe200078e00ff */
[----:B------:R-:W-:-:S03]  /*17e30*/  MOV R3, 0x17e60 ;  /* 0x00017e6000037802 */ /* 0x000fc60000000f00 */
[----:B------:R-:W-:Y:S02]  /*17e40*/  IMAD.IADD R0, R5, 0x1, R0 ;  /* 0x0000000105007824 */ /* 0x000fe400078e0200 */
        /* <DEDUP_REMOVED lines=13> */
[----:B------:R-:W-:Y:S02]  /*17f20*/  MOV R204, 0x1f ;  /* 0x0000001f00cc7802 */ /* 0x000fe40000000f00 */
[----:B------:R-:W-:Y:S01]  /*17f30*/  MOV R3, 0x17f70 ;  /* 0x00017f7000037802 */ /* 0x000fe20000000f00 */
[----:B------:R-:W-:-:S04]  /*17f40*/  IMAD.IADD R4, R0, 0x1, R4 ;  /* 0x0000000100047824 */ /* 0x000fc800078e0204 */
[----:B------:R-:W-:Y:S02]  /*17f50*/  IMAD.MOV.U32 R109, RZ, RZ, R4 ;  /* 0x000000ffff6d7224 */ /* 0x000fe400078e0004 */
[----:B------:R-:W-:Y:S05]  /*17f60*/  CALL.REL.NOINC `($__internal_10_$__cuda_sm70_shflsync_idx_p) ;  /* 0x0000328000007944 */ /* 0x000fea0003c00000 */
[----:B------:R-:W-:Y:S01]  /*17f70*/  MOV R0, R204 ;  /* 0x000000cc00007202 */ /* 0x000fe20000000f00 */
[----:B------:R-:W-:Y:S05]  /*17f80*/  BRA `(.L_x_777) ;  /* 0xfffe85d000007947 */ /* 0x000fea000383ffff */
.L_x_550:
[----:B------:R-:W-:Y:S02]  /*17f90*/  SEL R0, RZ, 0x1, P0 ;  /* 0x00000001ff007807 */ /* 0x000fe40000000000 */
[----:B------:R-:W-:Y:S02]  /*17fa0*/  MOV R2, 0x17fc0 ;  /* 0x00017fc000027802 */ /* 0x000fe40000000f00 */
[----:B------:R-:W-:Y:S05]  /*17fb0*/  CALL.REL.NOINC `($__internal_12_$__cuda_sm70_votesync_ballot) ;  /* 0x0000330000007944 */ /* 0x000fea0003c00000 */
[----:B------:R-:W-:Y:S01]  /*17fc0*/  MOV R7, R0 ;  /* 0x0000000000077202 */ /* 0x000fe20000000f00 */
[----:B------:R-:W-:Y:S05]  /*17fd0*/  BRA `(.L_x_778) ;  /* 0xfffe861000007947 */ /* 0x000fea000383ffff */
.L_x_551:
[----:B------:R-:W-:Y:S01]  /*17fe0*/  IMAD.MOV.U32 R109, RZ, RZ, R9 ;  /* 0x000000ffff6d7224 */ /* 0x000fe200078e0009 */
[----:B-1----:R-:W-:Y:S01]  /*17ff0*/  MOV R2, R0 ;  /* 0x0000000000027202 */ /* 0x002fe20000000f00 */
[----:B------:R-:W-:Y:S01]  /*18000*/  IMAD.MOV.U32 R204, RZ, RZ, 0x1f ;  /* 0x0000001fffcc7424 */ /* 0x000fe200078e00ff */
[----:B------:R-:W-:Y:S02]  /*18010*/  MOV R3, 0x18030 ;  /* 0x0001803000037802 */ /* 0x000fe40000000f00 */
[----:B------:R-:W-:Y:S05]  /*18020*/  CALL.REL.NOINC `($__internal_10_$__cuda_sm70_shflsync_idx_p) ;  /* 0x000031c000007944 */ /* 0x000fea0003c00000 */
[----:B------:R-:W-:Y:S01]  /*18030*/  IMAD.MOV.U32 R12, RZ, RZ, R204 ;  /* 0x000000ffff0c7224 */ /* 0x000fe200078e00cc */
[----:B------:R-:W-:Y:S01]  /*18040*/  MOV R109, R8 ;  /* 0x00000008006d7202 */ /* 0x000fe20000000f00 */
[----:B------:R-:W-:Y:S01]  /*18050*/  IMAD.MOV.U32 R5, RZ, RZ, RZ ;  /* 0x000000ffff057224 */ /* 0x000fe200078e00ff */
[----:B------:R-:W-:Y:S01]  /*18060*/  MOV R2, R0 ;  /* 0x0000000000027202 */ /* 0x000fe20000000f00 */
[----:B------:R-:W-:Y:S01]  /*18070*/  IMAD.MOV.U32 R204, RZ, RZ, 0x1f ;  /* 0x0000001fffcc7424 */ /* 0x000fe200078e00ff */
[----:B------:R-:W-:-:S02]  /*18080*/  MOV R3, 0x180a0 ;  /* 0x000180a000037802 */ /* 0x000fc40000000f00 */
[----:B------:R-:W-:Y:S05]  /*18090*/  CALL.REL.NOINC `($__internal_10_$__cuda_sm70_shflsync_idx_p) ;  /* 0x0000315000007944 */ /* 0x000fea0003c00000 */
[----:B------:R-:W-:Y:S01]  /*180a0*/  MOV R9, R204 ;  /* 0x000000cc00097202 */ /* 0x000fe20000000f00 */
[----:B------:R-:W-:Y:S05]  /*180b0*/  BRA `(.L_x_779) ;  /* 0xfffe85a000007947 */ /* 0x000fea000383ffff */
.L_x_554:
[----:B------:R-:W-:Y:S01]  /*180c0*/  IMAD.MOV.U32 R109, RZ, RZ, R4 ;  /* 0x000000ffff6d7224 */ /* 0x000fe200078e0004 */
[----:B-1----:R-:W-:Y:S01]  /*180d0*/  MOV R2, R0 ;  /* 0x0000000000027202 */ /* 0x002fe20000000f00 */
[----:B------:R-:W-:Y:S01]  /*180e0*/  IMAD.MOV.U32 R204, RZ, RZ, 0x1f ;  /* 0x0000001fffcc7424 */ /* 0x000fe200078e00ff */
[----:B------:R-:W-:-:S02]  /*180f0*/  MOV R3, 0x18110 ;  /* 0x0001811000037802 */ /* 0x000fc40000000f00 */
[----:B---34-:R-:W-:Y:S05]  /*18100*/  CALL.REL.NOINC `($__internal_10_$__cuda_sm70_shflsync_idx_p) ;  /* 0x000030e000007944 */ /* 0x018fea0003c00000 */
[----:B------:R-:W-:Y:S01]  /*18110*/  MOV R5, R204 ;  /* 0x000000cc00057202 */ /* 0x000fe20000000f00 */
[----:B------:R-:W-:Y:S05]  /*18120*/  BRA `(.L_x_553) ;  /* 0xfffe859000007947 */ /* 0x000fea000383ffff */
.L_x_573:
[----:B------:R-:W-:Y:S01]  /*18130*/  IMAD.MOV.U32 R109, RZ, RZ, R5 ;  /* 0x000000ffff6d7224 */ /* 0x000fe200078e0005 */
[----:B------:R-:W-:Y:S01]  /*18140*/  MOV R2, RZ ;  /* 0x000000ff00027202 */ /* 0x000fe20000000f00 */
[----:B------:R-:W-:Y:S01]  /*18150*/  IMAD.MOV.U32 R204, RZ, RZ, 0x1c1f ;  /* 0x00001c1fffcc7424 */ /* 0x000fe200078e00ff */
[----:B------:R-:W-:-:S02]  /*18160*/  MOV R3, 0x18180 ;  /* 0x0001818000037802 */ /* 0x000fc40000000f00 */
[----:B-----5:R-:W-:Y:S05]  /*18170*/  CALL.REL.NOINC `($__internal_10_$__cuda_sm70_shflsync_idx_p) ;  /* 0x0000307000007944 */ /* 0x020fea0003c00000 */
[----:B------:R-:W-:Y:S01]  /*18180*/  MOV R4, R204 ;  /* 0x000000cc00047202 */ /* 0x000fe20000000f00 */
[----:B------:R-:W-:Y:S05]  /*18190*/  BRA `(.L_x_780) ;  /* 0xfffea98000007947 */ /* 0x000fea000383ffff */
.L_x_574:
[----:B------:R-:W-:Y:S01]  /*181a0*/  IMAD.MOV.U32 R109, RZ, RZ, R12 ;  /* 0x000000ffff6d7224 */ /* 0x000fe200078e000c */
[----:B------:R-:W-:Y:S01]  /*181b0*/  MOV R2, RZ ;  /* 0x000000ff00027202 */ /* 0x000fe20000000f00 */
[----:B------:R-:W-:Y:S01]  /*181c0*/  IMAD.MOV.U32 R204, RZ, RZ, 0x1c1f ;  /* 0x00001c1fffcc7424 */ /* 0x000fe200078e00ff */
[----:B------:R-:W-:-:S02]  /*181d0*/  MOV R3, 0x181f0 ;  /* 0x000181f000037802 */ /* 0x000fc40000000f00 */
[----:B-12--5:R-:W-:Y:S05]  /*181e0*/  CALL.REL.NOINC `($__internal_10_$__cuda_sm70_shflsync_idx_p) ;  /* 0x0000300000007944 */ /* 0x026fea0003c00000 */
[----:B------:R-:W-:Y:S01]  /*181f0*/  MOV R0, R204 ;  /* 0x000000cc00007202 */ /* 0x000fe20000000f00 */
[----:B------:R-:W-:Y:S05]  /*18200*/  BRA `(.L_x_781) ;  /* 0xfffea93000007947 */ /* 0x000fea000383ffff */
.L_x_577:
[----:B------:R-:W-:Y:S01]  /*18210*/  IMAD.MOV.U32 R109, RZ, RZ, R5 ;  /* 0x000000ffff6d7224 */ /* 0x000fe200078e0005 */
[----:B--2---:R-:W-:Y:S01]  /*18220*/  MOV R2, 0x1 ;  /* 0x0000000100027802 */ /* 0x004fe20000000f00 */
[----:B------:R-:W-:Y:S01]  /*18230*/  IMAD.MOV.U32 R204, RZ, RZ, 0x1c1f ;  /* 0x00001c1fffcc7424 */ /* 0x000fe200078e00ff */
[----:B------:R-:W-:-:S02]  /*18240*/  MOV R3, 0x18260 ;  /* 0x0001826000037802 */ /* 0x000fc40000000f00 */
[----:B-1-345:R-:W-:Y:S05]  /*18250*/  CALL.REL.NOINC `($__internal_10_$__cuda_sm70_shflsync_idx_p) ;  /* 0x00002f9000007944 */ /* 0x03afea0003c00000 */
[----:B------:R-:W-:Y:S01]  /*18260*/  IMAD.MOV.U32 R4, RZ, RZ, R204 ;  /* 0x000000ffff047224 */ /* 0x000fe200078e00cc */
[----:B------:R-:W-:Y:S01]  /*18270*/  MOV R2, 0x1 ;  /* 0x0000000100027802 */ /* 0x000fe20000000f00 */
[----:B------:R-:W-:Y:S01]  /*18280*/  IMAD.MOV.U32 R109, RZ, RZ, R12 ;  /* 0x000000ffff6d7224 */ /* 0x000fe200078e000c */
[----:B------:R-:W-:-:S02]  /*18290*/  MOV R204, 0x1c1f ;  /* 0x00001c1f00cc7802 */ /* 0x000fc40000000f00 */
[----:B------:R-:W-:Y:S02]  /*182a0*/  MOV R3, 0x182c0 ;  /* 0x000182c000037802 */ /* 0x000fe40000000f00 */
[----:B------:R-:W-:Y:S05]  /*182b0*/  CALL.REL.NOINC `($__internal_10_$__cuda_sm70_shflsync_idx_p) ;  /* 0x00002f3000007944 */ /* 0x000fea0003c00000 */
[----:B------:R-:W-:Y:S01]  /*182c0*/  MOV R0, R204 ;  /* 0x000000cc00007202 */ /* 0x000fe20000000f00 */
[----:B------:R-:W-:Y:S05]  /*182d0*/  BRA `(.L_x_782) ;  /* 0xfffeaa0000007947 */ /* 0x000fea000383ffff */
.L_x_580:
[----:B------:R-:W-:Y:S01]  /*182e0*/  IMAD.MOV.U32 R109, RZ, RZ, R5 ;  /* 0x000000ffff6d7224 */ /* 0x000fe200078e0005 */
[----:B-1----:R-:W-:Y:S01]  /*182f0*/  MOV R2, 0x2 ;  /* 0x0000000200027802 */ /* 0x002fe20000000f00 */
[----:B------:R-:W-:Y:S01]  /*18300*/  IMAD.MOV.U32 R204, RZ, RZ, 0x1c1f ;  /* 0x00001c1fffcc7424 */ /* 0x000fe200078e00ff */
[----:B------:R-:W-:Y:S02]  /*18310*/  MOV R3, 0x18330 ;  /* 0x0001833000037802 */ /* 0x000fe40000000f00 */
[----:B--2345:R-:W-:Y:S05]  /*18320*/  CALL.REL.NOINC `($__internal_10_$__cuda_sm70_shflsync_idx_p) ;  /* 0x00002ec000007944 */ /* 0x03cfea0003c00000 */
[----:B------:R-:W-:Y:S01]  /*18330*/  MOV R4, R204 ;  /* 0x000000cc00047202 */ /* 0x000fe20000000f00 */
[----:B------:R-:W-:Y:S05]  /*18340*/  BRA `(.L_x_783) ;  /* 0xfffeab1000007947 */ /* 0x000fea000383ffff */
.L_x_581:
[----:B------:R-:W-:Y:S01]  /*18350*/  IMAD.MOV.U32 R109, RZ, RZ, R12 ;  /* 0x000000ffff6d7224 */ /* 0x000fe200078e000c */
[----:B------:R-:W-:Y:S01]  /*18360*/  MOV R2, 0x2 ;  /* 0x0000000200027802 */ /* 0x000fe20000000f00 */
[----:B------:R-:W-:Y:S01]  /*18370*/  IMAD.MOV.U32 R204, RZ, RZ, 0x1c1f ;  /* 0x00001c1fffcc7424 */ /* 0x000fe200078e00ff */
[----:B------:R-:W-:Y:S02]  /*18380*/  MOV R3, 0x183a0 ;  /* 0x000183a000037802 */ /* 0x000fe40000000f00 */
[----:B-12345:R-:W-:Y:S05]  /*18390*/  CALL.REL.NOINC `($__internal_10_$__cuda_sm70_shflsync_idx_p) ;  /* 0x00002e5000007944 */ /* 0x03efea0003c00000 */
[----:B------:R-:W-:Y:S01]  /*183a0*/  MOV R0, R204 ;  /* 0x000000cc00007202 */ /* 0x000fe20000000f00 */
[----:B------:R-:W-:Y:S05]  /*183b0*/  BRA `(.L_x_784) ;  /* 0xfffeaac000007947 */ /* 0x000fea000383ffff */
.L_x_584:
[----:B------:R-:W-:Y:S01]  /*183c0*/  IMAD.MOV.U32 R109, RZ, RZ, R5 ;  /* 0x000000ffff6d7224 */ /* 0x000fe200078e0005 */
[----:B-1----:R-:W-:Y:S01]  /*183d0*/  MOV R2, 0x3 ;  /* 0x0000000300027802 */ /* 0x002fe20000000f00 */
[----:B------:R-:W-:Y:S01]  /*183e0*/  IMAD.MOV.U32 R204, RZ, RZ, 0x1c1f ;  /* 0x00001c1fffcc7424 */ /* 0x000fe200078e00ff */
[----:B------:R-:W-:-:S02]  /*183f0*/  MOV R3, 0x18410 ;  /* 0x0001841000037802 */ /* 0x000fc40000000f00 */
[----:B--2345:R-:W-:Y:S05]  /*18400*/  CALL.REL.NOINC `($__internal_10_$__cuda_sm70_shflsync_idx_p) ;  /* 0x00002de000007944 */ /* 0x03cfea0003c00000 */
        /* <DEDUP_REMOVED lines=8> */
.L_x_587:
[----:B------:R-:W-:Y:S01]  /*18490*/  IMAD.MOV.U32 R109, RZ, RZ, R24 ;  /* 0x000000ffff6d7224 */ /* 0x000fe200078e0018 */
[----:B-1----:R-:W-:Y:S01]  /*184a0*/  MOV R2, 0x1 ;  /* 0x0000000100027802 */ /* 0x002fe20000000f00 */
[----:B------:R-:W-:Y:S01]  /*184b0*/  IMAD.MOV.U32 R204, RZ, RZ, 0x1c1f ;  /* 0x00001c1fffcc7424 */ /* 0x000fe200078e00ff */
[----:B------:R-:W-:Y:S02]  /*184c0*/  MOV R3, 0x184e0 ;  /* 0x000184e000037802 */ /* 0x000fe40000000f00 */
[----:B------:R-:W-:Y:S05]  /*184d0*/  CALL.REL.NOINC `($__internal_10_$__cuda_sm70_shflsync_idx_p) ;  /* 0x00002d1000007944 */ /* 0x000fea0003c00000 */
[----:B------:R-:W-:Y:S01]  /*184e0*/  IMAD.MOV.U32 R20, RZ, RZ, R204 ;  /* 0x000000ffff147224 */ /* 0x000fe200078e00cc */
[----:B------:R-:W-:Y:S01]  /*184f0*/  MOV R2, 0x1 ;  /* 0x0000000100027802 */ /* 0x000fe20000000f00 */
[----:B------:R-:W-:Y:S01]  /*18500*/  IMAD.MOV.U32 R109, RZ, RZ, R25 ;  /* 0x000000ffff6d7224 */ /* 0x000fe200078e0019 */
[----:B------:R-:W-:Y:S02]  /*18510*/  MOV R204, 0x1c1f ;  /* 0x00001c1f00cc7802 */ /* 0x000fe40000000f00 */
[----:B------:R-:W-:Y:S02]  /*18520*/  MOV R3, 0x18540 ;  /* 0x0001854000037802 */ /* 0x000fe40000000f00 */
[----:B------:R-:W-:Y:S05]  /*18530*/  CALL.REL.NOINC `($__internal_10_$__cuda_sm70_shflsync_idx_p) ;  /* 0x00002cb000007944 */ /* 0x000fea0003c00000 */
[----:B------:R-:W-:Y:S01]  /*18540*/  MOV R2, R204 ;  /* 0x000000cc00027202 */ /* 0x000fe20000000f00 */
[----:B------:R-:W-:Y:S05]  /*18550*/  BRA `(.L_x_786) ;  /* 0xfffeb50000007947 */ /* 0x000fea000383ffff */
.L_x_590:
[----:B------:R-:W-:Y:S01]  /*18560*/  IMAD.MOV.U32 R109, RZ, RZ, R5 ;  /* 0x000000ffff6d7224 */ /* 0x000fe200078e0005 */
[----:B------:R-:W-:Y:S01]  /*18570*/  MOV R2, RZ ;  /* 0x000000ff00027202 */ /* 0x000fe20000000f00 */
[----:B------:R-:W-:Y:S01]  /*18580*/  IMAD.MOV.U32 R204, RZ, RZ, 0x1c1f ;  /* 0x00001c1fffcc7424 */ /* 0x000fe200078e00ff */
[----:B------:R-:W-:-:S02]  /*18590*/  MOV R3, 0x185b0 ;  /* 0x000185b000037802 */ /* 0x000fc40000000f00 */
[----:B------:R-:W-:Y:S05]  /*185a0*/  CALL.REL.NOINC `($__internal_10_$__cuda_sm70_shflsync_idx_p) ;  /* 0x00002c4000007944 */ /* 0x000fea0003c00000 */
[----:B------:R-:W-:Y:S01]  /*185b0*/  MOV R4, R204 ;  /* 0x000000cc00047202 */ /* 0x000fe20000000f00 */
[----:B------:R-:W-:Y:S05]  /*185c0*/  BRA `(.L_x_787) ;  /* 0xfffebe1000007947 */ /* 0x000fea000383ffff */
.L_x_591:
[----:B------:R-:W-:Y:S01]  /*185d0*/  IMAD.MOV.U32 R109, RZ, RZ, R8 ;  /* 0x000000ffff6d7224 */ /* 0x000fe200078e0008 */
[----:B------:R-:W-:Y:S01]  /*185e0*/  MOV R2, RZ ;  /* 0x000000ff00027202 */ /* 0x000fe20000000f00 */
[----:B------:R-:W-:Y:S01]  /*185f0*/  IMAD.MOV.U32 R204, RZ, RZ, 0x1c1f ;  /* 0x00001c1fffcc7424 */ /* 0x000fe200078e00ff */
[----:B------:R-:W-:-:S02]  /*18600*/  MOV R3, 0x18620 ;  /* 0x0001862000037802 */ /* 0x000fc40000000f00 */
[----:B-12---:R-:W-:Y:S05]  /*18610*/  CALL.REL.NOINC `($__internal_10_$__cuda_sm70_shflsync_idx_p) ;  /* 0x00002bd000007944 */ /* 0x006fea0003c00000 */
[----:B------:R-:W-:Y:S01]  /*18620*/  MOV R0, R204 ;  /* 0x000000cc00007202 */ /* 0x000fe20000000f00 */
[----:B------:R-:W-:Y:S05]  /*18630*/  BRA `(.L_x_788) ;  /* 0xfffebdc000007947 */ /* 0x000fea000383ffff */
.L_x_594:
[----:B------:R-:W-:Y:S01]  /*18640*/  IMAD.MOV.U32 R109, RZ, RZ, R5 ;  /* 0x000000ffff6d7224 */ /* 0x000fe200078e0005 */
[----:B----4-:R-:W-:Y:S01]  /*18650*/  MOV R2, 0x1 ;  /* 0x0000000100027802 */ /* 0x010fe20000000f00 */
[----:B------:R-:W-:Y:S01]  /*18660*/  IMAD.MOV.U32 R204, RZ, RZ, 0x1c1f ;  /* 0x00001c1fffcc7424 */ /* 0x000fe200078e00ff */
[----:B------:R-:W-:-:S03]  /*18670*/  MOV R3, 0x18690 ;  /* 0x0001869000037802 */ /* 0x000fc60000000f00 */
[----:B-123--:R-:W-:Y:S05]  /*18680*/  CALL.REL.NOINC `($__internal_10_$__cuda_sm70_shflsync_idx_p) ;  /* 0x00002b6000007944 */ /* 0x00efea0003c00000 */
        /* <DEDUP_REMOVED lines=8> */
.L_x_595:
[----:B------:R-:W-:Y:S01]  /*18710*/  IMAD.MOV.U32 R109, RZ, RZ, R7 ;  /* 0x000000ffff6d7224 */ /* 0x000fe200078e0007 */
[----:B------:R-:W-:Y:S01]  /*18720*/  MOV R2, RZ ;  /* 0x000000ff00027202 */ /* 0x000fe20000000f00 */
[----:B------:R-:W-:Y:S01]  /*18730*/  IMAD.MOV.U32 R204, RZ, RZ, 0x1c1f ;  /* 0x00001c1fffcc7424 */ /* 0x000fe200078e00ff */
[----:B------:R-:W-:Y:S02]  /*18740*/  MOV R3, 0x18760 ;  /* 0x0001876000037802 */ /* 0x000fe40000000f00 */
[----:B-1----:R-:W-:Y:S05]  /*18750*/  CALL.REL.NOINC `($__internal_10_$__cuda_sm70_shflsync_idx_p) ;  /* 0x00002a9000007944 */ /* 0x002fea0003c00000 */
[----:B------:R-:W-:Y:S01]  /*18760*/  MOV R2, R204 ;  /* 0x000000cc00027202 */ /* 0x000fe20000000f00 */
[----:B------:R-:W-:Y:S05]  /*18770*/  BRA `(.L_x_790) ;  /* 0xfffec07000007947 */ /* 0x000fea000383ffff */
.L_x_600:
[----:B------:R-:W-:Y:S01]  /*18780*/  IMAD.MOV.U32 R109, RZ, RZ, R7 ;  /* 0x000000ffff6d7224 */ /* 0x000fe200078e0007 */
[----:B------:R-:W-:Y:S01]  /*18790*/  MOV R2, 0x1 ;  /* 0x0000000100027802 */ /* 0x000fe20000000f00 */
[----:B------:R-:W-:Y:S01]  /*187a0*/  IMAD.MOV.U32 R204, RZ, RZ, 0x1c1f ;  /* 0x00001c1fffcc7424 */ /* 0x000fe200078e00ff */
[----:B------:R-:W-:Y:S02]  /*187b0*/  MOV R3, 0x187d0 ;  /* 0x000187d000037802 */ /* 0x000fe40000000f00 */
[----:B--2---:R-:W-:Y:S05]  /*187c0*/  CALL.REL.NOINC `($__internal_10_$__cuda_sm70_shflsync_idx_p) ;  /* 0x00002a2000007944 */ /* 0x004fea0003c00000 */
[----:B------:R-:W-:Y:S01]  /*187d0*/  MOV R2, R204 ;  /* 0x000000cc00027202 */ /* 0x000fe20000000f00 */
[----:B------:R-:W-:Y:S05]  /*187e0*/  BRA `(.L_x_791) ;  /* 0xfffec1c000007947 */ /* 0x000fea000383ffff */
.L_x_605:
[----:B------:R-:W-:Y:S01]  /*187f0*/  IMAD.MOV.U32 R109, RZ, RZ, R7 ;  /* 0x000000ffff6d7224 */ /* 0x000fe200078e0007 */
[----:B------:R-:W-:Y:S01]  /*18800*/  MOV R2, 0x2 ;  /* 0x0000000200027802 */ /* 0x000fe20000000f00 */
[----:B------:R-:W-:Y:S01]  /*18810*/  IMAD.MOV.U32 R204, RZ, RZ, 0x1c1f ;  /* 0x00001c1fffcc7424 */ /* 0x000fe200078e00ff */
[----:B------:R-:W-:-:S02]  /*18820*/  MOV R3, 0x18840 ;  /* 0x0001884000037802 */ /* 0x000fc40000000f00 */
[----:B-12---:R-:W-:Y:S05]  /*18830*/  CALL.REL.NOINC `($__internal_10_$__cuda_sm70_shflsync_idx_p) ;  /* 0x000029b000007944 */ /* 0x006fea0003c00000 */
[----:B------:R-:W-:Y:S01]  /*18840*/  MOV R3, R204 ;  /* 0x000000cc00037202 */ /* 0x000fe20000000f00 */
[----:B------:R-:W-:Y:S05]  /*18850*/  BRA `(.L_x_792) ;  /* 0xfffec6d000007947 */ /* 0x000fea000383ffff */
.L_x_610:
[----:B------:R-:W-:Y:S01]  /*18860*/  IMAD.MOV.U32 R109, RZ, RZ, R7 ;  /* 0x000000ffff6d7224 */ /* 0x000fe200078e0007 */
[----:B------:R-:W-:Y:S01]  /*18870*/  MOV R2, 0x3 ;  /* 0x0000000300027802 */ /* 0x000fe20000000f00 */
[----:B------:R-:W-:Y:S01]  /*18880*/  IMAD.MOV.U32 R204, RZ, RZ, 0x1c1f ;  /* 0x00001c1fffcc7424 */ /* 0x000fe200078e00ff */
[----:B------:R-:W-:-:S02]  /*18890*/  MOV R3, 0x188b0 ;  /* 0x000188b000037802 */ /* 0x000fc40000000f00 */
[----:B-123--:R-:W-:Y:S05]  /*188a0*/  CALL.REL.NOINC `($__internal_10_$__cuda_sm70_shflsync_idx_p) ;  /* 0x0000294000007944 */ /* 0x00efea0003c00000 */
[----:B------:R-:W-:Y:S01]  /*188b0*/  MOV R3, R204 ;  /* 0x000000cc00037202 */ /* 0x000fe20000000f00 */
[----:B------:R-:W-:Y:S05]  /*188c0*/  BRA `(.L_x_793) ;  /* 0xfffecd7000007947 */ /* 0x000fea000383ffff */
.L_x_615:
[----:B------:R-:W-:Y:S01]  /*188d0*/  IMAD.MOV.U32 R100, RZ, RZ, R4 ;  /* 0x000000ffff647224 */ /* 0x000fe200078e0004 */
[----:B------:R-:W-:-:S02]  /*188e0*/  MOV R0, 0x2 ;  /* 0x0000000200007802 */ /* 0x000fc40000000f00 */
[----:B------:R-:W-:Y:S02]  /*188f0*/  MOV R2, 0x18910 ;  /* 0x0001891000027802 */ /* 0x000fe40000000f00 */
[----:B------:R-:W-:Y:S05]  /*18900*/  CALL.REL.NOINC `($__internal_9_$__cuda_sm70_shflsync_bfly_p) ;  /* 0x0000288000007944 */ /* 0x000fea0003c00000 */
[----:B------:R-:W-:Y:S05]  /*18910*/  BRA `(.L_x_794) ;  /* 0xfffed44000007947 */ /* 0x000fea000383ffff */
.L_x_616:
[----:B------:R-:W-:Y:S01]  /*18920*/  IMAD.MOV.U32 R100, RZ, RZ, R4 ;  /* 0x000000ffff647224 */ /* 0x000fe200078e0004 */
[----:B------:R-:W-:Y:S02]  /*18930*/  MOV R0, 0x1 ;  /* 0x0000000100007802 */ /* 0x000fe40000000f00 */
[----:B------:R-:W-:Y:S02]  /*18940*/  MOV R2, 0x18960 ;  /* 0x0001896000027802 */ /* 0x000fe40000000f00 */
[----:B------:R-:W-:Y:S05]  /*18950*/  CALL.REL.NOINC `($__internal_9_$__cuda_sm70_shflsync_bfly_p) ;  /* 0x0000283000007944 */ /* 0x000fea0003c00000 */
[----:B------:R-:W-:Y:S01]  /*18960*/  FMNMX.FTZ R104, R4, R0, !PT ;  /* 0x0000000004687209 */ /* 0x000fe20007810000 */
[----:B------:R-:W-:Y:S01]  /*18970*/  IMAD.MOV.U32 R100, RZ, RZ, R5 ;  /* 0x000000ffff647224 */ /* 0x000fe200078e0005 */
[----:B------:R-:W-:Y:S01]  /*18980*/  MOV R2, 0x189b0 ;  /* 0x000189b000027802 */ /* 0x000fe20000000f00 */
[----:B------:R-:W-:Y:S02]  /*18990*/  IMAD.MOV.U32 R0, RZ, RZ, 0x2 ;  /* 0x00000002ff007424 */ /* 0x000fe400078e00ff */
[----:B------:R-:W-:Y:S05]  /*189a0*/  CALL.REL.NOINC `($__internal_9_$__cuda_sm70_shflsync_bfly_p) ;  /* 0x000027e000007944 */ /* 0x000fea0003c00000 */
[----:B------:R-:W-:Y:S01]  /*189b0*/  FMNMX.FTZ R5, R5, R0, !PT ;  /* 0x0000000005057209 */ /* 0x000fe20007810000 */
[----:B------:R-:W-:Y:S01]  /*189c0*/  IMAD.MOV.U32 R0, RZ, RZ, 0x1 ;  /* 0x00000001ff007424 */ /* 0x000fe200078e00ff */
[----:B------:R-:W-:-:S03]  /*189d0*/  MOV R2, 0x18a00 ;  /* 0x00018a0000027802 */ /* 0x000fc60000000f00 */
[----:B------:R-:W-:Y:S02]  /*189e0*/  IMAD.MOV.U32 R100, RZ, RZ, R5 ;  /* 0x000000ffff647224 */ /* 0x000fe400078e0005 */
        /* <DEDUP_REMOVED lines=21> */
[----:B------:R-:W-:Y:S01]  /*18b40*/  MOV R8, R0 ;  /* 0x0000000000087202 */ /* 0x000fe20000000f00 */
[----:B------:R-:W-:Y:S05]  /*18b50*/  BRA `(.L_x_795) ;  /* 0xfffed2f000007947 */ /* 0x000fea000383ffff */
.L_x_624:
[----:B------:R-:W-:Y:S01]  /*18b60*/  MOV R2, RZ ;  /* 0x000000ff00027202 */ /* 0x000fe20000000f00 */
[----:B------:R-:W-:Y:S01]  /*18b70*/  IMAD.MOV.U32 R109, RZ, RZ, R5 ;  /* 0x000000ffff6d7224 */ /* 0x000fe200078e0005 */
[----:B------:R-:W-:Y:S01]  /*18b80*/  MOV R3, 0x18bb0 ;  /* 0x00018bb000037802 */ /* 0x000fe20000000f00 */
[----:B------:R-:W-:Y:S02]  /*18b90*/  IMAD.MOV.U32 R204, RZ, RZ, 0x1c1f ;  /* 0x00001c1fffcc7424 */ /* 0x000fe400078e00ff */
[----:B-1234-:R-:W-:Y:S05]  /*18ba0*/  CALL.REL.NOINC `($__internal_10_$__cuda_sm70_shflsync_idx_p) ;  /* 0x0000264000007944 */ /* 0x01efea0003c00000 */
[----:B------:R-:W-:Y:S01]  /*18bb0*/  MOV R4, R204 ;  /* 0x000000cc00047202 */ /* 0x000fe20000000f00 */
[----:B------:R-:W-:-:S05]  /*18bc0*/  BRA `(.L_x_796) ;  /* 0xfffee85000007947 */ /* 0x000fca000383ffff */
.L_x_625:
[----:B------:R-:W-:Y:S01]  /*18bd0*/  MOV R2, RZ ;  /* 0x000000ff00027202 */ /* 0x000fe20000000f00 */
[----:B------:R-:W-:Y:S01]  /*18be0*/  IMAD.MOV.U32 R109, RZ, RZ, R10 ;  /* 0x000000ffff6d7224 */ /* 0x000fe200078e000a */
[----:B------:R-:W-:Y:S01]  /*18bf0*/  MOV R3, 0x18c20 ;  /* 0x00018c2000037802 */ /* 0x000fe20000000f00 */
[----:B------:R-:W-:Y:S02]  /*18c00*/  IMAD.MOV.U32 R204, RZ, RZ, 0x1c1f ;  /* 0x00001c1fffcc7424 */ /* 0x000fe400078e00ff */
[----:B-1234-:R-:W-:Y:S05]  /*18c10*/  CALL.REL.NOINC `($__internal_10_$__cuda_sm70_shflsync_idx_p) ;  /* 0x000025d000007944 */ /* 0x01efea0003c00000 */
[----:B------:R-:W-:Y:S01]  /*18c20*/  MOV R0, R204 ;  /* 0x000000cc00007202 */ /* 0x000fe20000000f00 */
[----:B------:R-:W-:-:S05]  /*18c30*/  BRA `(.L_x_797) ;  /* 0xfffee80000007947 */ /* 0x000fca000383ffff */
.L_x_626:
[----:B---3--:R-:W-:Y:S01]  /*18c40*/  MOV R2, 0x1 ;  /* 0x0000000100027802 */ /* 0x008fe20000000f00 */
[----:B------:R-:W-:Y:S01]  /*18c50*/  IMAD.MOV.U32 R109, RZ, RZ, R5 ;  /* 0x000000ffff6d7224 */ /* 0x000fe200078e0005 */
[----:B------:R-:W-:Y:S01]  /*18c60*/  MOV R3, 0x18c90 ;  /* 0x00018c9000037802 */ /* 0x000fe20000000f00 */
[----:B------:R-:W-:Y:S02]  /*18c70*/  IMAD.MOV.U32 R204, RZ, RZ, 0x1c1f ;  /* 0x00001c1fffcc7424 */ /* 0x000fe400078e00ff */
[----:B-12-4-:R-:W-:Y:S05]  /*18c80*/  CALL.REL.NOINC `($__internal_10_$__cuda_sm70_shflsync_idx_p) ;  /* 0x0000256000007944 */ /* 0x016fea0003c00000 */
[----:B------:R-:W-:Y:S01]  /*18c90*/  MOV R2, 0x1 ;  /* 0x0000000100027802 */ /* 0x000fe20000000f00 */
[----:B------:R-:W-:Y:S01]  /*18ca0*/  IMAD.MOV.U32 R4, RZ, RZ, R204 ;  /* 0x000000ffff047224 */ /* 0x000fe200078e00cc */
[----:B------:R-:W-:Y:S01]  /*18cb0*/  MOV R204, 0x1c1f ;  /* 0x00001c1f00cc7802 */ /* 0x000fe20000000f00 */
[----:B------:R-:W-:Y:S01]  /*18cc0*/  IMAD.MOV.U32 R109, RZ, RZ, R10 ;  /* 0x000000ffff6d7224 */ /* 0x000fe200078e000a */
[----:B------:R-:W-:Y:S02]  /*18cd0*/  MOV R3, 0x18cf0 ;  /* 0x00018cf000037802 */ /* 0x000fe40000000f00 */
[----:B------:R-:W-:Y:S05]  /*18ce0*/  CALL.REL.NOINC `($__internal_10_$__cuda_sm70_shflsync_idx_p) ;  /* 0x0000250000007944 */ /* 0x000fea0003c00000 */
[----:B------:R-:W-:Y:S01]  /*18cf0*/  MOV R0, R204 ;  /* 0x000000cc00007202 */ /* 0x000fe20000000f00 */
[----:B------:R-:W-:-:S05]  /*18d00*/  BRA `(.L_x_798) ;  /* 0xfffee8b000007947 */ /* 0x000fca000383ffff */
.L_x_629:
[----:B------:R-:W-:Y:S01]  /*18d10*/  MOV R2, RZ ;  /* 0x000000ff00027202 */ /* 0x000fe20000000f00 */
[----:B------:R-:W-:Y:S01]  /*18d20*/  IMAD.MOV.U32 R109, RZ, RZ, R102 ;  /* 0x000000ffff6d7224 */ /* 0x000fe200078e0066 */
[----:B------:R-:W-:Y:S01]  /*18d30*/  MOV R3, 0x18d60 ;  /* 0x00018d6000037802 */ /* 0x000fe20000000f00 */
[----:B------:R-:W-:Y:S02]  /*18d40*/  IMAD.MOV.U32 R204, RZ, RZ, 0x1c1f ;  /* 0x00001c1fffcc7424 */ /* 0x000fe400078e00ff */
[----:B------:R-:W-:Y:S05]  /*18d50*/  CALL.REL.NOINC `($__internal_10_$__cuda_sm70_shflsync_idx_p) ;  /* 0x0000249000007944 */ /* 0x000fea0003c00000 */
[----:B------:R-:W-:Y:S01]  /*18d60*/  MOV R100, R204 ;  /* 0x000000cc00647202 */ /* 0x000fe20000000f00 */
[----:B------:R-:W-:-:S05]  /*18d70*/  BRA `(.L_x_799) ;  /* 0xfffef19000007947 */ /* 0x000fca000383ffff */
.L_x_630:
[----:B------:R-:W-:Y:S01]  /*18d80*/  MOV R2, RZ ;  /* 0x000000ff00027202 */ /* 0x000fe20000000f00 */
[----:B------:R-:W-:Y:S01]  /*18d90*/  IMAD.MOV.U32 R109, RZ, RZ, R103 ;  /* 0x000000ffff6d7224 */ /* 0x000fe200078e0067 */
[----:B------:R-:W-:Y:S01]  /*18da0*/  MOV R3, 0x18dd0 ;  /* 0x00018dd000037802 */ /* 0x000fe20000000f00 */
[----:B------:R-:W-:Y:S02]  /*18db0*/  IMAD.MOV.U32 R204, RZ, RZ, 0x1c1f ;  /* 0x00001c1fffcc7424 */ /* 0x000fe400078e00ff */
[----:B-12---:R-:W-:Y:S05]  /*18dc0*/  CALL.REL.NOINC `($__internal_10_$__cuda_sm70_shflsync_idx_p) ;  /* 0x0000242000007944 */ /* 0x006fea0003c00000 */
[----:B------:R-:W-:Y:S01]  /*18dd0*/  MOV R0, R204 ;  /* 0x000000cc00007202 */ /* 0x000fe20000000f00 */
[----:B------:R-:W-:-:S05]  /*18de0*/  BRA `(.L_x_800) ;  /* 0xfffef14000007947 */ /* 0x000fca000383ffff */
.L_x_631:
[----:B--2---:R-:W-:Y:S01]  /*18df0*/  MOV R2, 0x1 ;  /* 0x0000000100027802 */ /* 0x004fe20000000f00 */
[----:B------:R-:W-:Y:S01]  /*18e00*/  IMAD.MOV.U32 R109, RZ, RZ, R102 ;  /* 0x000000ffff6d7224 */ /* 0x000fe200078e0066 */
[----:B------:R-:W-:Y:S01]  /*18e10*/  MOV R3, 0x18e40 ;  /* 0x00018e4000037802 */ /* 0x000fe20000000f00 */
[----:B------:R-:W-:Y:S03]  /*18e20*/  IMAD.MOV.U32 R204, RZ, RZ, 0x1c1f ;  /* 0x00001c1fffcc7424 */ /* 0x000fe600078e00ff */
[----:B-1-3--:R-:W-:Y:S05]  /*18e30*/  CALL.REL.NOINC `($__internal_10_$__cuda_sm70_shflsync_idx_p) ;  /* 0x000023b000007944 */ /* 0x00afea0003c00000 */
        /* <DEDUP_REMOVED lines=8> */
.L_x_632:
[----:B------:R-:W-:Y:S01]  /*18ec0*/  MOV R204, 0x1c1f ;  /* 0x00001c1f00cc7802 */ /* 0x000fe20000000f00 */
[----:B------:R-:W-:Y:S01]  /*18ed0*/  IMAD.MOV.U32 R2, RZ, RZ, RZ ;  /* 0x000000ffff027224 */ /* 0x000fe200078e00ff */
[----:B------:R-:W-:Y:S02]  /*18ee0*/  MOV R3, 0x18f00 ;  /* 0x00018f0000037802 */ /* 0x000fe40000000f00 */
[----:B------:R-:W-:Y:S05]  /*18ef0*/  CALL.REL.NOINC `($__internal_10_$__cuda_sm70_shflsync_idx_p) ;  /* 0x000022f000007944 */ /* 0x000fea0003c00000 */
[----:B------:R-:W-:Y:S01]  /*18f00*/  MOV R0, R204 ;  /* 0x000000cc00007202 */ /* 0x000fe20000000f00 */
[----:B------:R-:W-:-:S05]  /*18f10*/  BRA `(.L_x_802) ;  /* 0xfffef3e000007947 */ /* 0x000fca000383ffff */
.L_x_637:
[----:B------:R-:W-:Y:S01]  /*18f20*/  MOV R204, 0x1c1f ;  /* 0x00001c1f00cc7802 */ /* 0x000fe20000000f00 */
[----:B------:R-:W-:Y:S01]  /*18f30*/  IMAD.MOV.U32 R2, RZ, RZ, 0x1 ;  /* 0x00000001ff027424 */ /* 0x000fe200078e00ff */
[----:B------:R-:W-:Y:S02]  /*18f40*/  MOV R3, 0x18f60 ;  /* 0x00018f6000037802 */ /* 0x000fe40000000f00 */
[----:B-1----:R-:W-:Y:S05]  /*18f50*/  CALL.REL.NOINC `($__internal_10_$__cuda_sm70_shflsync_idx_p) ;  /* 0x0000229000007944 */ /* 0x002fea0003c00000 */
[----:B------:R-:W-:Y:S01]  /*18f60*/  MOV R2, R204 ;  /* 0x000000cc00027202 */ /* 0x000fe20000000f00 */
[----:B------:R-:W-:-:S05]  /*18f70*/  BRA `(.L_x_803) ;  /* 0xfffef58000007947 */ /* 0x000fca000383ffff */
.L_x_642:
[----:B------:R-:W-:Y:S01]  /*18f80*/  MOV R204, 0x1c1f ;  /* 0x00001c1f00cc7802 */ /* 0x000fe20000000f00 */
[----:B------:R-:W-:Y:S01]  /*18f90*/  IMAD.MOV.U32 R2, RZ, RZ, 0x2 ;  /* 0x00000002ff027424 */ /* 0x000fe200078e00ff */
[----:B------:R-:W-:Y:S02]  /*18fa0*/  MOV R3, 0x18fc0 ;  /* 0x00018fc000037802 */ /* 0x000fe40000000f00 */
[----:B-12---:R-:W-:Y:S05]  /*18fb0*/  CALL.REL.NOINC `($__internal_10_$__cuda_sm70_shflsync_idx_p) ;  /* 0x0000223000007944 */ /* 0x006fea0003c00000 */
[----:B------:R-:W-:Y:S01]  /*18fc0*/  MOV R104, R204 ;  /* 0x000000cc00687202 */ /* 0x000fe20000000f00 */
[----:B------:R-:W-:-:S05]  /*18fd0*/  BRA `(.L_x_804) ;  /* 0xfffef72000007947 */ /* 0x000fca000383ffff */
.L_x_647:
[----:B------:R-:W-:Y:S01]  /*18fe0*/  MOV R204, 0x1c1f ;  /* 0x00001c1f00cc7802 */ /* 0x000fe20000000f00 */
[----:B------:R-:W-:Y:S01]  /*18ff0*/  IMAD.MOV.U32 R2, RZ, RZ, 0x3 ;  /* 0x00000003ff027424 */ /* 0x000fe200078e00ff */
[----:B------:R-:W-:Y:S02]  /*19000*/  MOV R3, 0x19020 ;  /* 0x0001902000037802 */ /* 0x000fe40000000f00 */
[----:B-123--:R-:W-:Y:S05]  /*19010*/  CALL.REL.NOINC `($__internal_10_$__cuda_sm70_shflsync_idx_p) ;  /* 0x000021d000007944 */ /* 0x00efea0003c00000 */
[----:B------:R-:W-:Y:S01]  /*19020*/  MOV R3, R204 ;  /* 0x000000cc00037202 */ /* 0x000fe20000000f00 */
[----:B------:R-:W-:-:S05]  /*19030*/  BRA `(.L_x_805) ;  /* 0xffff040000007947 */ /* 0x000fca000383ffff */
.L_x_652:
[----:B------:R-:W-:Y:S02]  /*19040*/  MOV R0, 0x2 ;  /* 0x0000000200007802 */ /* 0x000fe40000000f00 */
[----:B------:R-:W-:Y:S02]  /*19050*/  MOV R2, 0x19070 ;  /* 0x0001907000027802 */ /* 0x000fe40000000f00 */
[----:B--234-:R-:W-:Y:S05]  /*19060*/  CALL.REL.NOINC `($__internal_9_$__cuda_sm70_shflsync_bfly_p) ;  /* 0x0000212000007944 */ /* 0x01cfea0003c00000 */
[----:B------:R-:W-:-:S05]  /*19070*/  BRA `(.L_x_806) ;  /* 0xffff0ba000007947 */ /* 0x000fca000383ffff */
.L_x_653:
[----:B------:R-:W-:Y:S02]  /*19080*/  MOV R0, 0x1 ;  /* 0x0000000100007802 */ /* 0x000fe40000000f00 */
[----:B------:R-:W-:Y:S02]  /*19090*/  MOV R2, 0x190b0 ;  /* 0x000190b000027802 */ /* 0x000fe40000000f00 */
[----:B---34-:R-:W-:Y:S05]  /*190a0*/  CALL.REL.NOINC `($__internal_9_$__cuda_sm70_shflsync_bfly_p) ;  /* 0x000020e000007944 */ /* 0x018fea0003c00000 */
[----:B------:R-:W-:Y:S01]  /*190b0*/  FMNMX.FTZ R104, R100, R0, !PT ;  /* 0x0000000064687209 */ /* 0x000fe20007810000 */
[----:B------:R-:W-:Y:S01]  /*190c0*/  IMAD.MOV.U32 R100, RZ, RZ, R4 ;  /* 0x000000ffff647224 */ /* 0x000fe200078e0004 */
[----:B------:R-:W-:Y:S01]  /*190d0*/  MOV R2, 0x19100 ;  /* 0x0001910000027802 */ /* 0x000fe20000000f00 */
[----:B------:R-:W-:Y:S02]  /*190e0*/  IMAD.MOV.U32 R0, RZ, RZ, 0x2 ;  /* 0x00000002ff007424 */ /* 0x000fe400078e00ff */
[----:B------:R-:W-:Y:S05]  /*190f0*/  CALL.REL.NOINC `($__internal_9_$__cuda_sm70_shflsync_bfly_p) ;  /* 0x0000209000007944 */ /* 0x000fea0003c00000 */
[----:B------:R-:W-:Y:S01]  /*19100*/  FMNMX.FTZ R100, R4, R0, !PT ;  /* 0x0000000004647209 */ /* 0x000fe20007810000 */
[----:B------:R-:W-:Y:S01]  /*19110*/  IMAD.MOV.U32 R0, RZ, RZ, 0x1 ;  /* 0x00000001ff007424 */ /* 0x000fe200078e00ff */
        /* <DEDUP_REMOVED lines=20> */
[----:B------:R-:W-:-:S05]  /*19260*/  BRA `(.L_x_807) ;  /* 0xffff0aa000007947 */ /* 0x000fca000383ffff */
.L_x_662:
[----:B------:R-:W-:Y:S01]  /*19270*/  MOV R2, RZ ;  /* 0x000000ff00027202 */ /* 0x000fe20000000f00 */
[----:B------:R-:W-:Y:S01]  /*19280*/  IMAD.MOV.U32 R109, RZ, RZ, R5 ;  /* 0x000000ffff6d7224 */ /* 0x000fe200078e0005 */
[----:B------:R-:W-:Y:S01]  /*19290*/  MOV R3, 0x192c0 ;  /* 0x000192c000037802 */ /* 0x000fe20000000f00 */
[----:B------:R-:W-:Y:S02]  /*192a0*/  IMAD.MOV.U32 R204, RZ, RZ, 0x1c1f ;  /* 0x00001c1fffcc7424 */ /* 0x000fe400078e00ff */
[----:B-1234-:R-:W-:Y:S05]  /*192b0*/  CALL.REL.NOINC `($__internal_10_$__cuda_sm70_shflsync_idx_p) ;  /* 0x00001f3000007944 */ /* 0x01efea0003c00000 */
[----:B------:R-:W-:Y:S01]  /*192c0*/  MOV R4, R204 ;  /* 0x000000cc00047202 */ /* 0x000fe20000000f00 */
[----:B------:R-:W-:-:S05]  /*192d0*/  BRA `(.L_x_808) ;  /* 0xffff26f000007947 */ /* 0x000fca000383ffff */
.L_x_663:
[----:B------:R-:W-:Y:S01]  /*192e0*/  MOV R2, RZ ;  /* 0x000000ff00027202 */ /* 0x000fe20000000f00 */
[----:B------:R-:W-:Y:S01]  /*192f0*/  IMAD.MOV.U32 R109, RZ, RZ, R10 ;  /* 0x000000ffff6d7224 */ /* 0x000fe200078e000a */
[----:B------:R-:W-:Y:S01]  /*19300*/  MOV R3, 0x19330 ;  /* 0x0001933000037802 */ /* 0x000fe20000000f00 */
[----:B------:R-:W-:Y:S02]  /*19310*/  IMAD.MOV.U32 R204, RZ, RZ, 0x1c1f ;  /* 0x00001c1fffcc7424 */ /* 0x000fe400078e00ff */
[----:B-1234-:R-:W-:Y:S05]  /*19320*/  CALL.REL.NOINC `($__internal_10_$__cuda_sm70_shflsync_idx_p) ;  /* 0x00001ec000007944 */ /* 0x01efea0003c00000 */
[----:B------:R-:W-:Y:S01]  /*19330*/  MOV R0, R204 ;  /* 0x000000cc00007202 */ /* 0x000fe20000000f00 */
[----:B------:R-:W-:-:S05]  /*19340*/  BRA `(.L_x_809) ;  /* 0xffff26a000007947 */ /* 0x000fca000383ffff */
.L_x_664:
        /* <DEDUP_REMOVED lines=13> */
.L_x_667:
[----:B------:R-:W-:Y:S01]  /*19420*/  MOV R2, RZ ;  /* 0x000000ff00027202 */ /* 0x000fe20000000f00 */
[----:B------:R-:W-:Y:S01]  /*19430*/  IMAD.MOV.U32 R109, RZ, RZ, R110 ;  /* 0x000000ffff6d7224 */ /* 0x000fe200078e006e */
[----:B------:R-:W-:Y:S01]  /*19440*/  MOV R3, 0x19470 ;  /* 0x0001947000037802 */ /* 0x000fe20000000f00 */
[----:B------:R-:W-:Y:S02]  /*19450*/  IMAD.MOV.U32 R204, RZ, RZ, 0x1c1f ;  /* 0x00001c1fffcc7424 */ /* 0x000fe400078e00ff */
[----:B------:R-:W-:Y:S05]  /*19460*/  CALL.REL.NOINC `($__internal_10_$__cuda_sm70_shflsync_idx_p) ;  /* 0x00001d8000007944 */ /* 0x000fea0003c00000 */
[----:B------:R-:W-:Y:S01]  /*19470*/  MOV R100, R204 ;  /* 0x000000cc00647202 */ /* 0x000fe20000000f00 */
[----:B------:R-:W-:-:S05]  /*19480*/  BRA `(.L_x_811) ;  /* 0xffff303000007947 */ /* 0x000fca000383ffff */
.L_x_668:
[----:B------:R-:W-:Y:S01]  /*19490*/  MOV R2, RZ ;  /* 0x000000ff00027202 */ /* 0x000fe20000000f00 */
[----:B------:R-:W-:Y:S01]  /*194a0*/  IMAD.MOV.U32 R109, RZ, RZ, R111 ;  /* 0x000000ffff6d7224 */ /* 0x000fe200078e006f */
[----:B------:R-:W-:Y:S01]  /*194b0*/  MOV R3, 0x194e0 ;  /* 0x000194e000037802 */ /* 0x000fe20000000f00 */
[----:B------:R-:W-:Y:S02]  /*194c0*/  IMAD.MOV.U32 R204, RZ, RZ, 0x1c1f ;  /* 0x00001c1fffcc7424 */ /* 0x000fe400078e00ff */
[----:B-12---:R-:W-:Y:S05]  /*194d0*/  CALL.REL.NOINC `($__internal_10_$__cuda_sm70_shflsync_idx_p) ;  /* 0x00001d1000007944 */ /* 0x006fea0003c00000 */
[----:B------:R-:W-:Y:S01]  /*194e0*/  MOV R0, R204 ;  /* 0x000000cc00007202 */ /* 0x000fe20000000f00 */
[----:B------:R-:W-:-:S05]  /*194f0*/  BRA `(.L_x_812) ;  /* 0xffff2fe000007947 */ /* 0x000fca000383ffff */
.L_x_669:
        /* <DEDUP_REMOVED lines=13> */
.L_x_670:
[----:B------:R-:W-:Y:S02]  /*195d0*/  MOV R0, 0x2 ;  /* 0x0000000200007802 */ /* 0x000fe40000000f00 */
[----:B------:R-:W-:Y:S02]  /*195e0*/  MOV R2, 0x19600 ;  /* 0x0001960000027802 */ /* 0x000fe40000000f00 */
[----:B---34-:R-:W-:Y:S05]  /*195f0*/  CALL.REL.NOINC `($__internal_9_$__cuda_sm70_shflsync_bfly_p) ;  /* 0x00001b9000007944 */ /* 0x018fea0003c00000 */
[----:B------:R-:W-:-:S05]  /*19600*/  BRA `(.L_x_814) ;  /* 0xffff34f000007947 */ /* 0x000fca000383ffff */
.L_x_671:
        /* <DEDUP_REMOVED lines=31> */
.L_x_674:
[----:B------:R-:W-:Y:S01]  /*19800*/  MOV R204, 0x1c1f ;  /* 0x00001c1f00cc7802 */ /* 0x000fe20000000f00 */
[----:B------:R-:W-:Y:S01]  /*19810*/  IMAD.MOV.U32 R2, RZ, RZ, RZ ;  /* 0x000000ffff027224 */ /* 0x000fe200078e00ff */
[----:B------:R-:W-:Y:S02]  /*19820*/  MOV R3, 0x19840 ;  /* 0x0001984000037802 */ /* 0x000fe40000000f00 */
[----:B-1234-:R-:W-:Y:S05]  /*19830*/  CALL.REL.NOINC `($__internal_10_$__cuda_sm70_shflsync_idx_p) ;  /* 0x000019b000007944 */ /* 0x01efea0003c00000 */
[----:B------:R-:W-:Y:S01]  /*19840*/  MOV R0, R204 ;  /* 0x000000cc00007202 */ /* 0x000fe20000000f00 */
[----:B------:R-:W-:-:S05]  /*19850*/  BRA `(.L_x_816) ;  /* 0xffff4d4000007947 */ /* 0x000fca000383ffff */
.L_x_677:
[----:B------:R-:W-:Y:S01]  /*19860*/  MOV R204, 0x1c1f ;  /* 0x00001c1f00cc7802 */ /* 0x000fe20000000f00 */
[----:B---3--:R-:W-:Y:S01]  /*19870*/  IMAD.MOV.U32 R2, RZ, RZ, 0x1 ;  /* 0x00000001ff027424 */ /* 0x008fe200078e00ff */
[----:B------:R-:W-:Y:S02]  /*19880*/  MOV R3, 0x198a0 ;  /* 0x000198a000037802 */ /* 0x000fe40000000f00 */
[----:B-12---:R-:W-:Y:S05]  /*19890*/  CALL.REL.NOINC `($__internal_10_$__cuda_sm70_shflsync_idx_p) ;  /* 0x0000195000007944 */ /* 0x006fea0003c00000 */
        /* <DEDUP_REMOVED lines=8> */
.L_x_680:
[----:B------:R-:W-:Y:S01]  /*19920*/  MOV R2, RZ ;  /* 0x000000ff00027202 */ /* 0x000fe20000000f00 */
[----:B------:R-:W-:Y:S01]  /*19930*/  IMAD.MOV.U32 R109, RZ, RZ, R102 ;  /* 0x000000ffff6d7224 */ /* 0x000fe200078e0066 */
[----:B------:R-:W-:Y:S01]  /*19940*/  MOV R3, 0x19970 ;  /* 0x0001997000037802 */ /* 0x000fe20000000f00 */
[----:B------:R-:W-:Y:S02]  /*19950*/  IMAD.MOV.U32 R204, RZ, RZ, 0x1c1f ;  /* 0x00001c1fffcc7424 */ /* 0x000fe400078e00ff */
[----:B------:R-:W-:Y:S05]  /*19960*/  CALL.REL.NOINC `($__internal_10_$__cuda_sm70_shflsync_idx_p) ;  /* 0x0000188000007944 */ /* 0x000fea0003c00000 */
[----:B------:R-:W-:Y:S01]  /*19970*/  MOV R100, R204 ;  /* 0x000000cc00647202 */ /* 0x000fe20000000f00 */
[----:B------:R-:W-:-:S05]  /*19980*/  BRA `(.L_x_818) ;  /* 0xffff56f000007947 */ /* 0x000fca000383ffff */
.L_x_681:
[----:B------:R-:W-:Y:S01]  /*19990*/  MOV R2, RZ ;  /* 0x000000ff00027202 */ /* 0x000fe20000000f00 */
[----:B------:R-:W-:Y:S01]  /*199a0*/  IMAD.MOV.U32 R109, RZ, RZ, R103 ;  /* 0x000000ffff6d7224 */ /* 0x000fe200078e0067 */
[----:B------:R-:W-:Y:S01]  /*199b0*/  MOV R3, 0x199e0 ;  /* 0x000199e000037802 */ /* 0x000fe20000000f00 */
[----:B------:R-:W-:Y:S02]  /*199c0*/  IMAD.MOV.U32 R204, RZ, RZ, 0x1c1f ;  /* 0x00001c1fffcc7424 */ /* 0x000fe400078e00ff */
[----:B-12---:R-:W-:Y:S05]  /*199d0*/  CALL.REL.NOINC `($__internal_10_$__cuda_sm70_shflsync_idx_p) ;  /* 0x0000181000007944 */ /* 0x006fea0003c00000 */
[----:B------:R-:W-:Y:S01]  /*199e0*/  MOV R0, R204 ;  /* 0x000000cc00007202 */ /* 0x000fe20000000f00 */
[----:B------:R-:W-:-:S05]  /*199f0*/  BRA `(.L_x_819) ;  /* 0xffff56a000007947 */ /* 0x000fca000383ffff */
.L_x_682:
        /* <DEDUP_REMOVED lines=13> */
.L_x_683:
[----:B------:R-:W-:Y:S01]  /*19ad0*/  MOV R204, 0x1c1f ;  /* 0x00001c1f00cc7802 */ /* 0x000fe20000000f00 */
[----:B------:R-:W-:Y:S01]  /*19ae0*/  IMAD.MOV.U32 R2, RZ, RZ, RZ ;  /* 0x000000ffff027224 */ /* 0x000fe200078e00ff */
[----:B------:R-:W-:Y:S02]  /*19af0*/  MOV R3, 0x19b10 ;  /* 0x00019b1000037802 */ /* 0x000fe40000000f00 */
[----:B------:R-:W-:Y:S05]  /*19b00*/  CALL.REL.NOINC `($__internal_10_$__cuda_sm70_shflsync_idx_p) ;  /* 0x000016e000007944 */ /* 0x000fea0003c00000 */
[----:B------:R-:W-:Y:S01]  /*19b10*/  MOV R0, R204 ;  /* 0x000000cc00007202 */ /* 0x000fe20000000f00 */
[----:B------:R-:W-:-:S05]  /*19b20*/  BRA `(.L_x_821) ;  /* 0xffff588000007947 */ /* 0x000fca000383ffff */
.L_x_688:
[----:B------:R-:W-:Y:S01]  /*19b30*/  MOV R204, 0x1c1f ;  /* 0x00001c1f00cc7802 */ /* 0x000fe20000000f00 */
[----:B------:R-:W-:Y:S01]  /*19b40*/  IMAD.MOV.U32 R2, RZ, RZ, 0x1 ;  /* 0x00000001ff027424 */ /* 0x000fe200078e00ff */
[----:B------:R-:W-:Y:S02]  /*19b50*/  MOV R3, 0x19b70 ;  /* 0x00019b7000037802 */ /* 0x000fe40000000f00 */
[----:B-1----:R-:W-:Y:S05]  /*19b60*/  CALL.REL.NOINC `($__internal_10_$__cuda_sm70_shflsync_idx_p) ;  /* 0x0000168000007944 */ /* 0x002fea0003c00000 */
[----:B------:R-:W-:Y:S01]  /*19b70*/  MOV R2, R204 ;  /* 0x000000cc00027202 */ /* 0x000fe20000000f00 */
[----:B------:R-:W-:-:S05]  /*19b80*/  BRA `(.L_x_822) ;  /* 0xffff5a2000007947 */ /* 0x000fca000383ffff */
.L_x_693:
[----:B------:R-:W-:Y:S01]  /*19b90*/  MOV R204, 0x1c1f ;  /* 0x00001c1f00cc7802 */ /* 0x000fe20000000f00 */
[----:B------:R-:W-:Y:S01]  /*19ba0*/  IMAD.MOV.U32 R2, RZ, RZ, 0x2 ;  /* 0x00000002ff027424 */ /* 0x000fe200078e00ff */
[----:B------:R-:W-:Y:S02]  /*19bb0*/  MOV R3, 0x19bd0 ;  /* 0x00019bd000037802 */ /* 0x000fe40000000f00 */
[----:B-12---:R-:W-:Y:S05]  /*19bc0*/  CALL.REL.NOINC `($__internal_10_$__cuda_sm70_shflsync_idx_p) ;  /* 0x0000162000007944 */ /* 0x006fea0003c00000 */
[----:B------:R-:W-:Y:S01]  /*19bd0*/  MOV R104, R204 ;  /* 0x000000cc00687202 */ /* 0x000fe20000000f00 */
[----:B------:R-:W-:-:S05]  /*19be0*/  BRA `(.L_x_823) ;  /* 0xffff5bc000007947 */ /* 0x000fca000383ffff */
.L_x_698:
[----:B------:R-:W-:Y:S01]  /*19bf0*/  MOV R204, 0x1c1f ;  /* 0x00001c1f00cc7802 */ /* 0x000fe20000000f00 */
[----:B------:R-:W-:Y:S01]  /*19c00*/  IMAD.MOV.U32 R2, RZ, RZ, 0x3 ;  /* 0x00000003ff027424 */ /* 0x000fe200078e00ff */
[----:B------:R-:W-:Y:S02]  /*19c10*/  MOV R3, 0x19c30 ;  /* 0x00019c3000037802 */ /* 0x000fe40000000f00 */
[----:B-123--:R-:W-:Y:S05]  /*19c20*/  CALL.REL.NOINC `($__internal_10_$__cuda_sm70_shflsync_idx_p) ;  /* 0x000015c000007944 */ /* 0x00efea0003c00000 */
[----:B------:R-:W-:Y:S01]  /*19c30*/  MOV R3, R204 ;  /* 0x000000cc00037202 */ /* 0x000fe20000000f00 */
[----:B------:R-:W-:-:S05]  /*19c40*/  BRA `(.L_x_824) ;  /* 0xffff68a000007947 */ /* 0x000fca000383ffff */
.L_x_703:
[----:B------:R-:W-:Y:S02]  /*19c50*/  MOV R0, 0x2 ;  /* 0x0000000200007802 */ /* 0x000fe40000000f00 */
[----:B------:R-:W-:Y:S02]  /*19c60*/  MOV R2, 0x19c80 ;  /* 0x00019c8000027802 */ /* 0x000fe40000000f00 */
[----:B--234-:R-:W-:Y:S05]  /*19c70*/  CALL.REL.NOINC `($__internal_9_$__cuda_sm70_shflsync_bfly_p) ;  /* 0x0000151000007944 */ /* 0x01cfea0003c00000 */
[----:B------:R-:W-:-:S05]  /*19c80*/  BRA `(.L_x_825) ;  /* 0xffff704000007947 */ /* 0x000fca000383ffff */
.L_x_704:
        /* <DEDUP_REMOVED lines=28> */
[----:B------:R-:W-:Y:S03]  /*19e50*/  MOV R2, 0x19e80 ;  /* 0x00019e8000027802 */ /* 0x000fe60000000f00 */
[----:B------:R-:W-:Y:S02]  /*19e60*/  IMAD.MOV.U32 R100, RZ, RZ, R4 ;  /* 0x000000ffff647224 */ /* 0x000fe400078e0004 */
[----:B------:R-:W-:Y:S05]  /*19e70*/  CALL.REL.NOINC `($__internal_9_$__cuda_sm70_shflsync_bfly_p) ;  /* 0x0000131000007944 */ /* 0x000fea0003c00000 */
[----:B------:R-:W-:-:S05]  /*19e80*/  BRA `(.L_x_826) ;  /* 0xffff6f3000007947 */ /* 0x000fca000383ffff */
.L_x_706:
[----:B------:R-:W-:Y:S01]  /*19e90*/  IMAD.MOV.U32 R100, RZ, RZ, R221 ;  /* 0x000000ffff647224 */ /* 0x000fe200078e00dd */
[----:B------:R-:W-:-:S02]  /*19ea0*/  MOV R0, 0x2 ;  /* 0x0000000200007802 */ /* 0x000fc40000000f00 */
[----:B------:R-:W-:Y:S02]  /*19eb0*/  MOV R2, 0x19ed0 ;  /* 0x00019ed000027802 */ /* 0x000fe40000000f00 */
[----:B------:R-:W-:Y:S05]  /*19ec0*/  CALL.REL.NOINC `($__internal_9_$__cuda_sm70_shflsync_bfly_p) ;  /* 0x000012c000007944 */ /* 0x000fea0003c00000 */
[----:B------:R-:W-:Y:S05]  /*19ed0*/  BRA `(.L_x_827) ;  /* 0xffff878000007947 */ /* 0x000fea000383ffff */
.L_x_707:
[----:B------:R-:W-:Y:S01]  /*19ee0*/  IMAD.MOV.U32 R100, RZ, RZ, R7 ;  /* 0x000000ffff647224 */ /* 0x000fe200078e0007 */
[----:B------:R-:W-:Y:S02]  /*19ef0*/  MOV R0, 0x1 ;  /* 0x0000000100007802 */ /* 0x000fe40000000f00 */
[----:B------:R-:W-:Y:S02]  /*19f00*/  MOV R2, 0x19f20 ;  /* 0x00019f2000027802 */ /* 0x000fe40000000f00 */
[----:B-1----:R-:W-:Y:S05]  /*19f10*/  CALL.REL.NOINC `($__internal_9_$__cuda_sm70_shflsync_bfly_p) ;  /* 0x0000127000007944 */ /* 0x002fea0003c00000 */
[----:B------:R-:W-:Y:S01]  /*19f20*/  FADD.FTZ R7, R7, R0 ;  /* 0x0000000007077221 */ /* 0x000fe20000010000 */
[----:B------:R-:W-:Y:S02]  /*19f30*/  MOV R100, R224 ;  /* 0x000000e000647202 */ /* 0x000fe40000000f00 */
[----:B------:R-:W-:Y:S02]  /*19f40*/  MOV R0, 0x2 ;  /* 0x0000000200007802 */ /* 0x000fe40000000f00 */
[----:B------:R-:W-:Y:S02]  /*19f50*/  MOV R2, 0x19f70 ;  /* 0x00019f7000027802 */ /* 0x000fe40000000f00 */
[----:B------:R-:W-:Y:S05]  /*19f60*/  CALL.REL.NOINC `($__internal_9_$__cuda_sm70_shflsync_bfly_p) ;  /* 0x0000122000007944 */ /* 0x000fea0003c00000 */
[----:B------:R-:W-:Y:S01]  /*19f70*/  FADD.FTZ R100, R224, R0 ;  /* 0x00000000e0647221 */ /* 0x000fe20000010000 */
[----:B------:R-:W-:Y:S02]  /*19f80*/  MOV R0, 0x1 ;  /* 0x0000000100007802 */ /* 0x000fe40000000f00 */
[----:B------:R-:W-:-:S02]  /*19f90*/  MOV R2, 0x19fb0 ;  /* 0x00019fb000027802 */ /* 0x000fc40000000f00 */
[----:B------:R-:W-:Y:S05]  /*19fa0*/  CALL.REL.NOINC `($__internal_9_$__cuda_sm70_shflsync_bfly_p) ;  /* 0x000011e000007944 */ /* 0x000fea0003c00000 */
[----:B------:R-:W-:Y:S01]  /*19fb0*/  FADD.FTZ R6, R100, R0 ;  /* 0x0000000064067221 */ /* 0x000fe20000010000 */
[----:B------:R-:W-:-:S02]  /*19fc0*/  MOV R100, R213 ;  /* 0x000000d500647202 */ /* 0x000fc40000000f00 */
[----:B------:R-:W-:Y:S02]  /*19fd0*/  MOV R0, 0x2 ;  /* 0x0000000200007802 */ /* 0x000fe40000000f00 */
[----:B------:R-:W-:Y:S02]  /*19fe0*/  MOV R2, 0x1a000 ;  /* 0x0001a00000027802 */ /* 0x000fe40000000f00 */
[----:B------:R-:W-:Y:S05]  /*19ff0*/  CALL.REL.NOINC `($__internal_9_$__cuda_sm70_shflsync_bfly_p) ;  /* 0x0000119000007944 */ /* 0x000fea0003c00000 */
[----:B------:R-:W-:Y:S01]  /*1a000*/  FADD.FTZ R5, R213, R0 ;  /* 0x00000000d5057221 */ /* 0x000fe20000010000 */
[----:B------:R-:W-:Y:S02]  /*1a010*/  MOV R0, 0x1 ;  /* 0x0000000100007802 */ /* 0x000fe40000000f00 */
[----:B------:R-:W-:Y:S02]  /*1a020*/  MOV R2, 0x1a050 ;  /* 0x0001a05000027802 */ /* 0x000fe40000000f00 */
[----:B------:R-:W-:Y:S02]  /*1a030*/  MOV R100, R5 ;  /* 0x0000000500647202 */ /* 0x000fe40000000f00 */
[----:B------:R-:W-:Y:S05]  /*1a040*/  CALL.REL.NOINC `($__internal_9_$__cuda_sm70_shflsync_bfly_p) ;  /* 0x0000114000007944 */ /* 0x000fea0003c00000 */
[----:B------:R-:W-:Y:S01]  /*1a050*/  FADD.FTZ R5, R5, R0 ;  /* 0x0000000005057221 */ /* 0x000fe20000010000 */
[----:B------:R-:W-:Y:S02]  /*1a060*/  MOV R100, R214 ;  /* 0x000000d600647202 */ /* 0x000fe40000000f00 */
[----:B------:R-:W-:-:S02]  /*1a070*/  MOV R0, 0x2 ;  /* 0x0000000200007802 */ /* 0x000fc40000000f00 */
[----:B------:R-:W-:Y:S02]  /*1a080*/  MOV R2, 0x1a0a0 ;  /* 0x0001a0a000027802 */ /* 0x000fe40000000f00 */
[----:B------:R-:W-:Y:S05]  /*1a090*/  CALL.REL.NOINC `($__internal_9_$__cuda_sm70_shflsync_bfly_p) ;  /* 0x000010f000007944 */ /* 0x000fea0003c00000 */
[----:B------:R-:W-:Y:S01]  /*1a0a0*/  FADD.FTZ R4, R214, R0 ;  /* 0x00000000d6047221 */ /* 0x000fe20000010000 */
[----:B------:R-:W-:Y:S02]  /*1a0b0*/  MOV R0, 0x1 ;  /* 0x0000000100007802 */ /* 0x000fe40000000f00 */
[----:B------:R-:W-:Y:S02]  /*1a0c0*/  MOV R2, 0x1a0f0 ;  /* 0x0001a0f000027802 */ /* 0x000fe40000000f00 */
[----:B------:R-:W-:Y:S02]  /*1a0d0*/  MOV R100, R4 ;  /* 0x0000000400647202 */ /* 0x000fe40000000f00 */
[----:B------:R-:W-:Y:S05]  /*1a0e0*/  CALL.REL.NOINC `($__internal_9_$__cuda_sm70_shflsync_bfly_p) ;  /* 0x000010a000007944 */ /* 0x000fea0003c00000 */
[----:B------:R-:W-:Y:S01]  /*1a0f0*/  MOV R8, R0 ;  /* 0x0000000000087202 */ /* 0x000fe20000000f00 */
[----:B------:R-:W-:Y:S05]  /*1a100*/  BRA `(.L_x_828) ;  /* 0xffff864000007947 */ /* 0x000fea000383ffff */
.L_x_714:
[----:B-1234-:R-:W-:Y:S01]  /*1a110*/  IMAD.MOV.U32 R109, RZ, RZ, R10 ;  /* 0x000000ffff6d7224 */ /* 0x01efe200078e000a */
[----:B------:R-:W-:Y:S01]  /*1a120*/  MOV R2, RZ ;  /* 0x000000ff00027202 */ /* 0x000fe20000000f00 */
[----:B------:R-:W-:Y:S01]  /*1a130*/  IMAD.MOV.U32 R204, RZ, RZ, 0x1c1f ;  /* 0x00001c1fffcc7424 */ /* 0x000fe200078e00ff */
[----:B------:R-:W-:Y:S02]  /*1a140*/  MOV R3, 0x1a160 ;  /* 0x0001a16000037802 */ /* 0x000fe40000000f00 */
[----:B------:R-:W-:Y:S05]  /*1a150*/  CALL.REL.NOINC `($__internal_10_$__cuda_sm70_shflsync_idx_p) ;  /* 0x0000109000007944 */ /* 0x000fea0003c00000 */
[----:B------:R-:W-:Y:S01]  /*1a160*/  MOV R5, R204 ;  /* 0x000000cc00057202 */ /* 0x000fe20000000f00 */
[----:B------:R-:W-:Y:S05]  /*1a170*/  BRA `(.L_x_829) ;  /* 0xffff9fd000007947 */ /* 0x000fea000383ffff */
.L_x_715:
[----:B------:R-:W-:Y:S01]  /*1a180*/  IMAD.MOV.U32 R109, RZ, RZ, R12 ;  /* 0x000000ffff6d7224 */ /* 0x000fe200078e000c */
[----:B------:R-:W-:Y:S01]  /*1a190*/  MOV R2, RZ ;  /* 0x000000ff00027202 */ /* 0x000fe20000000f00 */
[----:B------:R-:W-:Y:S01]  /*1a1a0*/  IMAD.MOV.U32 R204, RZ, RZ, 0x1c1f ;  /* 0x00001c1fffcc7424 */ /* 0x000fe200078e00ff */
[----:B------:R-:W-:-:S02]  /*1a1b0*/  MOV R3, 0x1a1d0 ;  /* 0x0001a1d000037802 */ /* 0x000fc40000000f00 */
[----:B-12---:R-:W-:Y:S05]  /*1a1c0*/  CALL.REL.NOINC `($__internal_10_$__cuda_sm70_shflsync_idx_p) ;  /* 0x0000102000007944 */ /* 0x006fea0003c00000 */
[----:B------:R-:W-:Y:S01]  /*1a1d0*/  MOV R0, R204 ;  /* 0x000000cc00007202 */ /* 0x000fe20000000f00 */
[----:B------:R-:W-:Y:S05]  /*1a1e0*/  BRA `(.L_x_830) ;  /* 0xffff9f8000007947 */ /* 0x000fea000383ffff */
.L_x_718:
[----:B------:R-:W-:Y:S01]  /*1a1f0*/  IMAD.MOV.U32 R109, RZ, RZ, R10 ;  /* 0x000000ffff6d7224 */ /* 0x000fe200078e000a */
[----:B--2---:R-:W-:Y:S01]  /*1a200*/  MOV R2, 0x1 ;  /* 0x0000000100027802 */ /* 0x004fe20000000f00 */
[----:B------:R-:W-:Y:S01]  /*1a210*/  IMAD.MOV.U32 R204, RZ, RZ, 0x1c1f ;  /* 0x00001c1fffcc7424 */ /* 0x000fe200078e00ff */
[----:B------:R-:W-:-:S02]  /*1a220*/  MOV R3, 0x1a240 ;  /* 0x0001a24000037802 */ /* 0x000fc40000000f00 */
[----:B-1-34-:R-:W-:Y:S05]  /*1a230*/  CALL.REL.NOINC `($__internal_10_$__cuda_sm70_shflsync_idx_p) ;  /* 0x00000fb000007944 */ /* 0x01afea0003c00000 */
        /* <DEDUP_REMOVED lines=8> */
.L_x_721:
[----:B------:R-:W-:Y:S01]  /*1a2c0*/  IMAD.MOV.U32 R109, RZ, RZ, R10 ;  /* 0x000000ffff6d7224 */ /* 0x000fe200078e000a */
[----:B-1----:R-:W-:Y:S01]  /*1a2d0*/  MOV R2, 0x2 ;  /* 0x0000000200027802 */ /* 0x002fe20000000f00 */
[----:B------:R-:W-:Y:S01]  /*1a2e0*/  IMAD.MOV.U32 R204, RZ, RZ, 0x1c1f ;  /* 0x00001c1fffcc7424 */ /* 0x000fe200078e00ff */
[----:B------:R-:W-:Y:S02]  /*1a2f0*/  MOV R3, 0x1a310 ;  /* 0x0001a31000037802 */ /* 0x000fe40000000f00 */
[----:B--234-:R-:W-:Y:S05]  /*1a300*/  CALL.REL.NOINC `($__internal_10_$__cuda_sm70_shflsync_idx_p) ;  /* 0x00000ee000007944 */ /* 0x01cfea0003c00000 */
[----:B------:R-:W-:Y:S01]  /*1a310*/  MOV R5, R204 ;  /* 0x000000cc00057202 */ /* 0x000fe20000000f00 */
[----:B------:R-:W-:Y:S05]  /*1a320*/  BRA `(.L_x_832) ;  /* 0xffffa11000007947 */ /* 0x000fea000383ffff */
.L_x_722:
[----:B------:R-:W-:Y:S01]  /*1a330*/  IMAD.MOV.U32 R109, RZ, RZ, R12 ;  /* 0x000000ffff6d7224 */ /* 0x000fe200078e000c */
[----:B------:R-:W-:Y:S01]  /*1a340*/  MOV R2, 0x2 ;  /* 0x0000000200027802 */ /* 0x000fe20000000f00 */
[----:B------:R-:W-:Y:S01]  /*1a350*/  IMAD.MOV.U32 R204, RZ, RZ, 0x1c1f ;  /* 0x00001c1fffcc7424 */ /* 0x000fe200078e00ff */
[----:B------:R-:W-:Y:S02]  /*1a360*/  MOV R3, 0x1a380 ;  /* 0x0001a38000037802 */ /* 0x000fe40000000f00 */
[----:B-1234-:R-:W-:Y:S05]  /*1a370*/  CALL.REL.NOINC `($__internal_10_$__cuda_sm70_shflsync_idx_p) ;  /* 0x00000e7000007944 */ /* 0x01efea0003c00000 */
[----:B------:R-:W-:Y:S01]  /*1a380*/  MOV R0, R204 ;  /* 0x000000cc00007202 */ /* 0x000fe20000000f00 */
[----:B------:R-:W-:Y:S05]  /*1a390*/  BRA `(.L_x_833) ;  /* 0xffffa0c000007947 */ /* 0x000fea000383ffff */
.L_x_725:
[----:B------:R-:W-:Y:S01]  /*1a3a0*/  IMAD.MOV.U32 R109, RZ, RZ, R10 ;  /* 0x000000ffff6d7224 */ /* 0x000fe200078e000a */
[----:B-1----:R-:W-:Y:S01]  /*1a3b0*/  MOV R2, 0x3 ;  /* 0x0000000300027802 */ /* 0x002fe20000000f00 */
[----:B------:R-:W-:Y:S01]  /*1a3c0*/  IMAD.MOV.U32 R204, RZ, RZ, 0x1c1f ;  /* 0x00001c1fffcc7424 */ /* 0x000fe200078e00ff */
[----:B------:R-:W-:-:S02]  /*1a3d0*/  MOV R3, 0x1a3f0 ;  /* 0x0001a3f000037802 */ /* 0x000fc40000000f00 */
[----:B--234-:R-:W-:Y:S05]  /*1a3e0*/  CALL.REL.NOINC `($__internal_10_$__cuda_sm70_shflsync_idx_p) ;  /* 0x00000e0000007944 */ /* 0x01cfea0003c00000 */
        /* <DEDUP_REMOVED lines=8> */
.L_x_727:
[----:B------:R-:W-:Y:S01]  /*1a470*/  IMAD.MOV.U32 R109, RZ, RZ, R5 ;  /* 0x000000ffff6d7224 */ /* 0x000fe200078e0005 */
[----:B------:R-:W-:Y:S01]  /*1a480*/  MOV R2, RZ ;  /* 0x000000ff00027202 */ /* 0x000fe20000000f00 */
[----:B------:R-:W-:Y:S01]  /*1a490*/  IMAD.MOV.U32 R204, RZ, RZ, 0x1c1f ;  /* 0x00001c1fffcc7424 */ /* 0x000fe200078e00ff */
[----:B------:R-:W-:Y:S02]  /*1a4a0*/  MOV R3, 0x1a4c0 ;  /* 0x0001a4c000037802 */ /* 0x000fe40000000f00 */
[----:B------:R-:W-:Y:S05]  /*1a4b0*/  CALL.REL.NOINC `($__internal_10_$__cuda_sm70_shflsync_idx_p) ;  /* 0x00000d3000007944 */ /* 0x000fea0003c00000 */
[----:B------:R-:W-:Y:S01]  /*1a4c0*/  MOV R4, R204 ;  /* 0x000000cc00047202 */ /* 0x000fe20000000f00 */
[----:B------:R-:W-:Y:S05]  /*1a4d0*/  BRA `(.L_x_835) ;  /* 0xffffa44000007947 */ /* 0x000fea000383ffff */
.L_x_728:
[----:B------:R-:W-:Y:S01]  /*1a4e0*/  IMAD.MOV.U32 R109, RZ, RZ, R12 ;  /* 0x000000ffff6d7224 */ /* 0x000fe200078e000c */
[----:B------:R-:W-:Y:S01]  /*1a4f0*/  MOV R2, RZ ;  /* 0x000000ff00027202 */ /* 0x000fe20000000f00 */
[----:B------:R-:W-:Y:S01]  /*1a500*/  IMAD.MOV.U32 R204, RZ, RZ, 0x1c1f ;  /* 0x00001c1fffcc7424 */ /* 0x000fe200078e00ff */
[----:B------:R-:W-:Y:S02]  /*1a510*/  MOV R3, 0x1a530 ;  /* 0x0001a53000037802 */ /* 0x000fe40000000f00 */
[----:B-12---:R-:W-:Y:S05]  /*1a520*/  CALL.REL.NOINC `($__internal_10_$__cuda_sm70_shflsync_idx_p) ;  /* 0x00000cc000007944 */ /* 0x006fea0003c00000 */
[----:B------:R-:W-:Y:S01]  /*1a530*/  MOV R0, R204 ;  /* 0x000000cc00007202 */ /* 0x000fe20000000f00 */
[----:B------:R-:W-:Y:S05]  /*1a540*/  BRA `(.L_x_836) ;  /* 0xffffa3f000007947 */ /* 0x000fea000383ffff */
.L_x_731:
[----:B------:R-:W-:Y:S01]  /*1a550*/  IMAD.MOV.U32 R109, RZ, RZ, R5 ;  /* 0x000000ffff6d7224 */ /* 0x000fe200078e0005 */
[----:B----4-:R-:W-:Y:S01]  /*1a560*/  MOV R2, 0x1 ;  /* 0x0000000100027802 */ /* 0x010fe20000000f00 */
[----:B------:R-:W-:Y:S01]  /*1a570*/  IMAD.MOV.U32 R204, RZ, RZ, 0x1c1f ;  /* 0x00001c1fffcc7424 */ /* 0x000fe200078e00ff */
[----:B------:R-:W-:-:S02]  /*1a580*/  MOV R3, 0x1a5a0 ;  /* 0x0001a5a000037802 */ /* 0x000fc40000000f00 */
        /* <DEDUP_REMOVED lines=9> */
.L_x_734:
[----:B------:R-:W-:Y:S01]  /*1a620*/  IMAD.MOV.U32 R109, RZ, RZ, R5 ;  /* 0x000000ffff6d7224 */ /* 0x000fe200078e0005 */
[----:B----4-:R-:W-:Y:S01]  /*1a630*/  MOV R2, 0x2 ;  /* 0x0000000200027802 */ /* 0x010fe20000000f00 */
[----:B------:R-:W-:Y:S01]  /*1a640*/  IMAD.MOV.U32 R204, RZ, RZ, 0x1c1f ;  /* 0x00001c1fffcc7424 */ /* 0x000fe200078e00ff */
[----:B------:R-:W-:Y:S02]  /*1a650*/  MOV R3, 0x1a670 ;  /* 0x0001a67000037802 */ /* 0x000fe40000000f00 */
[----:B-123--:R-:W-:Y:S05]  /*1a660*/  CALL.REL.NOINC `($__internal_10_$__cuda_sm70_shflsync_idx_p) ;  /* 0x00000b8000007944 */ /* 0x00efea0003c00000 */
[----:B------:R-:W-:Y:S01]  /*1a670*/  MOV R4, R204 ;  /* 0x000000cc00047202 */ /* 0x000fe20000000f00 */
[----:B------:R-:W-:Y:S05]  /*1a680*/  BRA `(.L_x_838) ;  /* 0xffffada000007947 */ /* 0x000fea000383ffff */
.L_x_735:
[----:B------:R-:W-:Y:S01]  /*1a690*/  IMAD.MOV.U32 R109, RZ, RZ, R12 ;  /* 0x000000ffff6d7224 */ /* 0x000fe200078e000c */
[----:B----4-:R-:W-:Y:S01]  /*1a6a0*/  MOV R2, 0x2 ;  /* 0x0000000200027802 */ /* 0x010fe20000000f00 */
[----:B------:R-:W-:Y:S01]  /*1a6b0*/  IMAD.MOV.U32 R204, RZ, RZ, 0x1c1f ;  /* 0x00001c1fffcc7424 */ /* 0x000fe200078e00ff */
[----:B------:R-:W-:Y:S02]  /*1a6c0*/  MOV R3, 0x1a6e0 ;  /* 0x0001a6e000037802 */ /* 0x000fe40000000f00 */
[----:B-123--:R-:W-:Y:S05]  /*1a6d0*/  CALL.REL.NOINC `($__internal_10_$__cuda_sm70_shflsync_idx_p) ;  /* 0x00000b1000007944 */ /* 0x00efea0003c00000 */
[----:B------:R-:W-:Y:S01]  /*1a6e0*/  MOV R0, R204 ;  /* 0x000000cc00007202 */ /* 0x000fe20000000f00 */
[----:B------:R-:W-:Y:S05]  /*1a6f0*/  BRA `(.L_x_839) ;  /* 0xffffad5000007947 */ /* 0x000fea000383ffff */
.L_x_738:
[----:B------:R-:W-:Y:S01]  /*1a700*/  IMAD.MOV.U32 R109, RZ, RZ, R5 ;  /* 0x000000ffff6d7224 */ /* 0x000fe200078e0005 */
[----:B---3--:R-:W-:Y:S01]  /*1a710*/  MOV R2, 0x3 ;  /* 0x0000000300027802 */ /* 0x008fe20000000f00 */
        /* <DEDUP_REMOVED lines=11> */
.L_x_742:
[----:B------:R-:W-:Y:S01]  /*1a7d0*/  IMAD.MOV.U32 R109, RZ, RZ, R5 ;  /* 0x000000ffff6d7224 */ /* 0x000fe200078e0005 */
[----:B------:R-:W-:Y:S01]  /*1a7e0*/  MOV R2, RZ ;  /* 0x000000ff00027202 */ /* 0x000fe20000000f00 */
[----:B------:R-:W-:Y:S01]  /*1a7f0*/  IMAD.MOV.U32 R204, RZ, RZ, 0x1c1f ;  /* 0x00001c1fffcc7424 */ /* 0x000fe200078e00ff */
[----:B------:R-:W-:Y:S02]  /*1a800*/  MOV R3, 0x1a820 ;  /* 0x0001a82000037802 */ /* 0x000fe40000000f00 */
[----:B------:R-:W-:Y:S05]  /*1a810*/  CALL.REL.NOINC `($__internal_10_$__cuda_sm70_shflsync_idx_p) ;  /* 0x000009d000007944 */ /* 0x000fea0003c00000 */
[----:B------:R-:W-:Y:S01]  /*1a820*/  MOV R4, R204 ;  /* 0x000000cc00047202 */ /* 0x000fe20000000f00 */
[----:B------:R-:W-:Y:S05]  /*1a830*/  BRA `(.L_x_841) ;  /* 0xffffbe5000007947 */ /* 0x000fea000383ffff */
.L_x_743:
[----:B------:R-:W-:Y:S01]  /*1a840*/  IMAD.MOV.U32 R109, RZ, RZ, R12 ;  /* 0x000000ffff6d7224 */ /* 0x000fe200078e000c */
[----:B------:R-:W-:Y:S01]  /*1a850*/  MOV R2, RZ ;  /* 0x000000ff00027202 */ /* 0x000fe20000000f00 */
[----:B------:R-:W-:Y:S01]  /*1a860*/  IMAD.MOV.U32 R204, RZ, RZ, 0x1c1f ;  /* 0x00001c1fffcc7424 */ /* 0x000fe200078e00ff */
[----:B------:R-:W-:Y:S02]  /*1a870*/  MOV R3, 0x1a890 ;  /* 0x0001a89000037802 */ /* 0x000fe40000000f00 */
[----:B-12---:R-:W-:Y:S05]  /*1a880*/  CALL.REL.NOINC `($__internal_10_$__cuda_sm70_shflsync_idx_p) ;  /* 0x0000096000007944 */ /* 0x006fea0003c00000 */
[----:B------:R-:W-:Y:S01]  /*1a890*/  MOV R0, R204 ;  /* 0x000000cc00007202 */ /* 0x000fe20000000f00 */
[----:B------:R-:W-:Y:S05]  /*1a8a0*/  BRA `(.L_x_842) ;  /* 0xffffbe0000007947 */ /* 0x000fea000383ffff */
.L_x_746:
        /* <DEDUP_REMOVED lines=13> */
.L_x_749:
[----:B------:R-:W-:Y:S01]  /*1a980*/  IMAD.MOV.U32 R109, RZ, RZ, R5 ;  /* 0x000000ffff6d7224 */ /* 0x000fe200078e0005 */
[----:B-1----:R-:W-:Y:S01]  /*1a990*/  MOV R2, 0x2 ;  /* 0x0000000200027802 */ /* 0x002fe20000000f00 */
[----:B------:R-:W-:Y:S01]  /*1a9a0*/  IMAD.MOV.U32 R204, RZ, RZ, 0x1c1f ;  /* 0x00001c1fffcc7424 */ /* 0x000fe200078e00ff */
[----:B------:R-:W-:Y:S02]  /*1a9b0*/  MOV R3, 0x1a9d0 ;  /* 0x0001a9d000037802 */ /* 0x000fe40000000f00 */
[----:B--234-:R-:W-:Y:S05]  /*1a9c0*/  CALL.REL.NOINC `($__internal_10_$__cuda_sm70_shflsync_idx_p) ;  /* 0x0000082000007944 */ /* 0x01cfea0003c00000 */
[----:B------:R-:W-:Y:S01]  /*1a9d0*/  MOV R4, R204 ;  /* 0x000000cc00047202 */ /* 0x000fe20000000f00 */
[----:B------:R-:W-:Y:S05]  /*1a9e0*/  BRA `(.L_x_844) ;  /* 0xffffbfa000007947 */ /* 0x000fea000383ffff */
.L_x_750:
[----:B------:R-:W-:Y:S01]  /*1a9f0*/  IMAD.MOV.U32 R109, RZ, RZ, R12 ;  /* 0x000000ffff6d7224 */ /* 0x000fe200078e000c */
[----:B------:R-:W-:Y:S01]  /*1aa00*/  MOV R2, 0x2 ;  /* 0x0000000200027802 */ /* 0x000fe20000000f00 */
[----:B------:R-:W-:Y:S01]  /*1aa10*/  IMAD.MOV.U32 R204, RZ, RZ, 0x1c1f ;  /* 0x00001c1fffcc7424 */ /* 0x000fe200078e00ff */
[----:B------:R-:W-:Y:S02]  /*1aa20*/  MOV R3, 0x1aa40 ;  /* 0x0001aa4000037802 */ /* 0x000fe40000000f00 */
[----:B-1234-:R-:W-:Y:S05]  /*1aa30*/  CALL.REL.NOINC `($__internal_10_$__cuda_sm70_shflsync_idx_p) ;  /* 0x000007b000007944 */ /* 0x01efea0003c00000 */
[----:B------:R-:W-:Y:S01]  /*1aa40*/  MOV R0, R204 ;  /* 0x000000cc00007202 */ /* 0x000fe20000000f00 */
[----:B------:R-:W-:Y:S05]  /*1aa50*/  BRA `(.L_x_845) ;  /* 0xffffbf5000007947 */ /* 0x000fea000383ffff */
.L_x_753:
        /* <DEDUP_REMOVED lines=13> */
.L_x_755:
[----:B------:R-:W-:Y:S01]  /*1ab30*/  IMAD.MOV.U32 R109, RZ, RZ, R74 ;  /* 0x000000ffff6d7224 */ /* 0x000fe200078e004a */
[----:B------:R-:W-:Y:S01]  /*1ab40*/  MOV R2, RZ ;  /* 0x000000ff00027202 */ /* 0x000fe20000000f00 */
[----:B------:R-:W-:Y:S01]  /*1ab50*/  IMAD.MOV.U32 R204, RZ, RZ, 0x1f ;  /* 0x0000001fffcc7424 */ /* 0x000fe200078e00ff */
[----:B------:R-:W-:Y:S02]  /*1ab60*/  MOV R3, 0x1ab80 ;  /* 0x0001ab8000037802 */ /* 0x000fe40000000f00 */
[----:B------:R-:W-:Y:S05]  /*1ab70*/  CALL.REL.NOINC `($__internal_10_$__cuda_sm70_shflsync_idx_p) ;  /* 0x0000067000007944 */ /* 0x000fea0003c00000 */
[----:B------:R-:W-:Y:S01]  /*1ab80*/  MOV R9, R204 ;  /* 0x000000cc00097202 */ /* 0x000fe20000000f00 */
[----:B------:R-:W-:Y:S05]  /*1ab90*/  BRA `(.L_x_847) ;  /* 0xffffc1a000007947 */ /* 0x000fea000383ffff */
.L_x_756:
[----:B------:R-:W-:Y:S01]  /*1aba0*/  IMAD.MOV.U32 R109, RZ, RZ, R74 ;  /* 0x000000ffff6d7224 */ /* 0x000fe200078e004a */
[----:B------:R-:W-:Y:S01]  /*1abb0*/  MOV R2, 0x1 ;  /* 0x0000000100027802 */ /* 0x000fe20000000f00 */
[----:B------:R-:W-:Y:S01]  /*1abc0*/  IMAD.MOV.U32 R204, RZ, RZ, 0x1f ;  /* 0x0000001fffcc7424 */ /* 0x000fe200078e00ff */
[----:B------:R-:W-:Y:S02]  /*1abd0*/  MOV R3, 0x1abf0 ;  /* 0x0001abf000037802 */ /* 0x000fe40000000f00 */
[----:B-12---:R-:W-:Y:S05]  /*1abe0*/  CALL.REL.NOINC `($__internal_10_$__cuda_sm70_shflsync_idx_p) ;  /* 0x0000060000007944 */ /* 0x006fea0003c00000 */
[----:B------:R-:W-:Y:S01]  /*1abf0*/  MOV R8, R204 ;  /* 0x000000cc00087202 */ /* 0x000fe20000000f00 */
[----:B------:R-:W-:Y:S05]  /*1ac00*/  BRA `(.L_x_848) ;  /* 0xffffc15000007947 */ /* 0x000fea000383ffff */
.L_x_757:
[----:B------:R-:W-:Y:S02]  /*1ac10*/  MOV R2, 0x1 ;  /* 0x0000000100027802 */ /* 0x000fe40000000f00 */
[----:B------:R-:W-:-:S02]  /*1ac20*/  MOV R3, 0x1ac40 ;  /* 0x0001ac4000037802 */ /* 0x000fc40000000f00 */
[----:B-1234-:R-:W-:Y:S05]  /*1ac30*/  CALL.REL.NOINC `($__internal_11_$__cuda_sm70_shflsync_up_p) ;  /* 0x0000061000007944 */ /* 0x01efea0003c00000 */
[----:B------:R-:W-:Y:S05]  /*1ac40*/  BRA `(.L_x_849) ;  /* 0xffffc24000007947 */ /* 0x000fea000383ffff */
.L_x_758:
[----:B------:R-:W-:Y:S02]  /*1ac50*/  MOV R2, 0x2 ;  /* 0x0000000200027802 */ /* 0x000fe40000000f00 */
[----:B------:R-:W-:-:S02]  /*1ac60*/  MOV R3, 0x1ac80 ;  /* 0x0001ac8000037802 */ /* 0x000fc40000000f00 */
[----:B--2-4-:R-:W-:Y:S05]  /*1ac70*/  CALL.REL.NOINC `($__internal_11_$__cuda_sm70_shflsync_up_p) ;  /* 0x000005d000007944 */ /* 0x014fea0003c00000 */
        /* <DEDUP_REMOVED lines=24> */
.L_x_762:
[----:B------:R-:W-:Y:S02]  /*1ae00*/  MOV R2, 0x1 ;  /* 0x0000000100027802 */ /* 0x000fe40000000f00 */
[----:B------:R-:W-:Y:S02]  /*1ae10*/  MOV R3, 0x1ae30 ;  /* 0x0001ae3000037802 */ /* 0x000fe40000000f00 */
[----:B------:R-:W-:Y:S05]  /*1ae20*/  CALL.REL.NOINC `($__internal_11_$__cuda_sm70_shflsync_up_p) ;  /* 0x0000042000007944 */ /* 0x000fea0003c00000 */
[----:B------:R-:W-:Y:S01]  /*1ae30*/  MOV R2, R4 ;  /* 0x0000000400027202 */ /* 0x000fe20000000f00 */
[----:B------:R-:W-:Y:S05]  /*1ae40*/  BRA `(.L_x_851) ;  /* 0xffffc2a000007947 */ /* 0x000fea000383ffff */
.L_x_763:
        /* <DEDUP_REMOVED lines=27> */
.L_x_765:
[----:B------:R-:W-:Y:S02]  /*1b000*/  SEL R0, RZ, 0x1, P0 ;  /* 0x00000001ff007807 */ /* 0x000fe40000000000 */
[----:B------:R-:W-:Y:S02]  /*1b010*/  MOV R2, 0x1b030 ;  /* 0x0001b03000027802 */ /* 0x000fe40000000f00 */
[----:B-1----:R-:W-:Y:S05]  /*1b020*/  CALL.REL.NOINC `($__internal_12_$__cuda_sm70_votesync_ballot) ;  /* 0x0000029000007944 */ /* 0x002fea0003c00000 */
[----:B------:R-:W-:Y:S01]  /*1b030*/  MOV R10, R0 ;  /* 0x00000000000a7202 */ /* 0x000fe20000000f00 */
[----:B------:R-:W-:Y:S05]  /*1b040*/  BRA `(.L_x_853) ;  /* 0xffffc23000007947 */ /* 0x000fea000383ffff */
.L_x_766:
[----:B------:R-:W-:Y:S01]  /*1b050*/  IMAD.MOV.U32 R109, RZ, RZ, R6 ;  /* 0x000000ffff6d7224 */ /* 0x000fe200078e0006 */
[----:B--2---:R-:W-:Y:S01]  /*1b060*/  MOV R2, R0 ;  /* 0x0000000000027202 */ /* 0x004fe20000000f00 */
[----:B------:R-:W-:Y:S01]  /*1b070*/  IMAD.MOV.U32 R204, RZ, RZ, 0x1f ;  /* 0x0000001fffcc7424 */ /* 0x000fe200078e00ff */
[----:B------:R-:W-:Y:S02]  /*1b080*/  MOV R3, 0x1b0a0 ;  /* 0x0001b0a000037802 */ /* 0x000fe40000000f00 */
[----:B-1----:R-:W-:Y:S05]  /*1b090*/  CALL.REL.NOINC `($__internal_10_$__cuda_sm70_shflsync_idx_p) ;  /* 0x0000015000007944 */ /* 0x002fea0003c00000 */
[----:B------:R-:W-:Y:S01]  /*1b0a0*/  IMAD.MOV.U32 R8, RZ, RZ, R204 ;  /* 0x000000ffff087224 */ /* 0x000fe200078e00cc */
[----:B------:R-:W-:Y:S01]  /*1b0b0*/  MOV R2, R0 ;  /* 0x0000000000027202 */ /* 0x000fe20000000f00 */
[----:B------:R-:W-:Y:S01]  /*1b0c0*/  IMAD.MOV.U32 R109, RZ, RZ, R7 ;  /* 0x000000ffff6d7224 */ /* 0x000fe200078e0007 */
[----:B------:R-:W-:-:S02]  /*1b0d0*/  MOV R204, 0x1f ;  /* 0x0000001f00cc7802 */ /* 0x000fc40000000f00 */
[----:B------:R-:W-:Y:S02]  /*1b0e0*/  MOV R3, 0x1b100 ;  /* 0x0001b10000037802 */ /* 0x000fe40000000f00 */
[----:B------:R-:W-:Y:S05]  /*1b0f0*/  CALL.REL.NOINC `($__internal_10_$__cuda_sm70_shflsync_idx_p) ;  /* 0x000000f000007944 */ /* 0x000fea0003c00000 */
[----:B------:R-:W-:Y:S01]  /*1b100*/  MOV R7, R204 ;  /* 0x000000cc00077202 */ /* 0x000fe20000000f00 */
[----:B------:R-:W-:Y:S05]  /*1b110*/  BRA `(.L_x_854) ;  /* 0xffffc1d000007947 */ /* 0x000fea000383ffff */
.L_x_769:
[----:B------:R-:W-:Y:S01]  /*1b120*/  IMAD.MOV.U32 R109, RZ, RZ, R4 ;  /* 0x000000ffff6d7224 */ /* 0x000fe200078e0004 */
[----:B--2---:R-:W-:Y:S01]  /*1b130*/  MOV R2, R0 ;  /* 0x0000000000027202 */ /* 0x004fe20000000f00 */
[----:B------:R-:W-:Y:S01]  /*1b140*/  IMAD.MOV.U32 R204, RZ, RZ, 0x1f ;  /* 0x0000001fffcc7424 */ /* 0x000fe200078e00ff */
[----:B------:R-:W-:Y:S02]  /*1b150*/  MOV R3, 0x1b170 ;  /* 0x0001b17000037802 */ /* 0x000fe40000000f00 */
[----:B-1--4-:R-:W-:Y:S05]  /*1b160*/  CALL.REL.NOINC `($__internal_10_$__cuda_sm70_shflsync_idx_p) ;  /* 0x0000008000007944 */ /* 0x012fea0003c00000 */
[----:B------:R-:W-:Y:S01]  /*1b170*/  MOV R11, R204 ;  /* 0x000000cc000b7202 */ /* 0x000fe20000000f00 */
[----:B------:R-:W-:Y:S05]  /*1b180*/  BRA `(.L_x_768) ;  /* 0xffffc1c000007947 */ /* 0x000fea000383ffff */
        .weak           $__internal_9_$__cuda_sm70_shflsync_bfly_p
        .type           $__internal_9_$__cuda_sm70_shflsync_bfly_p,@function
        .size           $__internal_9_$__cuda_sm70_shflsync_bfly_p,($__internal_10_$__cuda_sm70_shflsync_idx_p - $__internal_9_$__cuda_sm70_shflsync_bfly_p)
$__internal_9_$__cuda_sm70_shflsync_bfly_p:
[----:B------:R-:W-:Y:S02]  /*1b190*/  MOV R110, 0xffffffff ;  /* 0xffffffff006e7802 */ /* 0x000fe40000000f00 */
[----:B------:R-:W-:Y:S02]  /*1b1a0*/  MOV R3, 0x1f ;  /* 0x0000001f00037802 */ /* 0x000fe40000000f00 */
[----:B------:R-:W-:Y:S04]  /*1b1b0*/  WARPSYNC R110 ;  /* 0x0000006e00007348 */ /* 0x000fe80003800000 */
[----:B------:R1:W2:Y:S02]  /*1b1c0*/  SHFL.BFLY PT, R0, R100, R0, R3 ;  /* 0x0c00000064007389 */ /* 0x0002a400000e0003 */
[----:B-1----:R-:W-:-:S04]  /*1b1d0*/  MOV R3, 0x0 ;  /* 0x0000000000037802 */ /* 0x002fc80000000f00 */
[----:B--2---:R-:W-:Y:S05]  /*1b1e0*/  RET.REL.NODEC R2 `(_ZN7cutlass13device_kernelIN5flash19enable_sm80_to_sm89INS1_16FlashAttnFwdSm80INS1_25CollectiveMainloopFwdSm80ILi4ELi1ELb0EN4cute5tupleIJNS5_1CILi128EEENS7_ILi48EEENS7_ILi96EEEEEELi96ENS_10bfloat16_tEfNS_4arch4Sm80ELb0ELb1ELb0ELb1ELb1ELb0ELb1ELb1EEENS1_21CollectiveEpilogueFwdINS6_IJS8_SA_S9_EEENS6_IJNS7_ILi1EEESI_SI_EEESC_SE_Li128ELb1ELb1ELb1ELb0EEENS1_36VarlenDynamicPersistentTileSchedulerILi128ELi48ELi128ELi128ELb1ELb1ELb0ELb1ELb0ELb1EEEEEEEEEvNT_6ParamsE) ;  /* 0xfffe4e1002007950 */ /* 0x004fea0003c3ffff */
        .weak           $__internal_10_$__cuda_sm70_shflsync_idx_p
        .type           $__internal_10_$__cuda_sm70_shflsync_idx_p,@function
        .size           $__internal_10_$__cuda_sm70_shflsync_idx_p,($__internal_11_$__cuda_sm70_shflsync_up_p - $__internal_10_$__cuda_sm70_shflsync_idx_p)
$__internal_10_$__cuda_sm70_shflsync_idx_p:
[----:B------:R-:W-:-:S04]  /*1b1f0*/  MOV R205, 0xffffffff ;  /* 0xffffffff00cd7802 */ /* 0x000fc80000000f00 */
[----:B------:R-:W-:Y:S04]  /*1b200*/  WARPSYNC R205 ;  /* 0x000000cd00007348 */ /* 0x000fe80003800000 */
[----:B------:R1:W2:Y:S02]  /*1b210*/  SHFL.IDX PT, R204, R109, R2, R204 ;  /* 0x000000026dcc7389 */ /* 0x0002a400000e00cc */
[----:B-1----:R-:W-:Y:S02]  /*1b220*/  MOV R2, R3 ;  /* 0x0000000300027202 */ /* 0x002fe40000000f00 */
[----:B------:R-:W-:-:S04]  /*1b230*/  MOV R3, 0x0 ;  /* 0x0000000000037802 */ /* 0x000fc80000000f00 */
[----:B--2---:R-:W-:Y:S05]  /*1b240*/  RET.REL.NODEC R2 `(_ZN7cutlass13device_kernelIN5flash19enable_sm80_to_sm89INS1_16FlashAttnFwdSm80INS1_25CollectiveMainloopFwdSm80ILi4ELi1ELb0EN4cute5tupleIJNS5_1CILi128EEENS7_ILi48EEENS7_ILi96EEEEEELi96ENS_10bfloat16_tEfNS_4arch4Sm80ELb0ELb1ELb0ELb1ELb1ELb0ELb1ELb1EEENS1_21CollectiveEpilogueFwdINS6_IJS8_SA_S9_EEENS6_IJNS7_ILi1EEESI_SI_EEESC_SE_Li128ELb1ELb1ELb1ELb0EEENS1_36VarlenDynamicPersistentTileSchedulerILi128ELi48ELi128ELi128ELb1ELb1ELb0ELb1ELb0ELb1EEEEEEEEEvNT_6ParamsE) ;  /* 0xfffe4db002007950 */ /* 0x004fea0003c3ffff */
        .weak           $__internal_11_$__cuda_sm70_shflsync_up_p
        .type           $__internal_11_$__cuda_sm70_shflsync_up_p,@function
        .size           $__internal_11_$__cuda_sm70_shflsync_up_p,($__internal_12_$__cuda_sm70_votesync_ballot - $__internal_11_$__cuda_sm70_shflsync_up_p)
$__internal_11_$__cuda_sm70_shflsync_up_p:
[----:B------:R-:W-:Y:S02]  /*1b250*/  IMAD.MOV.U32 R4, RZ, RZ, RZ ;  /* 0x000000ffff047224 */ /* 0x000fe400078e00ff */
[----:B------:R-:W-:-:S04]  /*1b260*/  IMAD.MOV.U32 R10, RZ, RZ, -0x1 ;  /* 0xffffffffff0a7424 */ /* 0x000fc800078e00ff */
[----:B------:R-:W-:Y:S04]  /*1b270*/  WARPSYNC R10 ;  /* 0x0000000a00007348 */ /* 0x000fe80003800000 */
[----:B------:R1:W2:Y:S02]  /*1b280*/  SHFL.UP PT, R4, R0, R2, R4 ;  /* 0x0400000200047389 */ /* 0x0002a400000e0004 */
[----:B-1----:R-:W-:Y:S02]  /*1b290*/  MOV R2, R3 ;  /* 0x0000000300027202 */ /* 0x002fe40000000f00 */
[----:B------:R-:W-:-:S04]  /*1b2a0*/  MOV R3, 0x0 ;  /* 0x0000000000037802 */ /* 0x000fc80000000f00 */
[----:B--2---:R-:W-:Y:S05]  /*1b2b0*/  RET.REL.NODEC R2 `(_ZN7cutlass13device_kernelIN5flash19enable_sm80_to_sm89INS1_16FlashAttnFwdSm80INS1_25CollectiveMainloopFwdSm80ILi4ELi1ELb0EN4cute5tupleIJNS5_1CILi128EEENS7_ILi48EEENS7_ILi96EEEEEELi96ENS_10bfloat16_tEfNS_4arch4Sm80ELb0ELb1ELb0ELb1ELb1ELb0ELb1ELb1EEENS1_21CollectiveEpilogueFwdINS6_IJS8_SA_S9_EEENS6_IJNS7_ILi1EEESI_SI_EEESC_SE_Li128ELb1ELb1ELb1ELb0EEENS1_36VarlenDynamicPersistentTileSchedulerILi128ELi48ELi128ELi128ELb1ELb1ELb0ELb1ELb0ELb1EEEEEEEEEvNT_6ParamsE) ;  /* 0xfffe4d4002007950 */ /* 0x004fea0003c3ffff */
        .weak           $__internal_12_$__cuda_sm70_votesync_ballot
        .type           $__internal_12_$__cuda_sm70_votesync_ballot,@function
        .size           $__internal_12_$__cuda_sm70_votesync_ballot,(.L_x_1827 - $__internal_12_$__cuda_sm70_votesync_ballot)
$__internal_12_$__cuda_sm70_votesync_ballot:
[----:B------:R-:W-:Y:S01]  /*1b2c0*/  ISETP.NE.U32.AND P0, PT, R0, 0x1, PT ;  /* 0x000000010000780c */ /* 0x000fe20003f05070 */
[----:B------:R-:W-:-:S04]  /*1b2d0*/  IMAD.MOV.U32 R3, RZ, RZ, -0x1 ;  /* 0xffffffffff037424 */ /* 0x000fc800078e00ff */
[----:B------:R-:W-:Y:S08]  /*1b2e0*/  WARPSYNC R3 ;  /* 0x0000000300007348 */ /* 0x000ff00003800000 */
[----:B------:R-:W-:-:S04]  /*1b2f0*/  VOTE.ANY R0, PT, !P0 ;  /* 0x0000000000007806 */ /* 0x000fc800040e0100 */
[----:B------:R-:W-:Y:S01]  /*1b300*/  LOP3.LUT R0, R0, R3, RZ, 0xc0, !PT ;  /* 0x0000000300007212 */ /* 0x000fe200078ec0ff */
[----:B------:R-:W-:-:S04]  /*1b310*/  IMAD.MOV.U32 R3, RZ, RZ, 0x0 ;  /* 0x00000000ff037424 */ /* 0x000fc800078e00ff */
[----:B------:R-:W-:Y:S05]  /*1b320*/  RET.REL.NODEC R2 `(_ZN7cutlass13device_kernelIN5flash19enable_sm80_to_sm89INS1_16FlashAttnFwdSm80INS1_25CollectiveMainloopFwdSm80ILi4ELi1ELb0EN4cute5tupleIJNS5_1CILi128EEENS7_ILi48EEENS7_ILi96EEEEEELi96ENS_10bfloat16_tEfNS_4arch4Sm80ELb0ELb1ELb0ELb1ELb1ELb0ELb1ELb1EEENS1_21CollectiveEpilogueFwdINS6_IJS8_SA_S9_EEENS6_IJNS7_ILi1EEESI_SI_EEESC_SE_Li128ELb1ELb1ELb1ELb0EEENS1_36VarlenDynamicPersistentTileSchedulerILi128ELi48ELi128ELi128ELb1ELb1ELb0ELb1ELb0ELb1EEEEEEEEEvNT_6ParamsE) ;  /* 0xfffe4cd002007950 */ /* 0x000fea0003c3ffff */
.L_x_855:
        /* <DEDUP_REMOVED lines=13> */
.L_x_1827:


//--------------------- .text._ZN7cutlass13device_kernelIN5flash19enable_sm80_to_sm89INS1_16FlashAttnFwdSm80INS1_25CollectiveMainloopFwdSm80ILi4ELi1ELb0EN4cute5tupleIJNS5_1CILi128EEENS7_ILi48EEENS7_ILi96EEEEEELi96ENS_10bfloat16_tEfNS_4arch4Sm80ELb0ELb1ELb0ELb1ELb1ELb1ELb1ELb1EEENS1_21CollectiveEpilogueFwdINS6_IJS8_SA_S9_EEENS6_IJNS7_ILi1EEESI_SI_EEESC_SE_Li128ELb1ELb1ELb1ELb0EEENS1_36VarlenDynamicPersistentTileSchedulerILi128ELi48ELi128ELi128ELb1ELb1ELb0ELb1ELb0ELb1EEEEEEEEEvNT_6ParamsE --------------------------
	.section	.text._ZN7cutlass13device_kernelIN5flash19enable_sm80_to_sm89INS1_16FlashAttnFwdSm80INS1_25CollectiveMainloopFwdSm80ILi4ELi1ELb0EN4cute5tupleIJNS5_1CILi128EEENS7_ILi48EEENS7_ILi96EEEEEELi96ENS_10bfloat16_tEfNS_4arch4Sm80ELb0ELb1ELb0ELb1ELb1ELb1ELb1ELb1EEENS1_21CollectiveEpilogueFwdINS6_IJS8_SA_S9_EEENS6_IJNS7_ILi1EEESI_SI_EEESC_SE_Li128ELb1ELb1ELb1ELb0EEENS1_36VarlenDynamicPersistentTileSchedulerILi128ELi48ELi128ELi128ELb1ELb1ELb0ELb1ELb0ELb1EEEEEEEEEvNT_6ParamsE,"ax",@progbits
	.sectioninfo	@"SHI_REGISTERS=255"
	.align	128
.text._ZN7cutlass13device_kernelIN5flash19enable_sm80_to_sm89INS1_16FlashAttnFwdSm80INS1_25CollectiveMainloopFwdSm80ILi4ELi1ELb0EN4cute5tupleIJNS5_1CILi128EEENS7_ILi48EEENS7_ILi96EEEEEELi96ENS_10bfloat16_tEfNS_4arch4Sm80ELb0ELb1ELb0ELb1ELb1ELb1ELb1ELb1EEENS1_21CollectiveEpilogueFwdINS6_IJS8_SA_S9_EEENS6_IJNS7_ILi1EEESI_SI_EEESC_SE_Li128ELb1ELb1ELb1ELb0EEENS1_36VarlenDynamicPersistentTileSchedulerILi128ELi48ELi128ELi128ELb1ELb1ELb0ELb1ELb0ELb1EEEEEEEEEvNT_6ParamsE:
        .type           _ZN7cutlass13device_kernelIN5flash19enable_sm80_to_sm89INS1_16FlashAttnFwdSm80INS1_25CollectiveMainloopFwdSm80ILi4ELi1ELb0EN4cute5tupleIJNS5_1CILi128EEENS7_ILi48EEENS7_ILi96EEEEEELi96ENS_10bfloat16_tEfNS_4arch4Sm80ELb0ELb1ELb0ELb1ELb1ELb1ELb1ELb1EEENS1_21CollectiveEpilogueFwdINS6_IJS8_SA_S9_EEENS6_IJNS7_ILi1EEESI_SI_EEESC_SE_Li128ELb1ELb1ELb1ELb0EEENS1_36VarlenDynamicPersistentTileSchedulerILi128ELi48ELi128ELi128ELb1ELb1ELb0ELb1ELb0ELb1EEEEEEEEEvNT_6ParamsE,@function
        .size           _ZN7cutlass13device_kernelIN5flash19enable_sm80_to_sm89INS1_16FlashAttnFwdSm80INS1_25CollectiveMainloopFwdSm80ILi4ELi1ELb0EN4cute5tupleIJNS5_1CILi128EEENS7_ILi48EEENS7_ILi96EEEEEELi96ENS_10bfloat16_tEfNS_4arch4Sm80ELb0ELb1ELb0ELb1ELb1ELb1ELb1ELb1EEENS1_21CollectiveEpilogueFwdINS6_IJS8_SA_S9_EEENS6_IJNS7_ILi1EEESI_SI_EEESC_SE_Li128ELb1ELb1ELb1ELb0EEENS1_36VarlenDynamicPersistentTileSchedulerILi128ELi48ELi128ELi128ELb1ELb1ELb0ELb1ELb0ELb1EEEEEEEEEvNT_6ParamsE,(.L_x_1832 - _ZN7cutlass13device_kernelIN5flash19enable_sm80_to_sm89INS1_16FlashAttnFwdSm80INS1_25CollectiveMainloopFwdSm80ILi4ELi1ELb0EN4cute5tupleIJNS5_1CILi128EEENS7_ILi48EEENS7_ILi96EEEEEELi96ENS_10bfloat16_tEfNS_4arch4Sm80ELb0ELb1ELb0ELb1ELb1ELb1ELb1ELb1EEENS1_21CollectiveEpilogueFwdINS6_IJS8_SA_S9_EEENS6_IJNS7_ILi1EEESI_SI_EEESC_SE_Li128ELb1ELb1ELb1ELb0EEENS1_36VarlenDynamicPersistentTileSchedulerILi128ELi48ELi128ELi128ELb1ELb1ELb0ELb1ELb0ELb1EEEEEEEEEvNT_6ParamsE)
        .other          _ZN7cutlass13device_kernelIN5flash19enable_sm80_to_sm89INS1_16FlashAttnFwdSm80INS1_25CollectiveMainloopFwdSm80ILi4ELi1ELb0EN4cute5tupleIJNS5_1CILi128EEENS7_ILi48EEENS7_ILi96EEEEEELi96ENS_10bfloat16_tEfNS_4arch4Sm80ELb0ELb1ELb0ELb1ELb1ELb1ELb1ELb1EEENS1_21CollectiveEpilogueFwdINS6_IJS8_SA_S9_EEENS6_IJNS7_ILi1EEESI_SI_EEESC_SE_Li128ELb1ELb1ELb1ELb0EEENS1_36VarlenDynamicPersistentTileSchedulerILi128ELi48ELi128ELi128ELb1ELb1ELb0ELb1ELb0ELb1EEEEEEEEEvNT_6ParamsE,@"STO_CUDA_ENTRY STV_DEFAULT"
_ZN7cutlass13device_kernelIN5flash19enable_sm80_to_sm89INS1_16FlashAttnFwdSm80INS1_25CollectiveMainloopFwdSm80ILi4ELi1ELb0EN4cute5tupleIJNS5_1CILi128EEENS7_ILi48EEENS7_ILi96EEEEEELi96ENS_10bfloat16_tEfNS_4arch4Sm80ELb0ELb1ELb0ELb1ELb1ELb1ELb1ELb1EEENS1_21CollectiveEpilogueFwdINS6_IJS8_SA_S9_EEENS6_IJNS7_ILi1EEESI_SI_EEESC_SE_Li128ELb1ELb1ELb1ELb0EEENS1_36VarlenDynamicPersistentTileSchedulerILi128ELi48ELi128ELi128ELb1ELb1ELb0ELb1ELb0ELb1EEEEEEEEEvNT_6ParamsE:
        /* <DEDUP_REMOVED lines=54> */
.L_x_861:
        /* <DEDUP_REMOVED lines=16> */
.L_x_1170:
        /* <DEDUP_REMOVED lines=16> */
.L_x_1171:
[----:B--2---:R-:W-:-:S05]  /*0560*/  IMAD R0, R0, c[0x0][0x538], RZ ;  /* 0x00014e0000007a24 */ /* 0x004fca00078e02ff */
[----:B------:R-:W-:-:S04]  /*0570*/  IADD3 R7, R0, R7, RZ ;  /* 0x0000000700077210 */ /* 0x000fc80007ffe0ff */
[----:B------:R-:W-:-:S13]  /*0580*/  ISETP.GT.AND P0, PT, R7, UR4, PT ;  /* 0x0000000407007c0c */ /* 0x000fda000bf04270 */
[----:B-1----:R-:W-:Y:S05]  /*0590*/  @!P0 BRA `(.L_x_861) ;  /* 0xfffffdc000008947 */ /* 0x002fea000383ffff */
.L_x_857:
[----:B------:R-:W-:-:S05]  /*05a0*/  IADD3 R10, -R0, R7, RZ ;  /* 0x00000007000a7210 */ /* 0x000fca0007ffe1ff */
[----:B------:R-:W-:-:S05]  /*05b0*/  IMAD R0, R4, c[0x0][0x538], R10 ;  /* 0x00014e0004007a24 */ /* 0x000fca00078e020a */
[----:B------:R-:W-:Y:S01]  /*05c0*/  ISETP.GT.AND P0, PT, R0, UR4, PT ;  /* 0x0000000400007c0c */ /* 0x000fe2000bf04270 */
[----:B------:R-:W-:-:S12]  /*05d0*/  BRA.DIV ~URZ, `(.L_x_862) ;  /* 0x000253a27f007947 */ /* 0x000fd8000b800000 */
[----:B------:R-:W-:-:S04]  /*05e0*/  VOTE.ANY R7, PT, !P0 ;  /* 0x0000000000077806 */ /* 0x000fc800040e0100 */
.L_x_1172:
[----:B------:R-:W1:Y:S02]  /*05f0*/  POPC R0, R7 ;  /* 0x0000000700007309 */ /* 0x000e640000000000 */
[----:B-1----:R-:W-:-:S05]  /*0600*/  IADD3 R2, R0, R6, RZ ;  /* 0x0000000600027210 */ /* 0x002fca0007ffe0ff */
[----:B------:R1:W-:Y:S01]  /*0610*/  STL [R1+0x8c], R2 ;  /* 0x00008c0201007387 */ /* 0x0003e20000100800 */
[----:B------:R-:W-:Y:S05]  /*0620*/  BRA.DIV ~URZ, `(.L_x_863) ;  /* 0x000253a27f007947 */ /* 0x000fea000b800000 */
[----:B------:R2:W3:Y:S01]  /*0630*/  SHFL.IDX PT, R12, R9, R0, 0x1f ;  /* 0x00001f00090c7589 */ /* 0x0004e200000e0000 */
[----:B------:R-:W-:-:S03]  /*0640*/  MOV R5, RZ ;  /* 0x000000ff00057202 */ /* 0x000fc60000000f00 */
[----:B------:R2:W4:Y:S04]  /*0650*/  SHFL.IDX PT, R9, R8, R0, 0x1f ;  /* 0x00001f0008097589 */ /* 0x00052800000e0000 */
.L_x_1173:
[----:B------:R-:W-:Y:S01]  /*0660*/  ISETP.NE.AND P0, PT, R7, RZ, PT ;  /* 0x000000ff0700720c */ /* 0x000fe20003f05270 */
[----:B------:R-:W-:-:S12]  /*0670*/  BSSY B0, `(.L_x_864) ;  /* 0x0000005000007945 */ /* 0x000fd80003800000 */
[----:B------:R-:W-:Y:S05]  /*0680*/  @!P0 BRA `(.L_x_865) ;  /* 0x0000003000008947 */ /* 0x000fea0003800000 */
[----:B--2---:R-:W-:Y:S01]  /*0690*/  IADD3 R0, R0, -0x1, RZ ;  /* 0xffffffff00007810 */ /* 0x004fe20007ffe0ff */
[----:B------:R-:W-:Y:S05]  /*06a0*/  BRA.DIV ~URZ, `(.L_x_866) ;  /* 0x000254027f007947 */ /* 0x000fea000b800000 */
[----:B------:R2:W1:Y:S02]  /*06b0*/  SHFL.IDX PT, R5, R4, R0, 0x1f ;  /* 0x00001f0004057589 */ /* 0x00046400000e0000 */
.L_x_865:
[----:B------:R-:W-:Y:S05]  /*06c0*/  BSYNC B0 ;  /* 0x0000000000007941 */ /* 0x000fea0003800000 */
.L_x_864:
[----:B-12---:R-:W-:Y:S01]  /*06d0*/  IMAD R0, R5, c[0x0][0x538], R10 ;  /* 0x00014e0005007a24 */ /* 0x006fe200078e020a */
[----:B----4-:R-:W-:Y:S01]  /*06e0*/  ISETP.NE.AND P0, PT, R9, 0x1, PT ;  /* 0x000000010900780c */ /* 0x010fe20003f05270 */
[----:B------:R-:W-:Y:S03]  /*06f0*/  BSSY B0, `(.L_x_867) ;  /* 0x0000089000007945 */ /* 0x000fe60003800000 */
[----:B------:R1:W-:Y:S01]  /*0700*/  STL [R1+0x80], R0 ;  /* 0x0000800001007387 */ /* 0x0003e20000100800 */
        /* <DEDUP_REMOVED lines=65> */
.L_x_868:
        /* <DEDUP_REMOVED lines=70> */
.L_x_869:
[----:B------:R-:W-:Y:S05]  /*0f80*/  BSYNC B0 ;  /* 0x0000000000007941 */ /* 0x000fea0003800000 */
.L_x_867:
[----:B------:R-:W-:-:S04]  /*0f90*/  LOP3.LUT R0, RZ, R0, RZ, 0x33, !PT ;  /* 0x00000000ff007212 */ /* 0x000fc800078e33ff */
[----:B------:R-:W-:-:S05]  /*0fa0*/  IADD3 R0, R0, R12, RZ ;  /* 0x0000000c00007210 */ /* 0x000fca0007ffe0ff */
[----:B------:R2:W-:Y:S01]  /*0fb0*/  STL [R1+0x84], R0 ;  /* 0x0000840001007387 */ /* 0x0005e20000100800 */
[----:B------:R-:W-:Y:S05]  /*0fc0*/  BRA `(.L_x_870) ;  /* 0x0000006000007947 */ /* 0x000fea0003800000 */
.L_x_858:
[----:B------:R-:W-:Y:S01]  /*0fd0*/  MOV R0, UR4 ;  /* 0x0000000400007c02 */ /* 0x000fe20008000f00 */
[----:B------:R-:W-:Y:S04]  /*0fe0*/  STL [R1+0x84], RZ ;  /* 0x000084ff01007387 */ /* 0x000fe80000100800 */
[----:B------:R-:W-:Y:S04]  /*0ff0*/  STL [R1+0x88], RZ ;  /* 0x000088ff01007387 */ /* 0x000fe80000100800 */
[----:B------:R1:W-:Y:S02]  /*1000*/  STL [R1+0x80], R0 ;  /* 0x0000800001007387 */ /* 0x0003e40000100800 */
[----:B-1----:R-:W-:-:S05]  /*1010*/  MOV R0, c[0x0][0x53c] ;  /* 0x00014f0000007a02 */ /* 0x002fca0000000f00 */
[----:B------:R1:W-:Y:S02]  /*1020*/  STL [R1+0x8c], R0 ;  /* 0x00008c0001007387 */ /* 0x0003e40000100800 */
.L_x_870:
[----:B------:R-:W3:Y:S04]  /*1030*/  LDL R4, [R1+0x80] ;  /* 0x0000800001047983 */ /* 0x000ee80000100800 */
[----:B------:R-:W3:Y:S04]  /*1040*/  LDL R5, [R1+0x84] ;  /* 0x0000840001057983 */ /* 0x000ee80000100800 */
[----:B------:R-:W3:Y:S04]  /*1050*/  LDL R6, [R1+0x88] ;  /* 0x0000880001067983 */ /* 0x000ee80000100800 */
[----:B------:R-:W3:Y:S01]  /*1060*/  LDL R7, [R1+0x8c] ;  /* 0x00008c0001077983 */ /* 0x000ee20000100800 */
[----:B------:R-:W-:Y:S01]  /*1070*/  ISETP.NE.AND P0, PT, R13, RZ, PT ;  /* 0x000000ff0d00720c */ /* 0x000fe20003f05270 */
[----:B------:R-:W-:-:S12]  /*1080*/  WARPSYNC 0xffffffff ;  /* 0xffffffff00007948 */ /* 0x000fd80003800000 */
[----:B---3--:R3:W-:Y:S04]  /*1090*/  @!P0 STS.128 [0xc080], R4 ;  /* 0x00c08004ff008388 */ /* 0x0087e80000000c00 */
[----:B------:R-:W-:Y:S06]  /*10a0*/  BAR.ARV 0x5, 0x80 ;  /* 0x0142000000007b1d */ /* 0x000fec0000002000 */
.L_x_856:
[----:B-12---:R-:W2:Y:S02]  /*10b0*/  LDL R0, [R1+0x8c] ;  /* 0x00008c0001007983 */ /* 0x006ea40000100800 */
[----:B--2---:R-:W-:-:S13]  /*10c0*/  ISETP.GE.AND P0, PT, R0, c[0x0][0x53c], PT ;  /* 0x00014f0000007a0c */ /* 0x004fda0003f06270 */
[----:B------:R-:W-:Y:S05]  /*10d0*/  @P0 EXIT ;  /* 0x000000000000094d */ /* 0x000fea0003800000 */
[----:B------:R-:W1:Y:S01]  /*10e0*/  S2R R24, SR_TID.X ;  /* 0x0000000000187919 */ /* 0x000e620000002100 */
[----:B------:R-:W-:Y:S02]  /*10f0*/  ULDC UR4, c[0x0][0x2ac] ;  /* 0x0000ab0000047ab9 */ /* 0x000fe40000000800 */
[----:B------:R-:W-:Y:S02]  /*1100*/  ULDC UR6, c[0x0][0x1d0] ;  /* 0x0000740000067ab9 */ /* 0x000fe40000000800 */
[----:B------:R-:W-:Y:S01]  /*1110*/  UIMAD UR6, UR4, UR6, URZ ;  /* 0x00000006040672a4 */ /* 0x000fe2000f8e023f */
[----:B-1----:R-:W-:Y:S02]  /*1120*/  SHF.R.S32.HI R11, RZ, 0x1f, R24 ;  /* 0x0000001fff0b7819 */ /* 0x002fe40000011418 */
[-C--:B------:R-:W-:Y:S02]  /*1130*/  LEA.HI R20, R24, R24.reuse, RZ, 0x1 ;  /* 0x0000001818147211 */ /* 0x080fe400078f08ff */
[----:B---3--:R-:W-:-:S02]  /*1140*/  LEA.HI R4, R11, R24, RZ, 0x4 ;  /* 0x000000180b047211 */ /* 0x008fc400078f20ff */
[----:B------:R-:W-:Y:S02]  /*1150*/  SHF.R.S32.HI R138, RZ, 0x1, R20 ;  /* 0x00000001ff8a7819 */ /* 0x000fe40000011414 */
[----:B------:R-:W-:Y:S02]  /*1160*/  SHF.R.S32.HI R0, RZ, 0x4, R4 ;  /* 0x00000004ff007819 */ /* 0x000fe40000011404 */
[----:B------:R-:W-:Y:S02]  /*1170*/  LEA.HI R2, R20, R138, RZ, 0x1 ;  /* 0x0000008a14027211 */ /* 0x000fe400078f08ff */
[----:B------:R-:W-:Y:S02]  /*1180*/  LEA.HI R3, R4, R0, RZ, 0x1 ;  /* 0x0000000004037211 */ /* 0x000fe400078f08ff */
[----:B------:R-:W-:Y:S02]  /*1190*/  LOP3.LUT R2, R2, 0x7fffffe, RZ, 0xc0, !PT ;  /* 0x07fffffe02027812 */ /* 0x000fe400078ec0ff */
[----:B------:R-:W-:-:S02]  /*11a0*/  LOP3.LUT R3, R3, 0xfffffffe, RZ, 0xc0, !PT ;  /* 0xfffffffe03037812 */ /* 0x000fc400078ec0ff */
[----:B------:R-:W-:Y:S01]  /*11b0*/  LOP3.LUT R4, R4, 0xfffffff0, RZ, 0xc0, !PT ;  /* 0xfffffff004047812 */ /* 0x000fe200078ec0ff */
[----:B------:R-:W-:Y:S01]  /*11c0*/  IMAD.IADD R2, R138, 0x1, -R2 ;  /* 0x000000018a027824 */ /* 0x000fe200078e0a02 */
[CC--:B------:R-:W-:Y:S01]  /*11d0*/  LEA.HI R21, R11.reuse, R24.reuse, RZ, 0x3 ;  /* 0x000000180b157211 */ /* 0x0c0fe200078f18ff */
[C---:B------:R-:W-:Y:S01]  /*11e0*/  IMAD.IADD R19, R0.reuse, 0x1, -R3 ;  /* 0x0000000100137824 */ /* 0x040fe200078e0a03 */
[----:B------:R-:W-:Y:S01]  /*11f0*/  LEA.HI R12, R11, R24, RZ, 0x2 ;  /* 0x000000180b0c7211 */ /* 0x000fe200078f10ff */
[----:B------:R-:W-:Y:S01]  /*1200*/  IMAD R0, R0, 0x8, R2 ;  /* 0x0000000800007824 */ /* 0x000fe200078e0202 */
[----:B------:R-:W-:Y:S01]  /*1210*/  LOP3.LUT R3, R21, 0xfffffff8, RZ, 0xc0, !PT ;  /* 0xfffffff815037812 */ /* 0x000fe200078ec0ff */
[----:B------:R-:W-:Y:S01]  /*1220*/  IMAD.IADD R2, R24, 0x1, -R4 ;  /* 0x0000000118027824 */ /* 0x000fe200078e0a04 */
[----:B------:R-:W-:Y:S02]  /*1230*/  SHF.R.S32.HI R6, RZ, 0x3, R21 ;  /* 0x00000003ff067819 */ /* 0x000fe40000011415 */
[----:B------:R-:W-:Y:S01]  /*1240*/  LOP3.LUT R9, R12, 0xfffffffc, RZ, 0xc0, !PT ;  /* 0xfffffffc0c097812 */ /* 0x000fe200078ec0ff */
[----:B------:R-:W-:Y:S01]  /*1250*/  IMAD.IADD R5, R24, 0x1, -R3 ;  /* 0x0000000118057824 */ /* 0x000fe200078e0a03 */
[----:B------:R-:W-:Y:S01]  /*1260*/  LEA.HI R8, R2, R2, RZ, 0x1 ;  /* 0x0000000202087211 */ /* 0x000fe200078f08ff */
[----:B------:R-:W-:Y:S01]  /*1270*/  IMAD.SHL.U32 R3, R6, 0x40, RZ ;  /* 0x0000004006037824 */ /* 0x000fe200078e00ff */
[----:B------:R-:W-:Y:S01]  /*1280*/  SHF.R.S32.HI R7, RZ, 0x1f, R2 ;  /* 0x0000001fff077819 */ /* 0x000fe20000011402 */
[----:B------:R-:W-:Y:S01]  /*1290*/  IMAD.IADD R13, R24, 0x1, -R9 ;  /* 0x00000001180d7824 */ /* 0x000fe200078e0a09 */
[----:B------:R-:W-:-:S02]  /*12a0*/  LOP3.LUT R4, R8, 0x7fffffe, RZ, 0xc0, !PT ;  /* 0x07fffffe08047812 */ /* 0x000fc400078ec0ff */
[----:B------:R-:W-:Y:S01]  /*12b0*/  LEA.HI R16, R7, R2, RZ, 0x3 ;  /* 0x0000000207107211 */ /* 0x000fe200078f18ff */
[----:B------:R-:W-:Y:S01]  /*12c0*/  IMAD.SHL.U32 R250, R13, 0x8, RZ ;  /* 0x000000080dfa7824 */ /* 0x000fe200078e00ff */
[----:B------:R-:W-:Y:S01]  /*12d0*/  SHF.R.S32.HI R30, RZ, 0x2, R12 ;  /* 0x00000002ff1e7819 */ /* 0x000fe2000001140c */
[----:B------:R-:W-:Y:S01]  /*12e0*/  IMAD.IADD R15, R2, 0x1, -R4 ;  /* 0x00000001020f7824 */ /* 0x000fe200078e0a04 */
[----:B------:R-:W-:Y:S02]  /*12f0*/  LOP3.LUT R2, R3, 0xc0, RZ, 0xc0, !PT ;  /* 0x000000c003027812 */ /* 0x000fe400078ec0ff */
[----:B------:R-:W-:Y:S02]  /*1300*/  LEA.HI R10, R5, R5, RZ, 0x1 ;  /* 0x00000005050a7211 */ /* 0x000fe400078f08ff */
[----:B------:R-:W-:Y:S02]  /*1310*/  SHF.R.U32.HI R3, RZ, 0x3, R2 ;  /* 0x00000003ff037819 */ /* 0x000fe40000011602 */
[----:B------:R-:W-:-:S02]  /*1320*/  LOP3.LUT R2, R2, 0x18, R250, 0xf8, !PT ;  /* 0x0000001802027812 */ /* 0x000fc400078ef8fa */
[----:B------:R-:W-:Y:S02]  /*1330*/  LEA.HI R6, R12, R30, RZ, 0x1 ;  /* 0x0000001e0c067211 */ /* 0x000fe400078f08ff */
[----:B------:R-:W-:Y:S02]  /*1340*/  LOP3.LUT R4, R10, 0x3fffffe, RZ, 0xc0, !PT ;  /* 0x03fffffe0a047812 */ /* 0x000fe400078ec0ff */
[----:B------:R-:W-:Y:S02]  /*1350*/  LOP3.LUT R9, R2, R3, RZ, 0x3c, !PT ;  /* 0x0000000302097212 */ /* 0x000fe400078e3cff */
[----:B------:R-:W-:Y:S01]  /*1360*/  LOP3.LUT R3, R6, 0x7fffffe, RZ, 0xc0, !PT ;  /* 0x07fffffe06037812 */ /* 0x000fe200078ec0ff */
[----:B------:R-:W-:Y:S01]  /*1370*/  IMAD.IADD R17, R5, 0x1, -R4 ;  /* 0x0000000105117824 */ /* 0x000fe200078e0a04 */
[----:B------:R-:W-:Y:S02]  /*1380*/  LEA.HI R11, R11, R24, RZ, 0x5 ;  /* 0x000000180b0b7211 */ /* 0x000fe400078f28ff */
[----:B------:R-:W-:Y:S01]  /*1390*/  LEA.HI R2, R13, R13, RZ, 0x1 ;  /* 0x0000000d0d027211 */ /* 0x000fe200078f08ff */
[----:B------:R-:W-:Y:S01]  /*13a0*/  IMAD.IADD R4, R30, 0x1, -R3 ;  /* 0x000000011e047824 */ /* 0x000fe200078e0a03 */
[----:B------:R-:W-:-:S02]  /*13b0*/  LOP3.LUT R5, R11, 0xffffffe0, RZ, 0xc0, !PT ;  /* 0xffffffe00b057812 */ /* 0x000fc400078ec0ff */
[C---:B------:R-:W-:Y:S01]  /*13c0*/  LOP3.LUT R3, R2.reuse, 0x1ffffffe, RZ, 0xc0, !PT ;  /* 0x1ffffffe02037812 */ /* 0x040fe200078ec0ff */
[----:B------:R-:W-:Y:S01]  /*13d0*/  IMAD.SHL.U32 R2, R2, 0x20, RZ ;  /* 0x0000002002027824 */ /* 0x000fe200078e00ff */
[----:B------:R-:W-:Y:S01]  /*13e0*/  SHF.R.S32.HI R7, RZ, 0x5, R11 ;  /* 0x00000005ff077819 */ /* 0x000fe2000001140b */
[----:B------:R-:W-:Y:S01]  /*13f0*/  IMAD.IADD R29, R24, 0x1, -R5 ;  /* 0x00000001181d7824 */ /* 0x000fe200078e0a05 */
[----:B------:R-:W-:Y:S02]  /*1400*/  SHF.R.S32.HI R6, RZ, 0x1f, R11 ;  /* 0x0000001fff067819 */ /* 0x000fe4000001140b */
[----:B------:R-:W-:Y:S01]  /*1410*/  LOP3.LUT R2, R2, 0xffffffc0, RZ, 0xc0, !PT ;  /* 0xffffffc002027812 */ /* 0x000fe200078ec0ff */
[----:B------:R-:W-:Y:S01]  /*1420*/  IMAD R5, R7, 0x8, R4 ;  /* 0x0000000807057824 */ /* 0x000fe200078e0204 */
[----:B------:R-:W-:Y:S01]  /*1430*/  IADD3 R23, R138, 0x40, RZ ;  /* 0x000000408a177810 */ /* 0x000fe20007ffe0ff */
[----:B------:R-:W-:Y:S01]  /*1440*/  IMAD.IADD R4, R13, 0x1, -R3 ;  /* 0x000000010d047824 */ /* 0x000fe200078e0a03 */
[----:B------:R-:W-:Y:S01]  /*1450*/  LEA.HI R3, R6, R7, RZ, 0x2 ;  /* 0x0000000706037211 */ /* 0x000fe200078f10ff */
[----:B------:R-:W-:Y:S01]  /*1460*/  IMAD.U32 R5, R5, 0x20, R9 ;  /* 0x0000002005057824 */ /* 0x000fe200078e0009 */
[----:B------:R-:W-:Y:S01]  /*1470*/  SHF.R.S32.HI R6, RZ, 0x1f, R29 ;  /* 0x0000001fff067819 */ /* 0x000fe2000001141d */
[----:B------:R-:W-:Y:S01]  /*1480*/  IMAD R22, R4, 0x8, R2 ;  /* 0x0000000804167824 */ /* 0x000fe200078e0202 */
[----:B------:R-:W-:-:S02]  /*1490*/  LOP3.LUT R2, R3, 0xffffffc, RZ, 0xc0, !PT ;  /* 0x0ffffffc03027812 */ /* 0x000fc400078ec0ff */
[----:B------:R-:W-:Y:S01]  /*14a0*/  LEA.HI R18, R6, R29, RZ, 0x2 ;  /* 0x0000001d06127211 */ /* 0x000fe200078f10ff */
[----:B------:R1:W-:Y:S01]  /*14b0*/  STL [R1+0x38], R5 ;  /* 0x0000380501007387 */ /* 0x0003e20000100800 */
[----:B------:R-:W-:Y:S01]  /*14c0*/  SHF.R.S32.HI R11, RZ, 0x1f, R12 ;  /* 0x0000001fff0b7819 */ /* 0x000fe2000001140c */
[----:B------:R-:W-:Y:S01]  /*14d0*/  IMAD.IADD R3, R7, 0x1, -R2 ;  /* 0x0000000107037824 */ /* 0x000fe200078e0a02 */
[----:B------:R-:W-:Y:S02]  /*14e0*/  SHF.R.S32.HI R2, RZ, 0x2, R18 ;  /* 0x00000002ff027819 */ /* 0x000fe40000011412 */
[----:B------:R-:W-:Y:S02]  /*14f0*/  LEA.HI R4, R11, R30, RZ, 0x3 ;  /* 0x0000001e0b047211 */ /* 0x000fe400078f18ff */
[----:B------:R-:W-:Y:S01]  /*1500*/  LEA.HI R14, R23, R23, RZ, 0x1 ;  /* 0x00000017170e7211 */ /* 0x000fe200078f08ff */
[----:B------:R-:W-:Y:S01]  /*1510*/  IMAD R27, R3, 0x10, R2 ;  /* 0x00000010031b7824 */ /* 0x000fe200078e0202 */
[----:B------:R-:W-:-:S02]  /*1520*/  LOP3.LUT R4, R4, 0xfffffff8, RZ, 0xc0, !PT ;  /* 0xfffffff804047812 */ /* 0x000fc400078ec0ff */
[----:B------:R-:W-:Y:S02]  /*1530*/  LOP3.LUT R9, R14, 0x7fffffe, RZ, 0xc0, !PT ;  /* 0x07fffffe0e097812 */ /* 0x000fe400078ec0ff */
[----:B------:R-:W-:Y:S01]  /*1540*/  SHF.R.S32.HI R6, RZ, 0x1, R8 ;  /* 0x00000001ff067819 */ /* 0x000fe20000011408 */
[----:B------:R-:W-:Y:S01]  /*1550*/  STL [R1+0xe4], R27 ;  /* 0x0000e41b01007387 */ /* 0x000fe20000100800 */
[----:B------:R-:W-:Y:S02]  /*1560*/  SHF.R.S32.HI R2, RZ, 0x1, R10 ;  /* 0x00000001ff027819 */ /* 0x000fe4000001140a */
[----:B------:R-:W-:Y:S02]  /*1570*/  SHF.R.S32.HI R251, RZ, 0x1f, R250 ;  /* 0x0000001ffffb7819 */ /* 0x000fe400000114fa */
[C---:B------:R-:W-:Y:S01]  /*1580*/  LOP3.LUT P3, RZ, R2.reuse, 0x2, RZ, 0xc0, !PT ;  /* 0x0000000202ff7812 */ /* 0x040fe2000786c0ff */
[----:B------:R-:W-:Y:S01]  /*1590*/  IMAD.SHL.U32 R2, R2, 0x40, RZ ;  /* 0x0000004002027824 */ /* 0x000fe200078e00ff */
[----:B-1----:R-:W-:-:S04]  /*15a0*/  SHF.R.S32.HI R5, RZ, 0x1f, R23 ;  /* 0x0000001fff057819 */ /* 0x002fc80000011417 */
[----:B------:R-:W-:Y:S02]  /*15b0*/  LOP3.LUT R2, R2, 0xc0, RZ, 0xc0, !PT ;  /* 0x000000c002027812 */ /* 0x000fe400078ec0ff */
[----:B------:R-:W-:Y:S02]  /*15c0*/  LEA.HI R3, R5, R23, RZ, 0x3 ;  /* 0x0000001705037211 */ /* 0x000fe400078f18ff */
[----:B------:R-:W-:Y:S01]  /*15d0*/  SHF.R.S32.HI R5, RZ, 0x1f, R8 ;  /* 0x0000001fff057819 */ /* 0x000fe20000011408 */
[----:B------:R-:W-:Y:S02]  /*15e0*/  IMAD.IADD R8, R30, 0x1, -R4 ;  /* 0x000000011e087824 */ /* 0x000fe400078e0a04 */
[----:B------:R-:W-:Y:S01]  /*15f0*/  IMAD.SHL.U32 R3, R3, 0x20, RZ ;  /* 0x0000002003037824 */ /* 0x000fe200078e00ff */
[----:B------:R-:W-:Y:S01]  /*1600*/  LEA.HI R5, R5, R6, RZ, 0x2 ;  /* 0x0000000605057211 */ /* 0x000fe200078f10ff */
[----:B------:R-:W-:Y:S01]  /*1610*/  IMAD.IADD R4, R23, 0x1, -R9 ;  /* 0x0000000117047824 */ /* 0x000fe200078e0a09 */
[----:B------:R-:W-:-:S02]  /*1620*/  LOP3.LUT R9, R2, 0x8, R21, 0xf8, !PT ;  /* 0x0000000802097812 */ /* 0x000fc400078ef815 */
[----:B------:R-:W-:Y:S02]  /*1630*/  LOP3.LUT R3, R3, 0xffffff00, RZ, 0xc0, !PT ;  /* 0xffffff0003037812 */ /* 0x000fe400078ec0ff */
[----:B------:R-:W-:-:S03]  /*1640*/  LOP3.LUT R5, R5, 0xfffffffc, RZ, 0xc0, !PT ;  /* 0xfffffffc05057812 */ /* 0x000fc600078ec0ff */
[----:B------:R-:W-:Y:S01]  /*1650*/  IMAD R23, R4, 0x20, R3 ;  /* 0x0000002004177824 */ /* 0x000fe200078e0203 */
[----:B------:R-:W-:Y:S01]  /*1660*/  LEA.HI R4, R8, R8, RZ, 0x1 ;  /* 0x0000000808047211 */ /* 0x000fe200078f08ff */
[----:B------:R-:W-:Y:S02]  /*1670*/  IMAD.SHL.U32 R3, R16, 0x20, RZ ;  /* 0x0000002010037824 */ /* 0x000fe400078e00ff */
[----:B------:R-:W-:Y:S01]  /*1680*/  IMAD.IADD R12, R6, 0x1, -R5 ;  /* 0x00000001060c7824 */ /* 0x000fe200078e0a05 */
[----:B------:R-:W-:Y:S01]  /*1690*/  SHF.R.U32.HI R5, RZ, 0x3, R2 ;  /* 0x00000003ff057819 */ /* 0x000fe20000011602 */
[----:B------:R-:W-:Y:S01]  /*16a0*/  IMAD.SHL.U32 R2, R7, 0x200, RZ ;  /* 0x0000020007027824 */ /* 0x000fe200078e00ff */
[----:B------:R-:W-:Y:S01]  /*16b0*/  LOP3.LUT R3, R3, 0xffffff00, RZ, 0xc0, !PT ;  /* 0xffffff0003037812 */ /* 0x000fe200078ec0ff */
[----:B------:R-:W-:Y:S01]  /*16c0*/  STL [R1+0xb0], R23 ;  /* 0x0000b01701007387 */ /* 0x000fe20000100800 */
[----:B------:R-:W-:Y:S02]  /*16d0*/  LOP3.LUT R6, R4, 0x3fffffe, RZ, 0xc0, !PT ;  /* 0x03fffffe04067812 */ /* 0x000fe400078ec0ff */
[----:B------:R-:W-:Y:S01]  /*16e0*/  LOP3.LUT R9, R9, R5, RZ, 0x3c, !PT ;  /* 0x0000000509097212 */ /* 0x000fe200078e3cff */
[----:B------:R-:W-:Y:S01]  /*16f0*/  IMAD.IADD R5, R3, 0x1, R2 ;  /* 0x0000000103057824 */ /* 0x000fe200078e0202 */
[----:B------:R-:W-:Y:S01]  /*1700*/  LOP3.LUT R7, R20, 0xfffffffe, RZ, 0xc0, !PT ;  /* 0xfffffffe14077812 */ /* 0x000fe200078ec0ff */
[----:B------:R-:W-:Y:S01]  /*1710*/  IMAD.IADD R6, R8, 0x1, -R6 ;  /* 0x0000000108067824 */ /* 0x000fe200078e0a06 */
[----:B------:R-:W-:Y:S01]  /*1720*/  SHF.R.S32.HI R4, RZ, 0x1, R4 ;  /* 0x00000001ff047819 */ /* 0x000fe20000011404 */
[----:B------:R-:W-:Y:S01]  /*1730*/  IMAD R2, R13, 0x2, R2 ;  /* 0x000000020d027824 */ /* 0x000fe200078e0202 */
[----:B------:R-:W-:Y:S01]  /*1740*/  LOP3.LUT P4, RZ, R12, 0x2, RZ, 0xc0, !PT ;  /* 0x000000020cff7812 */ /* 0x000fe2000788c0ff */
[----:B------:R-:W-:Y:S01]  /*1750*/  IMAD.IADD R170, R24, 0x1, -R7 ;  /* 0x0000000118aa7824 */ /* 0x000fe200078e0a07 */
[----:B------:R-:W-:Y:S01]  /*1760*/  LOP3.LUT P0, RZ, R4, 0x2, RZ, 0xc0, !PT ;  /* 0x0000000204ff7812 */ /* 0x000fe2000780c0ff */
[----:B------:R-:W-:Y:S01]  /*1770*/  IMAD R10, R6, 0x20, R2 ;  /* 0x00000020060a7824 */ /* 0x000fe200078e0202 */
[----:B------:R-:W-:Y:S01]  /*1780*/  LOP3.LUT R2, R4, 0x1, RZ, 0xc0, !PT ;  /* 0x0000000104027812 */ /* 0x000fe200078ec0ff */
[----:B------:R-:W-:-:S02]  /*1790*/  IMAD R16, R15, 0x20, R3 ;  /* 0x000000200f107824 */ /* 0x000fc400078e0203 */
[----:B------:R-:W-:Y:S01]  /*17a0*/  IMAD R15, R15, 0x20, R5 ;  /* 0x000000200f0f7824 */ /* 0x000fe200078e0205 */
[----:B------:R-:W-:Y:S01]  /*17b0*/  LEA.HI R5, R11, R30, RZ, 0x2 ;  /* 0x0000001e0b057211 */ /* 0x000fe200078f10ff */
[----:B------:R-:W-:Y:S01]  /*17c0*/  IMAD R3, R19, 0x8, R17 ;  /* 0x0000000813037824 */ /* 0x000fe200078e0211 */
[----:B------:R-:W-:Y:S01]  /*17d0*/  ISETP.NE.U32.AND P1, PT, R2, 0x1, PT ;  /* 0x000000010200780c */ /* 0x000fe20003f25070 */
[----:B------:R-:W-:Y:S02]  /*17e0*/  IMAD.SHL.U32 R164, R170, 0x4, RZ ;  /* 0x00000004aaa47824 */ /* 0x000fe400078e00ff */
[----:B------:R-:W-:Y:S01]  /*17f0*/  IMAD.U32 R2, R3, 0x20, R9 ;  /* 0x0000002003027824 */ /* 0x000fe200078e0009 */
[----:B------:R-:W-:Y:S01]  /*1800*/  LOP3.LUT R3, R5, 0xfffffffc, RZ, 0xc0, !PT ;  /* 0xfffffffc05037812 */ /* 0x000fe200078ec0ff */
[----:B------:R-:W-:Y:S01]  /*1810*/  IMAD.SHL.U32 R7, R0, 0x20, RZ ;  /* 0x0000002000077824 */ /* 0x000fe200078e00ff */
[----:B------:R-:W-:Y:S01]  /*1820*/  IADD3 R166, R164, 0x10, RZ ;  /* 0x00000010a4a67810 */ /* 0x000fe20007ffe0ff */
[----:B------:R-:W-:Y:S01]  /*1830*/  IMAD.SHL.U32 R8, R19, 0x8, RZ ;  /* 0x0000000813087824 */ /* 0x000fe200078e00ff */
[----:B------:R-:W-:Y:S01]  /*1840*/  SHF.R.S32.HI R5, RZ, 0x1, R14 ;  /* 0x00000001ff057819 */ /* 0x000fe2000001140e */
[----:B------:R-:W-:Y:S01]  /*1850*/  IMAD.IADD R3, R30, 0x1, -R3 ;  /* 0x000000011e037824 */ /* 0x000fe200078e0a03 */
[C---:B------:R-:W-:Y:S01]  /*1860*/  IADD3 R139, R164.reuse, 0x20, RZ ;  /* 0x00000020a48b7810 */ /* 0x040fe20007ffe0ff */
[C---:B------:R-:W-:Y:S01]  /*1870*/  IMAD.IADD R137, R164.reuse, 0x1, R166 ;  /* 0x00000001a4897824 */ /* 0x040fe200078e02a6 */
[C---:B------:R-:W-:Y:S01]  /*1880*/  IADD3 R169, R164.reuse, 0x8, RZ ;  /* 0x00000008a4a97810 */ /* 0x040fe20007ffe0ff */
[----:B------:R-:W-:Y:S01]  /*1890*/  IMAD.SHL.U32 R6, R5, 0x40, RZ ;  /* 0x0000004005067824 */ /* 0x000fe200078e00ff */
[C---:B------:R-:W-:Y:S01]  /*18a0*/  LOP3.LUT P2, RZ, R3.reuse, 0x2, RZ, 0xc0, !PT ;  /* 0x0000000203ff7812 */ /* 0x040fe2000784c0ff */
[----:B------:R-:W-:Y:S01]  /*18b0*/  IMAD.SHL.U32 R5, R3, 0x40, RZ ;  /* 0x0000004003057824 */ /* 0x000fe200078e00ff */
[----:B------:R-:W-:Y:S01]  /*18c0*/  SHF.R.S32.HI R3, RZ, 0x1f, R137 ;  /* 0x0000001fff037819 */ /* 0x000fe20000011489 */
[----:B------:R-:W-:Y:S01]  /*18d0*/  IMAD.IADD R136, R164, 0x1, R139 ;  /* 0x00000001a4887824 */ /* 0x000fe200078e028b */
[----:B------:R-:W-:Y:S01]  /*18e0*/  LOP3.LUT R28, R6, 0xc0, RZ, 0xc0, !PT ;  /* 0x000000c0061c7812 */ /* 0x000fe200078ec0ff */
[----:B------:R-:W-:Y:S01]  /*18f0*/  IMAD.SHL.U32 R110, R170, 0x8, RZ ;  /* 0x00000008aa6e7824 */ /* 0x000fe200078e00ff */
[----:B------:R-:W-:-:S02]  /*1900*/  LEA.HI R0, R3, R137, RZ, 0x5 ;  /* 0x0000008903007211 */ /* 0x000fc400078f28ff */
[----:B------:R-:W-:Y:S01]  /*1910*/  LOP3.LUT R26, R5, 0xc0, RZ, 0xc0, !PT ;  /* 0x000000c0051a7812 */ /* 0x000fe200078ec0ff */
[----:B------:R-:W-:Y:S01]  /*1920*/  IMAD.SHL.U32 R5, R4, 0x40, RZ ;  /* 0x0000004004057824 */ /* 0x000fe200078e00ff */
[----:B------:R-:W-:Y:S01]  /*1930*/  LEA.HI R9, R3, R137, RZ, 0x3 ;  /* 0x0000008903097211 */ /* 0x000fe200078f18ff */
[----:B------:R-:W-:Y:S01]  /*1940*/  IMAD.SHL.U32 R0, R0, 0x80, RZ ;  /* 0x0000008000007824 */ /* 0x000fe200078e00ff */
[----:B------:R-:W-:Y:S01]  /*1950*/  SHF.R.U32.HI R24, RZ, 0x3, R26 ;  /* 0x00000003ff187819 */ /* 0x000fe2000001161a */
[----:B------:R-:W-:Y:S01]  /*1960*/  STL [R1+0xa8], R28 ;  /* 0x0000a81c01007387 */ /* 0x000fe20000100800 */
[--C-:B------:R-:W-:Y:S02]  /*1970*/  LOP3.LUT R4, R26, 0x18, R9.reuse, 0xf8, !PT ;  /* 0x000000181a047812 */ /* 0x100fe400078ef809 */
[----:B------:R-:W-:Y:S01]  /*1980*/  SHF.R.U32.HI R25, RZ, 0x3, R28 ;  /* 0x00000003ff197819 */ /* 0x000fe2000001161c */
[----:B------:R-:W-:Y:S01]  /*1990*/  STL [R1+0x64], R26 ;  /* 0x0000641a01007387 */ /* 0x000fe20000100800 */
[----:B------:R-:W-:-:S02]  /*19a0*/  LOP3.LUT R3, R28, 0x18, R9, 0xf8, !PT ;  /* 0x000000181c037812 */ /* 0x000fc400078ef809 */
[----:B------:R-:W-:Y:S01]  /*19b0*/  LOP3.LUT R6, R4, R24, RZ, 0x3c, !PT ;  /* 0x0000001804067212 */ /* 0x000fe200078e3cff */
[----:B------:R-:W-:Y:S01]  /*19c0*/  STL [R1+0xac], R25 ;  /* 0x0000ac1901007387 */ /* 0x000fe20000100800 */
[----:B------:R-:W-:Y:S02]  /*19d0*/  LOP3.LUT R0, R0, 0xfffff000, RZ, 0xc0, !PT ;  /* 0xfffff00000007812 */ /* 0x000fe400078ec0ff */
[----:B------:R-:W-:Y:S01]  /*19e0*/  LOP3.LUT R4, R3, R25, RZ, 0x3c, !PT ;  /* 0x0000001903047212 */ /* 0x000fe200078e3cff */
[----:B------:R-:W-:Y:S01]  /*19f0*/  STL [R1+0x68], R24 ;  /* 0x0000681801007387 */ /* 0x000fe20000100800 */
[----:B------:R-:W-:Y:S02]  /*1a00*/  LOP3.LUT R5, R5, 0xc0, RZ, 0xc0, !PT ;  /* 0x000000c005057812 */ /* 0x000fe400078ec0ff */
[----:B------:R-:W-:Y:S02]  /*1a10*/  SHF.R.S32.HI R3, RZ, 0x1f, R136 ;  /* 0x0000001fff037819 */ /* 0x000fe40000011488 */
[----:B------:R-:W-:-:S02]  /*1a20*/  IADD3 R17, R6, R0, R7 ;  /* 0x0000000006117210 */ /* 0x000fc40007ffe007 */
[----:B------:R-:W-:Y:S01]  /*1a30*/  IADD3 R14, R4, R23, R0 ;  /* 0x00000017040e7210 */ /* 0x000fe20007ffe000 */
[----:B------:R-:W-:Y:S01]  /*1a40*/  IMAD.SHL.U32 R4, R12, 0x40, RZ ;  /* 0x000000400c047824 */ /* 0x000fe200078e00ff */
[----:B------:R-:W-:Y:S01]  /*1a50*/  LEA.HI R5, R5, R5, RZ, 0x1d ;  /* 0x0000000505057211 */ /* 0x000fe200078fe8ff */
[----:B------:R-:W-:Y:S01]  /*1a60*/  IMAD.MOV.U32 R12, RZ, RZ, 0x20 ;  /* 0x00000020ff0c7424 */ /* 0x000fe200078e00ff */
[CC--:B------:R-:W-:Y:S02]  /*1a70*/  LEA.HI R0, R3.reuse, R136.reuse, RZ, 0x5 ;  /* 0x0000008803007211 */ /* 0x0c0fe400078f28ff */
[----:B------:R-:W-:Y:S01]  /*1a80*/  LEA.HI R6, R3, R136, RZ, 0x3 ;  /* 0x0000008803067211 */ /* 0x000fe200078f18ff */
[----:B------:R-:W-:Y:S01]  /*1a90*/  IMAD.IADD R10, R5, 0x1, R10 ;  /* 0x00000001050a7824 */ /* 0x000fe200078e020a */
[----:B------:R-:W-:Y:S01]  /*1aa0*/  LOP3.LUT R3, R4, 0xc0, RZ, 0xc0, !PT ;  /* 0x000000c004037812 */ /* 0x000fe200078ec0ff */
[----:B------:R-:W-:Y:S01]  /*1ab0*/  IMAD.SHL.U32 R0, R0, 0x80, RZ ;  /* 0x0000008000007824 */ /* 0x000fe200078e00ff */
[----:B------:R-:W-:Y:S01]  /*1ac0*/  LOP3.LUT R5, R26, 0x18, R6, 0xf8, !PT ;  /* 0x000000181a057812 */ /* 0x000fe200078ef806 */
[----:B------:R-:W-:Y:S01]  /*1ad0*/  IMAD.SHL.U32 R21, R10, 0x2, RZ ;  /* 0x000000020a157824 */ /* 0x000fe200078e00ff */
[----:B------:R-:W-:-:S02]  /*1ae0*/  LOP3.LUT R8, R3, 0x8, R8, 0xf8, !PT ;  /* 0x0000000803087812 */ /* 0x000fc400078ef808 */
[----:B------:R-:W-:Y:S02]  /*1af0*/  LOP3.LUT R4, R28, 0x18, R6, 0xf8, !PT ;  /* 0x000000181c047812 */ /* 0x000fe400078ef806 */
[----:B------:R-:W-:Y:S01]  /*1b00*/  LOP3.LUT R0, R0, 0xfffff000, RZ, 0xc0, !PT ;  /* 0xfffff00000007812 */ /* 0x000fe200078ec0ff */
[----:B------:R-:W-:Y:S01]  /*1b10*/  STL [R1+0x94], R21 ;  /* 0x0000941501007387 */ /* 0x000fe20000100800 */
[----:B------:R-:W-:Y:S02]  /*1b20*/  SHF.R.U32.HI R3, RZ, 0x3, R3 ;  /* 0x00000003ff037819 */ /* 0x000fe40000011603 */
[----:B------:R-:W-:Y:S02]  /*1b30*/  LOP3.LUT R5, R5, R24, RZ, 0x3c, !PT ;  /* 0x0000001805057212 */ /* 0x000fe400078e3cff */
[----:B------:R-:W-:Y:S02]  /*1b40*/  LOP3.LUT R4, R4, R25, RZ, 0x3c, !PT ;  /* 0x0000001904047212 */ /* 0x000fe400078e3cff */
[----:B------:R-:W-:-:S02]  /*1b50*/  LOP3.LUT R3, R8, R3, RZ, 0x3c, !PT ;  /* 0x0000000308037212 */ /* 0x000fc400078e3cff */
[----:B------:R-:W-:Y:S02]  /*1b60*/  IADD3 R11, R5, R0, R7 ;  /* 0x00000000050b7210 */ /* 0x000fe40007ffe007 */
[----:B------:R-:W-:Y:S02]  /*1b70*/  IADD3 R5, R21, 0x80, RZ ;  /* 0x0000008015057810 */ /* 0x000fe40007ffe0ff */
[----:B------:R-:W-:Y:S01]  /*1b80*/  IADD3 R10, R4, R23, R0 ;  /* 0x00000017040a7210 */ /* 0x000fe20007ffe000 */
[----:B------:R-:W-:Y:S01]  /*1b90*/  IMAD.IADD R0, R3, 0x1, R15 ;  /* 0x0000000103007824 */ /* 0x000fe200078e020f */
[----:B------:R-:W-:Y:S01]  /*1ba0*/  IADD3 R20, R21, 0x70, RZ ;  /* 0x0000007015147810 */ /* 0x000fe20007ffe0ff */
[----:B------:R-:W-:Y:S01]  /*1bb0*/  IMAD.IADD R4, R3, 0x1, R16 ;  /* 0x0000000103047824 */ /* 0x000fe200078e0210 */
[----:B------:R-:W-:Y:S01]  /*1bc0*/  @P1 IADD3 R20, R5, 0x10, RZ ;  /* 0x0000001005141810 */ /* 0x000fe20007ffe0ff */
[----:B------:R-:W-:Y:S01]  /*1bd0*/  IMAD R3, R13, 0x20, R30 ;  /* 0x000000200d037824 */ /* 0x000fe200078e021e */
[----:B------:R-:W-:-:S02]  /*1be0*/  IADD3 R16, R110, 0x40, RZ ;  /* 0x000000406e107810 */ /* 0x000fc40007ffe0ff */
[----:B------:R-:W-:Y:S01]  /*1bf0*/  SHF.R.S32.HI R8, RZ, 0x1f, R169 ;  /* 0x0000001fff087819 */ /* 0x000fe200000114a9 */
[----:B------:R-:W-:Y:S01]  /*1c00*/  STL [R1+0x98], R20 ;  /* 0x0000981401007387 */ /* 0x000fe20000100800 */
[----:B------:R-:W-:Y:S02]  /*1c10*/  IADD3 R15, R110, 0x50, RZ ;  /* 0x000000506e0f7810 */ /* 0x000fe40007ffe0ff */
[----:B------:R-:W-:Y:S01]  /*1c20*/  SHF.R.S32.HI R5, RZ, 0x1f, R166 ;  /* 0x0000001fff057819 */ /* 0x000fe200000114a6 */
[----:B------:R1:W-:Y:S01]  /*1c30*/  STL [R1+0x24], R3 ;  /* 0x0000240301007387 */ /* 0x0003e20000100800 */
[C---:B------:R-:W-:Y:S02]  /*1c40*/  IADD3 R168, R164.reuse, 0x18, RZ ;  /* 0x00000018a4a87810 */ /* 0x040fe40007ffe0ff */
[----:B------:R-:W-:Y:S02]  /*1c50*/  IADD3 R167, R164, 0x28, RZ ;  /* 0x00000028a4a77810 */ /* 0x000fe40007ffe0ff */
[----:B------:R-:W-:-:S02]  /*1c60*/  LEA R171, R2, 0x3c80, 0x1 ;  /* 0x00003c8002ab7811 */ /* 0x000fc400078e08ff */
[----:B------:R-:W-:Y:S02]  /*1c70*/  SHF.R.S32.HI R13, RZ, 0x1f, R167 ;  /* 0x0000001fff0d7819 */ /* 0x000fe400000114a7 */
[----:B------:R-:W-:Y:S02]  /*1c80*/  LEA R2, R17, 0x6080, 0x1 ;  /* 0x0000608011027811 */ /* 0x000fe400078e08ff */
[----:B------:R-:W-:Y:S02]  /*1c90*/  LEA R10, R10, 0x6080, 0x1 ;  /* 0x000060800a0a7811 */ /* 0x000fe400078e08ff */
[----:B------:R-:W-:Y:S02]  /*1ca0*/  LEA R198, R0, 0x6080, 0x1 ;  /* 0x0000608000c67811 */ /* 0x000fe400078e08ff */
[----:B------:R-:W-:Y:S02]  /*1cb0*/  IADD3 R200, R171, 0x20, RZ ;  /* 0x00000020abc87810 */ /* 0x000fe40007ffe0ff */
[----:B------:R-:W-:-:S02]  /*1cc0*/  LEA R196, R4, 0x1880, 0x1 ;  /* 0x0000188004c47811 */ /* 0x000fc400078e08ff */
[----:B------:R-:W-:Y:S02]  /*1cd0*/  @P3 IADD3 R200, R171, -0x20, RZ ;  /* 0xffffffe0abc83810 */ /* 0x000fe40007ffe0ff */
[----:B------:R-:W-:Y:S02]  /*1ce0*/  SHF.R.S32.HI R111, RZ, 0x1f, R110 ;  /* 0x0000001fff6f7819 */ /* 0x000fe4000001146e */
[----:B------:R-:W-:Y:S02]  /*1cf0*/  IADD3 R208, R200, 0x400, RZ ;  /* 0x00000400c8d07810 */ /* 0x000fe40007ffe0ff */
[----:B-1----:R-:W-:Y:S02]  /*1d00*/  IADD3 R3, R110, 0x30, RZ ;  /* 0x000000306e037810 */ /* 0x002fe40007ffe0ff */
[C---:B------:R-:W-:Y:S02]  /*1d10*/  IADD3 R207, R200.reuse, 0x800, RZ ;  /* 0x00000800c8cf7810 */ /* 0x040fe40007ffe0ff */
        /* <DEDUP_REMOVED lines=8> */
[----:B------:R-:W-:-:S03]  /*1da0*/  IADD3 R201, R200, 0x2000, RZ ;  /* 0x00002000c8c97810 */ /* 0x000fc60007ffe0ff */
[----:B------:R-:W-:Y:S04]  /*1db0*/  STL [R1+0x10], R15 ;  /* 0x0000100f01007387 */ /* 0x000fe80000100800 */
[----:B------:R3:W-:Y:S01]  /*1dc0*/  STL [R1+0xc0], R5 ;  /* 0x0000c00501007387 */ /* 0x0007e20000100800 */
[----:B-1----:R-:W-:Y:S02]  /*1dd0*/  SHF.R.S32.HI R16, RZ, 0x1f, R16 ;  /* 0x0000001fff107819 */ /* 0x002fe40000011410 */
[----:B--2---:R-:W-:-:S05]  /*1de0*/  SHF.R.S32.HI R8, RZ, 0x1f, R168 ;  /* 0x0000001fff087819 */ /* 0x004fca00000114a8 */
[----:B------:R1:W-:Y:S01]  /*1df0*/  STL [R1+0xbc], R8 ;  /* 0x0000bc0801007387 */ /* 0x0003e20000100800 */
[----:B---3--:R-:W-:-:S05]  /*1e00*/  SHF.R.S32.HI R5, RZ, 0x1f, R139 ;  /* 0x0000001fff057819 */ /* 0x008fca000001148b */
[----:B------:R2:W-:Y:S04]  /*1e10*/  STL [R1+0xb8], R5 ;  /* 0x0000b80501007387 */ /* 0x0005e80000100800 */
[----:B------:R3:W-:Y:S01]  /*1e20*/  STL [R1+0xb4], R13 ;  /* 0x0000b40d01007387 */ /* 0x0007e20000100800 */
[----:B-1----:R-:W-:-:S05]  /*1e30*/  IADD3 R8, R250, 0x20, RZ ;  /* 0x00000020fa087810 */ /* 0x002fca0007ffe0ff */
[----:B------:R1:W-:Y:S01]  /*1e40*/  STL [R1], R8 ;  /* 0x0000000801007387 */ /* 0x0003e20000100800 */
[----:B--2---:R-:W-:Y:S02]  /*1e50*/  IADD3 R5, R250, 0x40, RZ ;  /* 0x00000040fa057810 */ /* 0x004fe40007ffe0ff */
[----:B---3--:R-:W-:Y:S02]  /*1e60*/  SHF.R.S32.HI R13, RZ, 0x1f, R3 ;  /* 0x0000001fff0d7819 */ /* 0x008fe40000011403 */
[----:B------:R-:W-:-:S03]  /*1e70*/  LOP3.LUT R3, R18, 0x7ffffffc, RZ, 0xc0, !PT ;  /* 0x7ffffffc12037812 */ /* 0x000fc600078ec0ff */
[----:B------:R2:W-:Y:S02]  /*1e80*/  STL [R1+0x74], R13 ;  /* 0x0000740d01007387 */ /* 0x0005e40000100800 */
[----:B------:R-:W-:Y:S02]  /*1e90*/  IMAD.IADD R3, R29, 0x1, -R3 ;  /* 0x000000011d037824 */ /* 0x000fe400078e0a03 */
[----:B------:R-:W-:Y:S02]  /*1ea0*/  STL [R1+0x4], R5 ;  /* 0x0000040501007387 */ /* 0x000fe40000100800 */
[----:B------:R-:W-:Y:S01]  /*1eb0*/  IMAD.SHL.U32 R252, R3, 0x2, RZ ;  /* 0x0000000203fc7824 */ /* 0x000fe200078e00ff */
[----:B------:R-:W-:Y:S01]  /*1ec0*/  SHF.R.S32.HI R3, RZ, 0x3, R9 ;  /* 0x00000003ff037819 */ /* 0x000fe20000011409 */
[----:B------:R3:W-:Y:S01]  /*1ed0*/  STL [R1+0x70], R16 ;  /* 0x0000701001007387 */ /* 0x0007e20000100800 */
[----:B------:R-:W-:Y:S02]  /*1ee0*/  LOP3.LUT R9, R26, 0x18, R110, 0xf8, !PT ;  /* 0x000000181a097812 */ /* 0x000fe400078ef86e */
[----:B------:R-:W-:-:S02]  /*1ef0*/  IADD3 R18, R252, 0x40, RZ ;  /* 0x00000040fc127810 */ /* 0x000fc40007ffe0ff */
[----:B-1----:R-:W-:Y:S02]  /*1f00*/  SHF.R.S32.HI R8, RZ, 0x1f, R8 ;  /* 0x0000001fff087819 */ /* 0x002fe40000011408 */
[----:B------:R-:W-:Y:S02]  /*1f10*/  LOP3.LUT R9, R9, R24, RZ, 0x3c, !PT ;  /* 0x0000001809097212 */ /* 0x000fe400078e3cff */
[----:B------:R-:W-:-:S03]  /*1f20*/  IADD3 R19, R252, 0x38, RZ ;  /* 0x00000038fc137810 */ /* 0x000fc60007ffe0ff */
[----:B------:R-:W-:Y:S01]  /*1f30*/  IMAD.IADD R9, R7, 0x1, R9 ;  /* 0x0000000107097824 */ /* 0x000fe200078e0209 */
[----:B--2---:R-:W-:Y:S02]  /*1f40*/  SHF.R.S32.HI R13, RZ, 0x1f, R15 ;  /* 0x0000001fff0d7819 */ /* 0x004fe4000001140f */
[----:B------:R-:W-:-:S03]  /*1f50*/  IADD3 R15, R252, 0x50, RZ ;  /* 0x00000050fc0f7810 */ /* 0x000fc60007ffe0ff */
[----:B------:R1:W-:Y:S01]  /*1f60*/  STL [R1+0x6c], R13 ;  /* 0x00006c0d01007387 */ /* 0x0003e20000100800 */
[----:B---3--:R-:W-:-:S03]  /*1f70*/  IADD3 R16, R252, 0x48, RZ ;  /* 0x00000048fc107810 */ /* 0x008fc60007ffe0ff */
[----:B------:R2:W-:Y:S01]  /*1f80*/  STL [R1+0x90], R8 ;  /* 0x0000900801007387 */ /* 0x0005e20000100800 */
[----:B------:R-:W-:Y:S02]  /*1f90*/  SHF.R.S32.HI R16, RZ, 0x1f, R16 ;  /* 0x0000001fff107819 */ /* 0x000fe40000011410 */
[----:B-1----:R-:W-:Y:S02]  /*1fa0*/  SHF.R.S32.HI R13, RZ, 0x1f, R5 ;  /* 0x0000001fff0d7819 */ /* 0x002fe40000011405 */
[----:B------:R-:W-:Y:S01]  /*1fb0*/  LOP3.LUT R5, R28, 0x18, R110, 0xf8, !PT ;  /* 0x000000181c057812 */ /* 0x000fe200078ef86e */
[----:B--2---:R-:W-:Y:S02]  /*1fc0*/  IMAD.IADD R8, R27, 0x1, R22 ;  /* 0x000000011b087824 */ /* 0x004fe400078e0216 */
[----:B------:R1:W-:Y:S01]  /*1fd0*/  STL [R1+0x7c], R13 ;  /* 0x00007c0d01007387 */ /* 0x0003e20000100800 */
[C---:B------:R-:W-:Y:S02]  /*1fe0*/  IADD3 R27, R252.reuse, 0x8, RZ ;  /* 0x00000008fc1b7810 */ /* 0x040fe40007ffe0ff */
[C---:B------:R-:W-:Y:S01]  /*1ff0*/  IADD3 R22, R252.reuse, 0x30, RZ ;  /* 0x00000030fc167810 */ /* 0x040fe20007ffe0ff */
[----:B------:R2:W-:Y:S03]  /*2000*/  STL [R1+0x78], R8 ;  /* 0x0000780801007387 */ /* 0x0005e60000100800 */
[----:B------:R-:W-:Y:S01]  /*2010*/  SHF.R.S32.HI R22, RZ, 0x1f, R22 ;  /* 0x0000001fff167819 */ /* 0x000fe20000011416 */
[----:B------:R3:W-:Y:S01]  /*2020*/  STL [R1+0x60], R3 ;  /* 0x0000600301007387 */ /* 0x0007e20000100800 */
[----:B-1----:R-:W-:-:S02]  /*2030*/  IADD3 R13, R252, 0x58, RZ ;  /* 0x00000058fc0d7810 */ /* 0x002fc40007ffe0ff */
[----:B--2---:R-:W-:Y:S02]  /*2040*/  LOP3.LUT R8, R26, 0x8, R110, 0xf8, !PT ;  /* 0x000000081a087812 */ /* 0x004fe400078ef86e */
[----:B------:R-:W-:Y:S02]  /*2050*/  IADD3 R26, R252, 0x10, RZ ;  /* 0x00000010fc1a7810 */ /* 0x000fe40007ffe0ff */
[----:B---3--:R-:W-:Y:S02]  /*2060*/  LOP3.LUT R3, R5, R25, RZ, 0x3c, !PT ;  /* 0x0000001905037212 */ /* 0x008fe400078e3cff */
[----:B------:R-:W-:Y:S02]  /*2070*/  SHF.R.S32.HI R5, RZ, 0x3, R6 ;  /* 0x00000003ff057819 */ /* 0x000fe40000011406 */
[----:B------:R-:W-:Y:S01]  /*2080*/  LOP3.LUT R8, R8, R24, RZ, 0x3c, !PT ;  /* 0x0000001808087212 */ /* 0x000fe200078e3cff */
[----:B------:R-:W-:Y:S01]  /*2090*/  IMAD.IADD R6, R23, 0x1, R3 ;  /* 0x0000000117067824 */ /* 0x000fe200078e0203 */
[----:B------:R-:W-:Y:S01]  /*20a0*/  IADD3 R23, R252, 0x28, RZ ;  /* 0x00000028fc177810 */ /* 0x000fe20007ffe0ff */
[----:B------:R1:W-:Y:S01]  /*20b0*/  STL [R1+0x5c], R5 ;  /* 0x00005c0501007387 */ /* 0x0003e20000100800 */
[----:B------:R-:W-:Y:S01]  /*20c0*/  SHF.R.S32.HI R3, RZ, 0x1f, R252 ;  /* 0x0000001fff037819 */ /* 0x000fe200000114fc */
[----:B------:R-:W-:Y:S01]  /*20d0*/  IMAD.IADD R8, R7, 0x1, R8 ;  /* 0x0000000107087824 */ /* 0x000fe200078e0208 */
[----:B------:R-:W-:-:S02]  /*20e0*/  LEA R28, R6, 0x6080, 0x1 ;  /* 0x00006080061c7811 */ /* 0x000fc400078e08ff */
[----:B------:R-:W-:Y:S02]  /*20f0*/  SHF.R.S32.HI R6, RZ, 0x1f, R26 ;  /* 0x0000001fff067819 */ /* 0x000fe4000001141a */
[----:B------:R-:W-:Y:S01]  /*2100*/  SHF.R.S32.HI R6, RZ, 0x1f, R23 ;  /* 0x0000001fff067819 */ /* 0x000fe20000011417 */
[----:B------:R-:W-:Y:S01]  /*2110*/  STL [R1+0xdc], R28 ;  /* 0x0000dc1c01007387 */ /* 0x000fe20000100800 */
[----:B------:R-:W-:Y:S02]  /*2120*/  SHF.R.S32.HI R6, RZ, 0x1f, R18 ;  /* 0x0000001fff067819 */ /* 0x000fe40000011412 */
[----:B------:R-:W-:Y:S01]  /*2130*/  SHF.R.S32.HI R6, RZ, 0x1f, R13 ;  /* 0x0000001fff067819 */ /* 0x000fe2000001140d */
[----:B------:R2:W-:Y:S01]  /*2140*/  STL [R1+0xd8], R2 ;  /* 0x0000d80201007387 */ /* 0x0005e20000100800 */
[----:B------:R-:W-:Y:S02]  /*2150*/  LEA R6, R8, 0x1880, 0x1 ;  /* 0x0000188008067811 */ /* 0x000fe400078e08ff */
[----:B------:R-:W-:-:S02]  /*2160*/  LEA R8, R14, 0x6080, 0x1 ;  /* 0x000060800e087811 */ /* 0x000fc400078e08ff */
[----:B------:R-:W-:Y:S02]  /*2170*/  IADD3 R24, R252, 0x20, RZ ;  /* 0x00000020fc187810 */ /* 0x000fe40007ffe0ff */
[----:B------:R-:W-:Y:S01]  /*2180*/  SEL R3, R12, 0xffffffe0, !P4 ;  /* 0xffffffe00c037807 */ /* 0x000fe20006000000 */
[----:B------:R3:W-:Y:S01]  /*2190*/  STL [R1+0xd4], R8 ;  /* 0x0000d40801007387 */ /* 0x0007e20000100800 */
[----:B------:R-:W-:-:S03]  /*21a0*/  IADD3 R25, R252, 0x18, RZ ;  /* 0x00000018fc197810 */ /* 0x000fc60007ffe0ff */
[----:B------:R-:W-:Y:S01]  /*21b0*/  STL [R1+0x8], R6 ;  /* 0x0000080601007387 */ /* 0x000fe20000100800 */
[----:B-1----:R-:W-:Y:S01]  /*21c0*/  SEL R5, R12, 0xffffffe0, !P0 ;  /* 0xffffffe00c057807 */ /* 0x002fe20004000000 */
[----:B------:R-:W-:Y:S01]  /*21d0*/  IMAD.IADD R199, R198, 0x1, R3 ;  /* 0x00000001c6c77824 */ /* 0x000fe200078e0203 */
[----:B------:R-:W-:Y:S01]  /*21e0*/  SHF.R.S32.HI R12, RZ, 0x1f, R27 ;  /* 0x0000001fff0c7819 */ /* 0x000fe2000001141b */
[----:B------:R-:W-:Y:S01]  /*21f0*/  IMAD.IADD R197, R3, 0x1, R196 ;  /* 0x0000000103c57824 */ /* 0x000fe200078e02c4 */
[----:B------:R-:W-:Y:S01]  /*2200*/  SHF.R.S32.HI R12, RZ, 0x1f, R24 ;  /* 0x0000001fff0c7819 */ /* 0x000fe20000011418 */
[----:B------:R-:W-:Y:S01]  /*2210*/  IMAD.IADD R0, R5, 0x1, R20 ;  /* 0x0000000105007824 */ /* 0x000fe200078e0214 */
[----:B------:R-:W-:Y:S02]  /*2220*/  SHF.R.S32.HI R12, RZ, 0x1f, R19 ;  /* 0x0000001fff0c7819 */ /* 0x000fe40000011413 */
[----:B------:R-:W-:Y:S02]  /*2230*/  SHF.R.S32.HI R25, RZ, 0x1f, R25 ;  /* 0x0000001fff197819 */ /* 0x000fe40000011419 */
[----:B------:R-:W-:-:S02]  /*2240*/  SHF.R.S32.HI R12, RZ, 0x1f, R15 ;  /* 0x0000001fff0c7819 */ /* 0x000fc4000001140f */
[----:B--2---:R-:W-:-:S05]  /*2250*/  LEA R2, R11, 0x6080, 0x1 ;  /* 0x000060800b027811 */ /* 0x004fca00078e08ff */
[----:B------:R1:W-:Y:S01]  /*2260*/  STL [R1+0xd0], R2 ;  /* 0x0000d00201007387 */ /* 0x0003e20000100800 */
[----:B---3--:R-:W-:-:S03]  /*2270*/  LEA R8, R9, 0x6080, 0x1 ;  /* 0x0000608009087811 */ /* 0x008fc600078e08ff */
[----:B------:R-:W-:Y:S04]  /*2280*/  STL [R1+0xcc], R10 ;  /* 0x0000cc0a01007387 */ /* 0x000fe80000100800 */
[----:B------:R-:W-:Y:S01]  /*2290*/  STL [R1+0xc8], R8 ;  /* 0x0000c80801007387 */ /* 0x000fe20000100800 */
[C---:B-1----:R-:W-:Y:S02]  /*22a0*/  IADD3 R2, R6.reuse, 0x20, RZ ;  /* 0x0000002006027810 */ /* 0x042fe40007ffe0ff */
[----:B------:R-:W-:-:S05]  /*22b0*/  @P2 IADD3 R2, R6, -0x20, RZ ;  /* 0xffffffe006022810 */ /* 0x000fca0007ffe0ff */
[----:B------:R1:W-:Y:S02]  /*22c0*/  STL [R1+0xc], R2 ;  /* 0x00000c0201007387 */ /* 0x0003e40000100800 */
[----:B-1----:R-:W-:-:S05]  /*22d0*/  IMAD.IADD R2, R21, 0x1, R5 ;  /* 0x0000000115027824 */ /* 0x002fca00078e0205 */
[----:B------:R1:W-:Y:S04]  /*22e0*/  STL [R1+0xa0], R2 ;  /* 0x0000a00201007387 */ /* 0x0003e80000100800 */
[----:B------:R1:W-:Y:S02]  /*22f0*/  STL [R1+0x9c], R0 ;  /* 0x00009c0001007387 */ /* 0x0003e40000100800 */
.L_x_1169:
[----:B------:R-:W2:Y:S01]  /*2300*/  LDL R19, [R1+0x8c] ;  /* 0x00008c0001137983 */ /* 0x000ea20000100800 */
[----:B------:R-:W-:Y:S01]  /*2310*/  ISETP.NE.U32.AND P0, PT, RZ, c[0x0][0x370], PT ;  /* 0x0000dc00ff007a0c */ /* 0x000fe20003f05070 */
[----:B------:R-:W-:Y:S01]  /*2320*/  IMAD.MOV.U32 R18, RZ, RZ, 0x4 ;  /* 0x00000004ff127424 */ /* 0x000fe200078e00ff */
[----:B------:R-:W-:Y:S01]  /*2330*/  CS2R R16, SRZ ;  /* 0x0000000000107805 */ /* 0x000fe2000001ff00 */
[----:B------:R-:W-:Y:S01]  /*2340*/  ISETP.NE.U32.AND P1, PT, RZ, c[0x0][0x360], PT ;  /* 0x0000d800ff007a0c */ /* 0x000fe20003f25070 */
[----:B------:R-:W-:Y:S01]  /*2350*/  IMAD.MOV.U32 R127, RZ, RZ, RZ ;  /* 0x000000ffff7f7224 */ /* 0x000fe200078e00ff */
[----:B------:R-:W-:Y:S01]  /*2360*/  ISETP.NE.AND.EX P2, PT, RZ, c[0x0][0x374], PT, P0 ;  /* 0x0000dd00ff007a0c */ /* 0x000fe20003f45300 */
[----:B------:R-:W-:Y:S01]  /*2370*/  IMAD.MOV.U32 R15, RZ, RZ, RZ ;  /* 0x000000ffff0f7224 */ /* 0x000fe200078e00ff */
[----:B------:R-:W-:-:S02]  /*2380*/  ISETP.NE.AND.EX P0, PT, RZ, c[0x0][0x364], PT, P1 ;  /* 0x0000d900ff007a0c */ /* 0x000fc40003f05310 */
[----:B------:R-:W-:Y:S02]  /*2390*/  ISETP.NE.U32.AND P1, PT, RZ, c[0x0][0x348], PT ;  /* 0x0000d200ff007a0c */ /* 0x000fe40003f25070 */
[----:B------:R-:W-:Y:S02]  /*23a0*/  ISETP.NE.U32.AND P3, PT, RZ, c[0x0][0x350], PT ;  /* 0x0000d400ff007a0c */ /* 0x000fe40003f65070 */
[----:B------:R-:W-:Y:S02]  /*23b0*/  ISETP.NE.U32.AND P4, PT, RZ, c[0x0][0x358], PT ;  /* 0x0000d600ff007a0c */ /* 0x000fe40003f85070 */
[----:B------:R-:W-:Y:S02]  /*23c0*/  ISETP.NE.AND.EX P1, PT, RZ, c[0x0][0x34c], PT, P1 ;  /* 0x0000d300ff007a0c */ /* 0x000fe40003f25310 */
[----:B------:R-:W-:Y:S02]  /*23d0*/  ISETP.NE.AND.EX P3, PT, RZ, c[0x0][0x354], PT, P3 ;  /* 0x0000d500ff007a0c */ /* 0x000fe40003f65330 */
[----:B------:R-:W-:Y:S01]  /*23e0*/  ISETP.NE.AND.EX P4, PT, RZ, c[0x0][0x35c], PT, P4 ;  /* 0x0000d700ff007a0c */ /* 0x000fe20003f85340 */
[----:B--2---:R-:W-:-:S04]  /*23f0*/  @P2 IMAD.WIDE R12, R19, R18, c[0x0][0x370] ;  /* 0x0000dc00130c2625 */ /* 0x004fc800078e0212 */
[CC--:B------:R-:W-:Y:S01]  /*2400*/  @P0 IMAD.WIDE R10, R19.reuse, R18.reuse, c[0x0][0x360] ;  /* 0x0000d800130a0625 */ /* 0x0c0fe200078e0212 */
[----:B------:R-:W2:Y:S03]  /*2410*/  @P2 LDG.E R16, [R12.64] ;  /* 0x000000080c102981 */ /* 0x000ea6000c1e1900 */
[CC--:B------:R-:W-:Y:S01]  /*2420*/  IMAD.WIDE R8, R19.reuse, R18.reuse, c[0x0][0x348] ;  /* 0x0000d20013087625 */ /* 0x0c0fe200078e0212 */
[----:B------:R3:W5:Y:S03]  /*2430*/  @P0 LDG.E R248, [R10.64] ;  /* 0x000000080af80981 */ /* 0x000766000c1e1900 */
[CC--:B------:R-:W-:Y:S01]  /*2440*/  IMAD.WIDE R4, R19.reuse, R18.reuse, c[0x0][0x350] ;  /* 0x0000d40013047625 */ /* 0x0c0fe200078e0212 */
[----:B------:R3:W5:Y:S03]  /*2450*/  @P1 LDG.E R127, [R8.64] ;  /* 0x00000008087f1981 */ /* 0x000766000c1e1900 */
[----:B-1----:R-:W-:Y:S01]  /*2460*/  IMAD.WIDE R2, R19, R18, c[0x0][0x358] ;  /* 0x0000d60013027625 */ /* 0x002fe200078e0212 */
[----:B------:R3:W5:Y:S04]  /*2470*/  @P3 LDG.E R17, [R4.64] ;  /* 0x0000000804113981 */ /* 0x000768000c1e1900 */
[----:B------:R3:W5:Y:S01]  /*2480*/  @P4 LDG.E R15, [R2.64] ;  /* 0x00000008020f4981 */ /* 0x000762000c1e1900 */
[----:B------:R-:W-:Y:S03]  /*2490*/  YIELD ;  /* 0x0000000000007946 */ /* 0x000fe60003800000 */
[----:B--2---:R3:W-:Y:S01]  /*24a0*/  STL [R1+0x58], R16 ;  /* 0x0000581001007387 */ /* 0x0047e20000100800 */
[----:B------:R-:W-:Y:S05]  /*24b0*/  @P0 BRA `(.L_x_871) ;  /* 0x0000005000000947 */ /* 0x000fea0003800000 */
[----:B-----5:R-:W-:Y:S01]  /*24c0*/  MOV R248, c[0x0][0x168] ;  /* 0x00005a0000f87a02 */ /* 0x020fe20000000f00 */
[----:B------:R-:W-:Y:S05]  /*24d0*/  @!P1 BRA `(.L_x_871) ;  /* 0x0000003000009947 */ /* 0x000fea0003800000 */
[----:B------:R-:W2:Y:S04]  /*24e0*/  LDG.E R6, [R8.64] ;  /* 0x0000000808067981 */ /* 0x000ea8000c1e1900 */
[----:B------:R-:W2:Y:S02]  /*24f0*/  LDG.E R0, [R8.64+0x4] ;  /* 0x0000040808007981 */ /* 0x000ea4000c1e1900 */
[----:B--2---:R-:W-:-:S02]  /*2500*/  IADD3 R248, -R6, R0, RZ ;  /* 0x0000000006f87210 */ /* 0x004fc40007ffe1ff */
.L_x_871:
[----:B------:R-:W-:-:S04]  /*2510*/  ISETP.NE.U32.AND P0, PT, RZ, c[0x0][0x368], PT ;  /* 0x0000da00ff007a0c */ /* 0x000fc80003f05070 */
[----:B------:R-:W-:-:S13]  /*2520*/  ISETP.NE.AND.EX P0, PT, RZ, c[0x0][0x36c], PT, P0 ;  /* 0x0000db00ff007a0c */ /* 0x000fda0003f05300 */
[----:B------:R-:W-:Y:S05]  /*2530*/  @!P0 BRA `(.L_x_872) ;  /* 0x0000003000008947 */ /* 0x000fea0003800000 */
[----:B---3--:R-:W-:-:S05]  /*2540*/  IMAD.WIDE R4, R19, R18, c[0x0][0x368] ;  /* 0x0000da0013047625 */ /* 0x008fca00078e0212 */
[----:B------:R1:W5:Y:S01]  /*2550*/  LDG.E R14, [R4.64] ;  /* 0x00000008040e7981 */ /* 0x000362000c1e1900 */
[----:B------:R-:W-:Y:S05]  /*2560*/  BRA `(.L_x_873) ;  /* 0x0000005000007947 */ /* 0x000fea0003800000 */
.L_x_872:
[----:B------:R-:W-:Y:S01]  /*2570*/  MOV R14, UR6 ;  /* 0x00000006000e7c02 */ /* 0x000fe20008000f00 */
[----:B------:R-:W-:Y:S05]  /*2580*/  @!P3 BRA `(.L_x_873) ;  /* 0x000000300000b947 */ /* 0x000fea0003800000 */
[----:B------:R-:W2:Y:S04]  /*2590*/  LDG.E R6, [R4.64] ;  /* 0x0000000804067981 */ /* 0x000ea8000c1e1900 */
[----:B------:R-:W2:Y:S02]  /*25a0*/  LDG.E R0, [R4.64+0x4] ;  /* 0x0000040804007981 */ /* 0x000ea4000c1e1900 */
[----:B--2---:R-:W-:Y:S02]  /*25b0*/  IADD3 R14, -R6, R0, RZ ;  /* 0x00000000060e7210 */ /* 0x004fe40007ffe1ff */
.L_x_873:
[----:B-1-3--:R-:W2:Y:S04]  /*25c0*/  LDL.LU R5, [R1+0x84] ;  /* 0x0000840001057983 */ /* 0x00aea80000300800 */
[----:B------:R1:W3:Y:S04]  /*25d0*/  @P4 LDG.E R4, [R2.64] ;  /* 0x0000000802044981 */ /* 0x0002e8000c1e1900 */
[----:B------:R1:W3:Y:S01]  /*25e0*/  @P4 LDG.E R0, [R2.64+0x4] ;  /* 0x0000040802004981 */ /* 0x0002e2000c1e1900 */
[----:B------:R-:W-:Y:S01]  /*25f0*/  ISETP.NE.U32.AND P0, PT, RZ, c[0x0][0x378], PT ;  /* 0x0000de00ff007a0c */ /* 0x000fe20003f05070 */
[----:B-----5:R-:W-:-:S03]  /*2600*/  IMAD.MOV.U32 R126, RZ, RZ, R14 ;  /* 0x000000ffff7e7224 */ /* 0x020fc600078e000e */
[----:B------:R-:W-:Y:S01]  /*2610*/  ISETP.NE.AND.EX P0, PT, RZ, c[0x0][0x37c], PT, P0 ;  /* 0x0000df00ff007a0c */ /* 0x000fe20003f05300 */
[----:B------:R-:W-:-:S05]  /*2620*/  IMAD.MOV.U32 R6, RZ, RZ, c[0x0][0x2c4] ;  /* 0x0000b100ff067624 */ /* 0x000fca00078e00ff */
[----:B------:R-:W-:Y:S01]  /*2630*/  ISETP.NE.AND P2, PT, R6, 0x1, PT ;  /* 0x000000010600780c */ /* 0x000fe20003f45270 */
[----:B------:R-:W-:Y:S02]  /*2640*/  IMAD.IADD R13, R14, 0x1, -R16 ;  /* 0x000000010e0d7824 */ /* 0x000fe400078e0a10 */
[----:B------:R-:W-:-:S04]  /*2650*/  IMAD.MOV.U32 R6, RZ, RZ, c[0x0][0x32c] ;  /* 0x0000cb00ff067624 */ /* 0x000fc800078e00ff */
[----:B-1----:R-:W-:-:S05]  /*2660*/  @P0 IMAD.WIDE R2, R19, R18, c[0x0][0x378] ;  /* 0x0000de0013020625 */ /* 0x002fca00078e0212 */
[----:B------:R1:W5:Y:S01]  /*2670*/  @P0 LDG.E R126, [R2.64] ;  /* 0x00000008027e0981 */ /* 0x000362000c1e1900 */
[----:B------:R-:W-:Y:S02]  /*2680*/  ISETP.GE.AND P1, PT, R6, 0x1, PT ;  /* 0x000000010600780c */ /* 0x000fe40003f26270 */
[----:B------:R-:W-:-:S04]  /*2690*/  LOP3.LUT R209, R209, 0xfff7ffff, RZ, 0xc0, !PT ;  /* 0xfff7ffffd1d17812 */ /* 0x000fc800078ec0ff */
[----:B------:R-:W-:-:S04]  /*26a0*/  @P2 LOP3.LUT R209, R209, 0x80000, RZ, 0xfc, !PT ;  /* 0x00080000d1d12812 */ /* 0x000fc800078efcff */
[----:B------:R-:W-:-:S04]  /*26b0*/  LOP3.LUT R209, R209, 0xfffdffff, RZ, 0xc0, !PT ;  /* 0xfffdffffd1d17812 */ /* 0x000fc800078ec0ff */
[----:B------:R-:W-:Y:S01]  /*26c0*/  @P1 LOP3.LUT R209, R209, 0x20000, RZ, 0xfc, !PT ;  /* 0x00020000d1d11812 */ /* 0x000fe200078efcff */
[----:B-1----:R-:W-:Y:S02]  /*26d0*/  IMAD.MOV.U32 R2, RZ, RZ, c[0x0][0x228] ;  /* 0x00008a00ff027624 */ /* 0x002fe400078e00ff */
[----:B--2---:R-:W-:-:S05]  /*26e0*/  IMAD.SHL.U32 R8, R5, 0x80, RZ ;  /* 0x0000008005087824 */ /* 0x004fca00078e00ff */
[----:B------:R1:W-:Y:S01]  /*26f0*/  STL [R1+0x54], R8 ;  /* 0x0000540801007387 */ /* 0x0003e20000100800 */
[----:B---3--:R-:W-:Y:S01]  /*2700*/  @P4 IMAD.IADD R2, R0, 0x1, -R4 ;  /* 0x0000000100024824 */ /* 0x008fe200078e0a04 */
[----:B------:R-:W-:-:S03]  /*2710*/  IADD3 R0, R8, 0x7f, RZ ;  /* 0x0000007f08007810 */ /* 0x000fc60007ffe0ff */
[----:B------:R-:W-:Y:S02]  /*2720*/  IMAD.IADD R249, R13, 0x1, R2 ;  /* 0x000000010df97824 */ /* 0x000fe400078e0202 */
[----:B------:R-:W-:-:S03]  /*2730*/  @P2 IMAD.HI.U32 R4, R0, c[0x0][0x2c8], RZ ;  /* 0x0000b20000042a27 */ /* 0x000fc600078e00ff */
[C---:B------:R-:W-:Y:S02]  /*2740*/  IADD3 R3, R249.reuse, 0x2f, RZ ;  /* 0x0000002ff9037810 */ /* 0x040fe40007ffe0ff */
[----:B------:R-:W-:Y:S02]  /*2750*/  @P2 SHF.R.U32.HI R0, RZ, c[0x0][0x2cc], R4 ;  /* 0x0000b300ff002a19 */ /* 0x000fe40000011604 */
[----:B------:R-:W-:Y:S01]  /*2760*/  IADD3 R4, R249, 0x1, -R248 ;  /* 0x00000001f9047810 */ /* 0x000fe20007ffe8f8 */
[----:B------:R-:W-:-:S04]  /*2770*/  IMAD.HI R3, R3, 0x2aaaaaab, RZ ;  /* 0x2aaaaaab03037827 */ /* 0x000fc800078e02ff */
[----:B------:R-:W-:Y:S01]  /*2780*/  IMAD.IADD R0, R4, 0x1, R0 ;  /* 0x0000000104007824 */ /* 0x000fe200078e0200 */
[----:B------:R-:W-:-:S04]  /*2790*/  SHF.R.U32.HI R5, RZ, 0x1f, R3 ;  /* 0x0000001fff057819 */ /* 0x000fc80000011603 */
[----:B------:R-:W-:Y:S02]  /*27a0*/  LEA.HI.SX32 R140, R3, R5, 0x1d ;  /* 0x00000005038c7211 */ /* 0x000fe400078feaff */
[----:B------:R-:W-:Y:S01]  /*27b0*/  IADD3 R4, R0, c[0x0][0x328], RZ ;  /* 0x0000ca0000047a10 */ /* 0x000fe20007ffe0ff */
[----:B------:R-:W-:Y:S05]  /*27c0*/  @!P1 BRA `(.L_x_874) ;  /* 0x0000010000009947 */ /* 0x000fea0003800000 */
[C---:B-1----:R-:W-:Y:S01]  /*27d0*/  ISETP.GT.AND P0, PT, R0.reuse, RZ, PT ;  /* 0x000000ff0000720c */ /* 0x042fe20003f04270 */
        /* <DEDUP_REMOVED lines=9> */
.L_x_876:
[----:B------:R-:W-:-:S13]  /*2870*/  ISETP.NE.AND P0, PT, R6, 0x1, PT ;  /* 0x000000010600780c */ /* 0x000fda0003f05270 */
[----:B------:R-:W-:-:S05]  /*2880*/  @P0 IMAD.HI.U32 R0, R3, c[0x0][0x330], RZ ;  /* 0x0000cc0003000a27 */ /* 0x000fca00078e00ff */
[----:B------:R-:W-:Y:S02]  /*2890*/  @P0 SHF.R.U32.HI R3, RZ, c[0x0][0x334], R0 ;  /* 0x0000cd00ff030a19 */ /* 0x000fe40000011600 */
.L_x_877:
[----:B------:R-:W-:Y:S05]  /*28a0*/  BSYNC B0 ;  /* 0x0000000000007941 */ /* 0x000fea0003800000 */
.L_x_875:
[----:B------:R-:W-:-:S05]  /*28b0*/  IMAD R3, R3, R6, c[0x0][0x32c] ;  /* 0x0000cb0003037624 */ /* 0x000fca00078e0206 */
[----:B------:R-:W-:-:S04]  /*28c0*/  IMNMX R4, R4, R3, PT ;  /* 0x0000000304047217 */ /* 0x000fc80003800200 */
.L_x_874:
[----:B-1----:R-:W-:Y:S01]  /*28d0*/  IADD3 R4, R4, 0x2f, RZ ;  /* 0x0000002f04047810 */ /* 0x002fe20007ffe0ff */
[----:B------:R-:W-:-:S04]  /*28e0*/  @P2 IMAD.HI.U32 R3, R8, c[0x0][0x2c8], RZ ;  /* 0x0000b20008032a27 */ /* 0x000fc800078e00ff */
[----:B------:R-:W-:-:S04]  /*28f0*/  IMAD.HI R4, R4, 0x2aaaaaab, RZ ;  /* 0x2aaaaaab04047827 */ /* 0x000fc800078e02ff */
[----:B------:R-:W-:Y:S01]  /*2900*/  IMAD.MOV.U32 R0, RZ, RZ, R8 ;  /* 0x000000ffff007224 */ /* 0x000fe200078e0008 */
[----:B------:R-:W-:Y:S01]  /*2910*/  @P2 SHF.R.U32.HI R0, RZ, c[0x0][0x2cc], R3 ;  /* 0x0000b300ff002a19 */ /* 0x000fe20000011603 */
[----:B------:R-:W-:Y:S01]  /*2920*/  IMAD.IADD R218, R249, 0x1, -R248 ;  /* 0x00000001f9da7824 */ /* 0x000fe200078e0af8 */
[----:B------:R-:W-:-:S03]  /*2930*/  SHF.R.U32.HI R3, RZ, 0x1f, R4 ;  /* 0x0000001fff037819 */ /* 0x000fc60000011604 */
[----:B------:R-:W-:Y:S01]  /*2940*/  IMAD.IADD R0, R218, 0x1, R0 ;  /* 0x00000001da007824 */ /* 0x000fe200078e0200 */
[----:B------:R-:W-:-:S04]  /*2950*/  LEA.HI.SX32 R4, R4, R3, 0x1d ;  /* 0x0000000304047211 */ /* 0x000fc800078feaff */
[----:B------:R-:W-:Y:S02]  /*2960*/  IADD3 R3, R0, -c[0x0][0x324], RZ ;  /* 0x8000c90000037a10 */ /* 0x000fe40007ffe0ff */
        /* <DEDUP_REMOVED lines=11> */
.L_x_880:
[----:B------:R-:W-:-:S13]  /*2a20*/  ISETP.NE.AND P0, PT, R6, 0x1, PT ;  /* 0x000000010600780c */ /* 0x000fda0003f05270 */
[----:B------:R-:W-:-:S05]  /*2a30*/  @P0 IMAD.HI.U32 R4, R0, c[0x0][0x330], RZ ;  /* 0x0000cc0000040a27 */ /* 0x000fca00078e00ff */
[----:B------:R-:W-:Y:S02]  /*2a40*/  @P0 SHF.R.U32.HI R0, RZ, c[0x0][0x334], R4 ;  /* 0x0000cd00ff000a19 */ /* 0x000fe40000011604 */
.L_x_881:
[----:B------:R-:W-:Y:S05]  /*2a50*/  BSYNC B0 ;  /* 0x0000000000007941 */ /* 0x000fea0003800000 */
.L_x_879:
[----:B------:R-:W-:-:S05]  /*2a60*/  IMAD R0, R0, c[0x0][0x32c], RZ ;  /* 0x0000cb0000007a24 */ /* 0x000fca00078e02ff */
[----:B------:R-:W-:-:S04]  /*2a70*/  IMNMX R3, R3, R0, !PT ;  /* 0x0000000003037217 */ /* 0x000fc80007800200 */
.L_x_878:
        /* <DEDUP_REMOVED lines=12> */
[----:B------:R-:W-:Y:S02]  /*2b40*/  SHF.R.U32.HI R9, RZ, 0x10, R3 ;  /* 0x00000010ff097819 */ /* 0x000fe40000011603 */
[----:B------:R-:W-:Y:S02]  /*2b50*/  LOP3.LUT R20, R3, 0xff, RZ, 0xc0, !PT ;  /* 0x000000ff03147812 */ /* 0x000fe400078ec0ff */
[C---:B------:R-:W-:Y:S01]  /*2b60*/  ISETP.NE.AND P1, PT, R9.reuse, RZ, PT ;  /* 0x000000ff0900720c */ /* 0x040fe20003f25270 */
[----:B------:R1:W-:Y:S03]  /*2b70*/  STL [R1+0x84], R9 ;  /* 0x0000840901007387 */ /* 0x0003e60000100800 */
[----:B------:R-:W-:Y:S01]  /*2b80*/  SEL R125, R9, c[0x0][0x338], P1 ;  /* 0x0000ce00097d7a07 */ /* 0x000fe20000800000 */
[----:B------:R1:W-:Y:S01]  /*2b90*/  STL [R1+0xa4], R20 ;  /* 0x0000a41401007387 */ /* 0x0003e20000100800 */
[----:B------:R-:W-:Y:S05]  /*2ba0*/  @!P0 BRA `(.L_x_883) ;  /* 0x000001d000008947 */ /* 0x000fea0003800000 */
[----:B------:R-:W-:Y:S02]  /*2bb0*/  IABS R3, R125 ;  /* 0x0000007d00037213 */ /* 0x000fe40000000000 */
[----:B------:R-:W-:-:S02]  /*2bc0*/  IADD3 R4, R125, -0x1, R8 ;  /* 0xffffffff7d047810 */ /* 0x000fc40007ffe008 */
[----:B------:R-:W2:Y:S03]  /*2bd0*/  I2F.RP R0, R3 ;  /* 0x0000000300007306 */ /* 0x000ea60000209400 */
[----:B-1----:R-:W-:Y:S02]  /*2be0*/  IMAD.IADD R9, R4, 0x1, -R6 ;  /* 0x0000000104097824 */ /* 0x002fe400078e0a06 */
[----:B------:R-:W-:-:S03]  /*2bf0*/  IMAD.MOV.U32 R4, RZ, RZ, RZ ;  /* 0x000000ffff047224 */ /* 0x000fc600078e00ff */
[----:B------:R-:W-:Y:S01]  /*2c00*/  IABS R12, R9 ;  /* 0x00000009000c7213 */ /* 0x000fe20000000000 */
[----:B--2---:R-:W1:Y:S02]  /*2c10*/  MUFU.RCP R0, R0 ;  /* 0x0000000000007308 */ /* 0x004e640000001000 */
[----:B-1----:R-:W-:-:S06]  /*2c20*/  IADD3 R0, R0, 0xffffffe, RZ ;  /* 0x0ffffffe00007810 */ /* 0x002fcc0007ffe0ff */
[----:B------:R-:W1:Y:S02]  /*2c30*/  F2I.FTZ.U32.TRUNC.NTZ R5, R0 ;  /* 0x0000000000057305 */ /* 0x000e64000021f000 */
        /* <DEDUP_REMOVED lines=20> */
.L_x_883:
[----:B------:R-:W-:Y:S05]  /*2d80*/  BSYNC B0 ;  /* 0x0000000000007941 */ /* 0x000fea0003800000 */
.L_x_882:
[----:B------:R-:W-:-:S04]  /*2d90*/  IMAD R3, R20, R0, R6 ;  /* 0x0000000014037224 */ /* 0x000fc800078e0206 */
[C---:B------:R-:W-:Y:S02]  /*2da0*/  IMAD.IADD R0, R3.reuse, 0x1, R0 ;  /* 0x0000000103007824 */ /* 0x040fe400078e0200 */
[----:B------:R-:W-:-:S03]  /*2db0*/  IMAD R3, R3, 0x30, -R13 ;  /* 0x0000003003037824 */ /* 0x000fc600078e0a0d */
[----:B------:R-:W-:Y:S02]  /*2dc0*/  IMNMX R0, R8, R0, PT ;  /* 0x0000000008007217 */ /* 0x000fe40003800200 */
[----:B------:R-:W-:-:S03]  /*2dd0*/  IMNMX R3, RZ, R3, !PT ;  /* 0x00000003ff037217 */ /* 0x000fc60007800200 */
[----:B------:R-:W-:Y:S02]  /*2de0*/  IMAD R0, R0, 0x30, -R13 ;  /* 0x0000003000007824 */ /* 0x000fe400078e0a0d */
[----:B------:R-:W-:-:S03]  /*2df0*/  IMAD.WIDE.U32 R4, R3, -0x55555555, RZ ;  /* 0xaaaaaaab03047825 */ /* 0x000fc600078e00ff */
        /* <DEDUP_REMOVED lines=10> */
[----:B------:R-:W2:Y:S01]  /*2ea0*/  S2R R10, SR_TID.X ;  /* 0x00000000000a7919 */ /* 0x000ea20000002100 */
[----:B------:R-:W-:Y:S02]  /*2eb0*/  SHF.R.S32.HI R3, RZ, 0x1f, R15 ;  /* 0x0000001fff037819 */ /* 0x000fe4000001140f */
[----:B------:R-:W-:Y:S01]  /*2ec0*/  LOP3.LUT R26, R16, 0xffff, RZ, 0xc0, !PT ;  /* 0x0000ffff101a7812 */ /* 0x000fe200078ec0ff */
[----:B------:R-:W3:Y:S04]  /*2ed0*/  LDL R13, [R1+0x4] ;  /* 0x00000400010d7983 */ /* 0x000ee80000100800 */
[----:B------:R-:W4:Y:S01]  /*2ee0*/  LDL R11, [R1+0x38] ;  /* 0x00003800010b7983 */ /* 0x000f220000100800 */
[----:B-12---:R-:W-:-:S04]  /*2ef0*/  SHF.R.S32.HI R9, RZ, 0x1f, R10 ;  /* 0x0000001fff097819 */ /* 0x006fc8000001140a */
[----:B------:R-:W-:-:S04]  /*2f00*/  LEA.HI R9, R9, R10, RZ, 0x2 ;  /* 0x0000000a09097211 */ /* 0x000fc800078f10ff */
[----:B------:R-:W-:-:S04]  /*2f10*/  SHF.R.S32.HI R9, RZ, 0x2, R9 ;  /* 0x00000002ff097819 */ /* 0x000fc80000011409 */
[C---:B------:R-:W-:Y:S02]  /*2f20*/  IADD3 R88, P0, R9.reuse, R15, RZ ;  /* 0x0000000f09587210 */ /* 0x040fe40007f1e0ff */
[----:B------:R-:W2:Y:S02]  /*2f30*/  LDL R15, [R1] ;  /* 0x00000000010f7983 */ /* 0x000ea40000100800 */
[----:B------:R-:W-:Y:S01]  /*2f40*/  LEA.HI.X.SX32 R89, R9, R3, 0x1, P0 ;  /* 0x0000000309597211 */ /* 0x000fe200000f0eff */
[----:B------:R-:W-:-:S04]  /*2f50*/  IMAD.WIDE.U32 R4, R88, c[0x0][0x238], R250 ;  /* 0x00008e0058047a25 */ /* 0x000fc800078e00fa */
[----:B------:R-:W-:Y:S01]  /*2f60*/  IMAD R3, R89, c[0x0][0x238], RZ ;  /* 0x00008e0059037a24 */ /* 0x000fe200078e02ff */
[----:B------:R-:W-:Y:S02]  /*2f70*/  IADD3 R31, R0, -0x1, RZ ;  /* 0xffffffff001f7810 */ /* 0x000fe40007ffe0ff */
[----:B------:R-:W-:Y:S01]  /*2f80*/  SHF.R.S32.HI R10, RZ, 0x1f, R19 ;  /* 0x0000001fff0a7819 */ /* 0x000fe20000011413 */
[----:B------:R-:W-:-:S03]  /*2f90*/  IMAD R3, R88, c[0x0][0x23c], R3 ;  /* 0x00008f0058037a24 */ /* 0x000fc600078e0203 */
[----:B------:R-:W-:Y:S01]  /*2fa0*/  SEL R12, R10, RZ, !P4 ;  /* 0x000000ff0a0c7207 */ /* 0x000fe20006000000 */
[----:B------:R-:W-:Y:S02]  /*2fb0*/  IMAD.IADD R5, R5, 0x1, R3 ;  /* 0x0000000105057824 */ /* 0x000fe400078e0203 */
[----:B------:R-:W-:Y:S01]  /*2fc0*/  IMAD R3, R31, -0x30, R2 ;  /* 0xffffffd01f037824 */ /* 0x000fe200078e0202 */
[----:B------:R-:W-:Y:S01]  /*2fd0*/  SEL R16, R19, RZ, !P4 ;  /* 0x000000ff13107207 */ /* 0x000fe20006000000 */
[----:B------:R-:W-:-:S03]  /*2fe0*/  IMAD R0, R12, c[0x0][0x248], RZ ;  /* 0x000092000c007a24 */ /* 0x000fc600078e02ff */
[----:B------:R-:W-:Y:S01]  /*2ff0*/  IMNMX R3, R3, 0x30, PT ;  /* 0x0000003003037817 */ /* 0x000fe20003800200 */
[----:B------:R-:W-:Y:S02]  /*3000*/  IMAD.MOV.U32 R128, RZ, RZ, 0x30 ;  /* 0x00000030ff807424 */ /* 0x000fe400078e00ff */
[----:B------:R-:W-:-:S04]  /*3010*/  IMAD.WIDE.U32 R4, R26, c[0x0][0x240], R4 ;  /* 0x000090001a047a25 */ /* 0x000fc800078e0004 */
[----:B------:R-:W-:Y:S02]  /*3020*/  IMAD R6, R16, c[0x0][0x24c], R0 ;  /* 0x0000930010067a24 */ /* 0x000fe400078e0200 */
[----:B------:R-:W-:Y:S02]  /*3030*/  IMAD.IADD R0, R3, 0x1, -R9 ;  /* 0x0000000103007824 */ /* 0x000fe400078e0a09 */
[----:B------:R-:W-:Y:S02]  /*3040*/  IMAD R142, R128, c[0x0][0x23c], RZ ;  /* 0x00008f00808e7a24 */ /* 0x000fe400078e02ff */
[----:B------:R-:W-:Y:S02]  /*3050*/  IMAD R5, R26, c[0x0][0x244], R5 ;  /* 0x000091001a057a24 */ /* 0x000fe400078e0205 */
[----:B------:R-:W-:Y:S01]  /*3060*/  IMAD.WIDE.U32 R132, R128, c[0x0][0x238], RZ ;  /* 0x00008e0080847a25 */ /* 0x000fe200078e00ff */
[----:B------:R-:W-:-:S03]  /*3070*/  ISETP.GE.AND P1, PT, R0, 0x1, PT ;  /* 0x000000010000780c */ /* 0x000fc60003f26270 */
[----:B------:R-:W-:Y:S02]  /*3080*/  IMAD.IADD R142, R133, 0x1, R142 ;  /* 0x00000001858e7824 */ /* 0x000fe400078e028e */
[----:B------:R-:W-:Y:S01]  /*3090*/  IMAD.WIDE.U32 R92, R16, c[0x0][0x248], R4 ;  /* 0x00009200105c7a25 */ /* 0x000fe200078e0004 */
[----:B------:R-:W-:-:S03]  /*30a0*/  SHF.R.S32.HI R4, RZ, 0x1f, R31 ;  /* 0x0000001fff047819 */ /* 0x000fc6000001141f */
[----:B------:R-:W-:Y:S02]  /*30b0*/  IMAD R3, R142, R31, RZ ;  /* 0x0000001f8e037224 */ /* 0x000fe400078e02ff */
[----:B------:R-:W-:Y:S02]  /*30c0*/  IMAD.IADD R91, R93, 0x1, R6 ;  /* 0x000000015d5b7824 */ /* 0x000fe400078e0206 */
[----:B------:R-:W-:Y:S02]  /*30d0*/  IMAD.MOV.U32 R90, RZ, RZ, R92 ;  /* 0x000000ffff5a7224 */ /* 0x000fe400078e005c */
[-C--:B------:R-:W-:Y:S02]  /*30e0*/  IMAD R3, R4, R132.reuse, R3 ;  /* 0x0000008404037224 */ /* 0x080fe400078e0203 */
[----:B------:R-:W-:Y:S01]  /*30f0*/  IMAD.WIDE.U32 R8, R31, R132, R90 ;  /* 0x000000841f087225 */ /* 0x000fe200078e005a */
[----:B------:R-:W-:-:S03]  /*3100*/  ISETP.GE.AND P5, PT, R250, c[0x0][0x1d4], PT ;  /* 0x00007500fa007a0c */ /* 0x000fc60003fa6270 */
[----:B------:R-:W-:Y:S01]  /*3110*/  IMAD.IADD R3, R9, 0x1, R3 ;  /* 0x0000000109037824 */ /* 0x000fe200078e0203 */
[----:B------:R-:W-:Y:S01]  /*3120*/  @P1 LEA R4, P0, R8, c[0x0][0x220], 0x1 ;  /* 0x0000880008041a11 */ /* 0x000fe200078008ff */
[----:B------:R-:W-:-:S03]  /*3130*/  IMAD.MOV.U32 R143, RZ, RZ, c[0x0][0x238] ;  /* 0x00008e00ff8f7624 */ /* 0x000fc600078e00ff */
[----:B------:R-:W-:Y:S02]  /*3140*/  @P1 LEA.HI.X R5, R8, c[0x0][0x224], R3, 0x1, P0 ;  /* 0x0000890008051a11 */ /* 0x000fe400000f0c03 */
[----:B------:R-:W-:Y:S01]  /*3150*/  ISETP.GT.AND P0, PT, R0, 0x20, PT ;  /* 0x000000200000780c */ /* 0x000fe20003f04270 */
[----:B------:R-:W-:-:S05]  /*3160*/  IMAD.MOV.U32 R141, RZ, RZ, 0x5 ;  /* 0x00000005ff8d7424 */ /* 0x000fca00078e00ff */
[C---:B------:R-:W-:Y:S01]  /*3170*/  SHF.L.U64.HI R141, R143.reuse, R141, c[0x0][0x23c] ;  /* 0x00008f008f8d7619 */ /* 0x040fe2000001028d */
[----:B------:R-:W-:Y:S01]  /*3180*/  IMAD.SHL.U32 R143, R143, 0x20, RZ ;  /* 0x000000208f8f7824 */ /* 0x000fe200078e00ff */
[----:B---3--:R-:W-:Y:S01]  /*3190*/  ISETP.GE.AND P2, PT, R13, c[0x0][0x1d4], PT ;  /* 0x000075000d007a0c */ /* 0x008fe20003f46270 */
[----:B----4-:R-:W-:-:S05]  /*31a0*/  @P1 IMAD.SHL.U32 R0, R11, 0x2, RZ ;  /* 0x000000020b001824 */ /* 0x010fca00078e00ff */
[----:B------:R-:W-:Y:S01]  /*31b0*/  @!PT LDS RZ, [RZ] ;  /* 0x00000000fffff984 */ /* 0x000fe20000000800 */
[----:B------:R-:W-:Y:S01]  /*31c0*/  @!PT LDS RZ, [RZ] ;  /* 0x00000000fffff984 */ /* 0x000fe20000000800 */
[----:B------:R-:W-:Y:S01]  /*31d0*/  @!PT LDS RZ, [RZ] ;  /* 0x00000000fffff984 */ /* 0x000fe20000000800 */
[----:B------:R1:W-:Y:S01]  /*31e0*/  @P1 LDGSTS.E.BYPASS.LTC128B.128 [R0+0x3c80], [R4.64], !P5 ;  /* 0x03c8000004001fae */ /* 0x0003e2000e901d48 */
[----:B--2---:R-:W-:-:S13]  /*31f0*/  ISETP.GE.AND P3, PT, R15, c[0x0][0x1d4], PT ;  /* 0x000075000f007a0c */ /* 0x004fda0003f66270 */
[----:B------:R1:W-:Y:S04]  /*3200*/  @P1 LDGSTS.E.BYPASS.LTC128B.128 [R0+0x4880], [R4.64+0x40], !P3 ;  /* 0x0488004004001fae */ /* 0x0003e8000d901d48 */
[----:B------:R1:W-:Y:S02]  /*3210*/  @P1 LDGSTS.E.BYPASS.LTC128B.128 [R0+0x5480], [R4.64+0x80], !P2 ;  /* 0x0548008004001fae */ /* 0x0003e4000d101d48 */
[----:B-1----:R-:W-:-:S05]  /*3220*/  @P0 IADD3 R0, P1, R143, R8, RZ ;  /* 0x000000088f000210 */ /* 0x002fca0007f3e0ff */
[----:B------:R-:W-:Y:S01]  /*3230*/  @P0 IMAD.X R3, R3, 0x1, R141, P1 ;  /* 0x0000000103030824 */ /* 0x000fe200008e068d */
[----:B------:R-:W-:-:S04]  /*3240*/  @P0 LEA R4, P1, R0, c[0x0][0x220], 0x1 ;  /* 0x0000880000040a11 */ /* 0x000fc800078208ff */
[----:B------:R-:W-:Y:S02]  /*3250*/  @P0 LEA.HI.X R5, R0, c[0x0][0x224], R3, 0x1, P1 ;  /* 0x0000890000050a11 */ /* 0x000fe400008f0c03 */
[----:B------:R-:W-:-:S04]  /*3260*/  ISETP.NE.U32.AND P1, PT, RZ, c[0x0][0x340], PT ;  /* 0x0000d000ff007a0c */ /* 0x000fc80003f25070 */
[----:B------:R-:W-:-:S13]  /*3270*/  ISETP.NE.AND.EX P1, PT, RZ, c[0x0][0x344], PT, P1 ;  /* 0x0000d100ff007a0c */ /* 0x000fda0003f25310 */
[----:B------:R-:W-:-:S05]  /*3280*/  @P1 IMAD.WIDE R8, R19, R18, c[0x0][0x340] ;  /* 0x0000d00013081625 */ /* 0x000fca00078e0212 */
[----:B------:R-:W2:Y:S01]  /*3290*/  @P1 LDG.E R3, [R8.64] ;  /* 0x0000000808031981 */ /* 0x000ea2000c1e1900 */
[----:B------:R-:W-:-:S04]  /*32a0*/  LOP3.LUT R209, R209, 0xfffffffb, RZ, 0xc0, !PT ;  /* 0xfffffffbd1d17812 */ /* 0x000fc800078ec0ff */
[----:B------:R-:W-:Y:S01]  /*32b0*/  @P5 LOP3.LUT R209, R209, 0x4, RZ, 0xfc, !PT ;  /* 0x00000004d1d15812 */ /* 0x000fe200078efcff */
[----:B------:R-:W-:-:S03]  /*32c0*/  @P0 IMAD.SHL.U32 R0, R11, 0x2, RZ ;  /* 0x000000020b000824 */ /* 0x000fc600078e00ff */
[----:B------:R-:W-:Y:S02]  /*32d0*/  LOP3.LUT R209, R209, 0xfffffffd, RZ, 0xc0, !PT ;  /* 0xfffffffdd1d17812 */ /* 0x000fe400078ec0ff */
[----:B------:R1:W-:Y:S02]  /*32e0*/  @P0 LDGSTS.E.BYPASS.LTC128B.128 [R0+0x4480], [R4.64], !P5 ;  /* 0x0448000004000fae */ /* 0x0003e4000e901d48 */
[----:B------:R-:W-:Y:S02]  /*32f0*/  @P3 LOP3.LUT R209, R209, 0x2, RZ, 0xfc, !PT ;  /* 0x00000002d1d13812 */ /* 0x000fe400078efcff */
[----:B------:R1:W-:Y:S02]  /*3300*/  @P0 LDGSTS.E.BYPASS.LTC128B.128 [R0+0x5080], [R4.64+0x40], !P3 ;  /* 0x0508004004000fae */ /* 0x0003e4000d901d48 */
[----:B------:R-:W-:Y:S02]  /*3310*/  LOP3.LUT R209, R209, 0xfffffffe, RZ, 0xc0, !PT ;  /* 0xfffffffed1d17812 */ /* 0x000fe400078ec0ff */
[----:B------:R1:W-:Y:S01]  /*3320*/  @P0 LDGSTS.E.BYPASS.LTC128B.128 [R0+0x5c80], [R4.64+0x80], !P2 ;  /* 0x05c8008004000fae */ /* 0x0003e2000d101d48 */
[----:B------:R-:W-:-:S03]  /*3330*/  SHF.R.S32.HI R165, RZ, 0x1f, R164 ;  /* 0x0000001fffa57819 */ /* 0x000fc600000114a4 */
[----:B------:R-:W0:Y:S01]  /*3340*/  LDGDEPBAR ;  /* 0x00000000000079af */ /* 0x000e220000000000 */
[----:B------:R-:W-:Y:S01]  /*3350*/  WARPSYNC 0xffffffff ;  /* 0xffffffff00007948 */ /* 0x000fe20003800000 */
[----:B------:R-:W-:Y:S02]  /*3360*/  @P2 LOP3.LUT R209, R209, 0x1, RZ, 0xfc, !PT ;  /* 0x00000001d1d12812 */ /* 0x000fe400078efcff */
[----:B------:R-:W-:Y:S02]  /*3370*/  ISETP.GE.AND P2, PT, R110, c[0x0][0x27c], PT ;  /* 0x00009f006e007a0c */ /* 0x000fe40003f46270 */
[----:B------:R-:W-:Y:S02]  /*3380*/  SHF.R.S32.HI R13, RZ, 0x1f, R138 ;  /* 0x0000001fff0d7819 */ /* 0x000fe4000001148a */
[----:B-----5:R-:W-:Y:S01]  /*3390*/  SHF.R.S32.HI R24, RZ, 0x1f, R126 ;  /* 0x0000001fff187819 */ /* 0x020fe2000001147e */
[----:B-1----:R-:W-:-:S04]  /*33a0*/  IMAD.MOV.U32 R0, RZ, RZ, c[0x0][0x27c] ;  /* 0x00009f00ff007624 */ /* 0x002fc800078e00ff */
[----:B------:R-:W-:Y:S01]  /*33b0*/  IMAD.SHL.U32 R65, R0, 0x2, RZ ;  /* 0x0000000200417824 */ /* 0x000fe200078e00ff */
[--C-:B--2---:R-:W-:Y:S01]  /*33c0*/  @P1 SHF.R.S32.HI R9, RZ, 0x1f, R3.reuse ;  /* 0x0000001fff091819 */ /* 0x104fe20000011403 */
[----:B------:R-:W-:Y:S02]  /*33d0*/  @P1 IMAD.MOV.U32 R8, RZ, RZ, R3 ;  /* 0x000000ffff081224 */ /* 0x000fe400078e0003 */
[----:B------:R-:W-:Y:S02]  /*33e0*/  @!P1 IMAD.MOV.U32 R8, RZ, RZ, R19 ;  /* 0x000000ffff089224 */ /* 0x000fe400078e0013 */
[----:B------:R-:W-:Y:S02]  /*33f0*/  @!P1 IMAD.MOV.U32 R9, RZ, RZ, R10 ;  /* 0x000000ffff099224 */ /* 0x000fe400078e000a */
[----:B------:R-:W2:Y:S04]  /*3400*/  LDL R21, [R1+0x64] ;  /* 0x0000640001157983 */ /* 0x000ea80000100800 */
[----:B------:R-:W3:Y:S01]  /*3410*/  LDL R27, [R1+0x68] ;  /* 0x00006800011b7983 */ /* 0x000ee20000100800 */
[----:B------:R-:W-:Y:S01]  /*3420*/  IMAD R0, R13, c[0x0][0x280], RZ ;  /* 0x0000a0000d007a24 */ /* 0x000fe200078e02ff */
[----:B------:R-:W-:Y:S01]  /*3430*/  ISETP.GE.AND P1, PT, R137, c[0x0][0x27c], PT ;  /* 0x00009f0089007a0c */ /* 0x000fe20003f26270 */
[----:B------:R-:W-:Y:S01]  /*3440*/  IMAD R6, R12, c[0x0][0x268], RZ ;  /* 0x00009a000c067a24 */ /* 0x000fe200078e02ff */
[----:B------:R-:W-:Y:S01]  /*3450*/  ISETP.GE.AND P3, PT, R136, c[0x0][0x27c], PT ;  /* 0x00009f0088007a0c */ /* 0x000fe20003f66270 */
[----:B------:R-:W-:Y:S01]  /*3460*/  IMAD R3, R13, c[0x0][0x290], RZ ;  /* 0x0000a4000d037a24 */ /* 0x000fe200078e02ff */
[----:B------:R-:W-:Y:S01]  /*3470*/  MOV R144, c[0x0][0x27c] ;  /* 0x00009f0000907a02 */ /* 0x000fe20000000f00 */
[C---:B------:R-:W-:Y:S01]  /*3480*/  IMAD R0, R138.reuse, c[0x0][0x284], R0 ;  /* 0x0000a1008a007a24 */ /* 0x040fe200078e0200 */
[----:B------:R-:W-:Y:S01]  /*3490*/  LOP3.LUT R209, R209, 0xffffffef, RZ, 0xc0, !PT ;  /* 0xffffffefd1d17812 */ /* 0x000fe200078ec0ff */
[----:B------:R-:W-:Y:S01]  /*34a0*/  IMAD.WIDE.U32 R12, R138, c[0x0][0x280], R110 ;  /* 0x0000a0008a0c7a25 */ /* 0x000fe200078e006e */
[----:B------:R-:W-:Y:S01]  /*34b0*/  ISETP.GE.AND P0, PT, R144, 0x1, PT ;  /* 0x000000019000780c */ /* 0x000fe20003f06270 */
[----:B------:R-:W-:Y:S01]  /*34c0*/  ULDC.U8 UR5, c[0x0][0x298] ;  /* 0x0000a60000057ab9 */ /* 0x000fe20000000000 */
[----:B------:R-:W-:Y:S01]  /*34d0*/  LOP3.LUT R209, R209, 0xfffffff7, RZ, 0xc0, !PT ;  /* 0xfffffff7d1d17812 */ /* 0x000fe200078ec0ff */
[----:B------:R-:W-:Y:S01]  /*34e0*/  IMAD.WIDE.U32 R4, R26, c[0x0][0x260], R250 ;  /* 0x000098001a047a25 */ /* 0x000fe200078e00fa */
[----:B------:R-:W-:-:S03]  /*34f0*/  IADD3 R13, R0, R13, RZ ;  /* 0x0000000d000d7210 */ /* 0x000fc60007ffe0ff */
[----:B------:R-:W-:-:S04]  /*3500*/  IMAD.WIDE.U32 R10, R138, c[0x0][0x280], R164 ;  /* 0x0000a0008a0a7a25 */ /* 0x000fc800078e00a4 */
[----:B------:R-:W-:Y:S02]  /*3510*/  IMAD.IADD R124, R14, 0x1, R17 ;  /* 0x000000010e7c7824 */ /* 0x000fe400078e0211 */
[----:B------:R-:W-:Y:S02]  /*3520*/  IMAD R5, R26, c[0x0][0x264], R5 ;  /* 0x000099001a057a24 */ /* 0x000fe400078e0205 */
[----:B------:R-:W-:Y:S01]  /*3530*/  IMAD.IADD R17, R11, 0x1, R0 ;  /* 0x000000010b117824 */ /* 0x000fe200078e0200 */
[----:B------:R-:W-:Y:S01]  /*3540*/  SEL R0, RZ, c[0x0][0x27c], !P2 ;  /* 0x00009f00ff007a07 */ /* 0x000fe20005000000 */
[C---:B------:R-:W-:Y:S01]  /*3550*/  IMAD R25, R16.reuse, c[0x0][0x26c], R6 ;  /* 0x00009b0010197a24 */ /* 0x040fe200078e0206 */
[----:B------:R-:W-:Y:S01]  /*3560*/  SEL R6, RZ, c[0x0][0x27c], !P3 ;  /* 0x00009f00ff067a07 */ /* 0x000fe20005800000 */
[----:B------:R-:W-:Y:S01]  /*3570*/  IMAD.WIDE.U32 R82, R16, c[0x0][0x268], R4 ;  /* 0x00009a0010527a25 */ /* 0x000fe200078e0004 */
[----:B------:R-:W-:Y:S02]  /*3580*/  MOV R16, R10 ;  /* 0x0000000a00107202 */ /* 0x000fe40000000f00 */
[----:B------:R-:W-:Y:S01]  /*3590*/  SEL R10, RZ, c[0x0][0x27c], !P1 ;  /* 0x00009f00ff0a7a07 */ /* 0x000fe20004800000 */
[----:B------:R-:W-:-:S02]  /*35a0*/  IMAD R3, R138, c[0x0][0x294], R3 ;  /* 0x0000a5008a037a24 */ /* 0x000fc400078e0203 */
[----:B------:R-:W-:-:S04]  /*35b0*/  IMAD.WIDE.U32 R4, R138, c[0x0][0x290], R110 ;  /* 0x0000a4008a047a25 */ /* 0x000fc800078e006e */
[----:B------:R-:W-:Y:S01]  /*35c0*/  IMAD.WIDE.U32 R14, R138, c[0x0][0x290], R164 ;  /* 0x0000a4008a0e7a25 */ /* 0x000fe200078e00a4 */
[----:B------:R-:W-:-:S03]  /*35d0*/  IADD3 R11, R3, R5, RZ ;  /* 0x00000005030b7210 */ /* 0x000fc60007ffe0ff */
[----:B------:R-:W-:Y:S02]  /*35e0*/  IMAD.IADD R0, R110, 0x1, R0 ;  /* 0x000000016e007824 */ /* 0x000fe400078e0200 */
[----:B------:R-:W-:Y:S02]  /*35f0*/  IMAD.IADD R15, R15, 0x1, R3 ;  /* 0x000000010f0f7824 */ /* 0x000fe400078e0203 */
[----:B------:R-:W-:Y:S01]  /*3600*/  IMAD.IADD R3, R137, 0x1, R10 ;  /* 0x0000000189037824 */ /* 0x000fe200078e020a */
[----:B------:R-:W-:Y:S01]  /*3610*/  SHF.R.S32.HI R5, RZ, 0x1f, R0 ;  /* 0x0000001fff057819 */ /* 0x000fe20000011400 */
[----:B------:R-:W-:Y:S01]  /*3620*/  IMAD.IADD R6, R136, 0x1, R6 ;  /* 0x0000000188067824 */ /* 0x000fe200078e0206 */
[----:B------:R-:W-:Y:S01]  /*3630*/  MOV R10, R4 ;  /* 0x00000004000a7202 */ /* 0x000fe20000000f00 */
[----:B------:R-:W-:Y:S01]  /*3640*/  IMAD.MOV.U32 R145, RZ, RZ, c[0x0][0x2b8] ;  /* 0x0000ae00ff917624 */ /* 0x000fe200078e00ff */
[----:B------:R-:W-:Y:S01]  /*3650*/  LEA.HI R4, R5, R0, RZ, 0x5 ;  /* 0x0000000005047211 */ /* 0x000fe200078f28ff */
[----:B------:R-:W-:Y:S01]  /*3660*/  IMAD.WIDE.U32 R106, R8, c[0x0][0x2b0], RZ ;  /* 0x0000ac00086a7a25 */ /* 0x000fe200078e00ff */
[----:B------:R-:W-:-:S02]  /*3670*/  SHF.R.S32.HI R18, RZ, 0x1f, R3 ;  /* 0x0000001fff127819 */ /* 0x000fc40000011403 */
[----:B------:R-:W-:Y:S01]  /*3680*/  LEA.HI R5, R5, R0, RZ, 0x3 ;  /* 0x0000000005057211 */ /* 0x000fe200078f18ff */
[C---:B------:R-:W-:Y:S01]  /*3690*/  IMAD R134, R128.reuse, c[0x0][0x284], RZ ;  /* 0x0000a10080867a24 */ /* 0x040fe200078e02ff */
[----:B------:R-:W-:Y:S01]  /*36a0*/  SHF.R.S32.HI R0, RZ, 0x1f, R6 ;  /* 0x0000001fff007819 */ /* 0x000fe20000011406 */
[C---:B------:R-:W-:Y:S01]  /*36b0*/  IMAD R135, R128.reuse, c[0x0][0x294], RZ ;  /* 0x0000a50080877a24 */ /* 0x040fe200078e02ff */
[----:B------:R-:W-:Y:S01]  /*36c0*/  SHF.R.S32.HI R20, RZ, 0x5, R4 ;  /* 0x00000005ff147819 */ /* 0x000fe20000011404 */
[----:B------:R-:W-:Y:S01]  /*36d0*/  IMAD.WIDE.U32 R130, R128, c[0x0][0x280], RZ ;  /* 0x0000a00080827a25 */ /* 0x000fe200078e00ff */
[CC--:B------:R-:W-:Y:S02]  /*36e0*/  LEA.HI R4, R18.reuse, R3.reuse, RZ, 0x3 ;  /* 0x0000000312047211 */ /* 0x0c0fe400078f18ff */
[----:B------:R-:W-:Y:S01]  /*36f0*/  LEA.HI R18, R18, R3, RZ, 0x5 ;  /* 0x0000000312127211 */ /* 0x000fe200078f28ff */
[----:B------:R-:W-:Y:S01]  /*3700*/  IMAD R23, R20, 0x600, R7 ;  /* 0x0000060014177824 */ /* 0x000fe200078e0207 */
[-C--:B------:R-:W-:Y:S01]  /*3710*/  LEA.HI R3, R0, R6.reuse, RZ, 0x3 ;  /* 0x0000000600037211 */ /* 0x080fe200078f18ff */
[----:B------:R-:W-:Y:S01]  /*3720*/  IMAD.WIDE.U32 R100, R126, c[0x0][0x280], R16 ;  /* 0x0000a0007e647a25 */ /* 0x000fe200078e0010 */
[----:B------:R-:W-:-:S02]  /*3730*/  LEA.HI R0, R0, R6, RZ, 0x5 ;  /* 0x0000000600007211 */ /* 0x000fc400078f28ff */
[----:B------:R-:W-:Y:S01]  /*3740*/  SHF.R.S32.HI R18, RZ, 0x5, R18 ;  /* 0x00000005ff127819 */ /* 0x000fe20000011412 */
[----:B------:R-:W-:Y:S01]  /*3750*/  IMAD.WIDE.U32 R98, R126, c[0x0][0x290], R14 ;  /* 0x0000a4007e627a25 */ /* 0x000fe200078e000e */
[----:B------:R-:W-:Y:S02]  /*3760*/  SHF.R.S32.HI R0, RZ, 0x5, R0 ;  /* 0x00000005ff007819 */ /* 0x000fe40000011400 */
[----:B------:R-:W-:Y:S01]  /*3770*/  ISETP.NE.AND P4, PT, R145, 0x1, PT ;  /* 0x000000019100780c */ /* 0x000fe20003f85270 */
[----:B------:R-:W-:Y:S01]  /*3780*/  IMAD.WIDE.U32 R128, R128, c[0x0][0x290], RZ ;  /* 0x0000a40080807a25 */ /* 0x000fe200078e00ff */
[----:B------:R-:W-:Y:S02]  /*3790*/  LOP3.LUT R87, R5, 0xfffffff8, RZ, 0xc0, !PT ;  /* 0xfffffff805577812 */ /* 0x000fe400078ec0ff */
[----:B------:R-:W-:Y:S01]  /*37a0*/  LOP3.LUT R86, R4, 0xfffffff8, RZ, 0xc0, !PT ;  /* 0xfffffff804567812 */ /* 0x000fe200078ec0ff */
[----:B------:R-:W-:Y:S01]  /*37b0*/  IMAD.WIDE.U32 R104, R26, c[0x0][0x1e8], RZ ;  /* 0x00007a001a687a25 */ /* 0x000fe200078e00ff */
[----:B------:R-:W-:-:S02]  /*37c0*/  LOP3.LUT R85, R3, 0xfffffff8, RZ, 0xc0, !PT ;  /* 0xfffffff803557812 */ /* 0x000fc400078ec0ff */
[----:B------:R-:W-:Y:S01]  /*37d0*/  IADD3 R134, R131, R134, RZ ;  /* 0x0000008683867210 */ /* 0x000fe20007ffe0ff */
[----:B------:R-:W-:Y:S01]  /*37e0*/  IMAD.WIDE.U32 R102, R26, c[0x0][0x210], RZ ;  /* 0x000084001a667a25 */ /* 0x000fe200078e00ff */
[----:B------:R-:W-:Y:S02]  /*37f0*/  SHF.R.S32.HI R63, RZ, 0x3, R5 ;  /* 0x00000003ff3f7819 */ /* 0x000fe40000011405 */
[----:B------:R-:W-:Y:S01]  /*3800*/  SHF.R.S32.HI R62, RZ, 0x3, R4 ;  /* 0x00000003ff3e7819 */ /* 0x000fe20000011404 */
[C---:B------:R-:W-:Y:S01]  /*3810*/  IMAD.WIDE.U32 R96, R126.reuse, c[0x0][0x280], R12 ;  /* 0x0000a0007e607a25 */ /* 0x040fe200078e000c */
[----:B------:R-:W-:Y:S02]  /*3820*/  @P4 LOP3.LUT R209, R209, 0x8, RZ, 0xfc, !PT ;  /* 0x00000008d1d14812 */ /* 0x000fe400078efcff */
[----:B------:R-:W-:Y:S01]  /*3830*/  SHF.R.S32.HI R61, RZ, 0x3, R3 ;  /* 0x00000003ff3d7819 */ /* 0x000fe20000011403 */
[----:B------:R-:W-:Y:S01]  /*3840*/  IMAD.WIDE.U32 R94, R126, c[0x0][0x290], R10 ;  /* 0x0000a4007e5e7a25 */ /* 0x000fe200078e000a */
[----:B------:R-:W-:-:S02]  /*3850*/  SHF.R.S32.HI R117, RZ, 0x1f, R87 ;  /* 0x0000001fff757819 */ /* 0x000fc40000011457 */
[----:B------:R-:W-:Y:S01]  /*3860*/  SHF.R.S32.HI R116, RZ, 0x1f, R86 ;  /* 0x0000001fff747819 */ /* 0x000fe20000011456 */
[----:B------:R-:W-:Y:S01]  /*3870*/  IMAD.IADD R135, R129, 0x1, R135 ;  /* 0x0000000181877824 */ /* 0x000fe200078e0287 */
[----:B------:R-:W-:Y:S01]  /*3880*/  SHF.R.S32.HI R115, RZ, 0x1f, R85 ;  /* 0x0000001fff737819 */ /* 0x000fe20000011455 */
[C---:B------:R-:W-:Y:S01]  /*3890*/  IMAD R123, R26.reuse, c[0x0][0x1ec], R105 ;  /* 0x00007b001a7b7a24 */ /* 0x040fe200078e0269 */
[----:B------:R-:W-:Y:S01]  /*38a0*/  @P0 LOP3.LUT R209, R209, 0x10, RZ, 0xfc, !PT ;  /* 0x00000010d1d10812 */ /* 0x000fe200078efcff */
[----:B------:R-:W-:Y:S02]  /*38b0*/  IMAD R122, R26, c[0x0][0x214], R103 ;  /* 0x000085001a7a7a24 */ /* 0x000fe400078e0267 */
[----:B------:R-:W-:Y:S01]  /*38c0*/  IMAD.IADD R84, R83, 0x1, R25 ;  /* 0x0000000153547824 */ /* 0x000fe200078e0219 */
[C---:B--2---:R-:W-:Y:S02]  /*38d0*/  LOP3.LUT R19, R21.reuse, 0x18, R5, 0xf8, !PT ;  /* 0x0000001815137812 */ /* 0x044fe400078ef805 */
[----:B------:R-:W-:-:S02]  /*38e0*/  LOP3.LUT R6, R21, 0x18, R4, 0xf8, !PT ;  /* 0x0000001815067812 */ /* 0x000fc400078ef804 */
[-C--:B---3--:R-:W-:Y:S02]  /*38f0*/  LOP3.LUT R22, R19, R27.reuse, RZ, 0x3c, !PT ;  /* 0x0000001b13167212 */ /* 0x088fe400078e3cff */
[----:B------:R-:W-:Y:S01]  /*3900*/  LOP3.LUT R19, R21, 0x18, R3, 0xf8, !PT ;  /* 0x0000001815137812 */ /* 0x000fe200078ef803 */
[--C-:B------:R-:W-:Y:S01]  /*3910*/  IMAD R21, R18, 0x600, R7.reuse ;  /* 0x0000060012157824 */ /* 0x100fe200078e0207 */
[-C--:B------:R-:W-:Y:S01]  /*3920*/  LOP3.LUT R20, R6, R27.reuse, RZ, 0x3c, !PT ;  /* 0x0000001b06147212 */ /* 0x080fe200078e3cff */
[----:B------:R-:W-:Y:S01]  /*3930*/  IMAD R18, R0, 0x600, R7 ;  /* 0x0000060000127824 */ /* 0x000fe200078e0207 */
[----:B------:R-:W-:Y:S01]  /*3940*/  LOP3.LUT R6, R19, R27, RZ, 0x3c, !PT ;  /* 0x0000001b13067212 */ /* 0x000fe200078e3cff */
[----:B------:R-:W-:Y:S01]  /*3950*/  IMAD R0, R9, c[0x0][0x2b0], RZ ;  /* 0x0000ac0009007a24 */ /* 0x000fe200078e02ff */
[----:B------:R-:W-:Y:S01]  /*3960*/  IADD3 R22, R23, R22, RZ ;  /* 0x0000001617167210 */ /* 0x000fe20007ffe0ff */
[----:B------:R-:W-:Y:S01]  /*3970*/  IMAD R9, R24, c[0x0][0x290], RZ ;  /* 0x0000a40018097a24 */ /* 0x000fe200078e02ff */
[----:B------:R-:W-:Y:S01]  /*3980*/  IADD3 R19, R18, R6, RZ ;  /* 0x0000000612137210 */ /* 0x000fe20007ffe0ff */
[----:B------:R-:W-:Y:S01]  /*3990*/  IMAD R6, R24, c[0x0][0x280], RZ ;  /* 0x0000a00018067a24 */ /* 0x000fe200078e02ff */
[----:B------:R-:W-:Y:S01]  /*39a0*/  SHF.L.U32 R113, R22, 0x1, RZ ;  /* 0x0000000116717819 */ /* 0x000fe200000006ff */
[----:B------:R-:W-:Y:S01]  /*39b0*/  IMAD R18, R8, c[0x0][0x2b4], R0 ;  /* 0x0000ad0008127a24 */ /* 0x000fe200078e0200 */
[----:B------:R-:W-:Y:S01]  /*39c0*/  SHF.L.U32 R109, R19, 0x1, RZ ;  /* 0x00000001136d7819 */ /* 0x000fe200000006ff */
[----:B------:R-:W-:-:S02]  /*39d0*/  IMAD R8, R126, c[0x0][0x284], R6 ;  /* 0x0000a1007e087a24 */ /* 0x000fc400078e0206 */
[----:B------:R-:W-:Y:S01]  /*39e0*/  IMAD R6, R126, c[0x0][0x294], R9 ;  /* 0x0000a5007e067a24 */ /* 0x000fe200078e0209 */
[----:B------:R-:W-:Y:S01]  /*39f0*/  IADD3 R121, R107, R18, RZ ;  /* 0x000000126b797210 */ /* 0x000fe20007ffe0ff */
[----:B------:R-:W-:Y:S01]  /*3a00*/  IMAD.IADD R20, R21, 0x1, R20 ;  /* 0x0000000115147824 */ /* 0x000fe200078e0214 */
[----:B------:R-:W-:Y:S01]  /*3a10*/  IADD3 R120, R101, R8, RZ ;  /* 0x0000000865787210 */ /* 0x000fe20007ffe0ff */
[----:B------:R-:W-:Y:S01]  /*3a20*/  IMAD R0, R170, 0x40, R138 ;  /* 0x00000040aa007824 */ /* 0x000fe200078e028a */
[----:B------:R-:W-:Y:S01]  /*3a30*/  IADD3 R119, R99, R6, RZ ;  /* 0x0000000663777210 */ /* 0x000fe20007ffe0ff */
[----:B------:R-:W-:Y:S02]  /*3a40*/  IMAD.IADD R118, R8, 0x1, R97 ;  /* 0x0000000108767824 */ /* 0x000fe400078e0261 */
[----:B------:R-:W-:Y:S02]  /*3a50*/  IMAD.IADD R114, R6, 0x1, R95 ;  /* 0x0000000106727824 */ /* 0x000fe400078e025f */
[----:B------:R-:W-:Y:S01]  /*3a60*/  IMAD.SHL.U32 R112, R20, 0x2, RZ ;  /* 0x0000000214707824 */ /* 0x000fe200078e00ff */
[----:B------:R-:W-:Y:S06]  /*3a70*/  BAR.SYNC.DEFER_BLOCKING 0x0 ;  /* 0x0000000000007b1d */ /* 0x000fec0000010000 */
.L_x_911:
        /* <DEDUP_REMOVED lines=107> */
.L_x_889:
[----:B------:R-:W-:Y:S05]  /*4130*/  BSYNC B0 ;  /* 0x0000000000007941 */ /* 0x000fea0003800000 */
.L_x_888:
        /* <DEDUP_REMOVED lines=9> */
[----:B--2---:R-:W-:Y:S01]  /*41d0*/  PRMT R28, R8, 0x5410, R9 ;  /* 0x00005410081c7816 */ /* 0x004fe20000000009 */
        /* <DEDUP_REMOVED lines=26> */
[C---:B----4-:R-:W-:Y:S01]  /*4380*/  LEA R54, P0, R110.reuse, R52, 0x1 ;  /* 0x000000346e367211 */ /* 0x050fe200078008ff */
[----:B------:R-:W2:Y:S01]  /*4390*/  LDL R10, [R1+0x8] ;  /* 0x00000800010a7983 */ /* 0x000ea20000100800 */
        /* <DEDUP_REMOVED lines=19> */
[----:B--2---:R-:W1:Y:S02]  /*44d0*/  LDS.128 R8, [R10+0x2400] ;  /* 0x002400000a087984 */ /* 0x004e640000000c00 */
        /* <DEDUP_REMOVED lines=37> */
.L_x_892:
[----:B------:R-:W-:Y:S05]  /*4730*/  BSYNC B0 ;  /* 0x0000000000007941 */ /* 0x000fea0003800000 */
.L_x_891:
[----:B------:R-:W-:Y:S01]  /*4740*/  ISETP.GE.AND P0, PT, R137, c[0x0][0x1d4], PT ;  /* 0x0000750089007a0c */ /* 0x000fe20003f06270 */
[----:B------:R-:W-:Y:S01]  /*4750*/  @!UPT UIADD3 URZ, URZ, URZ, URZ ;  /* 0x0000003f3f3ff290 */ /* 0x000fe2000fffe03f */
[----:B------:R-:W-:Y:S11]  /*4760*/  BSSY B0, `(.L_x_893) ;  /* 0x000003b000007945 */ /* 0x000ff60003800000 */
[----:B------:R-:W-:-:S05]  /*4770*/  @P0 BRA `(.L_x_894) ;  /* 0x0000039000000947 */ /* 0x000fca0003800000 */
[----:B------:R-:W2:Y:S04]  /*4780*/  LDL R4, [R1+0xc] ;  /* 0x00000c0001047983 */ /* 0x000ea80000100800 */
[----:B------:R-:W5:Y:S02]  /*4790*/  LDL R3, [R1+0x60] ;  /* 0x0000600001037983 */ /* 0x000f640000100800 */
[----:B-----5:R-:W-:Y:S02]  /*47a0*/  IMAD.SHL.U32 R3, R3, 0x8, RZ ;  /* 0x0000000803037824 */ /* 0x020fe400078e00ff */
[----:B-12---:R1:W2:Y:S03]  /*47b0*/  LDS.128 R8, [R4+0x2400] ;  /* 0x0024000004087984 */ /* 0x0062a60000000c00 */
[C---:B----4-:R-:W-:Y:S04]  /*47c0*/  LEA R34, P0, R3.reuse, R52, 0x1 ;  /* 0x0000003403227211 */ /* 0x050fe800078008ff */
[----:B---3--:R-:W-:Y:S02]  /*47d0*/  LEA.HI.X.SX32 R35, R3, R53, 0x1, P0 ;  /* 0x0000003503237211 */ /* 0x008fe400000f0eff */
[----:B------:R-:W-:Y:S11]  /*47e0*/  ISETP.GE.AND P0, PT, R169, c[0x0][0x27c], PT ;  /* 0x00009f00a9007a0c */ /* 0x000ff60003f06270 */
[----:B------:R-:W-:Y:S02]  /*47f0*/  @!UPT UIADD3 URZ, URZ, URZ, URZ ;  /* 0x0000003f3f3ff290 */ /* 0x000fe4000fffe03f */
[----:B------:R-:W-:Y:S02]  /*4800*/  @!P0 SHF.R.U64 R6, R36, 0x10, R37 ;  /* 0x0000001024068819 */ /* 0x000fe40000001225 */
[--C-:B------:R-:W-:Y:S02]  /*4810*/  @!P0 SHF.R.U64 R3, R12, 0x10, R13.reuse ;  /* 0x000000100c038819 */ /* 0x100fe4000000120d */
[----:B-1----:R-:W-:Y:S02]  /*4820*/  @!P0 SHF.R.U32.HI R4, RZ, 0x10, R13 ;  /* 0x00000010ff048819 */ /* 0x002fe4000001160d */
[----:B------:R-:W-:Y:S02]  /*4830*/  @!P0 PRMT R6, R46, 0x5410, R6 ;  /* 0x000054102e068816 */ /* 0x000fe40000000006 */
[----:B------:R-:W-:Y:S02]  /*4840*/  @!P0 PRMT R3, R24, 0x5432, R3 ;  /* 0x0000543218038816 */ /* 0x000fe40000000003 */
[----:B------:R-:W-:Y:S01]  /*4850*/  @!P0 SHF.R.U32.HI R5, RZ, 0x10, R37 ;  /* 0x00000010ff058819 */ /* 0x000fe20000011625 */
[----:B------:R-:W-:Y:S01]  /*4860*/  @!P0 IMAD.U32 R18, R6, 0x10000, RZ ;  /* 0x0001000006128824 */ /* 0x000fe200078e00ff */
[----:B------:R-:W-:Y:S01]  /*4870*/  @!P0 PRMT R12, R24, 0x5410, R4 ;  /* 0x00005410180c8816 */ /* 0x000fe20000000004 */
[----:B------:R-:W-:Y:S01]  /*4880*/  @!P0 IMAD.U32 R13, R3, 0x10000, RZ ;  /* 0x00010000030d8824 */ /* 0x000fe200078e00ff */
[----:B------:R-:W-:Y:S02]  /*4890*/  @!P0 PRMT R30, R46, 0x5432, R5 ;  /* 0x000054322e1e8816 */ /* 0x000fe40000000005 */
[----:B------:R-:W-:Y:S01]  /*48a0*/  @!P0 LOP3.LUT R24, R6, 0xffff0000, RZ, 0xc0, !PT ;  /* 0xffff000006188812 */ /* 0x000fe200078ec0ff */
[C---:B--2---:R-:W-:Y:S01]  /*48b0*/  @!P0 IMAD.U32 R29, R9.reuse, 0x10000, RZ ;  /* 0x00010000091d8824 */ /* 0x044fe200078e00ff */
[----:B------:R-:W-:Y:S02]  /*48c0*/  @!P0 LOP3.LUT R4, R8, 0xffff0000, RZ, 0xc0, !PT ;  /* 0xffff000008048812 */ /* 0x000fe400078ec0ff */
[----:B------:R-:W-:Y:S02]  /*48d0*/  @!P0 LOP3.LUT R5, R9, 0xffff0000, RZ, 0xc0, !PT ;  /* 0xffff000009058812 */ /* 0x000fe400078ec0ff */
[----:B------:R-:W-:Y:S01]  /*48e0*/  @!P0 LOP3.LUT R6, R3, 0xffff0000, RZ, 0xc0, !PT ;  /* 0xffff000003068812 */ /* 0x000fe200078ec0ff */
[----:B------:R-:W-:Y:S01]  /*48f0*/  @!P0 FMUL.FTZ R32, R4, R18 ;  /* 0x0000001204208220 */ /* 0x000fe20000410000 */
[----:B------:R-:W-:Y:S01]  /*4900*/  @!P0 SHF.L.U32 R19, R8, 0x10, RZ ;  /* 0x0000001008138819 */ /* 0x000fe200000006ff */
[-C--:B------:R-:W-:Y:S02]  /*4910*/  @!P0 FMUL.FTZ R3, R4, R13.reuse ;  /* 0x0000000d04038220 */ /* 0x080fe40000410000 */
        /* <DEDUP_REMOVED lines=31> */
.L_x_894:
[----:B------:R-:W-:Y:S05]  /*4b10*/  BSYNC B0 ;  /* 0x0000000000007941 */ /* 0x000fea0003800000 */
.L_x_893:
[----:B------:R-:W-:Y:S01]  /*4b20*/  ISETP.GE.AND P0, PT, R136, c[0x0][0x1d4], PT ;  /* 0x0000750088007a0c */ /* 0x000fe20003f06270 */
[----:B------:R-:W-:Y:S01]  /*4b30*/  @!UPT UIADD3 URZ, URZ, URZ, URZ ;  /* 0x0000003f3f3ff290 */ /* 0x000fe2000fffe03f */
[----:B------:R-:W-:Y:S11]  /*4b40*/  BSSY B0, `(.L_x_895) ;  /* 0x000003e000007945 */ /* 0x000ff60003800000 */
[----:B------:R-:W-:-:S05]  /*4b50*/  @P0 BRA `(.L_x_896) ;  /* 0x000003c000000947 */ /* 0x000fca0003800000 */
[----:B------:R-:W2:Y:S01]  /*4b60*/  LDL R4, [R1+0x8] ;  /* 0x0000080001047983 */ /* 0x000ea20000100800 */
[----:B---3--:R-:W-:Y:S03]  /*4b70*/  IMAD.MOV.U32 R5, RZ, RZ, R53 ;  /* 0x000000ffff057224 */ /* 0x008fe600078e0035 */
[----:B------:R-:W3:Y:S02]  /*4b80*/  LDL R3, [R1+0x5c] ;  /* 0x00005c0001037983 */ /* 0x000ee40000100800 */
[----:B---3--:R-:W-:Y:S02]  /*4b90*/  IMAD.SHL.U32 R3, R3, 0x8, RZ ;  /* 0x0000000803037824 */ /* 0x008fe400078e00ff */
[----:B--2---:R-:W-:Y:S01]  /*4ba0*/  IMAD.MOV.U32 R6, RZ, RZ, R4 ;  /* 0x000000ffff067224 */ /* 0x004fe200078e0004 */
[----:B----4-:R-:W-:Y:S04]  /*4bb0*/  MOV R4, R52 ;  /* 0x0000003400047202 */ /* 0x010fe80000000f00 */
[C---:B------:R-:W-:Y:S01]  /*4bc0*/  LEA R32, P0, R3.reuse, R4, 0x1 ;  /* 0x0000000403207211 */ /* 0x040fe200078008ff */
[----:B-1----:R1:W2:Y:S03]  /*4bd0*/  LDS.128 R8, [R6+0x3000] ;  /* 0x0030000006087984 */ /* 0x0022a60000000c00 */
[----:B------:R-:W-:Y:S02]  /*4be0*/  LEA.HI.X.SX32 R33, R3, R5, 0x1, P0 ;  /* 0x0000000503217211 */ /* 0x000fe400000f0eff */
[----:B------:R-:W-:Y:S11]  /*4bf0*/  ISETP.GE.AND P0, PT, R166, c[0x0][0x27c], PT ;  /* 0x00009f00a6007a0c */ /* 0x000ff60003f06270 */
[----:B------:R-:W-:Y:S02]  /*4c00*/  @!UPT UIADD3 URZ, URZ, URZ, URZ ;  /* 0x0000003f3f3ff290 */ /* 0x000fe4000fffe03f */
[--C-:B------:R-:W-:Y:S02]  /*4c10*/  @!P0 SHF.R.U64 R3, R14, 0x10, R15.reuse ;  /* 0x000000100e038819 */ /* 0x100fe4000000120f */
[----:B------:R-:W-:Y:S02]  /*4c20*/  @!P0 SHF.R.U32.HI R4, RZ, 0x10, R15 ;  /* 0x00000010ff048819 */ /* 0x000fe4000001160f */
[----:B------:R-:W-:Y:S02]  /*4c30*/  @!P0 PRMT R3, R25, 0x5432, R3 ;  /* 0x0000543219038816 */ /* 0x000fe40000000003 */
[--C-:B-1----:R-:W-:Y:S02]  /*4c40*/  @!P0 SHF.R.U64 R6, R38, 0x10, R39.reuse ;  /* 0x0000001026068819 */ /* 0x102fe40000001227 */
[----:B------:R-:W-:Y:S02]  /*4c50*/  @!P0 SHF.R.U32.HI R5, RZ, 0x10, R39 ;  /* 0x00000010ff058819 */ /* 0x000fe40000011627 */
[----:B------:R-:W-:Y:S02]  /*4c60*/  @!P0 PRMT R6, R47, 0x5410, R6 ;  /* 0x000054102f068816 */ /* 0x000fe40000000006 */
[----:B------:R-:W-:Y:S02]  /*4c70*/  @!P0 PRMT R12, R25, 0x5410, R4 ;  /* 0x00005410190c8816 */ /* 0x000fe40000000004 */
[----:B------:R-:W-:Y:S01]  /*4c80*/  @!P0 SHF.L.U32 R13, R3, 0x10, RZ ;  /* 0x00000010030d8819 */ /* 0x000fe200000006ff */
[C---:B------:R-:W-:Y:S01]  /*4c90*/  @!P0 IMAD.U32 R14, R6.reuse, 0x10000, RZ ;  /* 0x00010000060e8824 */ /* 0x040fe200078e00ff */
[----:B------:R-:W-:Y:S02]  /*4ca0*/  @!P0 PRMT R24, R47, 0x5432, R5 ;  /* 0x000054322f188816 */ /* 0x000fe40000000005 */
[----:B------:R-:W-:Y:S02]  /*4cb0*/  @!P0 LOP3.LUT R18, R6, 0xffff0000, RZ, 0xc0, !PT ;  /* 0xffff000006128812 */ /* 0x000fe400078ec0ff */
[----:B------:R-:W-:Y:S01]  /*4cc0*/  @!P0 LOP3.LUT R6, R3, 0xffff0000, RZ, 0xc0, !PT ;  /* 0xffff000003068812 */ /* 0x000fe200078ec0ff */
[C---:B--2---:R-:W-:Y:S01]  /*4cd0*/  @!P0 IMAD.U32 R15, R8.reuse, 0x10000, RZ ;  /* 0x00010000080f8824 */ /* 0x044fe200078e00ff */
[----:B------:R-:W-:Y:S01]  /*4ce0*/  @!P0 LOP3.LUT R4, R8, 0xffff0000, RZ, 0xc0, !PT ;  /* 0xffff000008048812 */ /* 0x000fe200078ec0ff */
[C---:B------:R-:W-:Y:S01]  /*4cf0*/  @!P0 IMAD.U32 R19, R9.reuse, 0x10000, RZ ;  /* 0x0001000009138824 */ /* 0x040fe200078e00ff */
[----:B------:R-:W-:Y:S03]  /*4d00*/  @!P0 LOP3.LUT R5, R9, 0xffff0000, RZ, 0xc0, !PT ;  /* 0xffff000009058812 */ /* 0x000fe600078ec0ff */
[C---:B------:R-:W-:Y:S02]  /*4d10*/  @!P0 FMUL.FTZ R3, R4.reuse, R13 ;  /* 0x0000000d04038220 */ /* 0x040fe40000410000 */
[----:B------:R-:W-:Y:S02]  /*4d20*/  @!P0 FMUL.FTZ R25, R4, R14 ;  /* 0x0000000e04198220 */ /* 0x000fe40000410000 */
[C---:B------:R-:W-:Y:S02]  /*4d30*/  @!P0 FMUL.FTZ R29, R5.reuse, R18 ;  /* 0x00000012051d8220 */ /* 0x040fe40000410000 */
[----:B------:R-:W-:Y:S01]  /*4d40*/  @!P0 FFMA.FTZ R3, R14, R15, R3 ;  /* 0x0000000f0e038223 */ /* 0x000fe20000010003 */
[----:B------:R-:W-:Y:S01]  /*4d50*/  @!P0 SHF.L.U32 R14, R24, 0x10, RZ ;  /* 0x00000010180e8819 */ /* 0x000fe200000006ff */
[-C--:B------:R-:W-:Y:S01]  /*4d60*/  @!P0 FMUL.FTZ R4, R5, R6.reuse ;  /* 0x0000000605048220 */ /* 0x080fe20000410000 */
[----:B------:R-:W-:Y:S01]  /*4d70*/  @!P0 LOP3.LUT R5, R10, 0xffff0000, RZ, 0xc0, !PT ;  /* 0xffff00000a058812 */ /* 0x000fe200078ec0ff */
[----:B------:R-:W-:Y:S01]  /*4d80*/  @!P0 FFMA.FTZ R35, R15, R13, -R25 ;  /* 0x0000000d0f238223 */ /* 0x000fe20000010819 */
[----:B------:R-:W-:Y:S01]  /*4d90*/  @!P0 SHF.L.U32 R25, R11, 0x10, RZ ;  /* 0x000000100b198819 */ /* 0x000fe200000006ff */
[C---:B------:R-:W-:Y:S01]  /*4da0*/  @!P0 IMAD.U32 R13, R12.reuse, 0x10000, RZ ;  /* 0x000100000c0d8824 */ /* 0x040fe200078e00ff */
[----:B------:R-:W-:Y:S01]  /*4db0*/  @!P0 LOP3.LUT R12, R12, 0xffff0000, RZ, 0xc0, !PT ;  /* 0xffff00000c0c8812 */ /* 0x000fe200078ec0ff */
[----:B------:R-:W-:Y:S01]  /*4dc0*/  @!P0 FFMA.FTZ R34, R19, R6, -R29 ;  /* 0x0000000613228223 */ /* 0x000fe2000001081d */
[----:B------:R-:W-:Y:S01]  /*4dd0*/  @!P0 LOP3.LUT R6, R11, 0xffff0000, RZ, 0xc0, !PT ;  /* 0xffff00000b068812 */ /* 0x000fe200078ec0ff */
[----:B------:R-:W-:Y:S01]  /*4de0*/  @!P0 IMAD.U32 R15, R10, 0x10000, RZ ;  /* 0x000100000a0f8824 */ /* 0x000fe200078e00ff */
[----:B------:R-:W-:Y:S01]  /*4df0*/  @!P0 LOP3.LUT R24, R24, 0xffff0000, RZ, 0xc0, !PT ;  /* 0xffff000018188812 */ /* 0x000fe200078ec0ff */
        /* <DEDUP_REMOVED lines=18> */
.L_x_896:
[----:B------:R-:W-:Y:S05]  /*4f20*/  BSYNC B0 ;  /* 0x0000000000007941 */ /* 0x000fea0003800000 */
.L_x_895:
[----:B------:R-:W2:Y:S01]  /*4f30*/  LDL R4, [R1+0x18] ;  /* 0x0000180001047983 */ /* 0x000ea20000100800 */
[----:B------:R-:W-:Y:S01]  /*4f40*/  BSSY B0, `(.L_x_897) ;  /* 0x000003c000007945 */ /* 0x000fe20003800000 */
[----:B--2---:R-:W-:Y:S11]  /*4f50*/  ISETP.GE.AND P0, PT, R4, c[0x0][0x1d4], PT ;  /* 0x0000750004007a0c */ /* 0x004ff60003f06270 */
[----:B------:R-:W-:Y:S02]  /*4f60*/  @!UPT UIADD3 URZ, URZ, URZ, URZ ;  /* 0x0000003f3f3ff290 */ /* 0x000fe4000fffe03f */
[----:B------:R-:W-:-:S05]  /*4f70*/  @P0 BRA `(.L_x_898) ;  /* 0x0000038000000947 */ /* 0x000fca0003800000 */
[C---:B----4-:R-:W-:Y:S01]  /*4f80*/  LEA R24, P0, R4.reuse, R52, 0x1 ;  /* 0x0000003404187211 */ /* 0x050fe200078008ff */
[----:B------:R-:W2:Y:S04]  /*4f90*/  LDL R3, [R1+0xc] ;  /* 0x00000c0001037983 */ /* 0x000ea80000100800 */
[----:B------:R-:W4:Y:S02]  /*4fa0*/  LDL R5, [R1+0x74] ;  /* 0x0000740001057983 */ /* 0x000f240000100800 */
[----:B---34-:R-:W-:Y:S02]  /*4fb0*/  LEA.HI.X R25, R4, R53, R5, 0x1, P0 ;  /* 0x0000003504197211 */ /* 0x018fe400000f0c05 */
[----:B-12---:R1:W2:Y:S01]  /*4fc0*/  LDS.128 R8, [R3+0x3000] ;  /* 0x0030000003087984 */ /* 0x0062a20000000c00 */
[----:B------:R-:W-:Y:S11]  /*4fd0*/  ISETP.GE.AND P0, PT, R168, c[0x0][0x27c], PT ;  /* 0x00009f00a8007a0c */ /* 0x000ff60003f06270 */
[----:B------:R-:W-:Y:S02]  /*4fe0*/  @!UPT UIADD3 URZ, URZ, URZ, URZ ;  /* 0x0000003f3f3ff290 */ /* 0x000fe4000fffe03f */
[----:B------:R-:W-:Y:S02]  /*4ff0*/  @!P0 SHF.R.U64 R6, R40, 0x10, R41 ;  /* 0x0000001028068819 */ /* 0x000fe40000001229 */
[----:B------:R-:W-:Y:S02]  /*5000*/  @!P0 SHF.R.U32.HI R4, RZ, 0x10, R17 ;  /* 0x00000010ff048819 */ /* 0x000fe40000011611 */
[----:B------:R-:W-:Y:S02]  /*5010*/  @!P0 PRMT R6, R48, 0x5410, R6 ;  /* 0x0000541030068816 */ /* 0x000fe40000000006 */
[----:B------:R-:W-:Y:S02]  /*5020*/  @!P0 SHF.R.U32.HI R5, RZ, 0x10, R41 ;  /* 0x00000010ff058819 */ /* 0x000fe40000011629 */
[----:B------:R-:W-:Y:S01]  /*5030*/  @!P0 PRMT R12, R26, 0x5410, R4 ;  /* 0x000054101a0c8816 */ /* 0x000fe20000000004 */
[----:B------:R-:W-:Y:S01]  /*5040*/  @!P0 IMAD.U32 R14, R6, 0x10000, RZ ;  /* 0x00010000060e8824 */ /* 0x000fe200078e00ff */
[----:B-1----:R-:W-:Y:S02]  /*5050*/  @!P0 SHF.R.U64 R3, R16, 0x10, R17 ;  /* 0x0000001010038819 */ /* 0x002fe40000001211 */
[----:B------:R-:W-:Y:S02]  /*5060*/  @!P0 PRMT R18, R48, 0x5432, R5 ;  /* 0x0000543230128816 */ /* 0x000fe40000000005 */
[----:B------:R-:W-:Y:S02]  /*5070*/  @!P0 PRMT R3, R26, 0x5432, R3 ;  /* 0x000054321a038816 */ /* 0x000fe40000000003 */
[----:B------:R-:W-:Y:S02]  /*5080*/  @!P0 LOP3.LUT R16, R6, 0xffff0000, RZ, 0xc0, !PT ;  /* 0xffff000006108812 */ /* 0x000fe400078ec0ff */
[C---:B------:R-:W-:Y:S01]  /*5090*/  @!P0 LOP3.LUT R6, R3.reuse, 0xffff0000, RZ, 0xc0, !PT ;  /* 0xffff000003068812 */ /* 0x040fe200078ec0ff */
[----:B------:R-:W-:Y:S02]  /*50a0*/  @!P0 IMAD.U32 R13, R3, 0x10000, RZ ;  /* 0x00010000030d8824 */ /* 0x000fe400078e00ff */
[C---:B--2---:R-:W-:Y:S01]  /*50b0*/  @!P0 IMAD.U32 R15, R8.reuse, 0x10000, RZ ;  /* 0x00010000080f8824 */ /* 0x044fe200078e00ff */
[----:B------:R-:W-:Y:S02]  /*50c0*/  @!P0 LOP3.LUT R4, R8, 0xffff0000, RZ, 0xc0, !PT ;  /* 0xffff000008048812 */ /* 0x000fe400078ec0ff */
[C---:B------:R-:W-:Y:S02]  /*50d0*/  @!P0 LOP3.LUT R5, R9.reuse, 0xffff0000, RZ, 0xc0, !PT ;  /* 0xffff000009058812 */ /* 0x040fe400078ec0ff */
[----:B------:R-:W-:Y:S01]  /*50e0*/  @!P0 SHF.L.U32 R17, R9, 0x10, RZ ;  /* 0x0000001009118819 */ /* 0x000fe200000006ff */
[C---:B------:R-:W-:Y:S02]  /*50f0*/  @!P0 FMUL.FTZ R19, R4.reuse, R14 ;  /* 0x0000000e04138220 */ /* 0x040fe40000410000 */
[-C--:B------:R-:W-:Y:S02]  /*5100*/  @!P0 FMUL.FTZ R3, R4, R13.reuse ;  /* 0x0000000d04038220 */ /* 0x080fe40000410000 */
        /* <DEDUP_REMOVED lines=31> */
.L_x_898:
[----:B------:R-:W-:Y:S05]  /*5300*/  BSYNC B0 ;  /* 0x0000000000007941 */ /* 0x000fea0003800000 */
.L_x_897:
[----:B------:R-:W2:Y:S01]  /*5310*/  LDL R4, [R1+0x14] ;  /* 0x0000140001047983 */ /* 0x000ea20000100800 */
[----:B------:R-:W-:Y:S01]  /*5320*/  BSSY B0, `(.L_x_899) ;  /* 0x000003c000007945 */ /* 0x000fe20003800000 */
[----:B--2---:R-:W-:Y:S11]  /*5330*/  ISETP.GE.AND P0, PT, R4, c[0x0][0x1d4], PT ;  /* 0x0000750004007a0c */ /* 0x004ff60003f06270 */
[----:B------:R-:W-:Y:S02]  /*5340*/  @!UPT UIADD3 URZ, URZ, URZ, URZ ;  /* 0x0000003f3f3ff290 */ /* 0x000fe4000fffe03f */
[----:B------:R-:W-:-:S05]  /*5350*/  @P0 BRA `(.L_x_900) ;  /* 0x0000038000000947 */ /* 0x000fca0003800000 */
[C---:B-1--4-:R-:W-:Y:S01]  /*5360*/  LEA R24, P0, R4.reuse, R52, 0x1 ;  /* 0x0000003404187211 */ /* 0x052fe200078008ff */
[----:B------:R-:W2:Y:S04]  /*5370*/  LDL R3, [R1+0x8] ;  /* 0x0000080001037983 */ /* 0x000ea80000100800 */
[----:B------:R-:W4:Y:S02]  /*5380*/  LDL R5, [R1+0x70] ;  /* 0x0000700001057983 */ /* 0x000f240000100800 */
[----:B---34-:R-:W-:Y:S02]  /*5390*/  LEA.HI.X R25, R4, R53, R5, 0x1, P0 ;  /* 0x0000003504197211 */ /* 0x018fe400000f0c05 */
[----:B--2---:R1:W2:Y:S01]  /*53a0*/  LDS.128 R8, [R3+0x3c00] ;  /* 0x003c000003087984 */ /* 0x0042a20000000c00 */
        /* <DEDUP_REMOVED lines=51> */
.L_x_900:
[----:B------:R-:W-:Y:S05]  /*56e0*/  BSYNC B0 ;  /* 0x0000000000007941 */ /* 0x000fea0003800000 */
.L_x_899:
[----:B------:R-:W2:Y:S02]  /*56f0*/  LDL R4, [R1+0x10] ;  /* 0x0000100001047983 */ /* 0x000ea40000100800 */
        /* <DEDUP_REMOVED lines=60> */
.L_x_887:
        /* <DEDUP_REMOVED lines=47> */
.L_x_902:
[----:B------:R-:W-:Y:S05]  /*5db0*/  BSYNC B0 ;  /* 0x0000000000007941 */ /* 0x000fea0003800000 */
.L_x_901:
        /* <DEDUP_REMOVED lines=12> */
[----:B------:R-:W-:Y:S01]  /*5e80*/  PRMT R30, R5, 0x5410, R6 ;  /* 0x00005410051e7816 */ /* 0x000fe20000000006 */
[----:B------:R-:W-:Y:S01]  /*5e90*/  IMAD.MOV.U32 R5, RZ, RZ, R19 ;  /* 0x000000ffff057224 */ /* 0x000fe200078e0013 */
[----:B------:R-:W-:Y:S02]  /*5ea0*/  MOV R6, R18 ;  /* 0x0000001200067202 */ /* 0x000fe40000000f00 */
        /* <DEDUP_REMOVED lines=19> */
[----:B------:R-:W-:Y:S01]  /*5fe0*/  LDS.128 R48, [R113+0x3c80] ;  /* 0x003c800071307984 */ /* 0x000fe20000000c00 */
[----:B------:R-:W-:Y:S01]  /*5ff0*/  ISETP.GE.AND P0, PT, R110, c[0x0][0x27c], PT ;  /* 0x00009f006e007a0c */ /* 0x000fe20003f06270 */
[----:B------:R-:W-:Y:S01]  /*6000*/  IMAD.MOV.U32 R25, RZ, RZ, R8 ;  /* 0x000000ffff197224 */ /* 0x000fe200078e0008 */
[----:B------:R-:W-:Y:S01]  /*6010*/  SHF.R.S32.HI R4, RZ, 0x1f, R3 ;  /* 0x0000001fff047819 */ /* 0x000fe20000011403 */
[----:B------:R-:W-:Y:S01]  /*6020*/  IMAD.MOV.U32 R40, RZ, RZ, R33 ;  /* 0x000000ffff287224 */ /* 0x000fe200078e0021 */
[----:B------:R-:W-:Y:S01]  /*6030*/  MOV R38, R32 ;  /* 0x0000002000267202 */ /* 0x000fe20000000f00 */
[----:B------:R-:W-:Y:S01]  /*6040*/  IMAD.MOV.U32 R36, RZ, RZ, R35 ;  /* 0x000000ffff247224 */ /* 0x000fe200078e0023 */
[----:B------:R-:W-:Y:S01]  /*6050*/  LEA.HI R3, R4, R3, RZ, 0x4 ;  /* 0x0000000304037211 */ /* 0x000fe200078f20ff */
[----:B------:R-:W-:Y:S02]  /*6060*/  IMAD.MOV.U32 R5, RZ, RZ, R10 ;  /* 0x000000ffff057224 */ /* 0x000fe400078e000a */
[----:B------:R-:W-:Y:S01]  /*6070*/  IMAD.MOV.U32 R24, RZ, RZ, R9 ;  /* 0x000000ffff187224 */ /* 0x000fe200078e0009 */
        /* <DEDUP_REMOVED lines=12> */
[----:B------:R-:W-:Y:S02]  /*6140*/  @!P0 SHF.R.U64 R8, R10, 0x10, R11 ;  /* 0x000000100a088819 */ /* 0x000fe4000000120b */
[----:B------:R-:W-:Y:S01]  /*6150*/  @!P0 SHF.R.U32.HI R6, RZ, 0x10, R9 ;  /* 0x00000010ff068819 */ /* 0x000fe20000011609 */
[----:B------:R-:W-:Y:S01]  /*6160*/  IMAD.IADD R3, R3, 0x1, R4 ;  /* 0x0000000103037824 */ /* 0x000fe200078e0204 */
[----:B------:R-:W-:Y:S01]  /*6170*/  @!P0 PRMT R9, R25, 0x5410, R26 ;  /* 0x0000541019098816 */ /* 0x000fe2000000001a */
[----:B------:R-:W-:Y:S01]  /*6180*/  IMAD.MOV.U32 R4, RZ, RZ, R11 ;  /* 0x000000ffff047224 */ /* 0x000fe200078e000b */
[----:B------:R-:W-:Y:S01]  /*6190*/  @!P0 PRMT R10, R24, 0x5410, R6 ;  /* 0x00005410180a8816 */ /* 0x000fe20000000006 */
[----:B------:R-:W-:Y:S01]  /*61a0*/  IMAD.SHL.U32 R3, R3, 0x2, RZ ;  /* 0x0000000203037824 */ /* 0x000fe200078e00ff */
[----:B------:R-:W-:Y:S02]  /*61b0*/  @!P0 PRMT R43, R36, 0x5410, R32 ;  /* 0x00005410242b8816 */ /* 0x000fe40000000020 */
[----:B------:R-:W-:Y:S02]  /*61c0*/  @!P0 LOP3.LUT R6, R9, 0xffff0000, RZ, 0xc0, !PT ;  /* 0xffff000009068812 */ /* 0x000fe400078ec0ff */
[----:B------:R1:W2:Y:S01]  /*61d0*/  LDS.128 R12, [R3+0x3c80] ;  /* 0x003c8000030c7984 */ /* 0x0002a20000000c00 */
[----:B------:R-:W-:Y:S02]  /*61e0*/  @!P0 PRMT R37, R40, 0x5410, R37 ;  /* 0x0000541028258816 */ /* 0x000fe40000000025 */
[----:B------:R-:W-:Y:S02]  /*61f0*/  MOV R33, R34 ;  /* 0x0000002200217202 */ /* 0x000fe40000000f00 */
[----:B------:R-:W-:Y:S02]  /*6200*/  @!P0 SHF.R.U64 R34, R34, 0x10, R35 ;  /* 0x0000001022228819 */ /* 0x000fe40000001223 */
[----:B------:R-:W-:Y:S02]  /*6210*/  @!P0 PRMT R35, R38, 0x5410, R39 ;  /* 0x0000541026238816 */ /* 0x000fe40000000027 */
[----:B------:R-:W-:Y:S02]  /*6220*/  @!P0 PRMT R39, R33, 0x5410, R34 ;  /* 0x0000541021278816 */ /* 0x000fe40000000022 */
[----:B------:R-:W-:Y:S02]  /*6230*/  @!P0 LOP3.LUT R26, R35, 0xffff0000, RZ, 0xc0, !PT ;  /* 0xffff0000231a8812 */ /* 0x000fe400078ec0ff */
[----:B-1----:R-:W-:Y:S02]  /*6240*/  @!P0 SHF.R.U32.HI R3, RZ, 0x10, R11 ;  /* 0x00000010ff038819 */ /* 0x002fe4000001160b */
[----:B------:R-:W-:Y:S01]  /*6250*/  @!P0 PRMT R11, R5, 0x5410, R8 ;  /* 0x00005410050b8816 */ /* 0x000fe20000000008 */
[----:B------:R-:W-:Y:S01]  /*6260*/  @!P0 IMAD.U32 R8, R35, 0x10000, RZ ;  /* 0x0001000023088824 */ /* 0x000fe200078e00ff */
[----:B------:R-:W-:Y:S01]  /*6270*/  @!P0 PRMT R25, R4, 0x5410, R3 ;  /* 0x0000541004198816 */ /* 0x000fe20000000003 */
[----:B------:R-:W-:Y:S01]  /*6280*/  @!P0 IMAD.U32 R5, R9, 0x10000, RZ ;  /* 0x0001000009058824 */ /* 0x000fe200078e00ff */
[----:B------:R-:W-:Y:S01]  /*6290*/  @!P0 LOP3.LUT R35, R37, 0xffff0000, RZ, 0xc0, !PT ;  /* 0xffff000025238812 */ /* 0x000fe200078ec0ff */
[C---:B--2---:R-:W-:Y:S01]  /*62a0*/  @!P0 IMAD.U32 R3, R12.reuse, 0x10000, RZ ;  /* 0x000100000c038824 */ /* 0x044fe200078e00ff */
[----:B------:R-:W-:Y:S02]  /*62b0*/  @!P0 LOP3.LUT R4, R12, 0xffff0000, RZ, 0xc0, !PT ;  /* 0xffff00000c048812 */ /* 0x000fe400078ec0ff */
[C---:B------:R-:W-:Y:S01]  /*62c0*/  @!P0 LOP3.LUT R32, R48.reuse, 0xffff0000, RZ, 0xc0, !PT ;  /* 0xffff000030208812 */ /* 0x040fe200078ec0ff */
[----:B------:R-:W-:Y:S01]  /*62d0*/  @!P0 FMUL.FTZ R9, R3, R8 ;  /* 0x0000000803098220 */ /* 0x000fe20000410000 */
[----:B------:R-:W-:Y:S01]  /*62e0*/  @!P0 SHF.L.U32 R24, R48, 0x10, RZ ;  /* 0x0000001030188819 */ /* 0x000fe200000006ff */
[C---:B------:R-:W-:Y:S01]  /*62f0*/  @!P0 FMUL.FTZ R33, R4.reuse, R26 ;  /* 0x0000001a04218220 */ /* 0x040fe20000410000 */
[C---:B------:R-:W-:Y:S01]  /*6300*/  @!P0 LOP3.LUT R36, R49.reuse, 0xffff0000, RZ, 0xc0, !PT ;  /* 0xffff000031248812 */ /* 0x040fe200078ec0ff */
[-C--:B------:R-:W-:Y:S01]  /*6310*/  @!P0 FMUL.FTZ R4, R4, R6.reuse ;  /* 0x0000000604048220 */ /* 0x080fe20000410000 */
[----:B------:R-:W-:Y:S01]  /*6320*/  @!P0 SHF.L.U32 R34, R49, 0x10, RZ ;  /* 0x0000001031228819 */ /* 0x000fe200000006ff */
[----:B------:R-:W-:Y:S01]  /*6330*/  @!P0 FFMA.FTZ R75, R32, R6, -R33 ;  /* 0x00000006204b8223 */ /* 0x000fe20000010821 */
[----:B------:R-:W-:Y:S01]  /*6340*/  @!P0 LOP3.LUT R6, R13, 0xffff0000, RZ, 0xc0, !PT ;  /* 0xffff00000d068812 */ /* 0x000fe200078ec0ff */
[-C--:B------:R-:W-:Y:S01]  /*6350*/  @!P0 FMUL.FTZ R3, R3, R5.reuse ;  /* 0x0000000503038220 */ /* 0x080fe20000410000 */
[----:B------:R-:W-:Y:S01]  /*6360*/  @!P0 SHF.L.U32 R38, R50, 0x10, RZ ;  /* 0x0000001032268819 */ /* 0x000fe200000006ff */
[----:B------:R-:W-:Y:S01]  /*6370*/  @!P0 FFMA.FTZ R76, R24, R5, -R9 ;  /* 0x00000005184c8223 */ /* 0x000fe20000010809 */
[----:B------:R-:W-:Y:S01]  /*6380*/  @!P0 LOP3.LUT R9, R10, 0xffff0000, RZ, 0xc0, !PT ;  /* 0xffff00000a098812 */ /* 0x000fe200078ec0ff */
[----:B------:R-:W-:Y:S01]  /*6390*/  @!P0 IMAD.U32 R33, R37, 0x10000, RZ ;  /* 0x0001000025218824 */ /* 0x000fe200078e00ff */
[----:B------:R-:W-:Y:S01]  /*63a0*/  @!P0 LOP3.LUT R40, R50, 0xffff0000, RZ, 0xc0, !PT ;  /* 0xffff000032288812 */ /* 0x000fe200078ec0ff */
[----:B------:R-:W-:Y:S01]  /*63b0*/  @!P0 IMAD.U32 R5, R13, 0x10000, RZ ;  /* 0x000100000d058824 */ /* 0x000fe200078e00ff */
[C---:B------:R-:W-:Y:S01]  /*63c0*/  @!P0 SHF.L.U32 R42, R51.reuse, 0x10, RZ ;  /* 0x00000010332a8819 */ /* 0x040fe200000006ff */
[----:B------:R-:W-:Y:S01]  /*63d0*/  @!P0 FFMA.FTZ R3, R8, R24, R3 ;  /* 0x0000001808038223 */ /* 0x000fe20000010003 */
[----:B------:R-:W-:Y:S01]  /*63e0*/  @!P0 LOP3.LUT R44, R51, 0xffff0000, RZ, 0xc0, !PT ;  /* 0xffff0000332c8812 */ /* 0x000fe200078ec0ff */
[----:B------:R-:W-:Y:S02]  /*63f0*/  @!P0 FMUL.FTZ R24, R6, R35 ;  /* 0x0000002306188220 */ /* 0x000fe40000410000 */
[----:B------:R-:W-:Y:S02]  /*6400*/  @!P0 IMAD.U32 R8, R10, 0x10000, RZ ;  /* 0x000100000a088824 */ /* 0x000fe400078e00ff */
[----:B------:R-:W-:Y:S02]  /*6410*/  @!P0 FMUL.FTZ R10, R5, R33 ;  /* 0x00000021050a8220 */ /* 0x000fe40000410000 */
[-C--:B------:R-:W-:Y:S02]  /*6420*/  @!P0 FMUL.FTZ R6, R6, R9.reuse ;  /* 0x0000000906068220 */ /* 0x080fe40000410000 */
[----:B------:R-:W-:Y:S01]  /*6430*/  @!P0 FFMA.FTZ R73, R36, R9, -R24 ;  /* 0x0000000924498223 */ /* 0x000fe20000010818 */
[----:B------:R-:W-:Y:S01]  /*6440*/  @!P0 LOP3.LUT R9, R14, 0xffff0000, RZ, 0xc0, !PT ;  /* 0xffff00000e098812 */ /* 0x000fe200078ec0ff */
[C---:B------:R-:W-:Y:S01]  /*6450*/  @!P0 IMAD.U32 R37, R39.reuse, 0x10000, RZ ;  /* 0x0001000027258824 */ /* 0x040fe200078e00ff */
[----:B------:R-:W-:Y:S01]  /*6460*/  @!P0 LOP3.LUT R39, R39, 0xffff0000, RZ, 0xc0, !PT ;  /* 0xffff000027278812 */ /* 0x000fe200078ec0ff */
[-C--:B------:R-:W-:Y:S02]  /*6470*/  @!P0 FMUL.FTZ R5, R5, R8.reuse ;  /* 0x0000000805058220 */ /* 0x080fe40000410000 */
[----:B------:R-:W-:Y:S02]  /*6480*/  @!P0 FFMA.FTZ R74, R34, R8, -R10 ;  /* 0x00000008224a8223 */ /* 0x000fe4000001080a */
[----:B------:R-:W-:Y:S02]  /*6490*/  @!P0 IMAD.U32 R8, R14, 0x10000, RZ ;  /* 0x000100000e088824 */ /* 0x000fe400078e00ff */
[C---:B------:R-:W-:Y:S01]  /*64a0*/  @!P0 IMAD.U32 R10, R11.reuse, 0x10000, RZ ;  /* 0x000100000b0a8824 */ /* 0x040fe200078e00ff */
[----:B------:R-:W-:Y:S01]  /*64b0*/  @!P0 LOP3.LUT R11, R11, 0xffff0000, RZ, 0xc0, !PT ;  /* 0xffff00000b0b8812 */ /* 0x000fe200078ec0ff */
[----:B------:R-:W-:Y:S02]  /*64c0*/  @!P0 FMUL.FTZ R24, R8, R37 ;  /* 0x0000002508188220 */ /* 0x000fe40000410000 */
[----:B------:R-:W-:Y:S02]  /*64d0*/  @!P0 FMUL.FTZ R41, R9, R39 ;  /* 0x0000002709298220 */ /* 0x000fe40000410000 */
[----:B------:R-:W-:Y:S01]  /*64e0*/  @!P0 FFMA.FTZ R4, R26, R32, R4 ;  /* 0x000000201a048223 */ /* 0x000fe20000010004 */
[----:B------:R-:W-:Y:S01]  /*64f0*/  @!P0 F2FP.BF16.PACK_AB R32, R75, R76 ;  /* 0x0000004c4b20823e */ /* 0x000fe200000010ff */
[-C--:B------:R-:W-:Y:S02]  /*6500*/  @!P0 FMUL.FTZ R8, R8, R10.reuse ;  /* 0x0000000a08088220 */ /* 0x080fe40000410000 */
[----:B------:R-:W-:Y:S01]  /*6510*/  @!P0 FFMA.FTZ R72, R38, R10, -R24 ;  /* 0x0000000a26488223 */ /* 0x000fe20000010818 */
[----:B------:R-:W-:Y:S01]  /*6520*/  @!P0 MOV R48, R32 ;  /* 0x0000002000308202 */ /* 0x000fe20000000f00 */
[-C--:B------:R-:W-:Y:S02]  /*6530*/  @!P0 FFMA.FTZ R71, R40, R11.reuse, -R41 ;  /* 0x0000000b28478223 */ /* 0x080fe40000010829 */
[C---:B------:R-:W-:Y:S01]  /*6540*/  @!P0 IMAD.U32 R41, R43.reuse, 0x10000, RZ ;  /* 0x000100002b298824 */ /* 0x040fe200078e00ff */
[----:B------:R-:W-:Y:S01]  /*6550*/  @!P0 LOP3.LUT R43, R43, 0xffff0000, RZ, 0xc0, !PT ;  /* 0xffff00002b2b8812 */ /* 0x000fe200078ec0ff */
[----:B------:R-:W-:Y:S01]  /*6560*/  @!P0 IMAD.U32 R10, R15, 0x10000, RZ ;  /* 0x000100000f0a8824 */ /* 0x000fe200078e00ff */
[----:B------:R-:W-:Y:S01]  /*6570*/  @!P0 F2FP.BF16.PACK_AB R26, R71, R72 ;  /* 0x00000048471a823e */ /* 0x000fe200000010ff */
[C---:B------:R-:W-:Y:S01]  /*6580*/  @!P0 IMAD.U32 R24, R25.reuse, 0x10000, RZ ;  /* 0x0001000019188824 */ /* 0x040fe200078e00ff */
[----:B------:R-:W-:Y:S01]  /*6590*/  @!P0 LOP3.LUT R25, R25, 0xffff0000, RZ, 0xc0, !PT ;  /* 0xffff000019198812 */ /* 0x000fe200078ec0ff */
[----:B------:R-:W-:Y:S02]  /*65a0*/  @!P0 FFMA.FTZ R5, R33, R34, R5 ;  /* 0x0000002221058223 */ /* 0x000fe40000010005 */
[----:B------:R-:W-:Y:S01]  /*65b0*/  @!P0 FMUL.FTZ R9, R9, R11 ;  /* 0x0000000b09098220 */ /* 0x000fe20000410000 */
[----:B------:R-:W-:Y:S01]  /*65c0*/  @!P0 LOP3.LUT R11, R15, 0xffff0000, RZ, 0xc0, !PT ;  /* 0xffff00000f0b8812 */ /* 0x000fe200078ec0ff */
[----:B------:R-:W-:Y:S02]  /*65d0*/  @!P0 FFMA.FTZ R6, R35, R36, R6 ;  /* 0x0000002423068223 */ /* 0x000fe40000010006 */
[C---:B------:R-:W-:Y:S02]  /*65e0*/  @!P0 FMUL.FTZ R68, R10.reuse, R41 ;  /* 0x000000290a448220 */ /* 0x040fe40000410000 */
[----:B------:R-:W-:Y:S01]  /*65f0*/  @!P0 FMUL.FTZ R10, R10, R24 ;  /* 0x000000180a0a8220 */ /* 0x000fe20000410000 */
[----:B------:R-:W-:Y:S01]  /*6600*/  @!P0 F2FP.BF16.PACK_AB R5, R6, R5 ;  /* 0x000000050605823e */ /* 0x000fe200000010ff */
[----:B------:R-:W-:Y:S02]  /*6610*/  @!P0 FFMA.FTZ R8, R37, R38, R8 ;  /* 0x0000002625088223 */ /* 0x000fe40000010008 */
[C---:B------:R-:W-:Y:S02]  /*6620*/  @!P0 FMUL.FTZ R70, R11.reuse, R43 ;  /* 0x0000002b0b468220 */ /* 0x040fe40000410000 */
[-C--:B------:R-:W-:Y:S02]  /*6630*/  @!P0 FMUL.FTZ R11, R11, R25.reuse ;  /* 0x000000190b0b8220 */ /* 0x080fe40000410000 */
[----:B------:R-:W-:Y:S02]  /*6640*/  @!P0 FFMA.FTZ R9, R39, R40, R9 ;  /* 0x0000002827098223 */ /* 0x000fe40000010009 */
[----:B------:R-:W-:Y:S02]  /*6650*/  @!P0 FFMA.FTZ R10, R41, R42, R10 ;  /* 0x0000002a290a8223 */ /* 0x000fe4000001000a */
[----:B------:R-:W-:Y:S01]  /*6660*/  @!P0 FFMA.FTZ R24, R42, R24, -R68 ;  /* 0x000000182a188223 */ /* 0x000fe20000010844 */
[----:B------:R-:W-:Y:S01]  /*6670*/  @!P0 F2FP.BF16.PACK_AB R68, R73, R74 ;  /* 0x0000004a4944823e */ /* 0x000fe200000010ff */
[----:B------:R-:W-:Y:S02]  /*6680*/  @!P0 FFMA.FTZ R70, R44, R25, -R70 ;  /* 0x000000192c468223 */ /* 0x000fe40000010846 */
[----:B------:R-:W-:Y:S02]  /*6690*/  @!P0 FFMA.FTZ R11, R43, R44, R11 ;  /* 0x0000002c2b0b8223 */ /* 0x000fe4000001000b */
[----:B------:R-:W-:Y:S01]  /*66a0*/  @!P0 IMAD.MOV.U32 R49, RZ, RZ, R68 ;  /* 0x000000ffff318224 */ /* 0x000fe200078e0044 */
[----:B------:R-:W-:Y:S01]  /*66b0*/  @!P0 F2FP.BF16.PACK_AB R25, R70, R24 ;  /* 0x000000184619823e */ /* 0x000fe200000010ff */
[----:B------:R-:W-:Y:S01]  /*66c0*/  @!P0 IMAD.MOV.U32 R50, RZ, RZ, R26 ;  /* 0x000000ffff328224 */ /* 0x000fe200078e001a */
[----:B------:R-:W-:Y:S01]  /*66d0*/  @!P0 F2FP.BF16.PACK_AB R24, R4, R3 ;  /* 0x000000030418823e */ /* 0x000fe200000010ff */
[----:B------:R-:W-:Y:S01]  /*66e0*/  @!P0 IMAD.MOV.U32 R13, RZ, RZ, R5 ;  /* 0x000000ffff0d8224 */ /* 0x000fe200078e0005 */
[----:B------:R-:W-:Y:S02]  /*66f0*/  @!P0 F2FP.BF16.PACK_AB R3, R11, R10 ;  /* 0x0000000a0b03823e */ /* 0x000fe400000010ff */
[----:B------:R-:W-:Y:S01]  /*6700*/  @!P0 F2FP.BF16.PACK_AB R4, R9, R8 ;  /* 0x000000080904823e */ /* 0x000fe200000010ff */
[----:B------:R-:W-:Y:S01]  /*6710*/  @!P0 IMAD.MOV.U32 R12, RZ, RZ, R24 ;  /* 0x000000ffff0c8224 */ /* 0x000fe200078e0018 */
[----:B------:R-:W-:Y:S01]  /*6720*/  @!P0 MOV R51, R25 ;  /* 0x0000001900338202 */ /* 0x000fe20000000f00 */
[----:B------:R-:W-:Y:S01]  /*6730*/  @!P0 IMAD.MOV.U32 R15, RZ, RZ, R3 ;  /* 0x000000ffff0f8224 */ /* 0x000fe200078e0003 */
[----:B------:R-:W-:Y:S02]  /*6740*/  @!P0 MOV R14, R4 ;  /* 0x00000004000e8202 */ /* 0x000fe40000000f00 */
[C---:B----4-:R-:W-:Y:S04]  /*6750*/  LEA R4, P0, R87.reuse, R66, 0x1 ;  /* 0x0000004257047211 */ /* 0x050fe800078008ff */
[----:B---3--:R-:W-:Y:S02]  /*6760*/  LEA.HI.X R5, R87, R67, R117, 0x1, P0 ;  /* 0x0000004357057211 */ /* 0x008fe400000f0c75 */
[C---:B------:R-:W-:Y:S03]  /*6770*/  ISETP.GE.AND P0, PT, R69.reuse, c[0x0][0x1d4], PT ;  /* 0x0000750045007a0c */ /* 0x040fe60003f06270 */
[----:B------:R1:W-:Y:S10]  /*6780*/  ST.E.128 [R4.64], R48 ;  /* 0x0000003004007985 */ /* 0x0003f4000c101d08 */
[----:B------:R-:W-:Y:S05]  /*6790*/  @!P0 IMAD.WIDE R8, R69, 0x2, R66 ;  /* 0x0000000245088825 */ /* 0x000fea00078e0242 */
[----:B------:R1:W-:Y:S02]  /*67a0*/  @!P0 ST.E.128 [R8.64], R12 ;  /* 0x0000000c08008985 */ /* 0x0003e4000c101d08 */
.L_x_904:
[----:B------:R-:W-:Y:S05]  /*67b0*/  BSYNC B0 ;  /* 0x0000000000007941 */ /* 0x000fea0003800000 */
.L_x_903:
[----:B------:R-:W-:Y:S01]  /*67c0*/  ISETP.GE.AND P0, PT, R137, c[0x0][0x1d4], PT ;  /* 0x0000750089007a0c */ /* 0x000fe20003f06270 */
[----:B------:R-:W-:Y:S01]  /*67d0*/  @!UPT UIADD3 URZ, URZ, URZ, URZ ;  /* 0x0000003f3f3ff290 */ /* 0x000fe2000fffe03f */
[----:B------:R-:W-:Y:S11]  /*67e0*/  BSSY B0, `(.L_x_905) ;  /* 0x0000078000007945 */ /* 0x000ff60003800000 */
[----:B------:R-:W-:-:S05]  /*67f0*/  @P0 BRA `(.L_x_906) ;  /* 0x0000076000000947 */ /* 0x000fca0003800000 */
[----:B------:R-:W-:Y:S01]  /*6800*/  SEL R3, R65, R64, !P1 ;  /* 0x0000004041037207 */ /* 0x000fe20004800000 */
[----:B------:R-:W2:Y:S01]  /*6810*/  LDS.128 R40, [R112+0x3c80] ;  /* 0x003c800070287984 */ /* 0x000ea20000000c00 */
[----:B------:R-:W-:Y:S02]  /*6820*/  ISETP.GE.AND P0, PT, R137, c[0x0][0x27c], PT ;  /* 0x00009f0089007a0c */ /* 0x000fe40003f06270 */
[----:B-1----:R-:W-:Y:S04]  /*6830*/  SHF.R.S32.HI R4, RZ, 0x1f, R3 ;  /* 0x0000001fff047819 */ /* 0x002fe80000011403 */
        /* <DEDUP_REMOVED lines=20> */
[----:B--2---:R-:W-:Y:S01]  /*6980*/  @!P0 IMAD.U32 R11, R40, 0x10000, RZ ;  /* 0x00010000280b8824 */ /* 0x004fe200078e00ff */
[----:B------:R-:W-:Y:S01]  /*6990*/  @!P0 SHF.L.U32 R25, R41, 0x10, RZ ;  /* 0x0000001029198819 */ /* 0x000fe200000006ff */
[C---:B------:R-:W-:Y:S01]  /*69a0*/  @!P0 IMAD.U32 R36, R43.reuse, 0x10000, RZ ;  /* 0x000100002b248824 */ /* 0x040fe200078e00ff */
        /* <DEDUP_REMOVED lines=91> */
.L_x_906:
[----:B------:R-:W-:Y:S05]  /*6f60*/  BSYNC B0 ;  /* 0x0000000000007941 */ /* 0x000fea0003800000 */
.L_x_905:
[----:B------:R-:W-:Y:S11]  /*6f70*/  ISETP.GE.AND P0, PT, R136, c[0x0][0x1d4], PT ;  /* 0x0000750088007a0c */ /* 0x000ff60003f06270 */
[----:B------:R-:W-:Y:S02]  /*6f80*/  @!UPT UIADD3 URZ, URZ, URZ, URZ ;  /* 0x0000003f3f3ff290 */ /* 0x000fe4000fffe03f */
[----:B------:R-:W-:-:S05]  /*6f90*/  @P0 BRA `(.L_x_890) ;  /* 0x00000ad000000947 */ /* 0x000fca0003800000 */
[----:B------:R-:W-:Y:S01]  /*6fa0*/  SEL R3, R65, R64, !P3 ;  /* 0x0000004041037207 */ /* 0x000fe20005800000 */
[----:B------:R-:W2:Y:S01]  /*6fb0*/  LDS.128 R36, [R109+0x3c80] ;  /* 0x003c80006d247984 */ /* 0x000ea20000000c00 */
[C---:B----4-:R-:W-:Y:S02]  /*6fc0*/  LEA R44, P0, R85.reuse, R66, 0x1 ;  /* 0x00000042552c7211 */ /* 0x050fe400078008ff */
[----:B-1----:R-:W-:Y:S02]  /*6fd0*/  SHF.R.S32.HI R4, RZ, 0x1f, R3 ;  /* 0x0000001fff047819 */ /* 0x002fe40000011403 */
[----:B---3--:R-:W-:Y:S02]  /*6fe0*/  LEA.HI.X R45, R85, R67, R115, 0x1, P0 ;  /* 0x00000043552d7211 */ /* 0x008fe400000f0c73 */
[----:B------:R-:W-:Y:S02]  /*6ff0*/  LEA.HI R3, R4, R3, RZ, 0x4 ;  /* 0x0000000304037211 */ /* 0x000fe400078f20ff */
[----:B------:R-:W-:Y:S02]  /*7000*/  ISETP.GE.AND P0, PT, R136, c[0x0][0x27c], PT ;  /* 0x00009f0088007a0c */ /* 0x000fe40003f06270 */
[----:B------:R-:W-:Y:S04]  /*7010*/  LEA.HI.SX32 R3, R3, R61, 0x1c ;  /* 0x0000003d03037211 */ /* 0x000fe800078fe2ff */
[----:B------:R-:W-:Y:S01]  /*7020*/  SHF.R.S32.HI R4, RZ, 0x1f, R3 ;  /* 0x0000001fff047819 */ /* 0x000fe20000011403 */
[----:B------:R-:W-:Y:S03]  /*7030*/  IMAD.SHL.U32 R34, R3, 0x8, RZ ;  /* 0x0000000803227824 */ /* 0x000fe600078e00ff */
[----:B------:R-:W-:Y:S03]  /*7040*/  LEA.HI R4, R4, R3, RZ, 0x2 ;  /* 0x0000000304047211 */ /* 0x000fe600078f10ff */
[----:B------:R-:W-:Y:S02]  /*7050*/  @!P0 SHF.R.U32.HI R11, RZ, 0x10, R59 ;  /* 0x00000010ff0b8819 */ /* 0x000fe4000001163b */
[----:B------:R-:W-:Y:S02]  /*7060*/  SHF.R.S32.HI R3, RZ, 0x2, R4 ;  /* 0x00000002ff037819 */ /* 0x000fe40000011404 */
[----:B------:R-:W-:Y:S02]  /*7070*/  LOP3.LUT R4, R147, 0x18, R34, 0xf8, !PT ;  /* 0x0000001893047812 */ /* 0x000fe400078ef822 */
[----:B------:R-:W-:Y:S01]  /*7080*/  @!P0 PRMT R24, R60, 0x5410, R11 ;  /* 0x000054103c188816 */ /* 0x000fe2000000000b */
[----:B------:R-:W-:Y:S01]  /*7090*/  IMAD R3, R3, 0x600, R7 ;  /* 0x0000060003037824 */ /* 0x000fe200078e0207 */
[----:B-----5:R-:W-:Y:S02]  /*70a0*/  LOP3.LUT R4, R4, R146, RZ, 0x3c, !PT ;  /* 0x0000009204047212 */ /* 0x020fe400078e3cff */
[--C-:B------:R-:W-:Y:S01]  /*70b0*/  @!P0 SHF.R.U64 R8, R56, 0x10, R57.reuse ;  /* 0x0000001038088819 */ /* 0x100fe20000001239 */
[----:B------:R-:W-:Y:S01]  /*70c0*/  @!P0 IMAD.U32 R28, R24, 0x10000, RZ ;  /* 0x00010000181c8824 */ /* 0x000fe200078e00ff */
[----:B------:R-:W-:Y:S01]  /*70d0*/  @!P0 SHF.R.U32.HI R10, RZ, 0x10, R57 ;  /* 0x00000010ff0a8819 */ /* 0x000fe20000011639 */
[----:B------:R-:W-:Y:S01]  /*70e0*/  IMAD.IADD R3, R3, 0x1, R4 ;  /* 0x0000000103037824 */ /* 0x000fe200078e0204 */
[----:B------:R-:W-:Y:S02]  /*70f0*/  @!P0 PRMT R19, R47, 0x5410, R8 ;  /* 0x000054102f138816 */ /* 0x000fe40000000008 */
[----:B------:R-:W-:Y:S01]  /*7100*/  @!P0 SHF.R.U32.HI R4, RZ, 0x10, R21 ;  /* 0x00000010ff048819 */ /* 0x000fe20000011615 */
[----:B------:R-:W-:Y:S01]  /*7110*/  IMAD.SHL.U32 R3, R3, 0x2, RZ ;  /* 0x0000000203037824 */ /* 0x000fe200078e00ff */
[----:B--2---:R-:W-:Y:S01]  /*7120*/  @!P0 LOP3.LUT R32, R39, 0xffff0000, RZ, 0xc0, !PT ;  /* 0xffff000027208812 */ /* 0x004fe200078ec0ff */
[----:B------:R-:W-:Y:S01]  /*7130*/  @!P0 IMAD.U32 R11, R36, 0x10000, RZ ;  /* 0x00010000240b8824 */ /* 0x000fe200078e00ff */
[C---:B------:R-:W-:Y:S02]  /*7140*/  @!P0 SHF.L.U32 R25, R38.reuse, 0x10, RZ ;  /* 0x0000001026198819 */ /* 0x040fe400000006ff */
[----:B------:R1:W2:Y:S01]  /*7150*/  LDS.128 R12, [R3+0x3c80] ;  /* 0x003c8000030c7984 */ /* 0x0002a20000000c00 */
[----:B------:R-:W-:Y:S02]  /*7160*/  @!P0 LOP3.LUT R27, R38, 0xffff0000, RZ, 0xc0, !PT ;  /* 0xffff0000261b8812 */ /* 0x000fe400078ec0ff */
[----:B------:R-:W-:Y:S02]  /*7170*/  @!P0 PRMT R8, R29, 0x5410, R4 ;  /* 0x000054101d088816 */ /* 0x000fe40000000004 */
[----:B------:R-:W-:Y:S01]  /*7180*/  @!P0 PRMT R18, R47, 0x5432, R10 ;  /* 0x000054322f128816 */ /* 0x000fe2000000000a */
[----:B------:R-:W-:Y:S01]  /*7190*/  @!P0 IMAD.U32 R10, R19, 0x10000, RZ ;  /* 0x00010000130a8824 */ /* 0x000fe200078e00ff */
[--C-:B------:R-:W-:Y:S02]  /*71a0*/  @!P0 SHF.R.U64 R5, R22, 0x10, R23.reuse ;  /* 0x0000001016058819 */ /* 0x100fe40000001217 */
[----:B------:R-:W-:Y:S02]  /*71b0*/  @!P0 SHF.R.U32.HI R6, RZ, 0x10, R23 ;  /* 0x00000010ff068819 */ /* 0x000fe40000011617 */
[----:B------:R-:W-:Y:S02]  /*71c0*/  @!P0 SHF.R.U64 R17, R58, 0x10, R59 ;  /* 0x000000103a118819 */ /* 0x000fe4000000123b */
[----:B------:R-:W-:Y:S01]  /*71d0*/  @!P0 PRMT R16, R30, 0x5410, R6 ;  /* 0x000054101e108816 */ /* 0x000fe20000000006 */
[C---:B------:R-:W-:Y:S01]  /*71e0*/  @!P0 IMAD.U32 R6, R8.reuse, 0x10000, RZ ;  /* 0x0001000008068824 */ /* 0x040fe200078e00ff */
[----:B------:R-:W-:Y:S02]  /*71f0*/  @!P0 LOP3.LUT R8, R8, 0xffff0000, RZ, 0xc0, !PT ;  /* 0xffff000008088812 */ /* 0x000fe400078ec0ff */
[----:B------:R-:W-:Y:S02]  /*7200*/  @!P0 PRMT R26, R60, 0x5432, R17 ;  /* 0x000054323c1a8816 */ /* 0x000fe40000000011 */
[----:B------:R-:W-:Y:S02]  /*7210*/  @!P0 PRMT R17, R30, 0x5432, R5 ;  /* 0x000054321e118816 */ /* 0x000fe40000000005 */
[----:B------:R-:W-:Y:S02]  /*7220*/  @!P0 LOP3.LUT R30, R24, 0xffff0000, RZ, 0xc0, !PT ;  /* 0xffff0000181e8812 */ /* 0x000fe400078ec0ff */
[----:B-1----:R-:W-:Y:S01]  /*7230*/  @!P0 SHF.R.U64 R3, R20, 0x10, R21 ;  /* 0x0000001014038819 */ /* 0x002fe20000001215 */
[----:B------:R-:W-:Y:S01]  /*7240*/  @!P0 IMAD.U32 R20, R18, 0x10000, RZ ;  /* 0x0001000012148824 */ /* 0x000fe200078e00ff */
[----:B------:R-:W-:Y:S02]  /*7250*/  @!P0 SHF.L.U32 R21, R37, 0x10, RZ ;  /* 0x0000001025158819 */ /* 0x000fe400000006ff */
[----:B------:R-:W-:Y:S01]  /*7260*/  @!P0 PRMT R9, R29, 0x5432, R3 ;  /* 0x000054321d098816 */ /* 0x000fe20000000003 */
[----:B------:R-:W-:Y:S04]  /*7270*/  @!P0 IMAD.U32 R29, R39, 0x10000, RZ ;  /* 0x00010000271d8824 */ /* 0x000fe800078e00ff */
        /* <DEDUP_REMOVED lines=76> */
.L_x_886:
        /* <DEDUP_REMOVED lines=8> */
[C---:B------:R-:W-:Y:S03]  /*77c0*/  ISETP.GE.AND P0, PT, R110.reuse, c[0x0][0x1d4], PT ;  /* 0x000075006e007a0c */ /* 0x040fe60003f06270 */
[----:B------:R-:W5:Y:S04]  /*77d0*/  LDL R11, [R1+0x74] ;  /* 0x00007400010b7983 */ /* 0x000f680000100800 */
[----:B---3--:R-:W3:Y:S04]  /*77e0*/  LDL R16, [R1+0x14] ;  /* 0x0000140001107983 */ /* 0x008ee80000100800 */
[----:B--2---:R-:W2:Y:S02]  /*77f0*/  LDL R17, [R1+0x70] ;  /* 0x0000700001117983 */ /* 0x004ea40000100800 */
[CC--:B------:R-:W-:Y:S02]  /*7800*/  @!P0 LEA R8, P4, R110.reuse, R4.reuse, 0x1 ;  /* 0x000000046e088211 */ /* 0x0c0fe400078808ff */
[----:B------:R-:W2:Y:S02]  /*7810*/  LDL R14, [R1+0x8] ;  /* 0x00000800010e7983 */ /* 0x000ea40000100800 */
[-C--:B------:R-:W-:Y:S02]  /*7820*/  @!P0 LEA.HI.X R9, R110, R5.reuse, R111, 0x1, P4 ;  /* 0x000000056e098211 */ /* 0x080fe400020f0c6f */
[----:B------:R-:W2:Y:S04]  /*7830*/  LDL R6, [R1+0xc] ;  /* 0x00000c0001067983 */ /* 0x000ea80000100800 */
[----:B------:R-:W2:Y:S04]  /*7840*/  LDL R20, [R1+0x60] ;  /* 0x0000600001147983 */ /* 0x000ea80000100800 */
[----:B------:R-:W2:Y:S04]  /*7850*/  LDL R25, [R1+0x5c] ;  /* 0x00005c0001197983 */ /* 0x000ea80000100800 */
[----:B------:R-:W2:Y:S04]  /*7860*/  LDL R15, [R1+0x10] ;  /* 0x00001000010f7983 */ /* 0x000ea80000100800 */
[----:B------:R-:W2:Y:S01]  /*7870*/  LDL R24, [R1+0x6c] ;  /* 0x00006c0001187983 */ /* 0x000ea20000100800 */
[C---:B----4-:R-:W-:Y:S11]  /*7880*/  ISETP.GE.AND P5, PT, R10.reuse, c[0x0][0x1d4], PT ;  /* 0x000075000a007a0c */ /* 0x050ff60003fa6270 */
[----:B------:R-:W-:Y:S02]  /*7890*/  @!UPT UIADD3 URZ, URZ, URZ, URZ ;  /* 0x0000003f3f3ff290 */ /* 0x000fe4000fffe03f */
[CC--:B------:R-:W-:Y:S04]  /*78a0*/  @!P5 LEA R12, P4, R10.reuse, R4.reuse, 0x1 ;  /* 0x000000040a0cd211 */ /* 0x0c0fe800078808ff */
[-C--:B-----5:R-:W-:Y:S02]  /*78b0*/  @!P5 LEA.HI.X R13, R10, R5.reuse, R11, 0x1, P4 ;  /* 0x000000050a0dd211 */ /* 0x0a0fe400020f0c0b */
[C---:B---3--:R-:W-:Y:S11]  /*78c0*/  ISETP.GE.AND P4, PT, R16.reuse, c[0x0][0x1d4], PT ;  /* 0x0000750010007a0c */ /* 0x048ff60003f86270 */
[----:B------:R-:W-:Y:S02]  /*78d0*/  @!UPT UIADD3 URZ, URZ, URZ, URZ ;  /* 0x0000003f3f3ff290 */ /* 0x000fe4000fffe03f */
[CC--:B------:R-:W-:Y:S04]  /*78e0*/  @!P4 LEA R10, P6, R16.reuse, R4.reuse, 0x1 ;  /* 0x00000004100ac211 */ /* 0x0c0fe800078c08ff */
[-C--:B--2---:R-:W-:Y:S02]  /*78f0*/  @!P4 LEA.HI.X R11, R16, R5.reuse, R17, 0x1, P6 ;  /* 0x00000005100bc211 */ /* 0x084fe400030f0c11 */
[----:B------:R-:W2:Y:S04]  /*7900*/  @!P0 LDS.128 R16, [R14+0x2400] ;  /* 0x002400000e108984 */ /* 0x000ea80000000c00 */
[----:B--2---:R2:W-:Y:S01]  /*7910*/  @!P0 ST.E.128 [R8.64], R16 ;  /* 0x0000001008008985 */ /* 0x0045e2000c101d08 */
[----:B------:R-:W-:Y:S11]  /*7920*/  ISETP.GE.AND P0, PT, R137, c[0x0][0x1d4], PT ;  /* 0x0000750089007a0c */ /* 0x000ff60003f06270 */
[----:B------:R-:W-:Y:S02]  /*7930*/  @!UPT UIADD3 URZ, URZ, URZ, URZ ;  /* 0x0000003f3f3ff290 */ /* 0x000fe4000fffe03f */
[----:B------:R-:W3:Y:S01]  /*7940*/  @!P0 LDS.128 R16, [R6+0x2400] ;  /* 0x0024000006108984 */ /* 0x000ee20000000c00 */
[----:B------:R-:W-:Y:S04]  /*7950*/  @!P0 IMAD.SHL.U32 R3, R20, 0x8, RZ ;  /* 0x0000000814038824 */ /* 0x000fe800078e00ff */
[--C-:B--2---:R-:W-:Y:S05]  /*7960*/  @!P0 IMAD.WIDE R8, R3, 0x2, R4.reuse ;  /* 0x0000000203088825 */ /* 0x104fea00078e0204 */
[----:B---3--:R2:W-:Y:S01]  /*7970*/  @!P0 ST.E.128 [R8.64], R16 ;  /* 0x0000001008008985 */ /* 0x0085e2000c101d08 */
        /* <DEDUP_REMOVED lines=9> */
[----:B------:R-:W-:Y:S01]  /*7a10*/  @!P0 LEA.HI.X R5, R15, R5, R24, 0x1, P6 ;  /* 0x000000050f058211 */ /* 0x000fe200030f0c18 */
[----:B--2---:R-:W-:Y:S04]  /*7a20*/  @!P5 ST.E.128 [R12.64], R16 ;  /* 0x000000100c00d985 */ /* 0x004fe8000c101d08 */
[----:B------:R-:W2:Y:S04]  /*7a30*/  @!P4 LDS.128 R12, [R14+0x3c00] ;  /* 0x003c00000e0cc984 */ /* 0x000ea80000000c00 */
[----:B--2---:R-:W-:Y:S04]  /*7a40*/  @!P4 ST.E.128 [R10.64], R12 ;  /* 0x0000000c0a00c985 */ /* 0x004fe8000c101d08 */
[----:B------:R-:W2:Y:S04]  /*7a50*/  @!P0 LDS.128 R8, [R6+0x3c00] ;  /* 0x003c000006088984 */ /* 0x000ea80000000c00 */
[----:B--2---:R2:W-:Y:S02]  /*7a60*/  @!P0 ST.E.128 [R4.64], R8 ;  /* 0x0000000804008985 */ /* 0x0045e4000c101d08 */
.L_x_890:
[----:B------:R-:W-:Y:S05]  /*7a70*/  BSYNC B1 ;  /* 0x0000000000017941 */ /* 0x000fea0003800000 */
.L_x_885:
[----:B-12--5:R-:W-:Y:S01]  /*7a80*/  IMAD.WIDE R8, R31, 0x30, R88 ;  /* 0x000000301f087825 */ /* 0x026fe200078e0258 */
[----:B------:R-:W2:Y:S01]  /*7a90*/  LDL R24, [R1+0x38] ;  /* 0x0000380001187983 */ /* 0x000ea20000100800 */
[----:B------:R-:W-:Y:S01]  /*7aa0*/  P2R R13, PR, RZ, 0x2 ;  /* 0x00000002ff0d7803 */ /* 0x000fe20000000000 */
[----:B------:R-:W-:Y:S01]  /*7ab0*/  BSSY B0, `(.L_x_907) ;  /* 0x000006b000007945 */ /* 0x000fe20003800000 */
[----:B------:R-:W-:Y:S01]  /*7ac0*/  IMAD R10, R81, c[0x0][0x218], RZ ;  /* 0x00008600510a7a24 */ /* 0x000fe200078e02ff */
[C---:B------:R-:W-:Y:S01]  /*7ad0*/  LOP3.LUT P1, RZ, R209.reuse, 0x4, RZ, 0xc0, !PT ;  /* 0x00000004d1ff7812 */ /* 0x040fe2000782c0ff */
[----:B------:R-:W1:Y:S01]  /*7ae0*/  S2R R3, SR_TID.X ;  /* 0x0000000000037919 */ /* 0x000e620000002100 */
[----:B------:R-:W-:Y:S01]  /*7af0*/  LOP3.LUT P6, RZ, R209, 0x1, RZ, 0xc0, !PT ;  /* 0x00000001d1ff7812 */ /* 0x000fe200078cc0ff */
[----:B------:R-:W-:Y:S01]  /*7b00*/  IMAD R10, R78, c[0x0][0x21c], R10 ;  /* 0x000087004e0a7a24 */ /* 0x000fe200078e020a */
[----:B-1----:R-:W-:Y:S04]  /*7b10*/  SHF.R.S32.HI R25, RZ, 0x1f, R3 ;  /* 0x0000001fff197819 */ /* 0x002fe80000011403 */
[----:B------:R-:W-:Y:S04]  /*7b20*/  LEA.HI R25, R25, R3, RZ, 0x2 ;  /* 0x0000000319197211 */ /* 0x000fe800078f10ff */
[----:B------:R-:W-:Y:S05]  /*7b30*/  SHF.R.S32.HI R25, RZ, 0x2, R25 ;  /* 0x00000002ff197819 */ /* 0x000fea0000011419 */
[----:B------:R-:W-:Y:S05]  /*7b40*/  IMAD.IADD R3, R77, 0x1, -R25 ;  /* 0x000000014d037824 */ /* 0x000fea00078e0a19 */
[C---:B------:R-:W-:Y:S11]  /*7b50*/  ISETP.GE.AND P0, PT, R3.reuse, 0x21, PT ;  /* 0x000000210300780c */ /* 0x040ff60003f06270 */
[----:B------:R-:W-:Y:S02]  /*7b60*/  @!UPT UIADD3 URZ, URZ, URZ, URZ ;  /* 0x0000003f3f3ff290 */ /* 0x000fe4000fffe03f */
[C---:B------:R-:W-:Y:S05]  /*7b70*/  @P0 IADD3 R6, P4, R8.reuse, 0x20, RZ ;  /* 0x0000002008060810 */ /* 0x040fea0007f9e0ff */
[----:B------:R-:W-:Y:S01]  /*7b80*/  @P0 IMAD.X R11, RZ, RZ, R9, P4 ;  /* 0x000000ffff0b0224 */ /* 0x000fe200020e0609 */
[----:B------:R-:W-:Y:S11]  /*7b90*/  ISETP.GE.AND P4, PT, R3, 0x1, PT ;  /* 0x000000010300780c */ /* 0x000ff60003f86270 */
[----:B------:R-:W-:Y:S02]  /*7ba0*/  @!UPT UIADD3 URZ, URZ, URZ, URZ ;  /* 0x0000003f3f3ff290 */ /* 0x000fe4000fffe03f */
[----:B------:R-:W-:Y:S01]  /*7bb0*/  @P4 MOV R5, R84 ;  /* 0x0000005400054202 */ /* 0x000fe20000000f00 */
[----:B------:R-:W-:Y:S02]  /*7bc0*/  @P4 IMAD R3, R9, c[0x0][0x258], RZ ;  /* 0x0000960009034a24 */ /* 0x000fe400078e02ff */
[----:B---3--:R-:W-:Y:S02]  /*7bd0*/  @P4 IMAD.MOV.U32 R4, RZ, RZ, R82 ;  /* 0x000000ffff044224 */ /* 0x008fe400078e0052 */
[C---:B------:R-:W-:Y:S02]  /*7be0*/  @P4 IMAD R3, R8.reuse, c[0x0][0x25c], R3 ;  /* 0x0000970008034a24 */ /* 0x040fe400078e0203 */
[----:B------:R-:W-:Y:S04]  /*7bf0*/  @P4 IMAD.WIDE.U32 R4, R8, c[0x0][0x258], R4 ;  /* 0x0000960008044a25 */ /* 0x000fe800078e0004 */
[----:B------:R-:W-:Y:S01]  /*7c00*/  @P4 IMAD.IADD R3, R5, 0x1, R3 ;  /* 0x0000000105034824 */ /* 0x000fe200078e0203 */
[C---:B------:R-:W-:Y:S04]  /*7c10*/  @P4 LEA R8, P5, R4.reuse, c[0x0][0x250], 0x1 ;  /* 0x0000940004084a11 */ /* 0x040fe800078a08ff */
[----:B------:R-:W-:Y:S01]  /*7c20*/  @P4 LEA.HI.X R9, R4, c[0x0][0x254], R3, 0x1, P5 ;  /* 0x0000950004094a11 */ /* 0x000fe200028f0c03 */
[----:B------:R-:W-:Y:S02]  /*7c30*/  IMAD R3, R80, c[0x0][0x208], RZ ;  /* 0x0000820050037a24 */ /* 0x000fe400078e02ff */
[C---:B------:R-:W-:Y:S04]  /*7c40*/  IMAD.WIDE.U32 R4, R79.reuse, c[0x0][0x208], RZ ;  /* 0x000082004f047a25 */ /* 0x040fe800078e00ff */
[----:B------:R-:W-:Y:S04]  /*7c50*/  IMAD R3, R79, c[0x0][0x20c], R3 ;  /* 0x000083004f037a24 */ /* 0x000fe800078e0203 */
[----:B------:R-:W-:Y:S04]  /*7c60*/  IMAD.IADD R5, R5, 0x1, R3 ;  /* 0x0000000105057824 */ /* 0x000fe800078e0203 */
[----:B------:R-:W-:Y:S05]  /*7c70*/  IMAD.WIDE.U32 R4, R78, c[0x0][0x218], R4 ;  /* 0x000086004e047a25 */ /* 0x000fea00078e0004 */
[----:B------:R-:W-:Y:S01]  /*7c80*/  IADD3 R3, P5, R102, R4, RZ ;  /* 0x0000000466037210 */ /* 0x000fe20007fbe0ff */
[----:B------:R-:W-:Y:S02]  /*7c90*/  @P0 IMAD R4, R11, c[0x0][0x258], RZ ;  /* 0x000096000b040a24 */ /* 0x000fe400078e02ff */
[----:B------:R-:W-:Y:S01]  /*7ca0*/  @P0 IMAD.MOV.U32 R11, RZ, RZ, R84 ;  /* 0x000000ffff0b0224 */ /* 0x000fe200078e0054 */
[----:B------:R-:W-:Y:S02]  /*7cb0*/  IADD3.X R12, R122, R5, R10, P5, !PT ;  /* 0x000000057a0c7210 */ /* 0x000fe40002ffe40a */
[----:B------:R-:W-:Y:S05]  /*7cc0*/  @P0 MOV R10, R82 ;  /* 0x00000052000a0202 */ /* 0x000fea0000000f00 */
[C---:B------:R-:W-:Y:S04]  /*7cd0*/  @P0 IMAD.WIDE.U32 R10, R6.reuse, c[0x0][0x258], R10 ;  /* 0x00009600060a0a25 */ /* 0x040fe800078e000a */
[----:B------:R-:W-:Y:S01]  /*7ce0*/  @P0 IMAD R6, R6, c[0x0][0x25c], R4 ;  /* 0x0000970006060a24 */ /* 0x000fe200078e0204 */
[C---:B------:R-:W-:Y:S03]  /*7cf0*/  @P0 LEA R4, P5, R10.reuse, c[0x0][0x250], 0x1 ;  /* 0x000094000a040a11 */ /* 0x040fe600078a08ff */
[----:B------:R-:W-:Y:S05]  /*7d00*/  @P0 IMAD.IADD R6, R11, 0x1, R6 ;  /* 0x000000010b060824 */ /* 0x000fea00078e0206 */
[----:B------:R-:W-:Y:S02]  /*7d10*/  @P0 LEA.HI.X R5, R10, c[0x0][0x254], R6, 0x1, P5 ;  /* 0x000095000a050a11 */ /* 0x000fe400028f0c06 */
[C---:B------:R-:W-:Y:S04]  /*7d20*/  LEA R6, P5, R3.reuse, c[0x0][0x1f8], 0x1 ;  /* 0x00007e0003067a11 */ /* 0x040fe800078a08ff */
[----:B------:R-:W-:Y:S02]  /*7d30*/  LEA.HI.X R10, R3, c[0x0][0x1fc], R12, 0x1, P5 ;  /* 0x00007f00030a7a11 */ /* 0x000fe400028f0c0c */
[----:B------:R-:W-:Y:S02]  /*7d40*/  LOP3.LUT P5, RZ, R209, 0x2, RZ, 0xc0, !PT ;  /* 0x00000002d1ff7812 */ /* 0x000fe400078ac0ff */
[C---:B--2---:R-:W-:Y:S05]  /*7d50*/  @P4 SHF.L.U32 R3, R24.reuse, 0x1, RZ ;  /* 0x0000000118034819 */ /* 0x044fea00000006ff */
[----:B------:R-:W-:Y:S01]  /*7d60*/  @!PT LDS RZ, [RZ] ;  /* 0x00000000fffff984 */ /* 0x000fe20000000800 */
[----:B------:R-:W-:Y:S01]  /*7d70*/  @!PT LDS RZ, [RZ] ;  /* 0x00000000fffff984 */ /* 0x000fe20000000800 */
[----:B------:R-:W-:Y:S01]  /*7d80*/  @!PT LDS RZ, [RZ] ;  /* 0x00000000fffff984 */ /* 0x000fe20000000800 */
[----:B------:R1:W-:Y:S01]  /*7d90*/  @P4 LDGSTS.E.BYPASS.LTC128B.128 [R3+0x1880], [R8.64], !P1 ;  /* 0x0188000008034fae */ /* 0x0003e2000c901d48 */
[----:B------:R-:W-:Y:S05]  /*7da0*/  ISETP.NE.AND P1, PT, R13, RZ, PT ;  /* 0x000000ff0d00720c */ /* 0x000fea0003f25270 */
[----:B------:R1:W-:Y:S04]  /*7db0*/  @P4 LDGSTS.E.BYPASS.LTC128B.128 [R3+0x2480], [R8.64+0x40], !P5 ;  /* 0x0248004008034fae */ /* 0x0003e8000e901d48 */
[----:B------:R1:W-:Y:S01]  /*7dc0*/  @P4 LDGSTS.E.BYPASS.LTC128B.128 [R3+0x3080], [R8.64+0x80], !P6 ;  /* 0x0308008008034fae */ /* 0x0003e2000f101d48 */
[----:B------:R-:W-:Y:S01]  /*7dd0*/  LOP3.LUT P4, RZ, R209, 0x4, RZ, 0xc0, !PT ;  /* 0x00000004d1ff7812 */ /* 0x000fe2000788c0ff */
[----:B-1----:R-:W-:Y:S11]  /*7de0*/  @P0 IMAD.SHL.U32 R3, R24, 0x2, RZ ;  /* 0x0000000218030824 */ /* 0x002ff600078e00ff */
[----:B------:R-:W-:Y:S01]  /*7df0*/  @!UPT UIADD3 URZ, URZ, URZ, URZ ;  /* 0x0000003f3f3ff290 */ /* 0x000fe2000fffe03f */
        /* <DEDUP_REMOVED lines=11> */
[C---:B------:R-:W-:Y:S03]  /*7eb0*/  ISETP.GE.AND P0, PT, R110.reuse, c[0x0][0x1d4], PT ;  /* 0x000075006e007a0c */ /* 0x040fe60003f06270 */
[----:B----4-:R-:W4:Y:S04]  /*7ec0*/  LDL R19, [R1+0x74] ;  /* 0x0000740001137983 */ /* 0x010f280000100800 */
        /* <DEDUP_REMOVED lines=10> */
[C---:B-----5:R-:W-:Y:S11]  /*7f70*/  ISETP.GE.AND P5, PT, R18.reuse, c[0x0][0x1d4], PT ;  /* 0x0000750012007a0c */ /* 0x060ff60003fa6270 */
[----:B------:R-:W-:Y:S02]  /*7f80*/  @!UPT UIADD3 URZ, URZ, URZ, URZ ;  /* 0x0000003f3f3ff290 */ /* 0x000fe4000fffe03f */
[CC--:B------:R-:W-:Y:S04]  /*7f90*/  @!P5 LEA R12, P4, R18.reuse, R4.reuse, 0x1 ;  /* 0x00000004120cd211 */ /* 0x0c0fe800078808ff */
[-C--:B----4-:R-:W-:Y:S02]  /*7fa0*/  @!P5 LEA.HI.X R13, R18, R5.reuse, R19, 0x1, P4 ;  /* 0x00000005120dd211 */ /* 0x090fe400020f0c13 */
[C---:B---3--:R-:W-:Y:S11]  /*7fb0*/  ISETP.GE.AND P4, PT, R16.reuse, c[0x0][0x1d4], PT ;  /* 0x0000750010007a0c */ /* 0x048ff60003f86270 */
[----:B------:R-:W-:Y:S02]  /*7fc0*/  @!UPT UIADD3 URZ, URZ, URZ, URZ ;  /* 0x0000003f3f3ff290 */ /* 0x000fe4000fffe03f */
[CC--:B-1----:R-:W-:Y:S04]  /*7fd0*/  @!P4 LEA R10, P6, R16.reuse, R4.reuse, 0x1 ;  /* 0x00000004100ac211 */ /* 0x0c2fe800078c08ff */
[-C--:B--2---:R-:W-:Y:S02]  /*7fe0*/  @!P4 LEA.HI.X R11, R16, R5.reuse, R17, 0x1, P6 ;  /* 0x00000005100bc211 */ /* 0x084fe400030f0c11 */
[----:B------:R-:W1:Y:S04]  /*7ff0*/  @!P0 LDS.128 R16, [R14] ;  /* 0x000000000e108984 */ /* 0x000e680000000c00 */
[----:B-1----:R1:W-:Y:S01]  /*8000*/  @!P0 ST.E.128 [R8.64], R16 ;  /* 0x0000001008008985 */ /* 0x0023e2000c101d08 */
[----:B------:R-:W-:Y:S11]  /*8010*/  ISETP.GE.AND P0, PT, R137, c[0x0][0x1d4], PT ;  /* 0x0000750089007a0c */ /* 0x000ff60003f06270 */
[----:B------:R-:W-:Y:S02]  /*8020*/  @!UPT UIADD3 URZ, URZ, URZ, URZ ;  /* 0x0000003f3f3ff290 */ /* 0x000fe4000fffe03f */
[----:B------:R-:W2:Y:S01]  /*8030*/  @!P0 LDS.128 R16, [R26] ;  /* 0x000000001a108984 */ /* 0x000ea20000000c00 */
[----:B------:R-:W-:Y:S04]  /*8040*/  @!P0 IMAD.SHL.U32 R3, R20, 0x8, RZ ;  /* 0x0000000814038824 */ /* 0x000fe800078e00ff */
[--C-:B-1----:R-:W-:Y:S05]  /*8050*/  @!P0 IMAD.WIDE R8, R3, 0x2, R4.reuse ;  /* 0x0000000203088825 */ /* 0x102fea00078e0204 */
[----:B--2---:R1:W-:Y:S01]  /*8060*/  @!P0 ST.E.128 [R8.64], R16 ;  /* 0x0000001008008985 */ /* 0x0043e2000c101d08 */
[----:B------:R-:W-:Y:S11]  /*8070*/  ISETP.GE.AND P0, PT, R136, c[0x0][0x1d4], PT ;  /* 0x0000750088007a0c */ /* 0x000ff60003f06270 */
[----:B------:R-:W-:Y:S02]  /*8080*/  @!UPT UIADD3 URZ, URZ, URZ, URZ ;  /* 0x0000003f3f3ff290 */ /* 0x000fe4000fffe03f */
[----:B------:R-:W2:Y:S01]  /*8090*/  @!P0 LDS.128 R20, [R14+0xc00] ;  /* 0x000c00000e148984 */ /* 0x000ea20000000c00 */
[----:B------:R-:W-:Y:S04]  /*80a0*/  @!P0 IMAD.SHL.U32 R3, R28, 0x8, RZ ;  /* 0x000000081c038824 */ /* 0x000fe800078e00ff */
[----:B-1----:R-:W-:Y:S05]  /*80b0*/  @!P0 IMAD.WIDE R8, R3, 0x2, R4 ;  /* 0x0000000203088825 */ /* 0x002fea00078e0204 */
[----:B--2---:R-:W-:Y:S01]  /*80c0*/  @!P0 ST.E.128 [R8.64], R20 ;  /* 0x0000001408008985 */ /* 0x004fe2000c101d08 */
        /* <DEDUP_REMOVED lines=9> */
.L_x_908:
[----:B------:R-:W-:Y:S05]  /*8160*/  BSYNC B0 ;  /* 0x0000000000007941 */ /* 0x000fea0003800000 */
.L_x_907:
        /* <DEDUP_REMOVED lines=43> */
.L_x_910:
[----:B------:R-:W-:Y:S05]  /*8420*/  BSYNC B0 ;  /* 0x0000000000007941 */ /* 0x000fea0003800000 */
.L_x_909:
[----:B------:R-:W0:Y:S01]  /*8430*/  LDGDEPBAR ;  /* 0x00000000000079af */ /* 0x000e220000000000 */
[----:B------:R-:W-:Y:S01]  /*8440*/  IADD3 R31, R31, -0x1, RZ ;  /* 0xffffffff1f1f7810 */ /* 0x000fe20007ffe0ff */
[----:B------:R-:W-:-:S05]  /*8450*/  @P5 BRA `(.L_x_911) ;  /* 0xffffb62000005947 */ /* 0x000fca000383ffff */
[----:B------:R-:W-:Y:S01]  /*8460*/  WARPSYNC 0xffffffff ;  /* 0xffffffff00007948 */ /* 0x000fe20003800000 */
[----:B------:R-:W-:Y:S06]  /*8470*/  BAR.SYNC.DEFER_BLOCKING 0x0 ;  /* 0x0000000000007b1d */ /* 0x000fec0000010000 */
.L_x_884:
[----:B----4-:R-:W4:Y:S01]  /*8480*/  LDL R14, [R1+0x54] ;  /* 0x00005400010e7983 */ /* 0x010f220000100800 */
[----:B------:R-:W-:-:S05]  /*8490*/  IMAD.MOV.U32 R0, RZ, RZ, c[0x0][0x2c4] ;  /* 0x0000b100ff007624 */ /* 0x000fca00078e00ff */
[----:B------:R-:W-:Y:S01]  /*84a0*/  ISETP.NE.AND P3, PT, R0, 0x1, PT ;  /* 0x000000010000780c */ /* 0x000fe20003f65270 */
[----:B-12---:R-:W-:-:S05]  /*84b0*/  IMAD.MOV.U32 R4, RZ, RZ, c[0x0][0x32c] ;  /* 0x0000cb00ff047624 */ /* 0x006fca00078e00ff */
[----:B------:R-:W-:Y:S02]  /*84c0*/  ISETP.GE.AND P1, PT, R4, 0x1, PT ;  /* 0x000000010400780c */ /* 0x000fe40003f26270 */
[----:B------:R-:W-:Y:S02]  /*84d0*/  IADD3 R2, R249, 0x1, -R248 ;  /* 0x00000001f9027810 */ /* 0x000fe40007ffe8f8 */
[----:B----4-:R-:W-:-:S05]  /*84e0*/  IADD3 R0, R14, 0x7f, RZ ;  /* 0x0000007f0e007810 */ /* 0x010fca0007ffe0ff */
[----:B------:R-:W-:-:S05]  /*84f0*/  @P3 IMAD.HI.U32 R3, R0, c[0x0][0x2c8], RZ ;  /* 0x0000b20000033a27 */ /* 0x000fca00078e00ff */
[----:B------:R-:W-:-:S05]  /*8500*/  @P3 SHF.R.U32.HI R0, RZ, c[0x0][0x2cc], R3 ;  /* 0x0000b300ff003a19 */ /* 0x000fca0000011603 */
[----:B------:R-:W-:-:S05]  /*8510*/  IMAD.IADD R0, R2, 0x1, R0 ;  /* 0x0000000102007824 */ /* 0x000fca00078e0200 */
[----:B------:R-:W-:Y:S01]  /*8520*/  IADD3 R3, R0, c[0x0][0x328], RZ ;  /* 0x0000ca0000037a10 */ /* 0x000fe20007ffe0ff */
[----:B------:R-:W-:Y:S05]  /*8530*/  @!P1 BRA `(.L_x_912) ;  /* 0x0000011000009947 */ /* 0x000fea0003800000 */
[C---:B------:R-:W-:Y:S01]  /*8540*/  ISETP.GT.AND P0, PT, R0.reuse, RZ, PT ;  /* 0x000000ff0000720c */ /* 0x040fe20003f04270 */
[----:B------:R-:W-:Y:S01]  /*8550*/  BSSY B0, `(.L_x_913) ;  /* 0x000000d000007945 */ /* 0x000fe20003800000 */
[----:B------:R-:W-:Y:S01]  /*8560*/  IADD3 R2, R0, -0x1, RZ ;  /* 0xffffffff00027810 */ /* 0x000fe20007ffe0ff */
[----:B------:R-:W-:-:S10]  /*8570*/  IMAD.MOV.U32 R4, RZ, RZ, c[0x0][0x32c] ;  /* 0x0000cb00ff047624 */ /* 0x000fd400078e00ff */
[----:B------:R-:W-:Y:S05]  /*8580*/  @P0 BRA `(.L_x_914) ;  /* 0x0000006000000947 */ /* 0x000fea0003800000 */
[----:B------:R-:W-:Y:S01]  /*8590*/  ISETP.NE.AND P0, PT, R4, 0x1, PT ;  /* 0x000000010400780c */ /* 0x000fe20003f05270 */
[----:B------:R-:W-:-:S12]  /*85a0*/  IMAD.MOV R0, RZ, RZ, -R0 ;  /* 0x000000ffff007224 */ /* 0x000fd800078e0a00 */
[----:B------:R-:W-:-:S05]  /*85b0*/  @P0 IMAD.HI.U32 R2, R0, c[0x0][0x330], RZ ;  /* 0x0000cc0000020a27 */ /* 0x000fca00078e00ff */
[----:B------:R-:W-:-:S04]  /*85c0*/  @P0 SHF.R.U32.HI R0, RZ, c[0x0][0x334], R2 ;  /* 0x0000cd00ff000a19 */ /* 0x000fc80000011602 */
[----:B------:R-:W-:Y:S01]  /*85d0*/  LOP3.LUT R2, RZ, R0, RZ, 0x33, !PT ;  /* 0x00000000ff027212 */ /* 0x000fe200078e33ff */
[----:B------:R-:W-:Y:S05]  /*85e0*/  BRA `(.L_x_915) ;  /* 0x0000003000007947 */ /* 0x000fea0003800000 */
.L_x_914:
[----:B------:R-:W-:-:S13]  /*85f0*/  ISETP.NE.AND P0, PT, R4, 0x1, PT ;  /* 0x000000010400780c */ /* 0x000fda0003f05270 */
[----:B------:R-:W-:-:S05]  /*8600*/  @P0 IMAD.HI.U32 R0, R2, c[0x0][0x330], RZ ;  /* 0x0000cc0002000a27 */ /* 0x000fca00078e00ff */
[----:B------:R-:W-:Y:S02]  /*8610*/  @P0 SHF.R.U32.HI R2, RZ, c[0x0][0x334], R0 ;  /* 0x0000cd00ff020a19 */ /* 0x000fe40000011600 */
.L_x_915:
[----:B------:R-:W-:Y:S05]  /*8620*/  BSYNC B0 ;  /* 0x0000000000007941 */ /* 0x000fea0003800000 */
.L_x_913:
[----:B------:R-:W-:-:S05]  /*8630*/  IMAD R2, R2, R4, c[0x0][0x32c] ;  /* 0x0000cb0002027624 */ /* 0x000fca00078e0204 */
[----:B------:R-:W-:-:S04]  /*8640*/  IMNMX R3, R3, R2, PT ;  /* 0x0000000203037217 */ /* 0x000fc80003800200 */
.L_x_912:
[----:B------:R-:W-:Y:S01]  /*8650*/  IADD3 R3, R3, 0x2f, RZ ;  /* 0x0000002f03037810 */ /* 0x000fe20007ffe0ff */
[----:B------:R-:W-:-:S04]  /*8660*/  @P3 IMAD.HI.U32 R2, R14, c[0x0][0x2c8], RZ ;  /* 0x0000b2000e023a27 */ /* 0x000fc800078e00ff */
[----:B------:R-:W-:-:S04]  /*8670*/  IMAD.HI R3, R3, 0x2aaaaaab, RZ ;  /* 0x2aaaaaab03037827 */ /* 0x000fc800078e02ff */
[----:B------:R-:W-:Y:S01]  /*8680*/  IMAD.MOV.U32 R0, RZ, RZ, R14 ;  /* 0x000000ffff007224 */ /* 0x000fe200078e000e */
[----:B------:R-:W-:Y:S02]  /*8690*/  @P3 SHF.R.U32.HI R0, RZ, c[0x0][0x2cc], R2 ;  /* 0x0000b300ff003a19 */ /* 0x000fe40000011602 */
        /* <DEDUP_REMOVED lines=16> */
.L_x_918:
[----:B------:R-:W-:-:S04]  /*87a0*/  MOV R3, c[0x0][0x32c] ;  /* 0x0000cb0000037a02 */ /* 0x000fc80000000f00 */
[----:B------:R-:W-:-:S13]  /*87b0*/  ISETP.NE.AND P0, PT, R3, 0x1, PT ;  /* 0x000000010300780c */ /* 0x000fda0003f05270 */
[----:B------:R-:W-:-:S05]  /*87c0*/  @P0 IMAD.HI.U32 R3, R0, c[0x0][0x330], RZ ;  /* 0x0000cc0000030a27 */ /* 0x000fca00078e00ff */
[----:B------:R-:W-:Y:S02]  /*87d0*/  @P0 SHF.R.U32.HI R0, RZ, c[0x0][0x334], R3 ;  /* 0x0000cd00ff000a19 */ /* 0x000fe40000011603 */
.L_x_919:
[----:B------:R-:W-:Y:S05]  /*87e0*/  BSYNC B0 ;  /* 0x0000000000007941 */ /* 0x000fea0003800000 */
.L_x_917:
[----:B------:R-:W-:-:S05]  /*87f0*/  IMAD R0, R0, c[0x0][0x32c], RZ ;  /* 0x0000cb0000007a24 */ /* 0x000fca00078e02ff */
[----:B------:R-:W-:-:S05]  /*8800*/  IMNMX R2, R2, R0, !PT ;  /* 0x0000000002027217 */ /* 0x000fca0007800200 */
.L_x_916:
[----:B------:R-:W-:Y:S01]  /*8810*/  IMAD.HI R2, R2, 0x2aaaaaab, RZ ;  /* 0x2aaaaaab02027827 */ /* 0x000fe200078e02ff */
[----:B------:R-:W-:Y:S04]  /*8820*/  BSSY B0, `(.L_x_920) ;  /* 0x0000024000007945 */ /* 0x000fe80003800000 */
[----:B------:R-:W-:-:S04]  /*8830*/  SHF.R.U32.HI R0, RZ, 0x1f, R2 ;  /* 0x0000001fff007819 */ /* 0x000fc80000011602 */
[----:B------:R-:W-:Y:S01]  /*8840*/  LEA.HI.SX32 R2, R2, R0, 0x1d ;  /* 0x0000000002027211 */ /* 0x000fe200078feaff */
[----:B------:R-:W-:-:S03]  /*8850*/  IMAD.MOV.U32 R0, RZ, RZ, RZ ;  /* 0x000000ffff007224 */ /* 0x000fc600078e00ff */
[----:B------:R-:W-:-:S04]  /*8860*/  IMNMX R6, RZ, R2, !PT ;  /* 0x00000002ff067217 */ /* 0x000fc80007800200 */
[----:B------:R-:W-:-:S13]  /*8870*/  ISETP.GT.AND P0, PT, R8, R6, PT ;  /* 0x000000060800720c */ /* 0x000fda0003f04270 */
[----:B------:R-:W-:Y:S05]  /*8880*/  @!P0 BRA `(.L_x_921) ;  /* 0x000001d000008947 */ /* 0x000fea0003800000 */
[----:B------:R-:W-:Y:S02]  /*8890*/  IABS R2, R125 ;  /* 0x0000007d00027213 */ /* 0x000fe40000000000 */
[----:B------:R-:W-:Y:S02]  /*88a0*/  IADD3 R3, R125, -0x1, R8 ;  /* 0xffffffff7d037810 */ /* 0x000fe40007ffe008 */
[----:B------:R-:W1:Y:S03]  /*88b0*/  I2F.RP R0, R2 ;  /* 0x0000000200007306 */ /* 0x000e660000209400 */
[----:B------:R-:W-:-:S05]  /*88c0*/  IMAD.IADD R9, R3, 0x1, -R6 ;  /* 0x0000000103097824 */ /* 0x000fca00078e0a06 */
[----:B------:R-:W-:Y:S01]  /*88d0*/  IABS R11, R9 ;  /* 0x00000009000b7213 */ /* 0x000fe20000000000 */
[----:B-1----:R-:W1:Y:S02]  /*88e0*/  MUFU.RCP R0, R0 ;  /* 0x0000000000007308 */ /* 0x002e640000001000 */
[----:B-1----:R-:W-:-:S06]  /*88f0*/  IADD3 R0, R0, 0xffffffe, RZ ;  /* 0x0ffffffe00007810 */ /* 0x002fcc0007ffe0ff */
[----:B---3--:R-:W1:Y:S02]  /*8900*/  F2I.FTZ.U32.TRUNC.NTZ R5, R0 ;  /* 0x0000000000057305 */ /* 0x008e64000021f000 */
        /* <DEDUP_REMOVED lines=21> */
.L_x_921:
[----:B------:R-:W-:Y:S05]  /*8a60*/  BSYNC B0 ;  /* 0x0000000000007941 */ /* 0x000fea0003800000 */
.L_x_920:
[----:B------:R-:W2:Y:S01]  /*8a70*/  LDL R2, [R1+0xa4] ;  /* 0x0000a40001027983 */ /* 0x000ea20000100800 */
        /* <DEDUP_REMOVED lines=50> */
[----:B--2---:R-:W-:-:S04]  /*8da0*/  IMAD R3, R2, R0, R6 ;  /* 0x0000000002037224 */ /* 0x004fc800078e0206 */
[--C-:B------:R-:W-:Y:S01]  /*8db0*/  IMAD.IADD R2, R3, 0x1, R0.reuse ;  /* 0x0000000103027824 */ /* 0x100fe200078e0200 */
[----:B------:R1:W-:Y:S01]  /*8dc0*/  STL [R1+0x1c], R3 ;  /* 0x00001c0301007387 */ /* 0x0003e20000100800 */
[----:B------:R-:W-:-:S03]  /*8dd0*/  PRMT R0, RZ, 0x7610, R0 ;  /* 0x00007610ff007816 */ /* 0x000fc60000000000 */
[----:B------:R-:W-:-:S04]  /*8de0*/  IMNMX R212, R8, R2, PT ;  /* 0x0000000208d47217 */ /* 0x000fc80003800200 */
[----:B------:R-:W-:-:S13]  /*8df0*/  ISETP.GT.AND P0, PT, R212, R3, PT ;  /* 0x00000003d400720c */ /* 0x000fda0003f04270 */
[----:B------:R-:W-:Y:S05]  /*8e00*/  @!P0 BRA `(.L_x_922) ;  /* 0x00017a0000008947 */ /* 0x000fea0003800000 */
[----:B------:R-:W2:Y:S04]  /*8e10*/  LDL R9, [R1+0x8c] ;  /* 0x00008c0001097983 */ /* 0x000ea80000100800 */
[----:B------:R-:W4:Y:S04]  /*8e20*/  LDL R4, [R1+0x24] ;  /* 0x0000240001047983 */ /* 0x000f280000100800 */
[----:B---3--:R-:W3:Y:S01]  /*8e30*/  LDL R5, [R1+0x88] ;  /* 0x0000880001057983 */ /* 0x008ee20000100800 */
[----:B------:R-:W-:-:S03]  /*8e40*/  ISETP.NE.U32.AND P0, PT, RZ, c[0x0][0x340], PT ;  /* 0x0000d000ff007a0c */ /* 0x000fc60003f05070 */
[----:B------:R-:W3:Y:S01]  /*8e50*/  LDL R10, [R1] ;  /* 0x00000000010a7983 */ /* 0x000ee20000100800 */
[----:B------:R-:W-:-:S03]  /*8e60*/  ISETP.NE.AND.EX P1, PT, RZ, c[0x0][0x344], PT, P0 ;  /* 0x0000d100ff007a0c */ /* 0x000fc60003f25300 */
[----:B------:R-:W3:Y:S10]  /*8e70*/  LDL R11, [R1+0x4] ;  /* 0x00000400010b7983 */ /* 0x000ef40000100800 */
[----:B------:R-:W-:Y:S01]  /*8e80*/  @P1 IMAD.MOV.U32 R2, RZ, RZ, 0x4 ;  /* 0x00000004ff021424 */ /* 0x000fe200078e00ff */
[----:B------:R-:W-:-:S05]  /*8e90*/  SHF.R.S32.HI R0, RZ, 0x1f, R127 ;  /* 0x0000001fff007819 */ /* 0x000fca000001147f */
[----:B------:R-:W-:Y:S01]  /*8ea0*/  IMAD R0, R0, c[0x0][0x178], RZ ;  /* 0x00005e0000007a24 */ /* 0x000fe200078e02ff */
[----:B------:R-:W-:-:S03]  /*8eb0*/  ISETP.NE.U32.AND P0, PT, RZ, c[0x0][0x348], PT ;  /* 0x0000d200ff007a0c */ /* 0x000fc60003f05070 */
[----:B------:R-:W-:Y:S01]  /*8ec0*/  IMAD R0, R127, c[0x0][0x17c], R0 ;  /* 0x00005f007f007a24 */ /* 0x000fe200078e0200 */
[----:B------:R-:W-:Y:S01]  /*8ed0*/  ISETP.NE.AND.EX P0, PT, RZ, c[0x0][0x34c], PT, P0 ;  /* 0x0000d300ff007a0c */ /* 0x000fe20003f05300 */
[----:B-12---:R-:W-:-:S05]  /*8ee0*/  @P1 IMAD.WIDE R2, R9, R2, c[0x0][0x340] ;  /* 0x0000d00009021625 */ /* 0x006fca00078e0202 */
[----:B------:R1:W5:Y:S01]  /*8ef0*/  @P1 LDG.E R13, [R2.64] ;  /* 0x00000008020d1981 */ /* 0x000362000c1e1900 */
[----:B----4-:R-:W-:Y:S02]  /*8f00*/  IADD3 R4, R4, R14, RZ ;  /* 0x0000000e04047210 */ /* 0x010fe40007ffe0ff */
[----:B---3--:R-:W-:Y:S01]  /*8f10*/  LOP3.LUT R88, R5, 0xffff, RZ, 0xc0, !PT ;  /* 0x0000ffff05587812 */ /* 0x008fe200078ec0ff */
[----:B------:R-:W2:Y:S02]  /*8f20*/  S2R R15, SR_TID.X ;  /* 0x00000000000f7919 */ /* 0x000ea40000002100 */
[----:B------:R-:W-:Y:S01]  /*8f30*/  @P3 IMAD.HI.U32 R8, R4, c[0x0][0x2c8], RZ ;  /* 0x0000b20004083a27 */ /* 0x000fe200078e00ff */
[----:B------:R-:W-:-:S03]  /*8f40*/  SEL R5, R9, RZ, !P0 ;  /* 0x000000ff09057207 */ /* 0x000fc60004000000 */
[----:B-1----:R-:W-:-:S04]  /*8f50*/  IMAD.WIDE.U32 R2, R127, c[0x0][0x178], RZ ;  /* 0x00005e007f027a25 */ /* 0x002fc800078e00ff */
[----:B------:R-:W-:Y:S01]  /*8f60*/  IMAD.IADD R3, R3, 0x1, R0 ;  /* 0x0000000103037824 */ /* 0x000fe200078e0200 */
[----:B------:R-:W-:-:S03]  /*8f70*/  SHF.R.S32.HI R0, RZ, 0x1f, R9 ;  /* 0x0000001fff007819 */ /* 0x000fc60000011409 */
[----:B------:R-:W-:Y:S01]  /*8f80*/  IMAD.WIDE.U32 R2, R88, c[0x0][0x1b8], R2 ;  /* 0x00006e0058027a25 */ /* 0x000fe200078e0002 */
[----:B------:R-:W-:-:S03]  /*8f90*/  SEL R6, R0, RZ, !P0 ;  /* 0x000000ff00067207 */ /* 0x000fc60004000000 */
[----:B------:R-:W-:Y:S01]  /*8fa0*/  IMAD.MOV.U32 R0, RZ, RZ, R4 ;  /* 0x000000ffff007224 */ /* 0x000fe200078e0004 */
[----:B------:R-:W-:Y:S01]  /*8fb0*/  @P3 SHF.R.U32.HI R0, RZ, c[0x0][0x2cc], R8 ;  /* 0x0000b300ff003a19 */ /* 0x000fe20000011608 */
[----:B------:R-:W-:Y:S02]  /*8fc0*/  IMAD R3, R88, c[0x0][0x1bc], R3 ;  /* 0x00006f0058037a24 */ /* 0x000fe400078e0203 */
[----:B------:R-:W-:Y:S01]  /*8fd0*/  IMAD R6, R6, c[0x0][0x1c0], RZ ;  /* 0x0000700006067a24 */ /* 0x000fe200078e02ff */
[----:B------:R-:W-:Y:S01]  /*8fe0*/  SHF.R.S32.HI R8, RZ, 0x1f, R0 ;  /* 0x0000001fff087819 */ /* 0x000fe20000011400 */
[----:B------:R-:W-:-:S04]  /*8ff0*/  IMAD.WIDE.U32 R2, R5, c[0x0][0x1c0], R2 ;  /* 0x0000700005027a25 */ /* 0x000fc800078e0002 */
[----:B------:R-:W-:Y:S02]  /*9000*/  IMAD R6, R5, c[0x0][0x1c4], R6 ;  /* 0x0000710005067a24 */ /* 0x000fe400078e0206 */
[----:B------:R-:W-:-:S04]  /*9010*/  IMAD.MOV R5, RZ, RZ, -R0 ;  /* 0x000000ffff057224 */ /* 0x000fc800078e0a00 */
[----:B------:R-:W-:Y:S01]  /*9020*/  IMAD R4, R5, c[0x0][0x2c4], R4 ;  /* 0x0000b10005047a24 */ /* 0x000fe200078e0204 */
[----:B------:R-:W-:Y:S01]  /*9030*/  IADD3 R3, R3, R6, RZ ;  /* 0x0000000603037210 */ /* 0x000fe20007ffe0ff */
[----:B------:R-:W-:-:S04]  /*9040*/  IMAD R5, R8, c[0x0][0x1b0], RZ ;  /* 0x00006c0008057a24 */ /* 0x000fc800078e02ff */
[C---:B------:R-:W-:Y:S01]  /*9050*/  IMAD R6, R0.reuse, c[0x0][0x1b4], R5 ;  /* 0x00006d0000067a24 */ /* 0x040fe200078e0205 */
[----:B------:R-:W-:Y:S01]  /*9060*/  SHF.R.S32.HI R5, RZ, 0x1f, R4 ;  /* 0x0000001fff057819 */ /* 0x000fe20000011404 */
[----:B------:R-:W-:Y:S01]  /*9070*/  IMAD.WIDE.U32 R2, R0, c[0x0][0x1b0], R2 ;  /* 0x00006c0000027a25 */ /* 0x000fe200078e0002 */
[----:B------:R-:W-:Y:S02]  /*9080*/  ISETP.GE.AND P3, PT, R10, c[0x0][0x198], PT ;  /* 0x000066000a007a0c */ /* 0x000fe40003f66270 */
[----:B--2---:R-:W-:Y:S01]  /*9090*/  SHF.R.S32.HI R10, RZ, 0x1f, R15 ;  /* 0x0000001fff0a7819 */ /* 0x004fe2000001140f */
[----:B------:R-:W-:Y:S02]  /*90a0*/  IMAD R0, R5, c[0x0][0x1a8], RZ ;  /* 0x00006a0005007a24 */ /* 0x000fe400078e02ff */
[----:B------:R-:W-:Y:S01]  /*90b0*/  IMAD.IADD R3, R3, 0x1, R6 ;  /* 0x0000000103037824 */ /* 0x000fe200078e0206 */
[----:B------:R-:W-:Y:S01]  /*90c0*/  LEA.HI R10, R10, R15, RZ, 0x2 ;  /* 0x0000000f0a0a7211 */ /* 0x000fe200078f10ff */
[----:B------:R-:W-:-:S02]  /*90d0*/  IMAD R0, R4, c[0x0][0x1ac], R0 ;  /* 0x00006b0004007a24 */ /* 0x000fc400078e0200 */
[----:B------:R-:W-:Y:S01]  /*90e0*/  IMAD.WIDE.U32 R2, R4, c[0x0][0x1a8], R2 ;  /* 0x00006a0004027a25 */ /* 0x000fe200078e0002 */
[----:B------:R-:W-:-:S04]  /*90f0*/  SHF.R.S32.HI R10, RZ, 0x2, R10 ;  /* 0x00000002ff0a7819 */ /* 0x000fc8000001140a */
[----:B------:R-:W-:Y:S02]  /*9100*/  IADD3 R0, R3, R0, RZ ;  /* 0x0000000003007210 */ /* 0x000fe40007ffe0ff */
[----:B------:R-:W-:Y:S01]  /*9110*/  LEA R12, P0, R2, c[0x0][0x160], 0x1 ;  /* 0x00005800020c7a11 */ /* 0x000fe200078008ff */
[----:B------:R-:W-:Y:S01]  /*9120*/  IMAD.IADD R5, R10, 0x1, R14 ;  /* 0x000000010a057824 */ /* 0x000fe200078e020e */
[----:B------:R-:W-:Y:S02]  /*9130*/  ISETP.GE.AND P4, PT, R250, c[0x0][0x198], PT ;  /* 0x00006600fa007a0c */ /* 0x000fe40003f86270 */
[----:B------:R-:W-:Y:S02]  /*9140*/  ISETP.GE.AND P2, PT, R11, c[0x0][0x198], PT ;  /* 0x000066000b007a0c */ /* 0x000fe40003f46270 */
[----:B------:R-:W-:Y:S02]  /*9150*/  LEA.HI.X R6, R2, c[0x0][0x164], R0, 0x1, P0 ;  /* 0x0000590002067a11 */ /* 0x000fe400000f0c00 */
[----:B------:R-:W-:-:S02]  /*9160*/  IADD3 R125, R212, -0x1, RZ ;  /* 0xffffffffd47d7810 */ /* 0x000fc40007ffe0ff */
[----:B------:R-:W-:Y:S01]  /*9170*/  @!P1 MOV R13, R9 ;  /* 0x00000009000d9202 */ /* 0x000fe20000000f00 */
[----:B------:R-:W-:Y:S05]  /*9180*/  BRA.DIV ~URZ, `(.L_x_923) ;  /* 0x0001c9927f007947 */ /* 0x000fea000b800000 */
[----:B------:R1:W2:Y:S02]  /*9190*/  SHFL.IDX PT, R4, R6, RZ, 0x1c1f ;  /* 0x001c1fff06047589 */ /* 0x0002a400000e0000 */
.L_x_1174:
[----:B------:R-:W-:Y:S05]  /*91a0*/  BRA.DIV ~URZ, `(.L_x_924) ;  /* 0x0001c9e27f007947 */ /* 0x000fea000b800000 */
[----:B------:R3:W4:Y:S02]  /*91b0*/  SHFL.IDX PT, R0, R12, RZ, 0x1c1f ;  /* 0x001c1fff0c007589 */ /* 0x00072400000e0000 */
.L_x_1175:
[----:B------:R-:W-:Y:S01]  /*91c0*/  IMAD R34, R248, c[0x0][0x2c4], RZ ;  /* 0x0000b100f8227a24 */ /* 0x000fe200078e02ff */
[----:B------:R-:W-:Y:S04]  /*91d0*/  BSSY B0, `(.L_x_925) ;  /* 0x0000015000007945 */ /* 0x000fe80003800000 */
[----:B------:R-:W-:-:S13]  /*91e0*/  ISETP.GE.AND P0, PT, R5, R34, PT ;  /* 0x000000220500720c */ /* 0x000fda0003f06270 */
[----:B------:R-:W-:Y:S05]  /*91f0*/  @P0 BRA `(.L_x_926) ;  /* 0x0000012000000947 */ /* 0x000fea0003800000 */
[----:B---3--:R-:W3:Y:S04]  /*9200*/  LDL R17, [R1] ;  /* 0x0000000001117983 */ /* 0x008ee80000100800 */
[----:B----4-:R-:W4:Y:S04]  /*9210*/  LDL R15, [R1+0x4] ;  /* 0x00000400010f7983 */ /* 0x010f280000100800 */
[----:B--2---:R-:W2:Y:S04]  /*9220*/  LDL R14, [R1+0x38] ;  /* 0x00003800010e7983 */ /* 0x004ea80000100800 */
[----:B------:R-:W2:Y:S04]  /*9230*/  LDL R18, [R1+0x90] ;  /* 0x0000900001127983 */ /* 0x000ea80000100800 */
[----:B------:R-:W2:Y:S01]  /*9240*/  LDL R16, [R1+0x7c] ;  /* 0x00007c0001107983 */ /* 0x000ea20000100800 */
[----:B------:R-:W-:-:S04]  /*9250*/  LEA R10, P0, R250, R0, 0x1 ;  /* 0x00000000fa0a7211 */ /* 0x000fc800078008ff */
[----:B------:R-:W-:Y:S02]  /*9260*/  LEA.HI.X R11, R250, R4, R251, 0x1, P0 ;  /* 0x00000004fa0b7211 */ /* 0x000fe400000f0cfb */
[-C--:B---3--:R-:W-:Y:S02]  /*9270*/  LEA R8, P1, R17, R0.reuse, 0x1 ;  /* 0x0000000011087211 */ /* 0x088fe400078208ff */
[----:B----4-:R-:W-:Y:S01]  /*9280*/  LEA R2, P0, R15, R0, 0x1 ;  /* 0x000000000f027211 */ /* 0x010fe200078008ff */
[----:B--2---:R-:W-:Y:S01]  /*9290*/  IMAD.SHL.U32 R0, R14, 0x2, RZ ;  /* 0x000000020e007824 */ /* 0x004fe200078e00ff */
[----:B------:R-:W-:-:S04]  /*92a0*/  LEA.HI.X R9, R17, R4, R18, 0x1, P1 ;  /* 0x0000000411097211 */ /* 0x000fc800008f0c12 */
[----:B------:R-:W-:Y:S01]  /*92b0*/  @!PT LDS RZ, [RZ] ;  /* 0x00000000fffff984 */ /* 0x000fe20000000800 */
[----:B------:R-:W-:Y:S01]  /*92c0*/  @!PT LDS RZ, [RZ] ;  /* 0x00000000fffff984 */ /* 0x000fe20000000800 */
[----:B------:R-:W-:Y:S01]  /*92d0*/  @!PT LDS RZ, [RZ] ;  /* 0x00000000fffff984 */ /* 0x000fe20000000800 */
[----:B------:R2:W-:Y:S01]  /*92e0*/  LDGSTS.E.BYPASS.LTC128B.128 [R0+0x6080], [R10.64], !P4 ;  /* 0x060800000a007fae */ /* 0x0005e2000e101d48 */
[----:B------:R-:W-:-:S03]  /*92f0*/  LEA.HI.X R3, R15, R4, R16, 0x1, P0 ;  /* 0x000000040f037211 */ /* 0x000fc600000f0c10 */
[----:B------:R2:W-:Y:S04]  /*9300*/  LDGSTS.E.BYPASS.LTC128B.128 [R0+0x8080], [R8.64], !P3 ;  /* 0x0808000008007fae */ /* 0x0005e8000d901d48 */
[----:B------:R2:W-:Y:S02]  /*9310*/  LDGSTS.E.BYPASS.LTC128B.128 [R0+0xa080], [R2.64], !P2 ;  /* 0x0a08000002007fae */ /* 0x0005e4000d101d48 */
.L_x_926:
[----:B------:R-:W-:Y:S05]  /*9320*/  BSYNC B0 ;  /* 0x0000000000007941 */ /* 0x000fea0003800000 */
.L_x_925:
[----:B------:R-:W-:Y:S05]  /*9330*/  BRA.DIV ~URZ, `(.L_x_927) ;  /* 0x0001c8c27f007947 */ /* 0x000fea000b800000 */
[----:B--2---:R2:W1:Y:S04]  /*9340*/  SHFL.IDX PT, R4, R6, 0x1, 0x1c1f ;  /* 0x003c1f0006047f89 */ /* 0x00446800000e0000 */
[----:B----4-:R2:W4:Y:S02]  /*9350*/  SHFL.IDX PT, R0, R12, 0x1, 0x1c1f ;  /* 0x003c1f000c007f89 */ /* 0x01052400000e0000 */
.L_x_1176:
[----:B------:R-:W-:Y:S01]  /*9360*/  IADD3 R2, R5, 0x20, RZ ;  /* 0x0000002005027810 */ /* 0x000fe20007ffe0ff */
[----:B------:R-:W-:Y:S03]  /*9370*/  BSSY B0, `(.L_x_928) ;  /* 0x0000015000007945 */ /* 0x000fe60003800000 */
[----:B------:R-:W-:-:S13]  /*9380*/  ISETP.GE.AND P0, PT, R2, R34, PT ;  /* 0x000000220200720c */ /* 0x000fda0003f06270 */
[----:B------:R-:W-:Y:S05]  /*9390*/  @P0 BRA `(.L_x_929) ;  /* 0x0000012000000947 */ /* 0x000fea0003800000 */
[----:B--2---:R-:W2:Y:S04]  /*93a0*/  LDL R17, [R1] ;  /* 0x0000000001117983 */ /* 0x004ea80000100800 */
[----:B---3--:R-:W3:Y:S04]  /*93b0*/  LDL R15, [R1+0x4] ;  /* 0x00000400010f7983 */ /* 0x008ee80000100800 */
[----:B----4-:R-:W4:Y:S04]  /*93c0*/  LDL R14, [R1+0x38] ;  /* 0x00003800010e7983 */ /* 0x010f280000100800 */
[----:B------:R-:W4:Y:S04]  /*93d0*/  LDL R18, [R1+0x90] ;  /* 0x0000900001127983 */ /* 0x000f280000100800 */
[----:B------:R-:W4:Y:S01]  /*93e0*/  LDL R16, [R1+0x7c] ;  /* 0x00007c0001107983 */ /* 0x000f220000100800 */
[----:B------:R-:W-:-:S04]  /*93f0*/  LEA R10, P0, R250, R0, 0x1 ;  /* 0x00000000fa0a7211 */ /* 0x000fc800078008ff */
[----:B-1----:R-:W-:Y:S02]  /*9400*/  LEA.HI.X R11, R250, R4, R251, 0x1, P0 ;  /* 0x00000004fa0b7211 */ /* 0x002fe400000f0cfb */
[-C--:B--2---:R-:W-:Y:S02]  /*9410*/  LEA R8, P1, R17, R0.reuse, 0x1 ;  /* 0x0000000011087211 */ /* 0x084fe400078208ff */
[----:B---3--:R-:W-:Y:S01]  /*9420*/  LEA R2, P0, R15, R0, 0x1 ;  /* 0x000000000f027211 */ /* 0x008fe200078008ff */
[----:B----4-:R-:W-:Y:S01]  /*9430*/  IMAD.SHL.U32 R0, R14, 0x2, RZ ;  /* 0x000000020e007824 */ /* 0x010fe200078e00ff */
        /* <DEDUP_REMOVED lines=8> */
.L_x_929:
[----:B------:R-:W-:Y:S05]  /*94c0*/  BSYNC B0 ;  /* 0x0000000000007941 */ /* 0x000fea0003800000 */
.L_x_928:
[----:B------:R-:W-:Y:S05]  /*94d0*/  BRA.DIV ~URZ, `(.L_x_930) ;  /* 0x0001c7f27f007947 */ /* 0x000fea000b800000 */
[----:B-1----:R1:W2:Y:S02]  /*94e0*/  SHFL.IDX PT, R4, R6, 0x2, 0x1c1f ;  /* 0x005c1f0006047f89 */ /* 0x0022a400000e0000 */
.L_x_1177:
[----:B------:R-:W-:Y:S05]  /*94f0*/  BRA.DIV ~URZ, `(.L_x_931) ;  /* 0x0001c8427f007947 */ /* 0x000fea000b800000 */
[----:B----4-:R4:W1:Y:S02]  /*9500*/  SHFL.IDX PT, R0, R12, 0x2, 0x1c1f ;  /* 0x005c1f000c007f89 */ /* 0x01086400000e0000 */
.L_x_1178:
[----:B------:R-:W-:Y:S01]  /*9510*/  IADD3 R2, R5, 0x40, RZ ;  /* 0x0000004005027810 */ /* 0x000fe20007ffe0ff */
[----:B------:R-:W-:Y:S03]  /*9520*/  BSSY B0, `(.L_x_932) ;  /* 0x0000015000007945 */ /* 0x000fe60003800000 */
[----:B------:R-:W-:-:S13]  /*9530*/  ISETP.GE.AND P0, PT, R2, R34, PT ;  /* 0x000000220200720c */ /* 0x000fda0003f06270 */
[----:B------:R-:W-:Y:S05]  /*9540*/  @P0 BRA `(.L_x_933) ;  /* 0x0000012000000947 */ /* 0x000fea0003800000 */
[----:B---3--:R-:W3:Y:S04]  /*9550*/  LDL R17, [R1] ;  /* 0x0000000001117983 */ /* 0x008ee80000100800 */
[----:B----4-:R-:W4:Y:S04]  /*9560*/  LDL R15, [R1+0x4] ;  /* 0x00000400010f7983 */ /* 0x010f280000100800 */
[----:B--2---:R-:W2:Y:S04]  /*9570*/  LDL R14, [R1+0x38] ;  /* 0x00003800010e7983 */ /* 0x004ea80000100800 */
[----:B------:R-:W2:Y:S04]  /*9580*/  LDL R18, [R1+0x90] ;  /* 0x0000900001127983 */ /* 0x000ea80000100800 */
[----:B------:R-:W2:Y:S01]  /*9590*/  LDL R16, [R1+0x7c] ;  /* 0x00007c0001107983 */ /* 0x000ea20000100800 */
[----:B-1----:R-:W-:-:S04]  /*95a0*/  LEA R10, P0, R250, R0, 0x1 ;  /* 0x00000000fa0a7211 */ /* 0x002fc800078008ff */
        /* <DEDUP_REMOVED lines=12> */
.L_x_933:
[----:B------:R-:W-:Y:S05]  /*9670*/  BSYNC B0 ;  /* 0x0000000000007941 */ /* 0x000fea0003800000 */
.L_x_932:
[----:B------:R-:W-:Y:S05]  /*9680*/  BRA.DIV ~URZ, `(.L_x_934) ;  /* 0x0001c7227f007947 */ /* 0x000fea000b800000 */
[----:B--2---:R2:W3:Y:S04]  /*9690*/  SHFL.IDX PT, R4, R6, 0x3, 0x1c1f ;  /* 0x007c1f0006047f89 */ /* 0x0044e800000e0000 */
[----:B-1----:R2:W1:Y:S02]  /*96a0*/  SHFL.IDX PT, R0, R12, 0x3, 0x1c1f ;  /* 0x007c1f000c007f89 */ /* 0x00246400000e0000 */
.L_x_1179:
[----:B--2---:R-:W2:Y:S04]  /*96b0*/  LDL R101, [R1] ;  /* 0x0000000001657983 */ /* 0x004ea80000100800 */
[----:B----4-:R-:W4:Y:S04]  /*96c0*/  LDL R102, [R1+0x90] ;  /* 0x0000900001667983 */ /* 0x010f280000100800 */
[----:B---3--:R-:W3:Y:S04]  /*96d0*/  LDL R99, [R1+0x4] ;  /* 0x0000040001637983 */ /* 0x008ee80000100800 */
[----:B------:R-:W3:Y:S04]  /*96e0*/  LDL R104, [R1+0x38] ;  /* 0x0000380001687983 */ /* 0x000ee80000100800 */
[----:B------:R-:W3:Y:S01]  /*96f0*/  LDL R100, [R1+0x7c] ;  /* 0x00007c0001647983 */ /* 0x000ee20000100800 */
[----:B------:R-:W-:-:S04]  /*9700*/  IADD3 R2, R5, 0x60, RZ ;  /* 0x0000006005027810 */ /* 0x000fc80007ffe0ff */
[----:B------:R-:W-:-:S13]  /*9710*/  ISETP.GE.AND P0, PT, R2, R34, PT ;  /* 0x000000220200720c */ /* 0x000fda0003f06270 */
[----:B-1----:R-:W-:-:S04]  /*9720*/  @!P0 LEA R10, P1, R250, R0, 0x1 ;  /* 0x00000000fa0a8211 */ /* 0x002fc800078208ff */
[----:B------:R-:W-:Y:S01]  /*9730*/  @!P0 LEA.HI.X R11, R250, R4, R251, 0x1, P1 ;  /* 0x00000004fa0b8211 */ /* 0x000fe200008f0cfb */
[----:B-----5:R-:W-:-:S05]  /*9740*/  IMAD.WIDE.U32 R16, R13, c[0x0][0x2b0], RZ ;  /* 0x0000ac000d107a25 */ /* 0x020fca00078e00ff */
[----:B------:R1:W-:Y:S01]  /*9750*/  STL.64 [R1+0x48], R16 ;  /* 0x0000481001007387 */ /* 0x0003e20000100a00 */
[----:B--2---:R-:W-:-:S04]  /*9760*/  @!P0 LEA R8, P1, R101, R0, 0x1 ;  /* 0x0000000065088211 */ /* 0x004fc800078208ff */
[----:B----4-:R-:W-:Y:S02]  /*9770*/  @!P0 LEA.HI.X R9, R101, R4, R102, 0x1, P1 ;  /* 0x0000000465098211 */ /* 0x010fe400008f0c66 */
[----:B---3--:R-:W-:Y:S01]  /*9780*/  @!P0 LEA R2, P1, R99, R0, 0x1 ;  /* 0x0000000063028211 */ /* 0x008fe200078208ff */
[----:B------:R-:W-:-:S03]  /*9790*/  @!P0 IMAD.SHL.U32 R0, R104, 0x2, RZ ;  /* 0x0000000268008824 */ /* 0x000fc600078e00ff */
[----:B------:R-:W-:Y:S02]  /*97a0*/  @!P0 LEA.HI.X R3, R99, R4, R100, 0x1, P1 ;  /* 0x0000000463038211 */ /* 0x000fe400008f0c64 */
[----:B------:R-:W-:Y:S01]  /*97b0*/  @!PT LDS RZ, [RZ] ;  /* 0x00000000fffff984 */ /* 0x000fe20000000800 */
[----:B------:R-:W-:Y:S01]  /*97c0*/  @!PT LDS RZ, [RZ] ;  /* 0x00000000fffff984 */ /* 0x000fe20000000800 */
[----:B------:R-:W-:Y:S01]  /*97d0*/  @!PT LDS RZ, [RZ] ;  /* 0x00000000fffff984 */ /* 0x000fe20000000800 */
[----:B------:R2:W-:Y:S04]  /*97e0*/  @!P0 LDGSTS.E.BYPASS.LTC128B.128 [R0+0x7880], [R10.64], !P4 ;  /* 0x078800000a008fae */ /* 0x0005e8000e101d48 */
[----:B------:R2:W-:Y:S04]  /*97f0*/  @!P0 LDGSTS.E.BYPASS.LTC128B.128 [R0+0x9880], [R8.64], !P3 ;  /* 0x0988000008008fae */ /* 0x0005e8000d901d48 */
[----:B------:R2:W-:Y:S04]  /*9800*/  @!P0 LDGSTS.E.BYPASS.LTC128B.128 [R0+0xb880], [R2.64], !P2 ;  /* 0x0b88000002008fae */ /* 0x0005e8000d101d48 */
[----:B------:R-:W0:Y:S01]  /*9810*/  LDGDEPBAR ;  /* 0x00000000000079af */ /* 0x000e220000000000 */
[----:B--2---:R-:W-:-:S05]  /*9820*/  SHF.R.S32.HI R0, RZ, 0x1f, R13 ;  /* 0x0000001fff007819 */ /* 0x004fca000001140d */
[----:B------:R-:W-:-:S04]  /*9830*/  IMAD R0, R0, c[0x0][0x2b0], RZ ;  /* 0x0000ac0000007a24 */ /* 0x000fc800078e02ff */
[----:B------:R-:W-:-:S04]  /*9840*/  IMAD R0, R13, c[0x0][0x2b4], R0 ;  /* 0x0000ad000d007a24 */ /* 0x000fc800078e0200 */
[----:B------:R-:W-:-:S05]  /*9850*/  IMAD.IADD R6, R17, 0x1, R0 ;  /* 0x0000000111067824 */ /* 0x000fca00078e0200 */
[----:B------:R1:W-:Y:S01]  /*9860*/  STL [R1+0x50], R6 ;  /* 0x0000500601007387 */ /* 0x0003e20000100800 */
[----:B------:R-:W-:Y:S02]  /*9870*/  WARPSYNC 0xffffffff ;  /* 0xffffffff00007948 */ /* 0x000fe40003800000 */
[----:B------:R-:W2:Y:S04]  /*9880*/  LDL R14, [R1+0x24] ;  /* 0x00002400010e7983 */ /* 0x000ea80000100800 */
[----:B------:R-:W3:Y:S01]  /*9890*/  LDL R12, [R1+0x58] ;  /* 0x00005800010c7983 */ /* 0x000ee20000100800 */
[----:B------:R-:W-:Y:S02]  /*98a0*/  IMAD.MOV.U32 R108, RZ, RZ, 0x30 ;  /* 0x00000030ff6c7424 */ /* 0x000fe400078e00ff */
[----:B------:R-:W-:Y:S02]  /*98b0*/  IMAD.MOV.U32 R0, RZ, RZ, c[0x0][0x2b8] ;  /* 0x0000ae00ff007624 */ /* 0x000fe400078e00ff */
[----:B------:R-:W-:Y:S01]  /*98c0*/  IMAD R124, R212, R108, -0x30 ;  /* 0xffffffd0d47c7424 */ /* 0x000fe200078e026c */
[----:B------:R-:W-:Y:S02]  /*98d0*/  BAR.SYNC.DEFER_BLOCKING 0x0 ;  /* 0x0000000000007b1d */ /* 0x000fe40000010000 */
[----:B------:R-:W-:-:S02]  /*98e0*/  ISETP.NE.AND P1, PT, R0, 0x1, PT ;  /* 0x000000010000780c */ /* 0x000fc40003f25270 */
[----:B------:R-:W-:Y:S01]  /*98f0*/  LOP3.LUT R209, R209, 0xfffbffff, RZ, 0xc0, !PT ;  /* 0xfffbffffd1d17812 */ /* 0x000fe200078ec0ff */
[----:B------:R-:W-:-:S10]  /*9900*/  IMAD.MOV.U32 R211, RZ, RZ, RZ ;  /* 0x000000ffffd37224 */ /* 0x000fd400078e00ff */
[----:B------:R-:W-:Y:S01]  /*9910*/  @P1 LOP3.LUT R209, R209, 0x40000, RZ, 0xfc, !PT ;  /* 0x00040000d1d11812 */ /* 0x000fe200078efcff */
[----:B--2---:R-:W-:-:S05]  /*9920*/  IMAD.IADD R2, R14, 0x1, R124 ;  /* 0x000000010e027824 */ /* 0x004fca00078e027c */
[C---:B------:R-:W-:Y:S01]  /*9930*/  ISETP.GE.AND P0, PT, R2.reuse, R249, PT ;  /* 0x000000f90200720c */ /* 0x040fe20003f06270 */
[----:B---3--:R-:W-:-:S03]  /*9940*/  IMAD.IADD R2, R2, 0x1, R12 ;  /* 0x0000000102027824 */ /* 0x008fc600078e020c */
[----:B------:R-:W-:Y:S01]  /*9950*/  ISETP.GT.OR P0, PT, R14, 0x2f, P0 ;  /* 0x0000002f0e00780c */ /* 0x000fe20000704670 */
[----:B------:R-:W-:-:S04]  /*9960*/  @P1 IMAD.HI.U32 R3, R2, c[0x0][0x2bc], RZ ;  /* 0x0000af0002031a27 */ /* 0x000fc800078e00ff */
[----:B------:R-:W-:Y:S01]  /*9970*/  IMAD.MOV.U32 R0, RZ, RZ, R2 ;  /* 0x000000ffff007224 */ /* 0x000fe200078e0002 */
[----:B------:R-:W-:-:S07]  /*9980*/  @P1 SHF.R.U32.HI R0, RZ, c[0x0][0x2c0], R3 ;  /* 0x0000b000ff001a19 */ /* 0x000fce0000011603 */
[----:B------:R-:W-:-:S04]  /*9990*/  @!P0 IADD3 R3, P1, R0, R16, RZ ;  /* 0x0000001000038210 */ /* 0x000fc80007f3e0ff */
[----:B------:R-:W-:Y:S02]  /*99a0*/  @!P0 LEA.HI.X.SX32 R5, R0, R6, 0x1, P1 ;  /* 0x0000000600058211 */ /* 0x000fe400008f0eff */
[----:B------:R-:W-:-:S04]  /*99b0*/  @!P0 LEA R4, P1, R3, c[0x0][0x2a0], 0x2 ;  /* 0x0000a80003048a11 */ /* 0x000fc800078210ff */
[----:B------:R-:W-:-:S05]  /*99c0*/  @!P0 LEA.HI.X R5, R3, c[0x0][0x2a4], R5, 0x2, P1 ;  /* 0x0000a90003058a11 */ /* 0x000fca00008f1405 */
[----:B------:R-:W2:Y:S01]  /*99d0*/  @!P0 LDG.E R211, [R4.64] ;  /* 0x0000000804d38981 */ /* 0x000ea2000c1e1900 */
[----:B------:R-:W-:-:S04]  /*99e0*/  IMAD.MOV R0, RZ, RZ, -R0 ;  /* 0x000000ffff007224 */ /* 0x000fc800078e0a00 */
[----:B------:R-:W-:Y:S01]  /*99f0*/  IMAD R213, R0, c[0x0][0x2b8], R2 ;  /* 0x0000ae0000d57a24 */ /* 0x000fe200078e0202 */
[----:B-1----:R-:W1:Y:S04]  /*9a00*/  S2R R6, SR_TID.X ;  /* 0x0000000000067919 */ /* 0x002e680000002100 */
[----:B------:R-:W-:Y:S01]  /*9a10*/  SHF.R.S32.HI R97, RZ, 0x1f, R213 ;  /* 0x0000001fff617819 */ /* 0x000fe200000114d5 */
[----:B------:R-:W-:-:S04]  /*9a20*/  IMAD.WIDE.U32 R2, R213, c[0x0][0x1e0], RZ ;  /* 0x00007800d5027a25 */ /* 0x000fc800078e00ff */
[----:B------:R-:W-:-:S04]  /*9a30*/  IMAD R0, R97, c[0x0][0x1e0], RZ ;  /* 0x0000780061007a24 */ /* 0x000fc800078e02ff */
[----:B------:R-:W-:-:S04]  /*9a40*/  IMAD R0, R213, c[0x0][0x1e4], R0 ;  /* 0x00007900d5007a24 */ /* 0x000fc800078e0200 */
[----:B------:R-:W-:Y:S02]  /*9a50*/  IMAD.IADD R3, R3, 0x1, R0 ;  /* 0x0000000103037824 */ /* 0x000fe400078e0200 */
[----:B------:R-:W-:-:S04]  /*9a60*/  IMAD.WIDE.U32 R10, R88, c[0x0][0x1e8], RZ ;  /* 0x00007a00580a7a25 */ /* 0x000fc800078e00ff */
[----:B------:R-:W-:Y:S01]  /*9a70*/  IMAD R108, R212, -0x30, R108 ;  /* 0xffffffd0d46c7824 */ /* 0x000fe200078e026c */
[----:B-1----:R-:W-:Y:S01]  /*9a80*/  SHF.R.S32.HI R103, RZ, 0x1f, R6 ;  /* 0x0000001fff677819 */ /* 0x002fe20000011406 */
[----:B------:R-:W-:Y:S02]  /*9a90*/  IMAD R8, R88, c[0x0][0x1ec], R11 ;  /* 0x00007b0058087a24 */ /* 0x000fe400078e020b */
[----:B------:R-:W-:Y:S01]  /*9aa0*/  IMAD.IADD R109, R249, 0x1, R108 ;  /* 0x00000001f96d7824 */ /* 0x000fe200078e026c */
[----:B------:R-:W-:-:S04]  /*9ab0*/  LEA.HI R103, R103, R6, RZ, 0x2 ;  /* 0x0000000667677211 */ /* 0x000fc800078f10ff */
[----:B------:R-:W-:Y:S02]  /*9ac0*/  SHF.R.S32.HI R103, RZ, 0x2, R103 ;  /* 0x00000002ff677819 */ /* 0x000fe40000011467 */
[----:B------:R-:W-:-:S05]  /*9ad0*/  IMNMX R6, R109, 0x30, PT ;  /* 0x000000306d067817 */ /* 0x000fca0003800200 */
[----:B------:R-:W-:-:S05]  /*9ae0*/  IMAD.IADD R6, R6, 0x1, -R103 ;  /* 0x0000000106067824 */ /* 0x000fca00078e0a67 */
[----:B------:R-:W-:Y:S01]  /*9af0*/  ISETP.GE.AND P1, PT, R6, 0x1, PT ;  /* 0x000000010600780c */ /* 0x000fe20003f26270 */
[----:B------:R-:W-:Y:S04]  /*9b00*/  STL.64 [R1+0x40], R10 ;  /* 0x0000400a01007387 */ /* 0x000fe80000100a00 */
[----:B------:R-:W-:Y:S08]  /*9b10*/  STL [R1+0x3c], R8 ;  /* 0x00003c0801007387 */ /* 0x000ff00000100800 */
[----:B------:R-:W-:-:S02]  /*9b20*/  @P1 ISETP.GE.AND P2, PT, R250, c[0x0][0x1d4], PT ;  /* 0x00007500fa001a0c */ /* 0x000fc40003f46270 */
[----:B------:R-:W-:Y:S02]  /*9b30*/  @P1 ISETP.GE.AND P3, PT, R101, c[0x0][0x1d4], PT ;  /* 0x0000750065001a0c */ /* 0x000fe40003f66270 */
[----:B------:R-:W-:Y:S02]  /*9b40*/  LOP3.LUT R209, R209, 0xfffeffff, RZ, 0xc0, !PT ;  /* 0xfffeffffd1d17812 */ /* 0x000fe400078ec0ff */
[----:B--2---:R-:W-:Y:S01]  /*9b50*/  SHF.R.S32.HI R98, RZ, 0x1f, R211 ;  /* 0x0000001fff627819 */ /* 0x004fe200000114d3 */
[----:B------:R-:W-:-:S04]  /*9b60*/  IMAD.WIDE.U32 R2, R211, c[0x0][0x1f0], R2 ;  /* 0x00007c00d3027a25 */ /* 0x000fc800078e0002 */
[----:B------:R-:W-:-:S04]  /*9b70*/  IMAD R0, R98, c[0x0][0x1f0], RZ ;  /* 0x00007c0062007a24 */ /* 0x000fc800078e02ff */
[----:B------:R-:W-:Y:S01]  /*9b80*/  IMAD R4, R211, c[0x0][0x1f4], R0 ;  /* 0x00007d00d3047a24 */ /* 0x000fe200078e0200 */
[----:B------:R-:W-:-:S04]  /*9b90*/  IADD3 R0, P0, R2, R10, RZ ;  /* 0x0000000a02007210 */ /* 0x000fc80007f1e0ff */
[----:B------:R-:W-:Y:S02]  /*9ba0*/  IADD3.X R2, R8, R3, R4, P0, !PT ;  /* 0x0000000308027210 */ /* 0x000fe400007fe404 */
[----:B------:R-:W-:-:S04]  /*9bb0*/  LEA R3, P0, R0, c[0x0][0x1c8], 0x1 ;  /* 0x0000720000037a11 */ /* 0x000fc800078008ff */
[----:B------:R-:W-:Y:S02]  /*9bc0*/  LEA.HI.X R5, R0, c[0x0][0x1cc], R2, 0x1, P0 ;  /* 0x0000730000057a11 */ /* 0x000fe400000f0c02 */
[----:B------:R-:W1:Y:S04]  /*9bd0*/  SHFL.IDX PT, R0, R3, RZ, 0x1c1f ;  /* 0x001c1fff03007589 */ /* 0x000e6800000e0000 */
[----:B------:R-:W2:Y:S04]  /*9be0*/  SHFL.IDX PT, R2, R5, RZ, 0x1c1f ;  /* 0x001c1fff05027589 */ /* 0x000ea800000e0000 */
[----:B------:R3:W4:Y:S04]  /*9bf0*/  SHFL.IDX PT, R4, R3, 0x1, 0x1c1f ;  /* 0x003c1f0003047f89 */ /* 0x00072800000e0000 */
[----:B------:R-:W5:Y:S01]  /*9c00*/  SHFL.IDX PT, R5, R5, 0x1, 0x1c1f ;  /* 0x003c1f0005057f89 */ /* 0x000f6200000e0000 */
[----:B-1----:R-:W-:-:S04]  /*9c10*/  @P1 LEA R8, P0, R250, R0, 0x1 ;  /* 0x00000000fa081211 */ /* 0x002fc800078008ff */
[----:B--2---:R-:W-:Y:S01]  /*9c20*/  @P1 LEA.HI.X R9, R250, R2, R251, 0x1, P0 ;  /* 0x00000002fa091211 */ /* 0x004fe200000f0cfb */
[----:B---3--:R-:W-:-:S05]  /*9c30*/  @P1 IMAD.SHL.U32 R3, R104, 0x2, RZ ;  /* 0x0000000268031824 */ /* 0x008fca00078e00ff */
[----:B------:R1:W-:Y:S01]  /*9c40*/  @P1 LDGSTS.E.BYPASS.LTC128B.128 [R3+0x3c80], [R8.64], !P2 ;  /* 0x03c8000008031fae */ /* 0x0003e2000d101d48 */
[----:B------:R-:W-:Y:S02]  /*9c50*/  ISETP.GE.AND P0, PT, R6, 0x21, PT ;  /* 0x000000210600780c */ /* 0x000fe40003f06270 */
[----:B-1----:R-:W-:-:S04]  /*9c60*/  @P1 LEA R8, P2, R101, R0, 0x1 ;  /* 0x0000000065081211 */ /* 0x002fc800078408ff */
[----:B------:R-:W-:Y:S02]  /*9c70*/  @P1 LEA.HI.X R9, R101, R2, R102, 0x1, P2 ;  /* 0x0000000265091211 */ /* 0x000fe400010f0c66 */
[----:B------:R-:W-:-:S03]  /*9c80*/  @P1 LEA R12, P2, R99, R0, 0x1 ;  /* 0x00000000630c1211 */ /* 0x000fc600078408ff */
[----:B------:R1:W-:Y:S01]  /*9c90*/  @P1 LDGSTS.E.BYPASS.LTC128B.128 [R3+0x4880], [R8.64], !P3 ;  /* 0x0488000008031fae */ /* 0x0003e2000d901d48 */
[C---:B------:R-:W-:Y:S02]  /*9ca0*/  @P1 LEA.HI.X R13, R99.reuse, R2, R100, 0x1, P2 ;  /* 0x00000002630d1211 */ /* 0x040fe400010f0c64 */
[----:B------:R-:W-:Y:S02]  /*9cb0*/  @P1 ISETP.GE.AND P2, PT, R99, c[0x0][0x1d4], PT ;  /* 0x0000750063001a0c */ /* 0x000fe40003f46270 */
[C---:B----4-:R-:W-:Y:S02]  /*9cc0*/  @P0 LEA R10, P3, R250.reuse, R4, 0x1 ;  /* 0x00000004fa0a0211 */ /* 0x050fe400078608ff */
[C---:B------:R-:W-:Y:S02]  /*9cd0*/  @P0 ISETP.GE.AND P4, PT, R250.reuse, c[0x0][0x1d4], PT ;  /* 0x00007500fa000a0c */ /* 0x040fe40003f86270 */
[----:B-----5:R-:W-:Y:S02]  /*9ce0*/  @P0 LEA.HI.X R11, R250, R5, R251, 0x1, P3 ;  /* 0x00000005fa0b0211 */ /* 0x020fe400018f0cfb */
[----:B------:R-:W-:-:S05]  /*9cf0*/  @P0 ISETP.GE.AND P3, PT, R101, c[0x0][0x1d4], PT ;  /* 0x0000750065000a0c */ /* 0x000fca0003f66270 */
[----:B------:R2:W-:Y:S01]  /*9d00*/  @P1 LDGSTS.E.BYPASS.LTC128B.128 [R3+0x5480], [R12.64], !P2 ;  /* 0x054800000c031fae */ /* 0x0005e2000d101d48 */
[----:B------:R-:W-:Y:S01]  /*9d10*/  @P0 ISETP.GE.AND P2, PT, R99, c[0x0][0x1d4], PT ;  /* 0x0000750063000a0c */ /* 0x000fe20003f46270 */
[----:B------:R-:W-:-:S05]  /*9d20*/  @P0 IMAD.SHL.U32 R0, R104, 0x2, RZ ;  /* 0x0000000268000824 */ /* 0x000fca00078e00ff */
[----:B------:R3:W-:Y:S01]  /*9d30*/  @P0 LDGSTS.E.BYPASS.LTC128B.128 [R0+0x4480], [R10.64], !P4 ;  /* 0x044800000a000fae */ /* 0x0007e2000e101d48 */
[----:B-1----:R-:W-:-:S04]  /*9d40*/  @P0 LEA R8, P1, R101, R4, 0x1 ;  /* 0x0000000465080211 */ /* 0x002fc800078208ff */
[----:B------:R-:W-:Y:S02]  /*9d50*/  @P0 LEA.HI.X R9, R101, R5, R102, 0x1, P1 ;  /* 0x0000000565090211 */ /* 0x000fe400008f0c66 */
[----:B------:R-:W-:-:S03]  /*9d60*/  @P0 LEA R2, P1, R99, R4, 0x1 ;  /* 0x0000000463020211 */ /* 0x000fc600078208ff */
[----:B------:R3:W-:Y:S01]  /*9d70*/  @P0 LDGSTS.E.BYPASS.LTC128B.128 [R0+0x5080], [R8.64], !P3 ;  /* 0x0508000008000fae */ /* 0x0007e2000d901d48 */
[----:B--2---:R-:W-:Y:S02]  /*9d80*/  @P0 LEA.HI.X R3, R99, R5, R100, 0x1, P1 ;  /* 0x0000000563030211 */ /* 0x004fe400008f0c64 */
[----:B------:R-:W-:-:S03]  /*9d90*/  ISETP.GT.AND P1, PT, R14, 0x2f, PT ;  /* 0x0000002f0e00780c */ /* 0x000fc60003f24270 */
[----:B------:R3:W-:Y:S01]  /*9da0*/  @P0 LDGSTS.E.BYPASS.LTC128B.128 [R0+0x5c80], [R2.64], !P2 ;  /* 0x05c8000002000fae */ /* 0x0007e2000d101d48 */
[----:B------:R-:W-:-:S03]  /*9db0*/  ISETP.LT.AND P0, PT, RZ, c[0x0][0x27c], PT ;  /* 0x00009f00ff007a0c */ /* 0x000fc60003f01270 */
[----:B------:R-:W0:Y:S06]  /*9dc0*/  LDGDEPBAR ;  /* 0x00000000000079af */ /* 0x000e2c0000000000 */
[----:B------:R-:W-:-:S04]  /*9dd0*/  @P1 LOP3.LUT R209, R209, 0x10000, RZ, 0xfc, !PT ;  /* 0x00010000d1d11812 */ /* 0x000fc800078efcff */
[----:B------:R-:W-:Y:S05]  /*9de0*/  @P0 BRA `(.L_x_935) ;  /* 0x0000002000000947 */ /* 0x000fea0003800000 */
[----:B------:R-:W-:-:S04]  /*9df0*/  DEPBAR.LE SB0, 0x1 ;  /* 0x000080400000791a */ /* 0x000fc80000000000 */
[----:B------:R-:W-:Y:S05]  /*9e00*/  BRA `(.L_x_936) ;  /* 0x00006ee000007947 */ /* 0x000fea0003800000 */
.L_x_935:
[----:B------:R-:W2:Y:S01]  /*9e10*/  LDL R105, [R1+0x54] ;  /* 0x0000540001697983 */ /* 0x000ea20000100800 */
[----:B------:R-:W-:Y:S01]  /*9e20*/  ULDC.U8 UR4, c[0x0][0x298] ;  /* 0x0000a60000047ab9 */ /* 0x000fe20000000000 */
[----:B---3--:R-:W-:Y:S01]  /*9e30*/  SHF.R.S32.HI R0, RZ, 0x1f, R126 ;  /* 0x0000001fff007819 */ /* 0x008fe2000001147e */
[----:B------:R-:W-:Y:S01]  /*9e40*/  IMAD.WIDE.U32 R4, R126, c[0x0][0x280], RZ ;  /* 0x0000a0007e047a25 */ /* 0x000fe200078e00ff */
[----:B------:R-:W-:Y:S01]  /*9e50*/  ISETP.NE.AND P0, PT, RZ, UR4, PT ;  /* 0x00000004ff007c0c */ /* 0x000fe2000bf05270 */
[----:B------:R-:W-:Y:S02]  /*9e60*/  BSSY B2, `(.L_x_936) ;  /* 0x00006e8000027945 */ /* 0x000fe40003800000 */
[C---:B------:R-:W-:Y:S02]  /*9e70*/  IMAD R2, R0.reuse, c[0x0][0x280], RZ ;  /* 0x0000a00000027a24 */ /* 0x040fe400078e02ff */
[----:B------:R-:W-:Y:S02]  /*9e80*/  IMAD R0, R0, c[0x0][0x290], RZ ;  /* 0x0000a40000007a24 */ /* 0x000fe400078e02ff */
[----:B------:R-:W-:-:S02]  /*9e90*/  IMAD R8, R126, c[0x0][0x284], R2 ;  /* 0x0000a1007e087a24 */ /* 0x000fc400078e0202 */
[C---:B------:R-:W-:Y:S02]  /*9ea0*/  IMAD R6, R126.reuse, c[0x0][0x294], R0 ;  /* 0x0000a5007e067a24 */ /* 0x040fe400078e0200 */
[----:B------:R-:W-:Y:S01]  /*9eb0*/  IMAD.WIDE.U32 R2, R126, c[0x0][0x290], RZ ;  /* 0x0000a4007e027a25 */ /* 0x000fe200078e00ff */
[----:B------:R-:W-:-:S04]  /*9ec0*/  IADD3 R8, R8, R5, RZ ;  /* 0x0000000508087210 */ /* 0x000fc80007ffe0ff */
[----:B------:R-:W-:Y:S02]  /*9ed0*/  IADD3 R6, R6, R3, RZ ;  /* 0x0000000306067210 */ /* 0x000fe40007ffe0ff */
[----:B--2---:R-:W-:-:S04]  /*9ee0*/  IADD3 R28, R138, R105, RZ ;  /* 0x000000698a1c7210 */ /* 0x004fc80007ffe0ff */
[----:B------:R-:W-:Y:S01]  /*9ef0*/  LEA R0, R170, R28, 0x6 ;  /* 0x0000001caa007211 */ /* 0x000fe200078e30ff */
[----:B------:R-:W-:Y:S05]  /*9f00*/  @!P0 BRA `(.L_x_937) ;  /* 0x0000376000008947 */ /* 0x000fea0003800000 */
[----:B------:R1:W5:Y:S01]  /*9f10*/  LDL R81, [R1+0xc4] ;  /* 0x0000c40001517983 */ /* 0x0003620000100800 */
[----:B------:R-:W-:-:S03]  /*9f20*/  IMAD.MOV.U32 R9, RZ, RZ, c[0x0][0x2c4] ;  /* 0x0000b100ff097624 */ /* 0x000fc600078e00ff */
[----:B------:R1:W5:Y:S02]  /*9f30*/  LDL R80, [R1+0xc0] ;  /* 0x0000c00001507983 */ /* 0x0003640000100800 */
[----:B------:R-:W-:Y:S02]  /*9f40*/  ISETP.NE.AND P1, PT, R9, 0x1, PT ;  /* 0x000000010900780c */ /* 0x000fe40003f25270 */
[----:B------:R1:W5:Y:S04]  /*9f50*/  LDL R79, [R1+0xbc] ;  /* 0x0000bc00014f7983 */ /* 0x0003680000100800 */
[----:B------:R1:W5:Y:S04]  /*9f60*/  LDL R78, [R1+0xb8] ;  /* 0x0000b800014e7983 */ /* 0x0003680000100800 */
[----:B------:R1:W5:Y:S03]  /*9f70*/  LDL R75, [R1+0xb4] ;  /* 0x0000b400014b7983 */ /* 0x0003660000100800 */
[----:B------:R-:W-:-:S05]  /*9f80*/  @P1 IMAD.HI.U32 R3, R0, c[0x0][0x2c8], RZ ;  /* 0x0000b20000031a27 */ /* 0x000fca00078e00ff */
[----:B------:R-:W-:Y:S01]  /*9f90*/  @P1 SHF.R.U32.HI R0, RZ, c[0x0][0x2cc], R3 ;  /* 0x0000b300ff001a19 */ /* 0x000fe20000011603 */
[----:B------:R-:W-:-:S03]  /*9fa0*/  IMAD.MOV.U32 R5, RZ, RZ, R8 ;  /* 0x000000ffff057224 */ /* 0x000fc600078e0008 */
[----:B------:R-:W-:Y:S01]  /*9fb0*/  SHF.R.S32.HI R3, RZ, 0x1f, R0 ;  /* 0x0000001fff037819 */ /* 0x000fe20000011400 */
[----:B------:R-:W-:Y:S01]  /*9fc0*/  IMAD.MOV.U32 R9, RZ, RZ, R6 ;  /* 0x000000ffff097224 */ /* 0x000fe200078e0006 */
[----:B------:R-:W-:-:S03]  /*9fd0*/  MOV R8, R2 ;  /* 0x0000000200087202 */ /* 0x000fc60000000f00 */
[C---:B------:R-:W-:Y:S02]  /*9fe0*/  IMAD R6, R3.reuse, c[0x0][0x280], RZ ;  /* 0x0000a00003067a24 */ /* 0x040fe400078e02ff */
[----:B------:R-:W-:Y:S02]  /*9ff0*/  IMAD R10, R3, c[0x0][0x290], RZ ;  /* 0x0000a400030a7a24 */ /* 0x000fe400078e02ff */
[----:B------:R-:W-:-:S04]  /*a000*/  IMAD.WIDE.U32 R4, R0, c[0x0][0x280], R4 ;  /* 0x0000a00000047a25 */ /* 0x000fc800078e0004 */
[----:B------:R-:W-:-:S04]  /*a010*/  IMAD.WIDE.U32 R2, R0, c[0x0][0x290], R8 ;  /* 0x0000a40000027a25 */ /* 0x000fc800078e0008 */
[C---:B------:R-:W-:Y:S02]  /*a020*/  IMAD R6, R0.reuse, c[0x0][0x284], R6 ;  /* 0x0000a10000067a24 */ /* 0x040fe400078e0206 */
[----:B------:R-:W-:Y:S01]  /*a030*/  IMAD R0, R0, c[0x0][0x294], R10 ;  /* 0x0000a50000007a24 */ /* 0x000fe200078e020a */
[----:B------:R-:W-:-:S04]  /*a040*/  LEA R41, P0, R2, c[0x0][0x288], 0x1 ;  /* 0x0000a20002297a11 */ /* 0x000fc800078008ff */
[----:B------:R-:W-:-:S04]  /*a050*/  IADD3 R0, R3, R0, RZ ;  /* 0x0000000003007210 */ /* 0x000fc80007ffe0ff */
[----:B------:R-:W-:Y:S02]  /*a060*/  LEA.HI.X R29, R2, c[0x0][0x28c], R0, 0x1, P0 ;  /* 0x0000a300021d7a11 */ /* 0x000fe400000f0c00 */
[----:B------:R-:W-:Y:S02]  /*a070*/  ISETP.GE.AND P0, PT, R28, R34, PT ;  /* 0x000000221c00720c */ /* 0x000fe40003f06270 */
[----:B------:R-:W-:Y:S02]  /*a080*/  LEA R40, P1, R4, c[0x0][0x270], 0x1 ;  /* 0x00009c0004287a11 */ /* 0x000fe400078208ff */
[----:B------:R-:W-:-:S04]  /*a090*/  IADD3 R6, R5, R6, RZ ;  /* 0x0000000605067210 */ /* 0x000fc80007ffe0ff */
[----:B------:R-:W-:Y:S01]  /*a0a0*/  LEA.HI.X R35, R4, c[0x0][0x274], R6, 0x1, P1 ;  /* 0x00009d0004237a11 */ /* 0x000fe200008f0c06 */
[----:B------:R1:W2:Y:S01]  /*a0b0*/  SHFL.IDX PT, R2, R41, RZ, 0x1e1f ;  /* 0x001e1fff29027589 */ /* 0x0002a200000e0000 */
[----:B------:R-:W-:Y:S03]  /*a0c0*/  BSSY B0, `(.L_x_938) ;  /* 0x0000050000007945 */ /* 0x000fe60003800000 */
[----:B------:R1:W3:Y:S01]  /*a0d0*/  SHFL.IDX PT, R4, R40, RZ, 0x1e1f ;  /* 0x001e1fff28047589 */ /* 0x0002e200000e0000 */
[----:B------:R-:W-:-:S03]  /*a0e0*/  CS2R R64, SRZ ;  /* 0x0000000000407805 */ /* 0x000fc6000001ff00 */
[----:B------:R1:W4:Y:S01]  /*a0f0*/  SHFL.IDX PT, R5, R35, RZ, 0x1e1f ;  /* 0x001e1fff23057589 */ /* 0x00032200000e0000 */
[----:B------:R-:W-:-:S03]  /*a100*/  CS2R R42, SRZ ;  /* 0x00000000002a7805 */ /* 0x000fc6000001ff00 */
[----:B------:R1:W1:Y:S01]  /*a110*/  SHFL.IDX PT, R3, R29, RZ, 0x1e1f ;  /* 0x001e1fff1d037589 */ /* 0x00026200000e0000 */
        /* <DEDUP_REMOVED lines=11> */
[----:B------:R-:W-:Y:S05]  /*a1d0*/  @P0 BRA `(.L_x_939) ;  /* 0x000003e000000947 */ /* 0x000fea0003800000 */
[----:B--2---:R-:W-:Y:S01]  /*a1e0*/  ISETP.GE.AND P0, PT, R169, c[0x0][0x27c], PT ;  /* 0x00009f00a9007a0c */ /* 0x004fe20003f06270 */
[----:B------:R-:W-:Y:S01]  /*a1f0*/  CS2R R20, SRZ ;  /* 0x0000000000147805 */ /* 0x000fe2000001ff00 */
[----:B------:R-:W-:Y:S01]  /*a200*/  ISETP.GE.AND P1, PT, R166, c[0x0][0x27c], PT ;  /* 0x00009f00a6007a0c */ /* 0x000fe20003f26270 */
[----:B------:R-:W-:-:S10]  /*a210*/  CS2R R22, SRZ ;  /* 0x0000000000167805 */ /* 0x000fd4000001ff00 */
[C---:B------:R-:W-:Y:S01]  /*a220*/  @!P0 IMAD.SHL.U32 R0, R169.reuse, 0x2, RZ ;  /* 0x00000002a9008824 */ /* 0x040fe200078e00ff */
[----:B-----5:R-:W-:-:S04]  /*a230*/  @!P0 SHF.L.U64.HI R6, R169, 0x1, R81 ;  /* 0x00000001a9068819 */ /* 0x020fc80000010251 */
[----:B---3--:R-:W-:-:S05]  /*a240*/  @!P0 IADD3 R10, P2, R4, R0, RZ ;  /* 0x00000000040a8210 */ /* 0x008fca0007f5e0ff */
[----:B----4-:R-:W-:Y:S01]  /*a250*/  @!P0 IMAD.X R11, R5, 0x1, R6, P2 ;  /* 0x00000001050b8824 */ /* 0x010fe200010e0606 */
[----:B------:R-:W-:-:S04]  /*a260*/  @!P0 IADD3 R8, P2, R2, R0, RZ ;  /* 0x0000000002088210 */ /* 0x000fc80007f5e0ff */
[----:B------:R2:W5:Y:S01]  /*a270*/  @!P0 LD.E.64 R20, [R10.64] ;  /* 0x000000080a148980 */ /* 0x000562000c101b00 */
[----:B-1----:R-:W-:Y:S02]  /*a280*/  @!P0 IMAD.X R9, R3, 0x1, R6, P2 ;  /* 0x0000000103098824 */ /* 0x002fe400010e0606 */
[C---:B------:R-:W-:Y:S01]  /*a290*/  @!P1 IMAD.SHL.U32 R6, R166.reuse, 0x2, RZ ;  /* 0x00000002a6069824 */ /* 0x040fe200078e00ff */
[----:B------:R-:W-:Y:S02]  /*a2a0*/  @!P1 SHF.L.U64.HI R0, R166, 0x1, R80 ;  /* 0x00000001a6009819 */ /* 0x000fe40000010250 */
[----:B------:R1:W5:Y:S01]  /*a2b0*/  @!P0 LD.E.64 R22, [R8.64] ;  /* 0x0000000808168980 */ /* 0x000362000c101b00 */
[----:B------:R-:W-:Y:S01]  /*a2c0*/  ISETP.GE.AND P0, PT, R168, c[0x0][0x27c], PT ;  /* 0x00009f00a8007a0c */ /* 0x000fe20003f06270 */
[----:B------:R-:W-:Y:S01]  /*a2d0*/  CS2R R24, SRZ ;  /* 0x0000000000187805 */ /* 0x000fe2000001ff00 */
[----:B------:R-:W-:Y:S01]  /*a2e0*/  CS2R R26, SRZ ;  /* 0x00000000001a7805 */ /* 0x000fe2000001ff00 */
[----:B--2---:R-:W-:-:S05]  /*a2f0*/  @!P1 IADD3 R10, P2, R4, R6, RZ ;  /* 0x00000006040a9210 */ /* 0x004fca0007f5e0ff */
[----:B------:R-:W-:Y:S01]  /*a300*/  @!P1 IMAD.X R11, R5, 0x1, R0, P2 ;  /* 0x00000001050b9824 */ /* 0x000fe200010e0600 */
[----:B-1----:R-:W-:-:S04]  /*a310*/  @!P1 IADD3 R8, P2, R2, R6, RZ ;  /* 0x0000000602089210 */ /* 0x002fc80007f5e0ff */
[C---:B------:R-:W-:Y:S01]  /*a320*/  @!P0 IMAD.SHL.U32 R6, R168.reuse, 0x2, RZ ;  /* 0x00000002a8068824 */ /* 0x040fe200078e00ff */
[----:B------:R-:W-:Y:S01]  /*a330*/  ISETP.GE.AND P3, PT, R139, c[0x0][0x27c], PT ;  /* 0x00009f008b007a0c */ /* 0x000fe20003f66270 */
[----:B------:R1:W5:Y:S01]  /*a340*/  @!P1 LD.E.64 R24, [R10.64] ;  /* 0x000000080a189980 */ /* 0x000362000c101b00 */
[----:B------:R-:W-:Y:S01]  /*a350*/  @!P1 IMAD.X R9, R3, 0x1, R0, P2 ;  /* 0x0000000103099824 */ /* 0x000fe200010e0600 */
[----:B------:R-:W-:-:S04]  /*a360*/  @!P0 SHF.L.U64.HI R0, R168, 0x1, R79 ;  /* 0x00000001a8008819 */ /* 0x000fc8000001024f */
[----:B------:R2:W5:Y:S01]  /*a370*/  @!P1 LD.E.64 R26, [R8.64] ;  /* 0x00000008081a9980 */ /* 0x000562000c101b00 */
[----:B------:R-:W-:Y:S01]  /*a380*/  CS2R R30, SRZ ;  /* 0x00000000001e7805 */ /* 0x000fe2000001ff00 */
[----:B------:R-:W-:Y:S01]  /*a390*/  CS2R R32, SRZ ;  /* 0x0000000000207805 */ /* 0x000fe2000001ff00 */
[----:B-1----:R-:W-:-:S05]  /*a3a0*/  @!P0 IADD3 R10, P1, R4, R6, RZ ;  /* 0x00000006040a8210 */ /* 0x002fca0007f3e0ff */
[----:B------:R-:W-:Y:S01]  /*a3b0*/  @!P0 IMAD.X R11, R5, 0x1, R0, P1 ;  /* 0x00000001050b8824 */ /* 0x000fe200008e0600 */
[----:B--2---:R-:W-:Y:S01]  /*a3c0*/  @!P0 IADD3 R8, P1, R2, R6, RZ ;  /* 0x0000000602088210 */ /* 0x004fe20007f3e0ff */
[----:B------:R-:W-:-:S03]  /*a3d0*/  @!P3 IMAD.SHL.U32 R6, R139, 0x2, RZ ;  /* 0x000000028b06b824 */ /* 0x000fc600078e00ff */
[----:B------:R1:W5:Y:S01]  /*a3e0*/  @!P0 LD.E.64 R30, [R10.64] ;  /* 0x000000080a1e8980 */ /* 0x000362000c101b00 */
[----:B------:R-:W-:Y:S01]  /*a3f0*/  @!P0 IMAD.X R9, R3, 0x1, R0, P1 ;  /* 0x0000000103098824 */ /* 0x000fe200008e0600 */
[----:B------:R-:W-:-:S04]  /*a400*/  @!P3 SHF.L.U64.HI R0, R139, 0x1, R78 ;  /* 0x000000018b00b819 */ /* 0x000fc8000001024e */
[----:B------:R2:W5:Y:S01]  /*a410*/  @!P0 LD.E.64 R32, [R8.64] ;  /* 0x0000000808208980 */ /* 0x000562000c101b00 */
[----:B------:R-:W-:Y:S02]  /*a420*/  @!P3 IADD3 R12, P0, R2, R6, RZ ;  /* 0x00000006020cb210 */ /* 0x000fe40007f1e0ff */
[----:B------:R-:W-:-:S03]  /*a430*/  ISETP.GE.AND P1, PT, R164, c[0x0][0x27c], PT ;  /* 0x00009f00a4007a0c */ /* 0x000fc60003f26270 */
[----:B------:R-:W-:Y:S01]  /*a440*/  @!P3 IMAD.X R13, R3, 0x1, R0, P0 ;  /* 0x00000001030db824 */ /* 0x000fe200000e0600 */
[----:B------:R-:W-:Y:S02]  /*a450*/  ISETP.GE.AND P0, PT, R167, c[0x0][0x27c], PT ;  /* 0x00009f00a7007a0c */ /* 0x000fe40003f06270 */
[----:B------:R-:W-:-:S05]  /*a460*/  @!P3 IADD3 R14, P2, R4, R6, RZ ;  /* 0x00000006040eb210 */ /* 0x000fca0007f5e0ff */
[----:B------:R-:W-:Y:S02]  /*a470*/  @!P3 IMAD.X R15, R5, 0x1, R0, P2 ;  /* 0x00000001050fb824 */ /* 0x000fe400010e0600 */
[----:B------:R-:W-:Y:S01]  /*a480*/  @!P1 IMAD.WIDE R18, R164, 0x2, R4 ;  /* 0x00000002a4129825 */ /* 0x000fe200078e0204 */
[----:B-1----:R-:W-:-:S03]  /*a490*/  CS2R R10, SRZ ;  /* 0x00000000000a7805 */ /* 0x002fc6000001ff00 */
[----:B------:R-:W-:Y:S01]  /*a4a0*/  @!P1 IMAD.WIDE R16, R164, 0x2, R2 ;  /* 0x00000002a4109825 */ /* 0x000fe200078e0202 */
[----:B--2---:R-:W-:-:S03]  /*a4b0*/  CS2R R8, SRZ ;  /* 0x0000000000087805 */ /* 0x004fc6000001ff00 */
[C---:B------:R-:W-:Y:S01]  /*a4c0*/  @!P0 IMAD.SHL.U32 R0, R167.reuse, 0x2, RZ ;  /* 0x00000002a7008824 */ /* 0x040fe200078e00ff */
[----:B------:R1:W5:Y:S01]  /*a4d0*/  @!P1 LD.E.64 R10, [R18.64] ;  /* 0x00000008120a9980 */ /* 0x000362000c101b00 */
[----:B------:R-:W-:-:S03]  /*a4e0*/  @!P0 SHF.L.U64.HI R6, R167, 0x1, R75 ;  /* 0x00000001a7068819 */ /* 0x000fc6000001024b */
[----:B------:R1:W5:Y:S01]  /*a4f0*/  @!P1 LD.E.64 R8, [R16.64] ;  /* 0x0000000810089980 */ /* 0x000362000c101b00 */
[----:B------:R-:W-:-:S05]  /*a500*/  @!P0 IADD3 R4, P1, R4, R0, RZ ;  /* 0x0000000004048210 */ /* 0x000fca0007f3e0ff */
[--C-:B------:R-:W-:Y:S01]  /*a510*/  @!P0 IMAD.X R5, R5, 0x1, R6.reuse, P1 ;  /* 0x0000000105058824 */ /* 0x100fe200008e0606 */
[----:B------:R-:W-:Y:S01]  /*a520*/  @!P0 IADD3 R2, P1, R2, R0, RZ ;  /* 0x0000000002028210 */ /* 0x000fe20007f3e0ff */
[----:B------:R-:W-:Y:S01]  /*a530*/  CS2R R36, SRZ ;  /* 0x0000000000247805 */ /* 0x000fe2000001ff00 */
[----:B------:R-:W-:Y:S01]  /*a540*/  CS2R R38, SRZ ;  /* 0x0000000000267805 */ /* 0x000fe2000001ff00 */
[----:B------:R-:W-:Y:S01]  /*a550*/  CS2R R42, SRZ ;  /* 0x00000000002a7805 */ /* 0x000fe2000001ff00 */
[----:B------:R-:W-:Y:S01]  /*a560*/  CS2R R44, SRZ ;  /* 0x00000000002c7805 */ /* 0x000fe2000001ff00 */
[----:B------:R-:W-:Y:S02]  /*a570*/  @!P0 IMAD.X R3, R3, 0x1, R6, P1 ;  /* 0x0000000103038824 */ /* 0x000fe400008e0606 */
[----:B------:R1:W5:Y:S04]  /*a580*/  @!P3 LD.E.64 R36, [R14.64] ;  /* 0x000000080e24b980 */ /* 0x000368000c101b00 */
[----:B------:R1:W5:Y:S04]  /*a590*/  @!P3 LD.E.64 R38, [R12.64] ;  /* 0x000000080c26b980 */ /* 0x000368000c101b00 */
[----:B------:R1:W5:Y:S04]  /*a5a0*/  @!P0 LD.E.64 R42, [R4.64] ;  /* 0x00000008042a8980 */ /* 0x000368000c101b00 */
[----:B------:R1:W5:Y:S02]  /*a5b0*/  @!P0 LD.E.64 R44, [R2.64] ;  /* 0x00000008022c8980 */ /* 0x000364000c101b00 */
.L_x_939:
[----:B--2---:R-:W-:Y:S05]  /*a5c0*/  BSYNC B0 ;  /* 0x0000000000007941 */ /* 0x004fea0003800000 */
.L_x_938:
[----:B------:R-:W-:Y:S01]  /*a5d0*/  IADD3 R0, R28, 0x40, RZ ;  /* 0x000000401c007810 */ /* 0x000fe20007ffe0ff */
[----:B-1---5:R-:W-:Y:S01]  /*a5e0*/  IMAD.MOV.U32 R2, RZ, RZ, R36 ;  /* 0x000000ffff027224 */ /* 0x022fe200078e0024 */
[----:B------:R-:W-:Y:S01]  /*a5f0*/  MOV R6, R8 ;  /* 0x0000000800067202 */ /* 0x000fe20000000f00 */
[----:B---3--:R-:W-:Y:S01]  /*a600*/  IMAD.MOV.U32 R4, RZ, RZ, R42 ;  /* 0x000000ffff047224 */ /* 0x008fe200078e002a */
[----:B------:R-:W-:Y:S01]  /*a610*/  ISETP.GE.AND P0, PT, R0, R34, PT ;  /* 0x000000220000720c */ /* 0x000fe20003f06270 */
[----:B------:R-:W-:Y:S01]  /*a620*/  IMAD.MOV.U32 R0, RZ, RZ, R37 ;  /* 0x000000ffff007224 */ /* 0x000fe200078e0025 */
[----:B----4-:R1:W2:Y:S01]  /*a630*/  SHFL.IDX PT, R5, R35, 0x1, 0x1e1f ;  /* 0x003e1f0023057f89 */ /* 0x0102a200000e0000 */
[----:B------:R-:W-:Y:S01]  /*a640*/  IMAD.MOV.U32 R3, RZ, RZ, R43 ;  /* 0x000000ffff037224 */ /* 0x000fe200078e002b */
[----:B------:R-:W-:Y:S01]  /*a650*/  BSSY B0, `(.L_x_940) ;  /* 0x000006d000007945 */ /* 0x000fe20003800000 */
[----:B------:R-:W-:Y:S01]  /*a660*/  IMAD.MOV.U32 R13, RZ, RZ, R22 ;  /* 0x000000ffff0d7224 */ /* 0x000fe200078e0016 */
[----:B------:R-:W-:Y:S01]  /*a670*/  PRMT R74, R0, 0x5410, R2 ;  /* 0x00005410004a7816 */ /* 0x000fe20000000002 */
[----:B------:R-:W-:Y:S01]  /*a680*/  IMAD.MOV.U32 R2, RZ, RZ, R24 ;  /* 0x000000ffff027224 */ /* 0x000fe200078e0018 */
[----:B------:R-:W-:Y:S01]  /*a690*/  PRMT R77, R3, 0x5410, R4 ;  /* 0x00005410034d7816 */ /* 0x000fe20000000004 */
[----:B------:R-:W-:Y:S01]  /*a6a0*/  IMAD.MOV.U32 R0, RZ, RZ, R25 ;  /* 0x000000ffff007224 */ /* 0x000fe200078e0019 */
[----:B------:R-:W-:Y:S01]  /*a6b0*/  MOV R4, R30 ;  /* 0x0000001e00047202 */ /* 0x000fe20000000f00 */
[----:B------:R-:W-:Y:S01]  /*a6c0*/  IMAD.MOV.U32 R3, RZ, RZ, R31 ;  /* 0x000000ffff037224 */ /* 0x000fe200078e001f */
[----:B------:R-:W-:Y:S01]  /*a6d0*/  CS2R R58, SRZ ;  /* 0x00000000003a7805 */ /* 0x000fe2000001ff00 */
[----:B------:R-:W-:Y:S01]  /*a6e0*/  IMAD.MOV.U32 R12, RZ, RZ, R23 ;  /* 0x000000ffff0c7224 */ /* 0x000fe200078e0017 */
[----:B------:R-:W-:Y:S01]  /*a6f0*/  PRMT R70, R0, 0x5410, R2 ;  /* 0x0000541000467816 */ /* 0x000fe20000000002 */
[----:B------:R-:W-:Y:S01]  /*a700*/  IMAD.MOV.U32 R2, RZ, RZ, R10 ;  /* 0x000000ffff027224 */ /* 0x000fe200078e000a */
[----:B------:R-:W-:Y:S01]  /*a710*/  PRMT R72, R3, 0x5410, R4 ;  /* 0x0000541003487816 */ /* 0x000fe20000000004 */
[----:B------:R-:W-:Y:S01]  /*a720*/  IMAD.MOV.U32 R0, RZ, RZ, R11 ;  /* 0x000000ffff007224 */ /* 0x000fe200078e000b */
[----:B------:R-:W-:Y:S01]  /*a730*/  MOV R4, R20 ;  /* 0x0000001400047202 */ /* 0x000fe20000000f00 */
[----:B------:R-:W-:Y:S01]  /*a740*/  IMAD.MOV.U32 R3, RZ, RZ, R21 ;  /* 0x000000ffff037224 */ /* 0x000fe200078e0015 */
[----:B------:R-:W-:Y:S01]  /*a750*/  PRMT R67, R12, 0x5410, R13 ;  /* 0x000054100c437816 */ /* 0x000fe2000000000d */
[----:B------:R-:W-:Y:S01]  /*a760*/  CS2R R54, SRZ ;  /* 0x0000000000367805 */ /* 0x000fe2000001ff00 */
[----:B------:R-:W-:Y:S01]  /*a770*/  PRMT R66, R0, 0x5410, R2 ;  /* 0x0000541000427816 */ /* 0x000fe20000000002 */
[----:B------:R-:W-:Y:S01]  /*a780*/  IMAD.MOV.U32 R2, RZ, RZ, R38 ;  /* 0x000000ffff027224 */ /* 0x000fe200078e0026 */
[----:B------:R-:W-:Y:S01]  /*a790*/  PRMT R68, R3, 0x5410, R4 ;  /* 0x0000541003447816 */ /* 0x000fe20000000004 */
[----:B------:R-:W-:Y:S01]  /*a7a0*/  IMAD.MOV.U32 R0, RZ, RZ, R39 ;  /* 0x000000ffff007224 */ /* 0x000fe200078e0027 */
[----:B------:R-:W-:Y:S01]  /*a7b0*/  MOV R4, R44 ;  /* 0x0000002c00047202 */ /* 0x000fe20000000f00 */
[----:B------:R-:W-:Y:S01]  /*a7c0*/  IMAD.MOV.U32 R3, RZ, RZ, R45 ;  /* 0x000000ffff037224 */ /* 0x000fe200078e002d */
[----:B------:R-:W-:Y:S01]  /*a7d0*/  CS2R R50, SRZ ;  /* 0x0000000000327805 */ /* 0x000fe2000001ff00 */
[----:B------:R-:W-:Y:S01]  /*a7e0*/  CS2R R46, SRZ ;  /* 0x00000000002e7805 */ /* 0x000fe2000001ff00 */
[----:B------:R-:W-:Y:S01]  /*a7f0*/  PRMT R73, R0, 0x5410, R2 ;  /* 0x0000541000497816 */ /* 0x000fe20000000002 */
[----:B------:R-:W-:Y:S01]  /*a800*/  IMAD.MOV.U32 R2, RZ, RZ, R26 ;  /* 0x000000ffff027224 */ /* 0x000fe200078e001a */
[----:B------:R-:W-:Y:S01]  /*a810*/  PRMT R76, R3, 0x5410, R4 ;  /* 0x00005410034c7816 */ /* 0x000fe20000000004 */
[----:B------:R-:W-:Y:S01]  /*a820*/  IMAD.MOV.U32 R3, RZ, RZ, R33 ;  /* 0x000000ffff037224 */ /* 0x000fe200078e0021 */
[----:B------:R-:W-:Y:S01]  /*a830*/  MOV R0, R27 ;  /* 0x0000001b00007202 */ /* 0x000fe20000000f00 */
[----:B------:R-:W-:Y:S01]  /*a840*/  CS2R R62, SRZ ;  /* 0x00000000003e7805 */ /* 0x000fe2000001ff00 */
[----:B------:R-:W-:Y:S01]  /*a850*/  MOV R4, R32 ;  /* 0x0000002000047202 */ /* 0x000fe20000000f00 */
[----:B------:R-:W-:Y:S01]  /*a860*/  CS2R R60, SRZ ;  /* 0x00000000003c7805 */ /* 0x000fe2000001ff00 */
[----:B------:R-:W-:Y:S01]  /*a870*/  PRMT R69, R0, 0x5410, R2 ;  /* 0x0000541000457816 */ /* 0x000fe20000000002 */
[----:B------:R-:W-:Y:S01]  /*a880*/  IMAD.MOV.U32 R0, RZ, RZ, R9 ;  /* 0x000000ffff007224 */ /* 0x000fe200078e0009 */
[----:B------:R-:W-:Y:S01]  /*a890*/  PRMT R71, R3, 0x5410, R4 ;  /* 0x0000541003477816 */ /* 0x000fe20000000004 */
[----:B------:R-:W3:Y:S01]  /*a8a0*/  SHFL.IDX PT, R2, R41, 0x1, 0x1e1f ;  /* 0x003e1f0029027f89 */ /* 0x000ee200000e0000 */
[----:B------:R-:W-:Y:S01]  /*a8b0*/  CS2R R56, SRZ ;  /* 0x0000000000387805 */ /* 0x000fe2000001ff00 */
[----:B------:R-:W-:Y:S01]  /*a8c0*/  CS2R R52, SRZ ;  /* 0x0000000000347805 */ /* 0x000fe2000001ff00 */
[----:B-1----:R-:W-:Y:S01]  /*a8d0*/  PRMT R35, R0, 0x5410, R6 ;  /* 0x0000541000237816 */ /* 0x002fe20000000006 */
[----:B------:R1:W4:Y:S01]  /*a8e0*/  SHFL.IDX PT, R4, R40, 0x1, 0x1e1f ;  /* 0x003e1f0028047f89 */ /* 0x00032200000e0000 */
[----:B------:R-:W-:-:S03]  /*a8f0*/  CS2R R48, SRZ ;  /* 0x0000000000307805 */ /* 0x000fc6000001ff00 */
[----:B------:R2:W3:Y:S01]  /*a900*/  SHFL.IDX PT, R3, R29, 0x1, 0x1e1f ;  /* 0x003e1f001d037f89 */ /* 0x0004e200000e0000 */
[----:B-1----:R-:W-:Y:S01]  /*a910*/  CS2R R40, SRZ ;  /* 0x0000000000287805 */ /* 0x002fe2000001ff00 */
[----:B--2---:R-:W-:Y:S01]  /*a920*/  CS2R R28, SRZ ;  /* 0x00000000001c7805 */ /* 0x004fe2000001ff00 */
[----:B------:R-:W-:Y:S05]  /*a930*/  @P0 BRA `(.L_x_941) ;  /* 0x000003e000000947 */ /* 0x000fea0003800000 */
[----:B---34-:R-:W-:Y:S01]  /*a940*/  ISETP.GE.AND P0, PT, R169, c[0x0][0x27c], PT ;  /* 0x00009f00a9007a0c */ /* 0x018fe20003f06270 */
[----:B------:R-:W-:Y:S01]  /*a950*/  CS2R R46, SRZ ;  /* 0x00000000002e7805 */ /* 0x000fe2000001ff00 */
[----:B------:R-:W-:Y:S01]  /*a960*/  ISETP.GE.AND P1, PT, R166, c[0x0][0x27c], PT ;  /* 0x00009f00a6007a0c */ /* 0x000fe20003f26270 */
[----:B------:R-:W-:-:S10]  /*a970*/  CS2R R48, SRZ ;  /* 0x0000000000307805 */ /* 0x000fd4000001ff00 */
[C---:B------:R-:W-:Y:S01]  /*a980*/  @!P0 IMAD.SHL.U32 R0, R169.reuse, 0x2, RZ ;  /* 0x00000002a9008824 */ /* 0x040fe200078e00ff */
[----:B------:R-:W-:-:S04]  /*a990*/  @!P0 SHF.L.U64.HI R6, R169, 0x1, R81 ;  /* 0x00000001a9068819 */ /* 0x000fc80000010251 */
[----:B------:R-:W-:-:S05]  /*a9a0*/  @!P0 IADD3 R14, P2, R4, R0, RZ ;  /* 0x00000000040e8210 */ /* 0x000fca0007f5e0ff */
[----:B------:R-:W-:Y:S01]  /*a9b0*/  @!P0 IMAD.X R15, R5, 0x1, R6, P2 ;  /* 0x00000001050f8824 */ /* 0x000fe200010e0606 */
[----:B------:R-:W-:Y:S01]  /*a9c0*/  @!P0 IADD3 R12, P2, R2, R0, RZ ;  /* 0x00000000020c8210 */ /* 0x000fe20007f5e0ff */
[----:B------:R-:W-:-:S03]  /*a9d0*/  @!P1 IMAD.SHL.U32 R0, R166, 0x2, RZ ;  /* 0x00000002a6009824 */ /* 0x000fc600078e00ff */
[----:B------:R1:W5:Y:S01]  /*a9e0*/  @!P0 LD.E.64 R46, [R14.64] ;  /* 0x000000080e2e8980 */ /* 0x000362000c101b00 */
[----:B------:R-:W-:Y:S01]  /*a9f0*/  @!P0 IMAD.X R13, R3, 0x1, R6, P2 ;  /* 0x00000001030d8824 */ /* 0x000fe200010e0606 */
[----:B------:R-:W-:-:S04]  /*aa00*/  @!P1 SHF.L.U64.HI R6, R166, 0x1, R80 ;  /* 0x00000001a6069819 */ /* 0x000fc80000010250 */
[----:B------:R2:W5:Y:S01]  /*aa10*/  @!P0 LD.E.64 R48, [R12.64] ;  /* 0x000000080c308980 */ /* 0x000562000c101b00 */
[----:B------:R-:W-:Y:S01]  /*aa20*/  ISETP.GE.AND P0, PT, R168, c[0x0][0x27c], PT ;  /* 0x00009f00a8007a0c */ /* 0x000fe20003f06270 */
[----:B------:R-:W-:Y:S01]  /*aa30*/  CS2R R50, SRZ ;  /* 0x0000000000327805 */ /* 0x000fe2000001ff00 */
[----:B------:R-:W-:Y:S01]  /*aa40*/  CS2R R52, SRZ ;  /* 0x0000000000347805 */ /* 0x000fe2000001ff00 */
[----:B-1----:R-:W-:-:S05]  /*aa50*/  @!P1 IADD3 R14, P2, R4, R0, RZ ;  /* 0x00000000040e9210 */ /* 0x002fca0007f5e0ff */
[----:B------:R-:W-:Y:S01]  /*aa60*/  @!P1 IMAD.X R15, R5, 0x1, R6, P2 ;  /* 0x00000001050f9824 */ /* 0x000fe200010e0606 */
[----:B--2---:R-:W-:-:S04]  /*aa70*/  @!P1 IADD3 R12, P2, R2, R0, RZ ;  /* 0x00000000020c9210 */ /* 0x004fc80007f5e0ff */
[C---:B------:R-:W-:Y:S01]  /*aa80*/  @!P0 IMAD.SHL.U32 R0, R168.reuse, 0x2, RZ ;  /* 0x00000002a8008824 */ /* 0x040fe200078e00ff */
[----:B------:R-:W-:Y:S01]  /*aa90*/  ISETP.GE.AND P3, PT, R139, c[0x0][0x27c], PT ;  /* 0x00009f008b007a0c */ /* 0x000fe20003f66270 */
[----:B------:R1:W5:Y:S01]  /*aaa0*/  @!P1 LD.E.64 R50, [R14.64] ;  /* 0x000000080e329980 */ /* 0x000362000c101b00 */
[----:B------:R-:W-:Y:S01]  /*aab0*/  @!P1 IMAD.X R13, R3, 0x1, R6, P2 ;  /* 0x00000001030d9824 */ /* 0x000fe200010e0606 */
[----:B------:R-:W-:-:S04]  /*aac0*/  @!P0 SHF.L.U64.HI R6, R168, 0x1, R79 ;  /* 0x00000001a8068819 */ /* 0x000fc8000001024f */
[----:B------:R2:W5:Y:S01]  /*aad0*/  @!P1 LD.E.64 R52, [R12.64] ;  /* 0x000000080c349980 */ /* 0x000562000c101b00 */
[----:B------:R-:W-:Y:S01]  /*aae0*/  CS2R R54, SRZ ;  /* 0x0000000000367805 */ /* 0x000fe2000001ff00 */
[----:B------:R-:W-:-:S04]  /*aaf0*/  CS2R R56, SRZ ;  /* 0x0000000000387805 */ /* 0x000fc8000001ff00 */
[----:B------:R-:W-:Y:S01]  /*ab00*/  @!P3 IMAD.SHL.U32 R16, R139, 0x2, RZ ;  /* 0x000000028b10b824 */ /* 0x000fe200078e00ff */
[----:B-1----:R-:W-:-:S05]  /*ab10*/  @!P0 IADD3 R14, P1, R4, R0, RZ ;  /* 0x00000000040e8210 */ /* 0x002fca0007f3e0ff */
[----:B------:R-:W-:Y:S01]  /*ab20*/  @!P0 IMAD.X R15, R5, 0x1, R6, P1 ;  /* 0x00000001050f8824 */ /* 0x000fe200008e0606 */
[----:B--2---:R-:W-:-:S04]  /*ab30*/  @!P0 IADD3 R12, P1, R2, R0, RZ ;  /* 0x00000000020c8210 */ /* 0x004fc80007f3e0ff */
[----:B------:R1:W5:Y:S01]  /*ab40*/  @!P0 LD.E.64 R54, [R14.64] ;  /* 0x000000080e368980 */ /* 0x000362000c101b00 */
[----:B------:R-:W-:Y:S01]  /*ab50*/  @!P0 IMAD.X R13, R3, 0x1, R6, P1 ;  /* 0x00000001030d8824 */ /* 0x000fe200008e0606 */
[----:B------:R-:W-:-:S04]  /*ab60*/  @!P3 SHF.L.U64.HI R0, R139, 0x1, R78 ;  /* 0x000000018b00b819 */ /* 0x000fc8000001024e */
[----:B------:R2:W5:Y:S01]  /*ab70*/  @!P0 LD.E.64 R56, [R12.64] ;  /* 0x000000080c388980 */ /* 0x000562000c101b00 */
[----:B------:R-:W-:Y:S01]  /*ab80*/  ISETP.GE.AND P1, PT, R164, c[0x0][0x27c], PT ;  /* 0x00009f00a4007a0c */ /* 0x000fe20003f26270 */
[----:B------:R-:W-:Y:S01]  /*ab90*/  CS2R R28, SRZ ;  /* 0x00000000001c7805 */ /* 0x000fe2000001ff00 */
[----:B------:R-:W-:Y:S01]  /*aba0*/  CS2R R40, SRZ ;  /* 0x0000000000287805 */ /* 0x000fe2000001ff00 */
[----:B--2---:R-:W-:-:S05]  /*abb0*/  @!P3 IADD3 R12, P0, R2, R16, RZ ;  /* 0x00000010020cb210 */ /* 0x004fca0007f1e0ff */
[----:B------:R-:W-:Y:S01]  /*abc0*/  @!P3 IMAD.X R13, R3, 0x1, R0, P0 ;  /* 0x00000001030db824 */ /* 0x000fe200000e0600 */
[----:B------:R-:W-:Y:S02]  /*abd0*/  ISETP.GE.AND P0, PT, R167, c[0x0][0x27c], PT ;  /* 0x00009f00a7007a0c */ /* 0x000fe40003f06270 */
[----:B-1----:R-:W-:Y:S02]  /*abe0*/  @!P3 IADD3 R14, P2, R4, R16, RZ ;  /* 0x00000010040eb210 */ /* 0x002fe40007f5e0ff */
[----:B------:R-:W-:-:S04]  /*abf0*/  @!P1 IMAD.WIDE R18, R164, 0x2, R4 ;  /* 0x00000002a4129825 */ /* 0x000fc800078e0204 */
[----:B------:R-:W-:Y:S01]  /*ac00*/  @!P3 IMAD.X R15, R5, 0x1, R0, P2 ;  /* 0x00000001050fb824 */ /* 0x000fe200010e0600 */
[----:B------:R1:W5:Y:S01]  /*ac10*/  @!P1 LD.E.64 R28, [R18.64] ;  /* 0x00000008121c9980 */ /* 0x000362000c101b00 */
[----:B------:R-:W-:-:S04]  /*ac20*/  @!P1 IMAD.WIDE R16, R164, 0x2, R2 ;  /* 0x00000002a4109825 */ /* 0x000fc800078e0202 */
[C---:B------:R-:W-:Y:S01]  /*ac30*/  @!P0 IMAD.SHL.U32 R0, R167.reuse, 0x2, RZ ;  /* 0x00000002a7008824 */ /* 0x040fe200078e00ff */
[----:B------:R1:W5:Y:S01]  /*ac40*/  @!P1 LD.E.64 R40, [R16.64] ;  /* 0x0000000810289980 */ /* 0x000362000c101b00 */
[----:B------:R-:W-:-:S03]  /*ac50*/  @!P0 SHF.L.U64.HI R6, R167, 0x1, R75 ;  /* 0x00000001a7068819 */ /* 0x000fc6000001024b */
        /* <DEDUP_REMOVED lines=12> */
.L_x_941:
[----:B---34-:R-:W-:Y:S05]  /*ad20*/  BSYNC B0 ;  /* 0x0000000000007941 */ /* 0x018fea0003800000 */
.L_x_940:
[----:B-----5:R-:W-:Y:S01]  /*ad30*/  IMAD.MOV.U32 R0, RZ, RZ, R64 ;  /* 0x000000ffff007224 */ /* 0x020fe200078e0040 */
[----:B------:R-:W-:-:S04]  /*ad40*/  DEPBAR.LE SB0, 0x1 ;  /* 0x000080400000791a */ /* 0x000fc80000000000 */
[----:B-1----:R-:W-:Y:S01]  /*ad50*/  IMAD.MOV.U32 R4, RZ, RZ, R65 ;  /* 0x000000ffff047224 */ /* 0x002fe200078e0041 */
[----:B------:R-:W-:Y:S01]  /*ad60*/  BSSY B1, `(.L_x_942) ;  /* 0x000015c000017945 */ /* 0x000fe20003800000 */
[----:B------:R-:W-:Y:S02]  /*ad70*/  IMAD.MOV.U32 R3, RZ, RZ, R58 ;  /* 0x000000ffff037224 */ /* 0x000fe400078e003a */
[----:B------:R-:W-:Y:S01]  /*ad80*/  IMAD.MOV.U32 R2, RZ, RZ, R59 ;  /* 0x000000ffff027224 */ /* 0x000fe200078e003b */
[----:B------:R-:W-:Y:S01]  /*ad90*/  PRMT R87, R4, 0x5410, R0 ;  /* 0x0000541004577816 */ /* 0x000fe20000000000 */
[----:B------:R-:W-:Y:S01]  /*ada0*/  IMAD.MOV.U32 R0, RZ, RZ, R54 ;  /* 0x000000ffff007224 */ /* 0x000fe200078e0036 */
[----:B------:R-:W-:Y:S02]  /*adb0*/  MOV R4, R55 ;  /* 0x0000003700047202 */ /* 0x000fe40000000f00 */
[----:B------:R-:W-:Y:S01]  /*adc0*/  PRMT R85, R2, 0x5410, R3 ;  /* 0x0000541002557816 */ /* 0x000fe20000000003 */
[----:B------:R-:W-:Y:S01]  /*add0*/  IMAD.MOV.U32 R3, RZ, RZ, R50 ;  /* 0x000000ffff037224 */ /* 0x000fe200078e0032 */
[----:B------:R-:W-:Y:S01]  /*ade0*/  PRMT R83, R83, 0x5410, R0 ;  /* 0x0000541053537816 */ /* 0x000fe20000000000 */
[----:B------:R-:W-:-:S02]  /*adf0*/  IMAD.MOV.U32 R0, RZ, RZ, R46 ;  /* 0x000000ffff007224 */ /* 0x000fc400078e002e */
[----:B------:R-:W-:Y:S01]  /*ae00*/  IMAD.MOV.U32 R2, RZ, RZ, R51 ;  /* 0x000000ffff027224 */ /* 0x000fe200078e0033 */
[----:B------:R-:W-:Y:S01]  /*ae10*/  PRMT R83, R4, 0x7610, R83 ;  /* 0x0000761004537816 */ /* 0x000fe20000000053 */
        /* <DEDUP_REMOVED lines=9> */
[----:B------:R-:W-:-:S02]  /*aeb0*/  MOV R3, R28 ;  /* 0x0000001c00037202 */ /* 0x000fc40000000f00 */
[----:B------:R-:W-:Y:S01]  /*aec0*/  PRMT R86, R4, 0x7610, R86 ;  /* 0x0000761004567816 */ /* 0x000fe20000000056 */
[----:B------:R-:W-:Y:S01]  /*aed0*/  IMAD.IADD R4, R34, 0x1, -R105 ;  /* 0x0000000122047824 */ /* 0x000fe200078e0a69 */
[----:B------:R-:W-:Y:S01]  /*aee0*/  PRMT R75, R2, 0x5410, R3 ;  /* 0x00005410024b7816 */ /* 0x000fe20000000003 */
[----:B------:R-:W-:Y:S01]  /*aef0*/  IMAD.MOV.U32 R2, RZ, RZ, R61 ;  /* 0x000000ffff027224 */ /* 0x000fe200078e003d */
[----:B------:R-:W-:Y:S02]  /*af00*/  MOV R3, R60 ;  /* 0x0000003c00037202 */ /* 0x000fe40000000f00 */
[----:B------:R-:W-:Y:S01]  /*af10*/  IMNMX R19, R4, 0x80, PT ;  /* 0x0000008004137817 */ /* 0x000fe20003800200 */
[----:B------:R-:W-:Y:S01]  /*af20*/  IMAD.MOV.U32 R4, RZ, RZ, R48 ;  /* 0x000000ffff047224 */ /* 0x000fe200078e0030 */
[----:B------:R-:W-:Y:S01]  /*af30*/  PRMT R82, R82, 0x5410, R0 ;  /* 0x0000541052527816 */ /* 0x000fe20000000000 */
[----:B------:R-:W-:Y:S01]  /*af40*/  IMAD.MOV.U32 R0, RZ, RZ, R53 ;  /* 0x000000ffff007224 */ /* 0x000fe200078e0035 */
[----:B------:R-:W-:Y:S01]  /*af50*/  BAR.SYNC.DEFER_BLOCKING 0x0 ;  /* 0x0000000000007b1d */ /* 0x000fe20000010000 */
[----:B------:R-:W-:-:S02]  /*af60*/  ISETP.GE.AND P0, PT, R138, R19, PT ;  /* 0x000000138a00720c */ /* 0x000fc40003f06270 */
[----:B------:R-:W-:Y:S01]  /*af70*/  PRMT R84, R2, 0x5410, R3 ;  /* 0x0000541002547816 */ /* 0x000fe20000000003 */
[----:B------:R-:W-:Y:S01]  /*af80*/  IMAD.MOV.U32 R3, RZ, RZ, R57 ;  /* 0x000000ffff037224 */ /* 0x000fe200078e0039 */
[----:B------:R-:W-:-:S04]  /*af90*/  MOV R2, R52 ;  /* 0x0000003400027202 */ /* 0x000fc80000000f00 */
[----:B------:R-:W-:Y:S01]  /*afa0*/  PRMT R80, R0, 0x5410, R2 ;  /* 0x0000541000507816 */ /* 0x000fe20000000002 */
[----:B------:R-:W-:Y:S01]  /*afb0*/  IMAD.MOV.U32 R2, RZ, RZ, R40 ;  /* 0x000000ffff027224 */ /* 0x000fe200078e0028 */
[----:B------:R-:W-:Y:S01]  /*afc0*/  PRMT R82, R3, 0x7610, R82 ;  /* 0x0000761003527816 */ /* 0x000fe20000000052 */
[----:B------:R-:W-:Y:S01]  /*afd0*/  IMAD.MOV.U32 R0, RZ, RZ, R41 ;  /* 0x000000ffff007224 */ /* 0x000fe200078e0029 */
[----:B------:R-:W-:-:S04]  /*afe0*/  MOV R3, R49 ;  /* 0x0000003100037202 */ /* 0x000fc80000000f00 */
[----:B------:R-:W-:Y:S02]  /*aff0*/  PRMT R78, R3, 0x5410, R4 ;  /* 0x00005410034e7816 */ /* 0x000fe40000000004 */
[----:B------:R-:W-:Y:S01]  /*b000*/  PRMT R34, R0, 0x5410, R2 ;  /* 0x0000541000227816 */ /* 0x000fe20000000002 */
[----:B------:R-:W-:Y:S05]  /*b010*/  @P0 BRA `(.L_x_943) ;  /* 0x0000130000000947 */ /* 0x000fea0003800000 */
[----:B------:R-:W-:Y:S01]  /*b020*/  ISETP.GE.AND P0, PT, R164, c[0x0][0x27c], PT ;  /* 0x00009f00a4007a0c */ /* 0x000fe20003f06270 */
[----:B------:R-:W-:-:S12]  /*b030*/  BSSY B0, `(.L_x_944) ;  /* 0x0000031000007945 */ /* 0x000fd80003800000 */
[----:B------:R-:W-:Y:S05]  /*b040*/  @P0 BRA `(.L_x_945) ;  /* 0x000002f000000947 */ /* 0x000fea0003800000 */
[----:B------:R-:W2:Y:S01]  /*b050*/  LDL R89, [R1+0x8] ;  /* 0x0000080001597983 */ /* 0x000ea20000100800 */
[----:B------:R-:W-:Y:S02]  /*b060*/  SHF.R.U32.HI R0, RZ, 0x10, R11 ;  /* 0x00000010ff007819 */ /* 0x000fe4000001160b */
[----:B------:R-:W-:Y:S02]  /*b070*/  SHF.R.U32.HI R2, RZ, 0x10, R9 ;  /* 0x00000010ff027819 */ /* 0x000fe40000011609 */
[----:B------:R-:W-:Y:S02]  /*b080*/  PRMT R6, R66, 0x5410, R0 ;  /* 0x0000541042067816 */ /* 0x000fe40000000000 */
[----:B------:R-:W-:Y:S02]  /*b090*/  PRMT R0, R35, 0x5410, R2 ;  /* 0x0000541023007816 */ /* 0x000fe40000000002 */
[----:B------:R-:W-:Y:S02]  /*b0a0*/  SHF.R.U64 R3, R10, 0x10, R11 ;  /* 0x000000100a037819 */ /* 0x000fe4000000120b */
[----:B------:R-:W-:-:S02]  /*b0b0*/  SHF.R.U64 R4, R8, 0x10, R9 ;  /* 0x0000001008047819 */ /* 0x000fc40000001209 */
[----:B------:R-:W-:Y:S02]  /*b0c0*/  LOP3.LUT R18, R0, 0xffff0000, RZ, 0xc0, !PT ;  /* 0xffff000000127812 */ /* 0x000fe400078ec0ff */
[----:B------:R-:W-:Y:S02]  /*b0d0*/  PRMT R9, R35, 0x5432, R4 ;  /* 0x0000543223097816 */ /* 0x000fe40000000004 */
[----:B------:R-:W-:Y:S02]  /*b0e0*/  PRMT R10, R66, 0x5432, R3 ;  /* 0x00005432420a7816 */ /* 0x000fe40000000003 */
[----:B------:R-:W-:Y:S01]  /*b0f0*/  LOP3.LUT R17, R6, 0xffff0000, RZ, 0xc0, !PT ;  /* 0xffff000006117812 */ /* 0x000fe200078ec0ff */
[----:B--2---:R-:W1:Y:S02]  /*b100*/  LDS.128 R12, [R89+0x4800] ;  /* 0x00480000590c7984 */ /* 0x004e640000000c00 */
[C---:B-1----:R-:W-:Y:S01]  /*b110*/  LOP3.LUT R8, R14.reuse, 0xffff0000, RZ, 0xc0, !PT ;  /* 0xffff00000e087812 */ /* 0x042fe200078ec0ff */
[C---:B------:R-:W-:Y:S01]  /*b120*/  IMAD.U32 R11, R15.reuse, 0x10000, RZ ;  /* 0x000100000f0b7824 */ /* 0x040fe200078e00ff */
[----:B------:R-:W-:Y:S01]  /*b130*/  LOP3.LUT R2, R15, 0xffff0000, RZ, 0xc0, !PT ;  /* 0xffff00000f027812 */ /* 0x000fe200078ec0ff */
[----:B------:R-:W-:Y:S01]  /*b140*/  IMAD.U32 R16, R14, 0x10000, RZ ;  /* 0x000100000e107824 */ /* 0x000fe200078e00ff */
[----:B------:R-:W-:Y:S01]  /*b150*/  SHF.L.U32 R5, R12, 0x10, RZ ;  /* 0x000000100c057819 */ /* 0x000fe200000006ff */
[----:B------:R-:W-:Y:S01]  /*b160*/  IMAD.U32 R15, R0, 0x10000, RZ ;  /* 0x00010000000f7824 */ /* 0x000fe200078e00ff */
[----:B------:R-:W-:Y:S01]  /*b170*/  LOP3.LUT R4, R12, 0xffff0000, RZ, 0xc0, !PT ;  /* 0xffff00000c047812 */ /* 0x000fe200078ec0ff */
[----:B------:R-:W-:Y:S01]  /*b180*/  IMAD.U32 R14, R6, 0x10000, RZ ;  /* 0x00010000060e7824 */ /* 0x000fe200078e00ff */
[C---:B------:R-:W-:Y:S01]  /*b190*/  SHF.L.U32 R3, R13.reuse, 0x10, RZ ;  /* 0x000000100d037819 */ /* 0x040fe200000006ff */
[C---:B------:R-:W-:Y:S01]  /*b1a0*/  FMUL.FTZ R12, R8.reuse, R15 ;  /* 0x0000000f080c7220 */ /* 0x040fe20000410000 */
[----:B------:R-:W-:Y:S01]  /*b1b0*/  LOP3.LUT R0, R13, 0xffff0000, RZ, 0xc0, !PT ;  /* 0xffff00000d007812 */ /* 0x000fe200078ec0ff */
[----:B------:R-:W-:-:S02]  /*b1c0*/  FMUL.FTZ R8, R8, R14 ;  /* 0x0000000e08087220 */ /* 0x000fc40000410000 */
[----:B------:R-:W-:Y:S01]  /*b1d0*/  FFMA.FTZ R13, R16, R14, -R12 ;  /* 0x0000000e100d7223 */ /* 0x000fe2000001080c */
[----:B------:R-:W-:Y:S01]  /*b1e0*/  SHF.L.U32 R14, R10, 0x10, RZ ;  /* 0x000000100a0e7819 */ /* 0x000fe200000006ff */
[----:B------:R-:W-:Y:S01]  /*b1f0*/  FFMA.FTZ R12, R16, R15, R8 ;  /* 0x0000000f100c7223 */ /* 0x000fe20000010008 */
[----:B------:R-:W-:Y:S01]  /*b200*/  LOP3.LUT R10, R10, 0xffff0000, RZ, 0xc0, !PT ;  /* 0xffff00000a0a7812 */ /* 0x000fe200078ec0ff */
[C---:B------:R-:W-:Y:S02]  /*b210*/  FMUL.FTZ R6, R2.reuse, R18 ;  /* 0x0000001202067220 */ /* 0x040fe40000410000 */
[C---:B------:R-:W-:Y:S01]  /*b220*/  IMAD.U32 R15, R9.reuse, 0x10000, RZ ;  /* 0x00010000090f7824 */ /* 0x040fe200078e00ff */
[----:B------:R-:W-:Y:S01]  /*b230*/  LOP3.LUT R9, R9, 0xffff0000, RZ, 0xc0, !PT ;  /* 0xffff000009097812 */ /* 0x000fe200078ec0ff */
[-C--:B------:R-:W-:Y:S02]  /*b240*/  FMUL.FTZ R2, R2, R17.reuse ;  /* 0x0000001102027220 */ /* 0x080fe40000410000 */
[----:B------:R-:W-:-:S02]  /*b250*/  FFMA.FTZ R8, R11, R17, -R6 ;  /* 0x000000110b087223 */ /* 0x000fc40000010806 */
[----:B------:R-:W-:Y:S02]  /*b260*/  FFMA.FTZ R11, R11, R18, R2 ;  /* 0x000000120b0b7223 */ /* 0x000fe40000010002 */
[----:B------:R-:W-:Y:S02]  /*b270*/  FMUL.FTZ R6, R4, R15 ;  /* 0x0000000f04067220 */ /* 0x000fe40000410000 */
[----:B------:R-:W-:Y:S01]  /*b280*/  FMUL.FTZ R2, R0, R9 ;  /* 0x0000000900027220 */ /* 0x000fe20000410000 */
[----:B------:R-:W-:Y:S01]  /*b290*/  F2FP.BF16.PACK_AB R11, R11, R8 ;  /* 0x000000080b0b723e */ /* 0x000fe200000010ff */
[----:B------:R-:W-:Y:S02]  /*b2a0*/  FMUL.FTZ R4, R4, R14 ;  /* 0x0000000e04047220 */ /* 0x000fe40000410000 */
[----:B------:R-:W-:Y:S02]  /*b2b0*/  FMUL.FTZ R0, R0, R10 ;  /* 0x0000000a00007220 */ /* 0x000fe40000410000 */
[----:B------:R-:W-:-:S02]  /*b2c0*/  FFMA.FTZ R6, R5, R14, -R6 ;  /* 0x0000000e05067223 */ /* 0x000fc40000010806 */
[----:B------:R-:W-:Y:S02]  /*b2d0*/  FFMA.FTZ R4, R5, R15, R4 ;  /* 0x0000000f05047223 */ /* 0x000fe40000010004 */
[C---:B------:R-:W-:Y:S01]  /*b2e0*/  FFMA.FTZ R2, R3.reuse, R10, -R2 ;  /* 0x0000000a03027223 */ /* 0x040fe20000010802 */
[----:B------:R-:W-:Y:S01]  /*b2f0*/  F2FP.BF16.PACK_AB R10, R12, R13 ;  /* 0x0000000d0c0a723e */ /* 0x000fe200000010ff */
[----:B------:R-:W-:Y:S01]  /*b300*/  FFMA.FTZ R0, R3, R9, R0 ;  /* 0x0000000903007223 */ /* 0x000fe20000010000 */
[----:B------:R-:W-:-:S04]  /*b310*/  F2FP.BF16.PACK_AB R8, R4, R6 ;  /* 0x000000060408723e */ /* 0x000fc800000010ff */
[----:B------:R-:W-:-:S05]  /*b320*/  F2FP.BF16.PACK_AB R9, R0, R2 ;  /* 0x000000020009723e */ /* 0x000fca00000010ff */
[----:B------:R1:W-:Y:S02]  /*b330*/  STS.128 [R89+0x4800], R8 ;  /* 0x0048000859007388 */ /* 0x0003e40000000c00 */
.L_x_945:
[----:B------:R-:W-:Y:S05]  /*b340*/  BSYNC B0 ;  /* 0x0000000000007941 */ /* 0x000fea0003800000 */
.L_x_944:
[----:B------:R-:W-:Y:S01]  /*b350*/  ISETP.GE.AND P0, PT, R169, c[0x0][0x27c], PT ;  /* 0x00009f00a9007a0c */ /* 0x000fe20003f06270 */
[----:B------:R-:W-:-:S12]  /*b360*/  BSSY B0, `(.L_x_946) ;  /* 0x0000031000007945 */ /* 0x000fd80003800000 */
[----:B------:R-:W-:Y:S05]  /*b370*/  @P0 BRA `(.L_x_947) ;  /* 0x000002f000000947 */ /* 0x000fea0003800000 */
[----:B------:R-:W2:Y:S01]  /*b380*/  LDL R35, [R1+0xc] ;  /* 0x00000c0001237983 */ /* 0x000ea20000100800 */
[----:B------:R-:W-:Y:S02]  /*b390*/  SHF.R.U64 R0, R20, 0x10, R21 ;  /* 0x0000001014007819 */ /* 0x000fe40000001215 */
[----:B------:R-:W-:Y:S02]  /*b3a0*/  SHF.R.U32.HI R4, RZ, 0x10, R23 ;  /* 0x00000010ff047819 */ /* 0x000fe40000011617 */
[----:B------:R-:W-:Y:S02]  /*b3b0*/  SHF.R.U32.HI R2, RZ, 0x10, R21 ;  /* 0x00000010ff027819 */ /* 0x000fe40000011615 */
[C---:B------:R-:W-:Y:S02]  /*b3c0*/  PRMT R13, R68.reuse, 0x5432, R0 ;  /* 0x00005432440d7816 */ /* 0x040fe40000000000 */
[----:B------:R-:W-:Y:S02]  /*b3d0*/  PRMT R0, R67, 0x5410, R4 ;  /* 0x0000541043007816 */ /* 0x000fe40000000004 */
[----:B------:R-:W-:-:S02]  /*b3e0*/  PRMT R6, R68, 0x5410, R2 ;  /* 0x0000541044067816 */ /* 0x000fc40000000002 */
[----:B------:R-:W-:Y:S01]  /*b3f0*/  SHF.R.U64 R3, R22, 0x10, R23 ;  /* 0x0000001016037819 */ /* 0x000fe20000001217 */
[C---:B------:R-:W-:Y:S01]  /*b400*/  IMAD.U32 R16, R0.reuse, 0x10000, RZ ;  /* 0x0001000000107824 */ /* 0x040fe200078e00ff */
[----:B------:R-:W-:Y:S02]  /*b410*/  LOP3.LUT R18, R0, 0xffff0000, RZ, 0xc0, !PT ;  /* 0xffff000000127812 */ /* 0x000fe400078ec0ff */
[----:B------:R-:W-:Y:S02]  /*b420*/  PRMT R12, R67, 0x5432, R3 ;  /* 0x00005432430c7816 */ /* 0x000fe40000000003 */
[----:B------:R-:W-:Y:S01]  /*b430*/  LOP3.LUT R17, R6, 0xffff0000, RZ, 0xc0, !PT ;  /* 0xffff000006117812 */ /* 0x000fe200078ec0ff */
[----:B-12---:R-:W1:Y:S02]  /*b440*/  LDS.128 R8, [R35+0x4800] ;  /* 0x0048000023087984 */ /* 0x006e640000000c00 */
[C---:B-1----:R-:W-:Y:S01]  /*b450*/  IMAD.U32 R15, R10.reuse, 0x10000, RZ ;  /* 0x000100000a0f7824 */ /* 0x042fe200078e00ff */
[----:B------:R-:W-:Y:S01]  /*b460*/  LOP3.LUT R10, R10, 0xffff0000, RZ, 0xc0, !PT ;  /* 0xffff00000a0a7812 */ /* 0x000fe200078ec0ff */
[C---:B------:R-:W-:Y:S01]  /*b470*/  IMAD.U32 R14, R11.reuse, 0x10000, RZ ;  /* 0x000100000b0e7824 */ /* 0x040fe200078e00ff */
[----:B------:R-:W-:Y:S01]  /*b480*/  LOP3.LUT R2, R11, 0xffff0000, RZ, 0xc0, !PT ;  /* 0xffff00000b027812 */ /* 0x000fe200078ec0ff */
[----:B------:R-:W-:Y:S01]  /*b490*/  IMAD.U32 R11, R6, 0x10000, RZ ;  /* 0x00010000060b7824 */ /* 0x000fe200078e00ff */
[----:B------:R-:W-:-:S02]  /*b4a0*/  SHF.L.U32 R5, R8, 0x10, RZ ;  /* 0x0000001008057819 */ /* 0x000fc400000006ff */
[----:B------:R-:W-:Y:S01]  /*b4b0*/  LOP3.LUT R4, R8, 0xffff0000, RZ, 0xc0, !PT ;  /* 0xffff000008047812 */ /* 0x000fe200078ec0ff */
[C---:B------:R-:W-:Y:S01]  /*b4c0*/  FMUL.FTZ R8, R10.reuse, R16 ;  /* 0x000000100a087220 */ /* 0x040fe20000410000 */
[C---:B------:R-:W-:Y:S01]  /*b4d0*/  SHF.L.U32 R3, R9.reuse, 0x10, RZ ;  /* 0x0000001009037819 */ /* 0x040fe200000006ff */
[-C--:B------:R-:W-:Y:S01]  /*b4e0*/  FMUL.FTZ R10, R10, R11.reuse ;  /* 0x0000000b0a0a7220 */ /* 0x080fe20000410000 */
[----:B------:R-:W-:Y:S01]  /*b4f0*/  LOP3.LUT R0, R9, 0xffff0000, RZ, 0xc0, !PT ;  /* 0xffff000009007812 */ /* 0x000fe200078ec0ff */
[----:B------:R-:W-:Y:S02]  /*b500*/  FMUL.FTZ R6, R2, R18 ;  /* 0x0000001202067220 */ /* 0x000fe40000410000 */
[C---:B------:R-:W-:Y:S02]  /*b510*/  FFMA.FTZ R10, R15.reuse, R16, R10 ;  /* 0x000000100f0a7223 */ /* 0x040fe4000001000a */
[----:B------:R-:W-:Y:S01]  /*b520*/  FFMA.FTZ R9, R15, R11, -R8 ;  /* 0x0000000b0f097223 */ /* 0x000fe20000010808 */
[C---:B------:R-:W-:Y:S01]  /*b530*/  SHF.L.U32 R15, R13.reuse, 0x10, RZ ;  /* 0x000000100d0f7819 */ /* 0x040fe200000006ff */
[C---:B------:R-:W-:Y:S01]  /*b540*/  IMAD.U32 R16, R12.reuse, 0x10000, RZ ;  /* 0x000100000c107824 */ /* 0x040fe200078e00ff */
[----:B------:R-:W-:Y:S01]  /*b550*/  LOP3.LUT R12, R12, 0xffff0000, RZ, 0xc0, !PT ;  /* 0xffff00000c0c7812 */ /* 0x000fe200078ec0ff */
[-C--:B------:R-:W-:Y:S01]  /*b560*/  FMUL.FTZ R2, R2, R17.reuse ;  /* 0x0000001102027220 */ /* 0x080fe20000410000 */
[----:B------:R-:W-:Y:S01]  /*b570*/  LOP3.LUT R13, R13, 0xffff0000, RZ, 0xc0, !PT ;  /* 0xffff00000d0d7812 */ /* 0x000fe200078ec0ff */
[----:B------:R-:W-:Y:S01]  /*b580*/  FFMA.FTZ R8, R14, R17, -R6 ;  /* 0x000000110e087223 */ /* 0x000fe20000010806 */
[----:B------:R-:W-:Y:S01]  /*b590*/  F2FP.BF16.PACK_AB R10, R10, R9 ;  /* 0x000000090a0a723e */ /* 0x000fe200000010ff */
[----:B------:R-:W-:-:S02]  /*b5a0*/  FFMA.FTZ R11, R14, R18, R2 ;  /* 0x000000120e0b7223 */ /* 0x000fc40000010002 */
[----:B------:R-:W-:Y:S02]  /*b5b0*/  FMUL.FTZ R6, R4, R16 ;  /* 0x0000001004067220 */ /* 0x000fe40000410000 */
[----:B------:R-:W-:Y:S01]  /*b5c0*/  FMUL.FTZ R2, R0, R12 ;  /* 0x0000000c00027220 */ /* 0x000fe20000410000 */
[----:B------:R-:W-:Y:S01]  /*b5d0*/  F2FP.BF16.PACK_AB R11, R11, R8 ;  /* 0x000000080b0b723e */ /* 0x000fe200000010ff */
[----:B------:R-:W-:Y:S02]  /*b5e0*/  FMUL.FTZ R4, R4, R15 ;  /* 0x0000000f04047220 */ /* 0x000fe40000410000 */
[----:B------:R-:W-:Y:S02]  /*b5f0*/  FMUL.FTZ R0, R0, R13 ;  /* 0x0000000d00007220 */ /* 0x000fe40000410000 */
[C---:B------:R-:W-:Y:S02]  /*b600*/  FFMA.FTZ R6, R5.reuse, R15, -R6 ;  /* 0x0000000f05067223 */ /* 0x040fe40000010806 */
[----:B------:R-:W-:-:S02]  /*b610*/  FFMA.FTZ R4, R5, R16, R4 ;  /* 0x0000001005047223 */ /* 0x000fc40000010004 */
[C---:B------:R-:W-:Y:S02]  /*b620*/  FFMA.FTZ R2, R3.reuse, R13, -R2 ;  /* 0x0000000d03027223 */ /* 0x040fe40000010802 */
[----:B------:R-:W-:Y:S01]  /*b630*/  FFMA.FTZ R0, R3, R12, R0 ;  /* 0x0000000c03007223 */ /* 0x000fe20000010000 */
[----:B------:R-:W-:-:S04]  /*b640*/  F2FP.BF16.PACK_AB R8, R4, R6 ;  /* 0x000000060408723e */ /* 0x000fc800000010ff */
[----:B------:R-:W-:-:S05]  /*b650*/  F2FP.BF16.PACK_AB R9, R0, R2 ;  /* 0x000000020009723e */ /* 0x000fca00000010ff */
[----:B------:R1:W-:Y:S02]  /*b660*/  STS.128 [R35+0x4800], R8 ;  /* 0x0048000823007388 */ /* 0x0003e40000000c00 */
.L_x_947:
[----:B------:R-:W-:Y:S05]  /*b670*/  BSYNC B0 ;  /* 0x0000000000007941 */ /* 0x000fea0003800000 */
.L_x_946:
        /* <DEDUP_REMOVED lines=50> */
.L_x_949:
[----:B------:R-:W-:Y:S05]  /*b9a0*/  BSYNC B0 ;  /* 0x0000000000007941 */ /* 0x000fea0003800000 */
.L_x_948:
[----:B------:R-:W-:Y:S01]  /*b9b0*/  ISETP.GE.AND P0, PT, R168, c[0x0][0x27c], PT ;  /* 0x00009f00a8007a0c */ /* 0x000fe20003f06270 */
[----:B------:R-:W-:-:S12]  /*b9c0*/  BSSY B0, `(.L_x_950) ;  /* 0x0000031000007945 */ /* 0x000fd80003800000 */
[----:B------:R-:W-:Y:S05]  /*b9d0*/  @P0 BRA `(.L_x_951) ;  /* 0x000002f000000947 */ /* 0x000fea0003800000 */
[----:B-1----:R-:W2:Y:S01]  /*b9e0*/  LDL R20, [R1+0xc] ;  /* 0x00000c0001147983 */ /* 0x002ea20000100800 */
        /* <DEDUP_REMOVED lines=11> */
[----:B--2---:R-:W1:Y:S02]  /*baa0*/  LDS.128 R8, [R20+0x6800] ;  /* 0x0068000014087984 */ /* 0x004e640000000c00 */
        /* <DEDUP_REMOVED lines=34> */
.L_x_951:
[----:B------:R-:W-:Y:S05]  /*bcd0*/  BSYNC B0 ;  /* 0x0000000000007941 */ /* 0x000fea0003800000 */
.L_x_950:
        /* <DEDUP_REMOVED lines=50> */
.L_x_953:
[----:B------:R-:W-:Y:S05]  /*c000*/  BSYNC B0 ;  /* 0x0000000000007941 */ /* 0x000fea0003800000 */
.L_x_952:
[----:B------:R-:W-:-:S13]  /*c010*/  ISETP.GE.AND P0, PT, R167, c[0x0][0x27c], PT ;  /* 0x00009f00a7007a0c */ /* 0x000fda0003f06270 */
        /* <DEDUP_REMOVED lines=48> */
.L_x_943:
[----:B------:R-:W-:Y:S05]  /*c320*/  BSYNC B1 ;  /* 0x0000000000017941 */ /* 0x000fea0003800000 */
.L_x_942:
[----:B------:R-:W-:-:S04]  /*c330*/  IADD3 R0, R138, 0x40, RZ ;  /* 0x000000408a007810 */ /* 0x000fc80007ffe0ff */
[----:B------:R-:W-:-:S13]  /*c340*/  ISETP.GE.AND P0, PT, R0, R19, PT ;  /* 0x000000130000720c */ /* 0x000fda0003f06270 */
[----:B------:R-:W-:Y:S05]  /*c350*/  @P0 BRA `(.L_x_954) ;  /* 0x0000498000000947 */ /* 0x000fea0003800000 */
        /* <DEDUP_REMOVED lines=50> */
.L_x_956:
[----:B------:R-:W-:Y:S05]  /*c680*/  BSYNC B0 ;  /* 0x0000000000007941 */ /* 0x000fea0003800000 */
.L_x_955:
        /* <DEDUP_REMOVED lines=50> */
.L_x_958:
[----:B------:R-:W-:Y:S05]  /*c9b0*/  BSYNC B0 ;  /* 0x0000000000007941 */ /* 0x000fea0003800000 */
.L_x_957:
        /* <DEDUP_REMOVED lines=50> */
.L_x_960:
[----:B------:R-:W-:Y:S05]  /*cce0*/  BSYNC B0 ;  /* 0x0000000000007941 */ /* 0x000fea0003800000 */
.L_x_959:
        /* <DEDUP_REMOVED lines=50> */
.L_x_962:
[----:B------:R-:W-:Y:S05]  /*d010*/  BSYNC B0 ;  /* 0x0000000000007941 */ /* 0x000fea0003800000 */
.L_x_961:
        /* <DEDUP_REMOVED lines=50> */
.L_x_964:
[----:B------:R-:W-:Y:S05]  /*d340*/  BSYNC B0 ;  /* 0x0000000000007941 */ /* 0x000fea0003800000 */
.L_x_963:
        /* <DEDUP_REMOVED lines=48> */
[----:B------:R1:W-:Y:S01]  /*d650*/  STS.128 [R19+0x9800], R8 ;  /* 0x0098000813007388 */ /* 0x0003e20000000c00 */
[----:B------:R-:W-:Y:S05]  /*d660*/  BRA `(.L_x_954) ;  /* 0x0000367000007947 */ /* 0x000fea0003800000 */
.L_x_937:
[----:B------:R1:W5:Y:S01]  /*d670*/  LDL R37, [R1+0x60] ;  /* 0x0000600001257983 */ /* 0x0003620000100800 */
[----:B------:R-:W-:-:S03]  /*d680*/  IMAD.MOV.U32 R3, RZ, RZ, c[0x0][0x2c4] ;  /* 0x0000b100ff037624 */ /* 0x000fc600078e00ff */
[----:B------:R1:W5:Y:S02]  /*d690*/  LDL R36, [R1+0x5c] ;  /* 0x00005c0001247983 */ /* 0x0003640000100800 */
[----:B------:R-:W-:Y:S01]  /*d6a0*/  ISETP.NE.AND P0, PT, R3, 0x1, PT ;  /* 0x000000010300780c */ /* 0x000fe20003f05270 */
[----:B------:R-:W-:-:S12]  /*d6b0*/  IMAD.MOV.U32 R5, RZ, RZ, R8 ;  /* 0x000000ffff057224 */ /* 0x000fd800078e0008 */
[----:B------:R-:W-:-:S05]  /*d6c0*/  @P0 IMAD.HI.U32 R3, R0, c[0x0][0x2c8], RZ ;  /* 0x0000b20000030a27 */ /* 0x000fca00078e00ff */
[----:B------:R-:W-:-:S04]  /*d6d0*/  @P0 SHF.R.U32.HI R0, RZ, c[0x0][0x2cc], R3 ;  /* 0x0000b300ff000a19 */ /* 0x000fc80000011603 */
        /* <DEDUP_REMOVED lines=38> */
[----:B------:R-:W-:Y:S01]  /*d940*/  CS2R R20, SRZ ;  /* 0x0000000000147805 */ /* 0x000fe2000001ff00 */
[----:B------:R-:W-:Y:S01]  /*d950*/  CS2R R14, SRZ ;  /* 0x00000000000e7805 */ /* 0x000fe2000001ff00 */
[----:B------:R-:W-:Y:S01]  /*d960*/  CS2R R12, SRZ ;  /* 0x00000000000c7805 */ /* 0x000fe2000001ff00 */
[----:B------:R-:W-:Y:S01]  /*d970*/  CS2R R46, SRZ ;  /* 0x00000000002e7805 */ /* 0x000fe2000001ff00 */
[----:B------:R-:W-:-:S06]  /*d980*/  CS2R R44, SRZ ;  /* 0x00000000002c7805 */ /* 0x000fcc000001ff00 */
[C---:B------:R-:W-:Y:S01]  /*d990*/  @!P0 IMAD.SHL.U32 R6, R110.reuse, 0x2, RZ ;  /* 0x000000026e068824 */ /* 0x040fe200078e00ff */
[----:B------:R-:W-:-:S04]  /*d9a0*/  @!P0 SHF.L.U64.HI R0, R110, 0x1, R111 ;  /* 0x000000016e008819 */ /* 0x000fc8000001026f */
[-C--:B---3--:R-:W-:Y:S02]  /*d9b0*/  @!P0 IADD3 R26, P1, R4, R6.reuse, RZ ;  /* 0x00000006041a8210 */ /* 0x088fe40007f3e0ff */
[----:B------:R-:W-:Y:S02]  /*d9c0*/  @!P0 IADD3 R24, P3, R2, R6, RZ ;  /* 0x0000000602188210 */ /* 0x000fe40007f7e0ff */
[----:B----4-:R-:W-:Y:S02]  /*d9d0*/  @!P0 IADD3.X R27, R5, R0, RZ, P1, !PT ;  /* 0x00000000051b8210 */ /* 0x010fe40000ffe4ff */
[----:B------:R-:W-:Y:S01]  /*d9e0*/  ISETP.GE.AND P1, PT, R136, c[0x0][0x27c], PT ;  /* 0x00009f0088007a0c */ /* 0x000fe20003f26270 */
[----:B-1----:R-:W-:Y:S01]  /*d9f0*/  @!P0 IMAD.X R25, R3, 0x1, R0, P3 ;  /* 0x0000000103198824 */ /* 0x002fe200018e0600 */
[----:B-----5:R-:W-:-:S05]  /*da00*/  @!P2 SHF.L.U32 R6, R37, 0x3, RZ ;  /* 0x000000032506a819 */ /* 0x020fca00000006ff */
[----:B------:R-:W-:-:S04]  /*da10*/  @!P2 IMAD.WIDE R10, R6, 0x2, R4 ;  /* 0x00000002060aa825 */ /* 0x000fc800078e0204 */
[----:B------:R-:W-:Y:S01]  /*da20*/  @!P2 IMAD.WIDE R8, R6, 0x2, R2 ;  /* 0x000000020608a825 */ /* 0x000fe200078e0202 */
[----:B------:R1:W5:Y:S03]  /*da30*/  @!P2 LD.E.128 R20, [R10.64] ;  /* 0x000000080a14a980 */ /* 0x000366000c101d00 */
[----:B------:R-:W-:Y:S01]  /*da40*/  @!P1 IMAD.SHL.U32 R0, R36, 0x8, RZ ;  /* 0x0000000824009824 */ /* 0x000fe200078e00ff */
[----:B------:R2:W5:Y:S01]  /*da50*/  @!P2 LD.E.128 R12, [R8.64] ;  /* 0x00000008080ca980 */ /* 0x000562000c101d00 */
[----:B------:R-:W-:Y:S01]  /*da60*/  CS2R R42, SRZ ;  /* 0x00000000002a7805 */ /* 0x000fe2000001ff00 */
[----:B------:R-:W-:Y:S01]  /*da70*/  CS2R R40, SRZ ;  /* 0x0000000000287805 */ /* 0x000fe2000001ff00 */
[----:B------:R-:W-:Y:S01]  /*da80*/  CS2R R18, SRZ ;  /* 0x0000000000127805 */ /* 0x000fe2000001ff00 */
[----:B------:R-:W-:Y:S01]  /*da90*/  CS2R R16, SRZ ;  /* 0x0000000000107805 */ /* 0x000fe2000001ff00 */
[----:B------:R-:W-:-:S04]  /*daa0*/  @!P1 IMAD.WIDE R4, R0, 0x2, R4 ;  /* 0x0000000200049825 */ /* 0x000fc800078e0204 */
[----:B------:R-:W-:Y:S01]  /*dab0*/  @!P1 IMAD.WIDE R2, R0, 0x2, R2 ;  /* 0x0000000200029825 */ /* 0x000fe200078e0202 */
[----:B------:R3:W5:Y:S04]  /*dac0*/  @!P1 LD.E.128 R44, [R4.64] ;  /* 0x00000008042c9980 */ /* 0x000768000c101d00 */
[----:B------:R3:W5:Y:S04]  /*dad0*/  @!P1 LD.E.128 R40, [R2.64] ;  /* 0x0000000802289980 */ /* 0x000768000c101d00 */
[----:B------:R3:W5:Y:S01]  /*dae0*/  @!P0 LD.E.128 R16, [R26.64] ;  /* 0x000000081a108980 */ /* 0x000762000c101d00 */
[----:B-1----:R-:W-:Y:S01]  /*daf0*/  CS2R R10, SRZ ;  /* 0x00000000000a7805 */ /* 0x002fe2000001ff00 */
[----:B--2---:R-:W-:-:S06]  /*db00*/  CS2R R8, SRZ ;  /* 0x0000000000087805 */ /* 0x004fcc000001ff00 */
[----:B------:R3:W5:Y:S02]  /*db10*/  @!P0 LD.E.128 R8, [R24.64] ;  /* 0x0000000818088980 */ /* 0x000764000c101d00 */
.L_x_966:
[----:B--2---:R-:W-:Y:S05]  /*db20*/  BSYNC B0 ;  /* 0x0000000000007941 */ /* 0x004fea0003800000 */
.L_x_965:
[----:B------:R-:W-:Y:S01]  /*db30*/  IADD3 R0, R28, 0x40, RZ ;  /* 0x000000401c007810 */ /* 0x000fe20007ffe0ff */
[----:B---3-5:R-:W-:Y:S01]  /*db40*/  IMAD.MOV.U32 R4, RZ, RZ, R46 ;  /* 0x000000ffff047224 */ /* 0x028fe200078e002e */
[----:B------:R-:W-:Y:S01]  /*db50*/  MOV R24, R11 ;  /* 0x0000000b00187202 */ /* 0x000fe20000000f00 */
[----:B-1----:R-:W-:Y:S01]  /*db60*/  IMAD.MOV.U32 R3, RZ, RZ, R47 ;  /* 0x000000ffff037224 */ /* 0x002fe200078e002f */
[----:B------:R-:W-:Y:S01]  /*db70*/  ISETP.GE.AND P0, PT, R0, R34, PT ;  /* 0x000000220000720c */ /* 0x000fe20003f06270 */
[----:B------:R-:W-:Y:S01]  /*db80*/  IMAD.MOV.U32 R2, RZ, RZ, R44 ;  /* 0x000000ffff027224 */ /* 0x000fe200078e002c */
[----:B----4-:R-:W1:Y:S01]  /*db90*/  SHFL.IDX PT, R5, R30, 0x1, 0x1e1f ;  /* 0x003e1f001e057f89 */ /* 0x010e6200000e0000 */
[----:B------:R-:W-:Y:S01]  /*dba0*/  IMAD.MOV.U32 R0, RZ, RZ, R45 ;  /* 0x000000ffff007224 */ /* 0x000fe200078e002d */
[----:B------:R-:W-:Y:S01]  /*dbb0*/  PRMT R83, R3, 0x5410, R4 ;  /* 0x0000541003537816 */ /* 0x000fe20000000004 */
[----:B------:R-:W-:Y:S01]  /*dbc0*/  IMAD.MOV.U32 R3, RZ, RZ, R23 ;  /* 0x000000ffff037224 */ /* 0x000fe200078e0017 */
[----:B------:R-:W-:Y:S01]  /*dbd0*/  MOV R4, R22 ;  /* 0x0000001600047202 */ /* 0x000fe20000000f00 */
[----:B------:R-:W-:Y:S01]  /*dbe0*/  IMAD.MOV.U32 R25, RZ, RZ, R10 ;  /* 0x000000ffff197224 */ /* 0x000fe200078e000a */
[----:B------:R-:W-:Y:S01]  /*dbf0*/  PRMT R82, R0, 0x5410, R2 ;  /* 0x0000541000527816 */ /* 0x000fe20000000002 */
[----:B------:R-:W-:Y:S01]  /*dc00*/  IMAD.MOV.U32 R2, RZ, RZ, R20 ;  /* 0x000000ffff027224 */ /* 0x000fe200078e0014 */
[----:B------:R-:W-:Y:S01]  /*dc10*/  PRMT R79, R3, 0x5410, R4 ;  /* 0x00005410034f7816 */ /* 0x000fe20000000004 */
[----:B------:R-:W-:Y:S01]  /*dc20*/  IMAD.MOV.U32 R0, RZ, RZ, R21 ;  /* 0x000000ffff007224 */ /* 0x000fe200078e0015 */
[----:B------:R-:W-:Y:S01]  /*dc30*/  MOV R3, R19 ;  /* 0x0000001300037202 */ /* 0x000fe20000000f00 */
        /* <DEDUP_REMOVED lines=8> */
[----:B------:R-:W-:Y:S01]  /*dcc0*/  CS2R R72, SRZ ;  /* 0x0000000000487805 */ /* 0x000fe2000001ff00 */
[----:B------:R-:W-:Y:S01]  /*dcd0*/  PRMT R35, R2, 0x5410, R4 ;  /* 0x0000541002237816 */ /* 0x000fe20000000004 */
[----:B------:R-:W-:Y:S01]  /*dce0*/  IMAD.MOV.U32 R2, RZ, RZ, R40 ;  /* 0x000000ffff027224 */ /* 0x000fe200078e0028 */
[----:B------:R-:W-:Y:S01]  /*dcf0*/  PRMT R33, R33, 0x5410, R0 ;  /* 0x0000541021217816 */ /* 0x000fe20000000000 */
[----:B------:R-:W-:Y:S01]  /*dd00*/  IMAD.MOV.U32 R0, RZ, RZ, R41 ;  /* 0x000000ffff007224 */ /* 0x000fe200078e0029 */
[----:B------:R-:W-:Y:S01]  /*dd10*/  PRMT R38, R24, 0x5410, R25 ;  /* 0x0000541018267816 */ /* 0x000fe20000000019 */
        /* <DEDUP_REMOVED lines=14> */
[----:B------:R2:W3:Y:S01]  /*de00*/  SHFL.IDX PT, R2, R32, 0x1, 0x1e1f ;  /* 0x003e1f0020027f89 */ /* 0x0004e200000e0000 */
[----:B------:R-:W-:Y:S01]  /*de10*/  CS2R R48, SRZ ;  /* 0x0000000000307805 */ /* 0x000fe2000001ff00 */
[----:B------:R-:W-:Y:S01]  /*de20*/  CS2R R70, SRZ ;  /* 0x0000000000467805 */ /* 0x000fe2000001ff00 */
[----:B------:R-:W-:Y:S01]  /*de30*/  CS2R R68, SRZ ;  /* 0x0000000000447805 */ /* 0x000fe2000001ff00 */
[----:B------:R4:W1:Y:S01]  /*de40*/  SHFL.IDX PT, R4, R31, 0x1, 0x1e1f ;  /* 0x003e1f001f047f89 */ /* 0x00086200000e0000 */
[----:B------:R-:W-:Y:S01]  /*de50*/  CS2R R66, SRZ ;  /* 0x0000000000427805 */ /* 0x000fe2000001ff00 */
[----:B------:R-:W-:Y:S01]  /*de60*/  CS2R R64, SRZ ;  /* 0x0000000000407805 */ /* 0x000fe2000001ff00 */
[----:B------:R-:W-:Y:S01]  /*de70*/  CS2R R54, SRZ ;  /* 0x0000000000367805 */ /* 0x000fe2000001ff00 */
[----:B------:R4:W1:Y:S01]  /*de80*/  SHFL.IDX PT, R3, R29, 0x1, 0x1e1f ;  /* 0x003e1f001d037f89 */ /* 0x00086200000e0000 */
[----:B------:R-:W-:Y:S01]  /*de90*/  CS2R R52, SRZ ;  /* 0x0000000000347805 */ /* 0x000fe2000001ff00 */
[----:B--2---:R-:W-:Y:S01]  /*dea0*/  PRMT R32, R0, 0x7610, R32 ;  /* 0x0000761000207816 */ /* 0x004fe20000000020 */
[----:B------:R-:W-:Y:S05]  /*deb0*/  @P0 BRA `(.L_x_968) ;  /* 0x0000021000000947 */ /* 0x000fea0003800000 */
[----:B---3--:R-:W-:Y:S01]  /*dec0*/  ISETP.GE.AND P0, PT, R110, c[0x0][0x27c], PT ;  /* 0x00009f006e007a0c */ /* 0x008fe20003f06270 */
        /* <DEDUP_REMOVED lines=9> */
[-C--:B-1----:R-:W-:Y:S02]  /*df60*/  @!P0 IADD3 R26, P1, R4, R0.reuse, RZ ;  /* 0x00000000041a8210 */ /* 0x082fe40007f3e0ff */
[----:B------:R-:W-:Y:S02]  /*df70*/  @!P0 IADD3 R24, P3, R2, R0, RZ ;  /* 0x0000000002188210 */ /* 0x000fe40007f7e0ff */
[----:B------:R-:W-:Y:S02]  /*df80*/  @!P0 IADD3.X R27, R5, R6, RZ, P1, !PT ;  /* 0x00000006051b8210 */ /* 0x000fe40000ffe4ff */
[----:B------:R-:W-:Y:S01]  /*df90*/  ISETP.GE.AND P1, PT, R136, c[0x0][0x27c], PT ;  /* 0x00009f0088007a0c */ /* 0x000fe20003f26270 */
[----:B------:R-:W-:Y:S01]  /*dfa0*/  @!P0 IMAD.X R25, R3, 0x1, R6, P3 ;  /* 0x0000000103198824 */ /* 0x000fe200018e0606 */
[----:B------:R-:W-:Y:S01]  /*dfb0*/  @!P2 SHF.L.U32 R6, R37, 0x3, RZ ;  /* 0x000000032506a819 */ /* 0x000fe200000006ff */
[----:B------:R-:W-:Y:S01]  /*dfc0*/  CS2R R70, SRZ ;  /* 0x0000000000467805 */ /* 0x000fe2000001ff00 */
[----:B------:R-:W-:Y:S01]  /*dfd0*/  CS2R R68, SRZ ;  /* 0x0000000000447805 */ /* 0x000fe2000001ff00 */
[----:B------:R-:W-:Y:S01]  /*dfe0*/  CS2R R50, SRZ ;  /* 0x0000000000327805 */ /* 0x000fe2000001ff00 */
[----:B------:R-:W-:Y:S01]  /*dff0*/  CS2R R48, SRZ ;  /* 0x0000000000307805 */ /* 0x000fe2000001ff00 */
[----:B----4-:R-:W-:Y:S01]  /*e000*/  @!P2 IMAD.WIDE R30, R6, 0x2, R4 ;  /* 0x00000002061ea825 */ /* 0x010fe200078e0204 */
[----:B------:R-:W-:Y:S01]  /*e010*/  CS2R R54, SRZ ;  /* 0x0000000000367805 */ /* 0x000fe2000001ff00 */
[----:B------:R-:W-:-:S02]  /*e020*/  CS2R R52, SRZ ;  /* 0x0000000000347805 */ /* 0x000fc4000001ff00 */
[----:B------:R-:W-:Y:S01]  /*e030*/  @!P2 IMAD.WIDE R28, R6, 0x2, R2 ;  /* 0x00000002061ca825 */ /* 0x000fe200078e0202 */
[----:B------:R1:W5:Y:S03]  /*e040*/  @!P2 LD.E.128 R60, [R30.64] ;  /* 0x000000081e3ca980 */ /* 0x000366000c101d00 */
[----:B------:R-:W-:Y:S01]  /*e050*/  @!P1 IMAD.SHL.U32 R0, R36, 0x8, RZ ;  /* 0x0000000824009824 */ /* 0x000fe200078e00ff */
[----:B------:R1:W5:Y:S03]  /*e060*/  @!P2 LD.E.128 R64, [R28.64] ;  /* 0x000000081c40a980 */ /* 0x000366000c101d00 */
[C---:B------:R-:W-:Y:S01]  /*e070*/  @!P1 IMAD.WIDE R4, R0.reuse, 0x2, R4 ;  /* 0x0000000200049825 */ /* 0x040fe200078e0204 */
[----:B------:R1:W5:Y:S03]  /*e080*/  @!P0 LD.E.128 R48, [R26.64] ;  /* 0x000000081a308980 */ /* 0x000366000c101d00 */
[----:B------:R-:W-:Y:S01]  /*e090*/  @!P1 IMAD.WIDE R2, R0, 0x2, R2 ;  /* 0x0000000200029825 */ /* 0x000fe200078e0202 */
[----:B------:R1:W5:Y:S04]  /*e0a0*/  @!P1 LD.E.128 R72, [R4.64] ;  /* 0x0000000804489980 */ /* 0x000368000c101d00 */
[----:B------:R1:W5:Y:S04]  /*e0b0*/  @!P1 LD.E.128 R68, [R2.64] ;  /* 0x0000000802449980 */ /* 0x000368000c101d00 */
[----:B------:R1:W5:Y:S02]  /*e0c0*/  @!P0 LD.E.128 R52, [R24.64] ;  /* 0x0000000818348980 */ /* 0x000364000c101d00 */
.L_x_968:
[----:B---3--:R-:W-:Y:S05]  /*e0d0*/  BSYNC B0 ;  /* 0x0000000000007941 */ /* 0x008fea0003800000 */
.L_x_967:
        /* <DEDUP_REMOVED lines=47> */
[----:B------:R1:W5:Y:S04]  /*e3d0*/  LDL R106, [R1+0x64] ;  /* 0x00006400016a7983 */ /* 0x0003680000100800 */
[----:B------:R1:W5:Y:S01]  /*e3e0*/  LDL R105, [R1+0x68] ;  /* 0x0000680001697983 */ /* 0x0003620000100800 */
[----:B------:R-:W-:Y:S01]  /*e3f0*/  ISETP.GE.AND P0, PT, R110, c[0x0][0x27c], PT ;  /* 0x00009f006e007a0c */ /* 0x000fe20003f06270 */
[----:B------:R-:W-:-:S12]  /*e400*/  BSSY B0, `(.L_x_971) ;  /* 0x000006a000007945 */ /* 0x000fd80003800000 */
[----:B------:R-:W-:Y:S05]  /*e410*/  @P0 BRA `(.L_x_972) ;  /* 0x0000068000000947 */ /* 0x000fea0003800000 */
[----:B------:R-:W2:Y:S01]  /*e420*/  LDL R107, [R1+0xc8] ;  /* 0x0000c800016b7983 */ /* 0x000ea20000100800 */
[----:B------:R-:W-:Y:S01]  /*e430*/  IMAD.MOV.U32 R0, RZ, RZ, c[0x0][0x27c] ;  /* 0x00009f00ff007624 */ /* 0x000fe200078e00ff */
[----:B------:R-:W-:Y:S02]  /*e440*/  SHF.R.U64 R8, R8, 0x10, R9 ;  /* 0x0000001008087819 */ /* 0x000fe40000001209 */
[----:B------:R-:W-:Y:S02]  /*e450*/  SHF.R.U32.HI R4, RZ, 0x10, R11 ;  /* 0x00000010ff047819 */ /* 0x000fe4000001160b */
[----:B------:R-:W-:Y:S02]  /*e460*/  LEA.HI R0, R0, R170, RZ, 0x1d ;  /* 0x000000aa00007211 */ /* 0x000fe400078fe8ff */
[----:B------:R-:W-:Y:S02]  /*e470*/  SHF.R.U64 R5, R16, 0x10, R17 ;  /* 0x0000001010057819 */ /* 0x000fe40000001211 */
[----:B------:R-:W-:Y:S01]  /*e480*/  SHF.R.S32.HI R3, RZ, 0x1f, R0 ;  /* 0x0000001fff037819 */ /* 0x000fe20000011400 */
[----:B------:R-:W-:Y:S01]  /*e490*/  IMAD.SHL.U32 R2, R0, 0x8, RZ ;  /* 0x0000000800027824 */ /* 0x000fe200078e00ff */
[----:B------:R-:W-:-:S02]  /*e4a0*/  SHF.R.U64 R6, R18, 0x10, R19 ;  /* 0x0000001012067819 */ /* 0x000fc40000001213 */
[----:B------:R-:W-:Y:S02]  /*e4b0*/  LEA.HI R0, R3, R0, RZ, 0x2 ;  /* 0x0000000003007211 */ /* 0x000fe400078f10ff */
[----:B-----5:R-:W-:Y:S02]  /*e4c0*/  LOP3.LUT R2, R106, 0x18, R2, 0xf8, !PT ;  /* 0x000000186a027812 */ /* 0x020fe400078ef802 */
[----:B------:R-:W-:Y:S01]  /*e4d0*/  SHF.R.U32.HI R3, RZ, 0x10, R9 ;  /* 0x00000010ff037819 */ /* 0x000fe20000011609 */
[----:B------:R-:W-:Y:S01]  /*e4e0*/  IMAD.SHL.U32 R0, R0, 0x400, RZ ;  /* 0x0000040000007824 */ /* 0x000fe200078e00ff */
[----:B------:R-:W-:Y:S02]  /*e4f0*/  LOP3.LUT R2, R2, R105, RZ, 0x3c, !PT ;  /* 0x0000006902027212 */ /* 0x000fe400078e3cff */
[----:B------:R-:W-:Y:S02]  /*e500*/  SHF.R.U64 R9, R10, 0x10, R11 ;  /* 0x000000100a097819 */ /* 0x000fe4000000120b */
[----:B------:R-:W-:-:S02]  /*e510*/  LOP3.LUT R0, R0, 0x7ffff000, RZ, 0xc0, !PT ;  /* 0x7ffff00000007812 */ /* 0x000fc400078ec0ff */
[----:B------:R-:W-:Y:S02]  /*e520*/  PRMT R18, R38, 0x5410, R4 ;  /* 0x0000541026127816 */ /* 0x000fe40000000004 */
[----:B------:R-:W-:Y:S02]  /*e530*/  IADD3 R0, R2, R0, R7 ;  /* 0x0000000002007210 */ /* 0x000fe40007ffe007 */
[----:B------:R-:W-:Y:S01]  /*e540*/  SHF.R.U32.HI R2, RZ, 0x10, R19 ;  /* 0x00000010ff027819 */ /* 0x000fe20000011613 */
[----:B------:R-:W-:Y:S01]  /*e550*/  IMAD.U32 R58, R18, 0x10000, RZ ;  /* 0x00010000123a7824 */ /* 0x000fe200078e00ff */
[----:B------:R-:W-:Y:S01]  /*e560*/  PRMT R19, R38, 0x5432, R9 ;  /* 0x0000543226137816 */ /* 0x000fe20000000009 */
[----:B------:R-:W-:Y:S01]  /*e570*/  IMAD.SHL.U32 R56, R0, 0x2, RZ ;  /* 0x0000000200387824 */ /* 0x000fe200078e00ff */
[----:B------:R-:W-:Y:S02]  /*e580*/  SHF.R.U32.HI R0, RZ, 0x10, R17 ;  /* 0x00000010ff007819 */ /* 0x000fe40000011611 */
[----:B------:R-:W-:-:S02]  /*e590*/  PRMT R37, R35, 0x5410, R5 ;  /* 0x0000541023257816 */ /* 0x000fc40000000005 */
[----:B------:R-:W3:Y:S01]  /*e5a0*/  LDS.128 R24, [R56+0x6080] ;  /* 0x0060800038187984 */ /* 0x000ee20000000c00 */
[C---:B------:R-:W-:Y:S02]  /*e5b0*/  PRMT R36, R33.reuse, 0x5432, R0 ;  /* 0x0000543221247816 */ /* 0x040fe40000000000 */
[----:B------:R-:W-:Y:S02]  /*e5c0*/  PRMT R33, R33, 0x5410, R8 ;  /* 0x0000541021217816 */ /* 0x000fe40000000008 */
[----:B------:R-:W-:Y:S02]  /*e5d0*/  PRMT R32, R32, 0x5410, R3 ;  /* 0x0000541020207816 */ /* 0x000fe40000000003 */
[----:B------:R-:W-:Y:S02]  /*e5e0*/  PRMT R35, R35, 0x5432, R6 ;  /* 0x0000543223237816 */ /* 0x000fe40000000006 */
[----:B------:R-:W-:Y:S02]  /*e5f0*/  PRMT R34, R39, 0x5410, R2 ;  /* 0x0000541027227816 */ /* 0x000fe40000000002 */
[----:B------:R-:W-:Y:S01]  /*e600*/  LOP3.LUT R18, R18, 0xffff0000, RZ, 0xc0, !PT ;  /* 0xffff000012127812 */ /* 0x000fe200078ec0ff */
[C---:B---3--:R-:W-:Y:S01]  /*e610*/  IMAD.U32 R9, R24.reuse, 0x10000, RZ ;  /* 0x0001000018097824 */ /* 0x048fe200078e00ff */
[----:B------:R-:W-:Y:S01]  /*e620*/  SHF.L.U32 R6, R25, 0x10, RZ ;  /* 0x0000001019067819 */ /* 0x000fe200000006ff */
[----:B------:R-:W-:Y:S01]  /*e630*/  IMAD.U32 R2, R27, 0x10000, RZ ;  /* 0x000100001b027824 */ /* 0x000fe200078e00ff */
[----:B------:R-:W-:-:S02]  /*e640*/  LOP3.LUT R8, R24, 0xffff0000, RZ, 0xc0, !PT ;  /* 0xffff000018087812 */ /* 0x000fc400078ec0ff */
[----:B------:R-:W-:Y:S01]  /*e650*/  LOP3.LUT R5, R25, 0xffff0000, RZ, 0xc0, !PT ;  /* 0xffff000019057812 */ /* 0x000fe200078ec0ff */
[----:B------:R-:W-:Y:S01]  /*e660*/  IMAD.U32 R25, R37, 0x10000, RZ ;  /* 0x0001000025197824 */ /* 0x000fe200078e00ff */
[----:B------:R-:W-:Y:S01]  /*e670*/  LOP3.LUT R0, R27, 0xffff0000, RZ, 0xc0, !PT ;  /* 0xffff00001b007812 */ /* 0x000fe200078ec0ff */
[----:B------:R-:W-:Y:S01]  /*e680*/  IMAD.U32 R27, R32, 0x10000, RZ ;  /* 0x00010000201b7824 */ /* 0x000fe200078e00ff */
[C---:B------:R-:W-:Y:S02]  /*e690*/  SHF.L.U32 R4, R26.reuse, 0x10, RZ ;  /* 0x000000101a047819 */ /* 0x040fe400000006ff */
[----:B------:R-:W-:Y:S02]  /*e6a0*/  LOP3.LUT R3, R26, 0xffff0000, RZ, 0xc0, !PT ;  /* 0xffff00001a037812 */ /* 0x000fe400078ec0ff */
[----:B------:R-:W-:Y:S01]  /*e6b0*/  SHF.L.U32 R26, R34, 0x10, RZ ;  /* 0x00000010221a7819 */ /* 0x000fe200000006ff */
[----:B--2-4-:R-:W2:Y:S02]  /*e6c0*/  LDS.128 R28, [R107] ;  /* 0x000000006b1c7984 */ /* 0x014ea40000000c00 */
[C---:B--2---:R-:W-:Y:S01]  /*e6d0*/  SHF.L.U32 R38, R29.reuse, 0x10, RZ ;  /* 0x000000101d267819 */ /* 0x044fe200000006ff */
[----:B------:R-:W-:Y:S01]  /*e6e0*/  IMAD.U32 R16, R30, 0x10000, RZ ;  /* 0x000100001e107824 */ /* 0x000fe200078e00ff */
[----:B------:R-:W-:Y:S01]  /*e6f0*/  LOP3.LUT R17, R29, 0xffff0000, RZ, 0xc0, !PT ;  /* 0xffff00001d117812 */ /* 0x000fe200078ec0ff */
[----:B------:R-:W-:Y:S01]  /*e700*/  IMAD.U32 R39, R28, 0x10000, RZ ;  /* 0x000100001c277824 */ /* 0x000fe200078e00ff */
[----:B------:R-:W-:Y:S01]  /*e710*/  LOP3.LUT R29, R30, 0xffff0000, RZ, 0xc0, !PT ;  /* 0xffff00001e1d7812 */ /* 0x000fe200078ec0ff */
[----:B------:R-:W-:Y:S01]  /*e720*/  IMAD.U32 R30, R33, 0x10000, RZ ;  /* 0x00010000211e7824 */ /* 0x000fe200078e00ff */
[C---:B------:R-:W-:Y:S01]  /*e730*/  LOP3.LUT R10, R31.reuse, 0xffff0000, RZ, 0xc0, !PT ;  /* 0xffff00001f0a7812 */ /* 0x040fe200078ec0ff */
[----:B------:R-:W-:Y:S01]  /*e740*/  IMAD.U32 R11, R31, 0x10000, RZ ;  /* 0x000100001f0b7824 */ /* 0x000fe200078e00ff */
[----:B------:R-:W-:Y:S01]  /*e750*/  LOP3.LUT R28, R28, 0xffff0000, RZ, 0xc0, !PT ;  /* 0xffff00001c1c7812 */ /* 0x000fe200078ec0ff */
[----:B------:R-:W-:-:S02]  /*e760*/  FMUL.FTZ R24, R9, R30 ;  /* 0x0000001e09187220 */ /* 0x000fc40000410000 */
[-C--:B------:R-:W-:Y:S02]  /*e770*/  FMUL.FTZ R9, R9, R25.reuse ;  /* 0x0000001909097220 */ /* 0x080fe40000410000 */
[C---:B------:R-:W-:Y:S02]  /*e780*/  FFMA.FTZ R57, R39.reuse, R25, -R24 ;  /* 0x0000001927397223 */ /* 0x040fe40000010818 */
[----:B------:R-:W-:Y:S02]  /*e790*/  IMAD.U32 R25, R36, 0x10000, RZ ;  /* 0x0001000024197824 */ /* 0x000fe400078e00ff */
[C---:B------:R-:W-:Y:S02]  /*e7a0*/  FMUL.FTZ R24, R6.reuse, R27 ;  /* 0x0000001b06187220 */ /* 0x040fe40000410000 */
[----:B------:R-:W-:Y:S02]  /*e7b0*/  FFMA.FTZ R39, R39, R30, R9 ;  /* 0x0000001e27277223 */ /* 0x000fe40000010009 */
[----:B------:R-:W-:-:S02]  /*e7c0*/  FMUL.FTZ R9, R6, R25 ;  /* 0x0000001906097220 */ /* 0x000fc40000410000 */
[----:B------:R-:W-:Y:S01]  /*e7d0*/  FFMA.FTZ R31, R38, R25, -R24 ;  /* 0x00000019261f7223 */ /* 0x000fe20000010818 */
[----:B------:R-:W-:Y:S01]  /*e7e0*/  LOP3.LUT R24, R33, 0xffff0000, RZ, 0xc0, !PT ;  /* 0xffff000021187812 */ /* 0x000fe200078ec0ff */
[----:B------:R-:W-:Y:S01]  /*e7f0*/  FMUL.FTZ R6, R2, R58 ;  /* 0x0000003a02067220 */ /* 0x000fe20000410000 */
[----:B------:R-:W-:Y:S01]  /*e800*/  LOP3.LUT R33, R32, 0xffff0000, RZ, 0xc0, !PT ;  /* 0xffff000020217812 */ /* 0x000fe200078ec0ff */
[-C--:B------:R-:W-:Y:S02]  /*e810*/  FMUL.FTZ R2, R2, R26.reuse ;  /* 0x0000001a02027220 */ /* 0x080fe40000410000 */
[----:B------:R-:W-:Y:S01]  /*e820*/  FFMA.FTZ R27, R38, R27, R9 ;  /* 0x0000001b261b7223 */ /* 0x000fe20000010009 */
[----:B------:R-:W-:Y:S01]  /*e830*/  LOP3.LUT R9, R37, 0xffff0000, RZ, 0xc0, !PT ;  /* 0xffff000025097812 */ /* 0x000fe200078ec0ff */
[C---:B------:R-:W-:Y:S02]  /*e840*/  FFMA.FTZ R30, R11.reuse, R26, -R6 ;  /* 0x0000001a0b1e7223 */ /* 0x040fe40000010806 */
[----:B------:R-:W-:Y:S01]  /*e850*/  FFMA.FTZ R26, R11, R58, R2 ;  /* 0x0000003a0b1a7223 */ /* 0x000fe20000010002 */
[----:B------:R-:W-:Y:S01]  /*e860*/  LOP3.LUT R11, R36, 0xffff0000, RZ, 0xc0, !PT ;  /* 0xffff0000240b7812 */ /* 0x000fe200078ec0ff */
[----:B------:R-:W-:-:S02]  /*e870*/  FMUL.FTZ R2, R8, R24 ;  /* 0x0000001808027220 */ /* 0x000fc40000410000 */
[-C--:B------:R-:W-:Y:S02]  /*e880*/  FMUL.FTZ R6, R8, R9.reuse ;  /* 0x0000000908067220 */ /* 0x080fe40000410000 */
[----:B------:R-:W-:Y:S02]  /*e890*/  FFMA.FTZ R25, R28, R9, -R2 ;  /* 0x000000091c197223 */ /* 0x000fe40000010802 */
[C---:B------:R-:W-:Y:S01]  /*e8a0*/  IMAD.U32 R36, R19.reuse, 0x10000, RZ ;  /* 0x0001000013247824 */ /* 0x040fe200078e00ff */
[----:B------:R-:W-:Y:S01]  /*e8b0*/  LOP3.LUT R19, R19, 0xffff0000, RZ, 0xc0, !PT ;  /* 0xffff000013137812 */ /* 0x000fe200078ec0ff */
[----:B------:R-:W-:Y:S02]  /*e8c0*/  FMUL.FTZ R2, R5, R11 ;  /* 0x0000000b05027220 */ /* 0x000fe40000410000 */
[----:B------:R-:W-:Y:S02]  /*e8d0*/  IMAD.U32 R32, R35, 0x10000, RZ ;  /* 0x0001000023207824 */ /* 0x000fe400078e00ff */
[----:B------:R-:W-:-:S02]  /*e8e0*/  FMUL.FTZ R8, R5, R33 ;  /* 0x0000002105087220 */ /* 0x000fc40000410000 */
[C---:B------:R-:W-:Y:S02]  /*e8f0*/  FMUL.FTZ R5, R4.reuse, R36 ;  /* 0x0000002404057220 */ /* 0x040fe40000410000 */
[C---:B------:R-:W-:Y:S02]  /*e900*/  FFMA.FTZ R9, R17.reuse, R33, R2 ;  /* 0x0000002111097223 */ /* 0x040fe40000010002 */
[----:B------:R-:W-:Y:S01]  /*e910*/  FFMA.FTZ R11, R17, R11, -R8 ;  /* 0x0000000b110b7223 */ /* 0x000fe20000010808 */
[----:B------:R-:W-:Y:S01]  /*e920*/  LOP3.LUT R17, R35, 0xffff0000, RZ, 0xc0, !PT ;  /* 0xffff000023117812 */ /* 0x000fe200078ec0ff */
[----:B------:R-:W-:Y:S01]  /*e930*/  FMUL.FTZ R2, R4, R32 ;  /* 0x0000002004027220 */ /* 0x000fe20000410000 */
[----:B------:R-:W-:Y:S01]  /*e940*/  LOP3.LUT R8, R34, 0xffff0000, RZ, 0xc0, !PT ;  /* 0xffff000022087812 */ /* 0x000fe200078ec0ff */
[----:B------:R-:W-:Y:S01]  /*e950*/  FFMA.FTZ R24, R28, R24, R6 ;  /* 0x000000181c187223 */ /* 0x000fe20000010006 */
[----:B------:R-:W-:Y:S01]  /*e960*/  F2FP.BF16.PACK_AB R9, R9, R27 ;  /* 0x0000001b0909723e */ /* 0x000fe200000010ff */
[----:B------:R-:W-:-:S02]  /*e970*/  FFMA.FTZ R6, R16, R32, -R5 ;  /* 0x0000002010067223 */ /* 0x000fc40000010805 */
[----:B------:R-:W-:Y:S01]  /*e980*/  FFMA.FTZ R5, R16, R36, R2 ;  /* 0x0000002410057223 */ /* 0x000fe20000010002 */
[----:B------:R-:W-:Y:S01]  /*e990*/  F2FP.BF16.PACK_AB R16, R25, R57 ;  /* 0x000000391910723e */ /* 0x000fe200000010ff */
[C---:B------:R-:W-:Y:S02]  /*e9a0*/  FMUL.FTZ R4, R3.reuse, R19 ;  /* 0x0000001303047220 */ /* 0x040fe40000410000 */
[C---:B------:R-:W-:Y:S02]  /*e9b0*/  FMUL.FTZ R2, R0.reuse, R18 ;  /* 0x0000001200027220 */ /* 0x040fe40000410000 */
[-C--:B------:R-:W-:Y:S02]  /*e9c0*/  FMUL.FTZ R3, R3, R17.reuse ;  /* 0x0000001103037220 */ /* 0x080fe40000410000 */
[-C--:B------:R-:W-:Y:S02]  /*e9d0*/  FMUL.FTZ R0, R0, R8.reuse ;  /* 0x0000000800007220 */ /* 0x080fe40000410000 */
[----:B------:R-:W-:Y:S01]  /*e9e0*/  FFMA.FTZ R4, R29, R17, -R4 ;  /* 0x000000111d047223 */ /* 0x000fe20000010804 */
[----:B------:R-:W-:Y:S01]  /*e9f0*/  F2FP.BF16.PACK_AB R17, R11, R31 ;  /* 0x0000001f0b11723e */ /* 0x000fe200000010ff */
[----:B------:R-:W-:Y:S01]  /*ea00*/  FFMA.FTZ R2, R10, R8, -R2 ;  /* 0x000000080a027223 */ /* 0x000fe20000010802 */
[----:B------:R-:W-:Y:S01]  /*ea10*/  F2FP.BF16.PACK_AB R8, R24, R39 ;  /* 0x000000271808723e */ /* 0x000fe200000010ff */
[----:B------:R-:W-:-:S02]  /*ea20*/  FFMA.FTZ R3, R29, R19, R3 ;  /* 0x000000131d037223 */ /* 0x000fc40000010003 */
[----:B------:R-:W-:Y:S01]  /*ea30*/  FFMA.FTZ R0, R10, R18, R0 ;  /* 0x000000120a007223 */ /* 0x000fe20000010000 */
[----:B------:R-:W-:Y:S02]  /*ea40*/  F2FP.BF16.PACK_AB R18, R4, R6 ;  /* 0x000000060412723e */ /* 0x000fe400000010ff */
[----:B------:R-:W-:Y:S02]  /*ea50*/  F2FP.BF16.PACK_AB R19, R2, R30 ;  /* 0x0000001e0213723e */ /* 0x000fe400000010ff */
[----:B------:R-:W-:Y:S02]  /*ea60*/  F2FP.BF16.PACK_AB R10, R3, R5 ;  /* 0x00000005030a723e */ /* 0x000fe400000010ff */
[----:B------:R-:W-:Y:S01]  /*ea70*/  F2FP.BF16.PACK_AB R11, R0, R26 ;  /* 0x0000001a000b723e */ /* 0x000fe200000010ff */
[----:B------:R2:W-:Y:S04]  /*ea80*/  STS.128 [R107], R16 ;  /* 0x000000106b007388 */ /* 0x0005e80000000c00 */
[----:B------:R2:W-:Y:S02]  /*ea90*/  STS.128 [R56+0x6080], R8 ;  /* 0x0060800838007388 */ /* 0x0005e40000000c00 */
.L_x_972:
[----:B------:R-:W-:Y:S05]  /*eaa0*/  BSYNC B0 ;  /* 0x0000000000007941 */ /* 0x000fea0003800000 */
.L_x_971:
[----:B------:R-:W-:Y:S01]  /*eab0*/  ISETP.GE.AND P0, PT, R137, c[0x0][0x27c], PT ;  /* 0x00009f0089007a0c */ /* 0x000fe20003f06270 */
[----:B------:R-:W-:-:S12]  /*eac0*/  BSSY B0, `(.L_x_973) ;  /* 0x000006b000007945 */ /* 0x000fd80003800000 */
[----:B------:R-:W-:Y:S05]  /*ead0*/  @P0 BRA `(.L_x_974) ;  /* 0x0000069000000947 */ /* 0x000fea0003800000 */
[----:B------:R-:W3:Y:S04]  /*eae0*/  LDL R2, [R1+0x60] ;  /* 0x0000600001027983 */ /* 0x000ee80000100800 */
[----:B--2---:R-:W2:Y:S01]  /*eaf0*/  LDL R34, [R1+0xd8] ;  /* 0x0000d80001227983 */ /* 0x004ea20000100800 */
[----:B------:R-:W-:Y:S01]  /*eb00*/  IMAD.MOV.U32 R0, RZ, RZ, c[0x0][0x27c] ;  /* 0x00009f00ff007624 */ /* 0x000fe200078e00ff */
[----:B------:R-:W-:Y:S02]  /*eb10*/  SHF.R.U64 R12, R12, 0x10, R13 ;  /* 0x000000100c0c7819 */ /* 0x000fe4000000120d */
[----:B------:R-:W-:Y:S02]  /*eb20*/  SHF.R.U64 R5, R20, 0x10, R21 ;  /* 0x0000001014057819 */ /* 0x000fe40000001215 */
[----:B------:R-:W-:-:S02]  /*eb30*/  SHF.R.U64 R6, R22, 0x10, R23 ;  /* 0x0000001016067819 */ /* 0x000fc40000001217 */
[----:B------:R-:W-:Y:S02]  /*eb40*/  SHF.R.U32.HI R4, RZ, 0x10, R15 ;  /* 0x00000010ff047819 */ /* 0x000fe4000001160f */
[----:B----4-:R-:W-:Y:S02]  /*eb50*/  PRMT R29, R79, 0x5432, R6 ;  /* 0x000054324f1d7816 */ /* 0x010fe40000000006 */
[----:B------:R-:W-:Y:S02]  /*eb60*/  PRMT R26, R77, 0x5410, R4 ;  /* 0x000054104d1a7816 */ /* 0x000fe40000000004 */
[----:B---3--:R-:W-:-:S04]  /*eb70*/  LEA.HI R0, R0, R2, RZ, 0x1d ;  /* 0x0000000200007211 */ /* 0x008fc800078fe8ff */
[----:B------:R-:W-:Y:S01]  /*eb80*/  SHF.R.S32.HI R2, RZ, 0x1f, R0 ;  /* 0x0000001fff027819 */ /* 0x000fe20000011400 */
[----:B------:R-:W-:Y:S01]  /*eb90*/  IMAD.SHL.U32 R3, R0, 0x8, RZ ;  /* 0x0000000800037824 */ /* 0x000fe200078e00ff */
[----:B--2---:R-:W2:Y:S02]  /*eba0*/  LDS.128 R16, [R34] ;  /* 0x0000000022107984 */ /* 0x004ea40000000c00 */
[----:B------:R-:W-:Y:S02]  /*ebb0*/  LEA.HI R0, R2, R0, RZ, 0x2 ;  /* 0x0000000002007211 */ /* 0x000fe400078f10ff */
[----:B-----5:R-:W-:Y:S02]  /*ebc0*/  LOP3.LUT R2, R106, 0x18, R3, 0xf8, !PT ;  /* 0x000000186a027812 */ /* 0x020fe400078ef803 */
[----:B------:R-:W-:Y:S01]  /*ebd0*/  SHF.R.U32.HI R3, RZ, 0x10, R13 ;  /* 0x00000010ff037819 */ /* 0x000fe2000001160d */
[----:B------:R-:W-:Y:S01]  /*ebe0*/  IMAD.SHL.U32 R0, R0, 0x400, RZ ;  /* 0x0000040000007824 */ /* 0x000fe200078e00ff */
[----:B------:R-:W-:-:S02]  /*ebf0*/  LOP3.LUT R2, R2, R105, RZ, 0x3c, !PT ;  /* 0x0000006902027212 */ /* 0x000fc400078e3cff */
[----:B------:R-:W-:Y:S02]  /*ec00*/  SHF.R.U64 R13, R14, 0x10, R15 ;  /* 0x000000100e0d7819 */ /* 0x000fe4000000120f */
[----:B------:R-:W-:Y:S02]  /*ec10*/  LOP3.LUT R0, R0, 0x7ffff000, RZ, 0xc0, !PT ;  /* 0x7ffff00000007812 */ /* 0x000fe400078ec0ff */
[----:B------:R-:W-:Y:S02]  /*ec20*/  PRMT R20, R76, 0x5410, R3 ;  /* 0x000054104c147816 */ /* 0x000fe40000000003 */
[----:B------:R-:W-:Y:S02]  /*ec30*/  IADD3 R0, R2, R0, R7 ;  /* 0x0000000002007210 */ /* 0x000fe40007ffe007 */
[----:B------:R-:W-:Y:S01]  /*ec40*/  SHF.R.U32.HI R2, RZ, 0x10, R23 ;  /* 0x00000010ff027819 */ /* 0x000fe20000011617 */
[----:B------:R-:W-:Y:S01]  /*ec50*/  IMAD.U32 R33, R20, 0x10000, RZ ;  /* 0x0001000014217824 */ /* 0x000fe200078e00ff */
[----:B------:R-:W-:Y:S01]  /*ec60*/  PRMT R23, R78, 0x5432, R5 ;  /* 0x000054324e177816 */ /* 0x000fe20000000005 */
[----:B------:R-:W-:Y:S01]  /*ec70*/  IMAD.SHL.U32 R30, R0, 0x2, RZ ;  /* 0x00000002001e7824 */ /* 0x000fe200078e00ff */
[----:B------:R-:W-:-:S02]  /*ec80*/  SHF.R.U32.HI R0, RZ, 0x10, R21 ;  /* 0x00000010ff007819 */ /* 0x000fc40000011615 */
[----:B------:R-:W-:Y:S02]  /*ec90*/  PRMT R21, R76, 0x5432, R12 ;  /* 0x000054324c157816 */ /* 0x000fe4000000000c */
[----:B------:R-:W3:Y:S01]  /*eca0*/  LDS.128 R8, [R30+0x6080] ;  /* 0x006080001e087984 */ /* 0x000ee20000000c00 */
[----:B------:R-:W-:Y:S02]  /*ecb0*/  PRMT R27, R77, 0x5432, R13 ;  /* 0x000054324d1b7816 */ /* 0x000fe4000000000d */
[----:B------:R-:W-:Y:S01]  /*ecc0*/  IMAD.U32 R31, R21, 0x10000, RZ ;  /* 0x00010000151f7824 */ /* 0x000fe200078e00ff */
[----:B------:R-:W-:Y:S02]  /*ecd0*/  PRMT R22, R78, 0x5410, R0 ;  /* 0x000054104e167816 */ /* 0x000fe40000000000 */
[----:B------:R-:W-:Y:S02]  /*ece0*/  PRMT R28, R79, 0x5410, R2 ;  /* 0x000054104f1c7816 */ /* 0x000fe40000000002 */
[----:B------:R-:W-:-:S02]  /*ecf0*/  LOP3.LUT R20, R20, 0xffff0000, RZ, 0xc0, !PT ;  /* 0xffff000014147812 */ /* 0x000fc400078ec0ff */
[C---:B--2---:R-:W-:Y:S01]  /*ed00*/  SHF.L.U32 R24, R17.reuse, 0x10, RZ ;  /* 0x0000001011187819 */ /* 0x044fe200000006ff */
[C---:B------:R-:W-:Y:S01]  /*ed10*/  IMAD.U32 R14, R18.reuse, 0x10000, RZ ;  /* 0x00010000120e7824 */ /* 0x040fe200078e00ff */
[----:B------:R-:W-:Y:S01]  /*ed20*/  LOP3.LUT R15, R17, 0xffff0000, RZ, 0xc0, !PT ;  /* 0xffff0000110f7812 */ /* 0x000fe200078ec0ff */
[C---:B------:R-:W-:Y:S01]  /*ed30*/  IMAD.U32 R13, R19.reuse, 0x10000, RZ ;  /* 0x00010000130d7824 */ /* 0x040fe200078e00ff */
[----:B------:R-:W-:Y:S01]  /*ed40*/  LOP3.LUT R17, R18, 0xffff0000, RZ, 0xc0, !PT ;  /* 0xffff000012117812 */ /* 0x000fe200078ec0ff */
[C---:B------:R-:W-:Y:S01]  /*ed50*/  IMAD.U32 R25, R16.reuse, 0x10000, RZ ;  /* 0x0001000010197824 */ /* 0x040fe200078e00ff */
[----:B------:R-:W-:Y:S01]  /*ed60*/  LOP3.LUT R18, R19, 0xffff0000, RZ, 0xc0, !PT ;  /* 0xffff000013127812 */ /* 0x000fe200078ec0ff */
[----:B------:R-:W-:Y:S01]  /*ed70*/  IMAD.U32 R19, R23, 0x10000, RZ ;  /* 0x0001000017137824 */ /* 0x000fe200078e00ff */
[----:B------:R-:W-:Y:S01]  /*ed80*/  LOP3.LUT R16, R16, 0xffff0000, RZ, 0xc0, !PT ;  /* 0xffff000010107812 */ /* 0x000fe200078ec0ff */
[----:B---3--:R-:W-:Y:S01]  /*ed90*/  IMAD.U32 R12, R8, 0x10000, RZ ;  /* 0x00010000080c7824 */ /* 0x008fe200078e00ff */
[C---:B------:R-:W-:Y:S01]  /*eda0*/  SHF.L.U32 R4, R10.reuse, 0x10, RZ ;  /* 0x000000100a047819 */ /* 0x040fe200000006ff */
[----:B------:R-:W-:Y:S01]  /*edb0*/  IMAD.U32 R2, R11, 0x10000, RZ ;  /* 0x000100000b027824 */ /* 0x000fe200078e00ff */
[----:B------:R-:W-:Y:S01]  /*edc0*/  LOP3.LUT R3, R10, 0xffff0000, RZ, 0xc0, !PT ;  /* 0xffff00000a037812 */ /* 0x000fe200078ec0ff */
[----:B------:R-:W-:Y:S01]  /*edd0*/  FMUL.FTZ R10, R12, R31 ;  /* 0x0000001f0c0a7220 */ /* 0x000fe20000410000 */
[----:B------:R-:W-:-:S02]  /*ede0*/  SHF.L.U32 R6, R9, 0x10, RZ ;  /* 0x0000001009067819 */ /* 0x000fc400000006ff */
[----:B------:R-:W-:Y:S01]  /*edf0*/  LOP3.LUT R5, R9, 0xffff0000, RZ, 0xc0, !PT ;  /* 0xffff000009057812 */ /* 0x000fe200078ec0ff */
[-C--:B------:R-:W-:Y:S01]  /*ee00*/  FMUL.FTZ R9, R12, R19.reuse ;  /* 0x000000130c097220 */ /* 0x080fe20000410000 */
[----:B------:R-:W-:Y:S01]  /*ee10*/  LOP3.LUT R0, R11, 0xffff0000, RZ, 0xc0, !PT ;  /* 0xffff00000b007812 */ /* 0x000fe200078ec0ff */
[C---:B------:R-:W-:Y:S01]  /*ee20*/  FFMA.FTZ R32, R25.reuse, R19, -R10 ;  /* 0x0000001319207223 */ /* 0x040fe2000001080a */
[----:B------:R-:W-:Y:S01]  /*ee30*/  SHF.L.U32 R12, R28, 0x10, RZ ;  /* 0x000000101c0c7819 */ /* 0x000fe200000006ff */
[----:B------:R-:W-:Y:S01]  /*ee40*/  IMAD.U32 R11, R22, 0x10000, RZ ;  /* 0x00010000160b7824 */ /* 0x000fe200078e00ff */
[----:B------:R-:W-:Y:S01]  /*ee50*/  LOP3.LUT R8, R8, 0xffff0000, RZ, 0xc0, !PT ;  /* 0xffff000008087812 */ /* 0x000fe200078ec0ff */
[----:B------:R-:W-:Y:S02]  /*ee60*/  IMAD.U32 R19, R26, 0x10000, RZ ;  /* 0x000100001a137824 */ /* 0x000fe400078e00ff */
[----:B------:R-:W-:Y:S02]  /*ee70*/  FMUL.FTZ R10, R6, R33 ;  /* 0x00000021060a7220 */ /* 0x000fe40000410000 */
[----:B------:R-:W-:-:S02]  /*ee80*/  FFMA.FTZ R31, R25, R31, R9 ;  /* 0x0000001f191f7223 */ /* 0x000fc40000010009 */
[-C--:B------:R-:W-:Y:S02]  /*ee90*/  FMUL.FTZ R9, R6, R11.reuse ;  /* 0x0000000b06097220 */ /* 0x080fe40000410000 */
[----:B------:R-:W-:Y:S01]  /*eea0*/  FFMA.FTZ R25, R24, R11, -R10 ;  /* 0x0000000b18197223 */ /* 0x000fe2000001080a */
[----:B------:R-:W-:Y:S01]  /*eeb0*/  LOP3.LUT R11, R21, 0xffff0000, RZ, 0xc0, !PT ;  /* 0xffff0000150b7812 */ /* 0x000fe200078ec0ff */
[----:B------:R-:W-:Y:S01]  /*eec0*/  FMUL.FTZ R6, R2, R19 ;  /* 0x0000001302067220 */ /* 0x000fe20000410000 */
[----:B------:R-:W-:Y:S01]  /*eed0*/  LOP3.LUT R10, R22, 0xffff0000, RZ, 0xc0, !PT ;  /* 0xffff0000160a7812 */ /* 0x000fe200078ec0ff */
[----:B------:R-:W-:Y:S02]  /*eee0*/  FMUL.FTZ R2, R2, R12 ;  /* 0x0000000c02027220 */ /* 0x000fe40000410000 */
[----:B------:R-:W-:Y:S01]  /*eef0*/  FFMA.FTZ R21, R24, R33, R9 ;  /* 0x0000002118157223 */ /* 0x000fe20000010009 */
[----:B------:R-:W-:Y:S01]  /*ef00*/  LOP3.LUT R9, R23, 0xffff0000, RZ, 0xc0, !PT ;  /* 0xffff000017097812 */ /* 0x000fe200078ec0ff */
[----:B------:R-:W-:-:S02]  /*ef10*/  FFMA.FTZ R19, R13, R19, R2 ;  /* 0x000000130d137223 */ /* 0x000fc40000010002 */
[C---:B------:R-:W-:Y:S02]  /*ef20*/  FMUL.FTZ R2, R8.reuse, R11 ;  /* 0x0000000b08027220 */ /* 0x040fe40000410000 */
[----:B------:R-:W-:Y:S02]  /*ef30*/  IMAD.U32 R22, R27, 0x10000, RZ ;  /* 0x000100001b167824 */ /* 0x000fe400078e00ff */
[----:B------:R-:W-:Y:S02]  /*ef40*/  FFMA.FTZ R24, R13, R12, -R6 ;  /* 0x0000000c0d187223 */ /* 0x000fe40000010806 */
[-C--:B------:R-:W-:Y:S02]  /*ef50*/  FMUL.FTZ R6, R8, R9.reuse ;  /* 0x0000000908067220 */ /* 0x080fe40000410000 */
[----:B------:R-:W-:Y:S02]  /*ef60*/  FFMA.FTZ R12, R16, R9, -R2 ;  /* 0x00000009100c7223 */ /* 0x000fe40000010802 */
[----:B------:R-:W-:-:S02]  /*ef70*/  FMUL.FTZ R8, R5, R20 ;  /* 0x0000001405087220 */ /* 0x000fc40000410000 */
[----:B------:R-:W-:Y:S01]  /*ef80*/  FMUL.FTZ R2, R5, R10 ;  /* 0x0000000a05027220 */ /* 0x000fe20000410000 */
[----:B------:R-:W-:Y:S01]  /*ef90*/  F2FP.BF16.PACK_AB R12, R12, R32 ;  /* 0x000000200c0c723e */ /* 0x000fe200000010ff */
[----:B------:R-:W-:Y:S02]  /*efa0*/  IMAD.U32 R13, R29, 0x10000, RZ ;  /* 0x000100001d0d7824 */ /* 0x000fe400078e00ff */
[----:B------:R-:W-:Y:S02]  /*efb0*/  FMUL.FTZ R5, R4, R22 ;  /* 0x0000001604057220 */ /* 0x000fe40000410000 */
[----:B------:R-:W-:Y:S01]  /*efc0*/  FFMA.FTZ R11, R16, R11, R6 ;  /* 0x0000000b100b7223 */ /* 0x000fe20000010006 */
[----:B------:R-:W-:Y:S01]  /*efd0*/  LOP3.LUT R16, R27, 0xffff0000, RZ, 0xc0, !PT ;  /* 0xffff00001b107812 */ /* 0x000fe200078ec0ff */
[C---:B------:R-:W-:Y:S01]  /*efe0*/  FFMA.FTZ R10, R15.reuse, R10, -R8 ;  /* 0x0000000a0f0a7223 */ /* 0x040fe20000010808 */
[----:B------:R-:W-:Y:S01]  /*eff0*/  LOP3.LUT R8, R28, 0xffff0000, RZ, 0xc0, !PT ;  /* 0xffff00001c087812 */ /* 0x000fe200078ec0ff */
[----:B------:R-:W-:Y:S01]  /*f000*/  FFMA.FTZ R9, R15, R20, R2 ;  /* 0x000000140f097223 */ /* 0x000fe20000010002 */
[----:B------:R-:W-:Y:S01]  /*f010*/  LOP3.LUT R15, R26, 0xffff0000, RZ, 0xc0, !PT ;  /* 0xffff00001a0f7812 */ /* 0x000fe200078ec0ff */
[----:B------:R-:W-:-:S02]  /*f020*/  FMUL.FTZ R2, R4, R13 ;  /* 0x0000000d04027220 */ /* 0x000fc40000410000 */
[C---:B------:R-:W-:Y:S01]  /*f030*/  FFMA.FTZ R6, R14.reuse, R13, -R5 ;  /* 0x0000000d0e067223 */ /* 0x040fe20000010805 */
[----:B------:R-:W-:Y:S01]  /*f040*/  LOP3.LUT R13, R29, 0xffff0000, RZ, 0xc0, !PT ;  /* 0xffff00001d0d7812 */ /* 0x000fe200078ec0ff */
[----:B------:R-:W-:Y:S01]  /*f050*/  FFMA.FTZ R5, R14, R22, R2 ;  /* 0x000000160e057223 */ /* 0x000fe20000010002 */
[----:B------:R-:W-:Y:S01]  /*f060*/  F2FP.BF16.PACK_AB R9, R9, R21 ;  /* 0x000000150909723e */ /* 0x000fe200000010ff */
[C---:B------:R-:W-:Y:S02]  /*f070*/  FMUL.FTZ R4, R3.reuse, R16 ;  /* 0x0000001003047220 */ /* 0x040fe40000410000 */
[C---:B------:R-:W-:Y:S02]  /*f080*/  FMUL.FTZ R2, R0.reuse, R15 ;  /* 0x0000000f00027220 */ /* 0x040fe40000410000 */
[----:B------:R-:W-:Y:S02]  /*f090*/  FMUL.FTZ R3, R3, R13 ;  /* 0x0000000d03037220 */ /* 0x000fe40000410000 */
[----:B------:R-:W-:-:S02]  /*f0a0*/  FMUL.FTZ R0, R0, R8 ;  /* 0x0000000800007220 */ /* 0x000fc40000410000 */
[----:B------:R-:W-:Y:S01]  /*f0b0*/  FFMA.FTZ R4, R17, R13, -R4 ;  /* 0x0000000d11047223 */ /* 0x000fe20000010804 */
[----:B------:R-:W-:Y:S01]  /*f0c0*/  F2FP.BF16.PACK_AB R13, R10, R25 ;  /* 0x000000190a0d723e */ /* 0x000fe200000010ff */
[----:B------:R-:W-:Y:S01]  /*f0d0*/  FFMA.FTZ R2, R18, R8, -R2 ;  /* 0x0000000812027223 */ /* 0x000fe20000010802 */
[----:B------:R-:W-:Y:S01]  /*f0e0*/  F2FP.BF16.PACK_AB R8, R11, R31 ;  /* 0x0000001f0b08723e */ /* 0x000fe200000010ff */
[----:B------:R-:W-:Y:S01]  /*f0f0*/  FFMA.FTZ R3, R17, R16, R3 ;  /* 0x0000001011037223 */ /* 0x000fe20000010003 */
[----:B------:R-:W-:Y:S01]  /*f100*/  F2FP.BF16.PACK_AB R14, R4, R6 ;  /* 0x00000006040e723e */ /* 0x000fe200000010ff */
[----:B------:R-:W-:Y:S01]  /*f110*/  FFMA.FTZ R0, R18, R15, R0 ;  /* 0x0000000f12007223 */ /* 0x000fe20000010000 */
[----:B------:R-:W-:Y:S02]  /*f120*/  F2FP.BF16.PACK_AB R15, R2, R24 ;  /* 0x00000018020f723e */ /* 0x000fe400000010ff */
[----:B------:R-:W-:Y:S02]  /*f130*/  F2FP.BF16.PACK_AB R10, R3, R5 ;  /* 0x00000005030a723e */ /* 0x000fe400000010ff */
[----:B------:R-:W-:Y:S01]  /*f140*/  F2FP.BF16.PACK_AB R11, R0, R19 ;  /* 0x00000013000b723e */ /* 0x000fe200000010ff */
[----:B------:R2:W-:Y:S04]  /*f150*/  STS.128 [R34], R12 ;  /* 0x0000000c22007388 */ /* 0x0005e80000000c00 */
[----:B------:R2:W-:Y:S02]  /*f160*/  STS.128 [R30+0x6080], R8 ;  /* 0x006080081e007388 */ /* 0x0005e40000000c00 */
.L_x_974:
[----:B------:R-:W-:Y:S05]  /*f170*/  BSYNC B0 ;  /* 0x0000000000007941 */ /* 0x000fea0003800000 */
.L_x_973:
[----:B------:R-:W-:-:S13]  /*f180*/  ISETP.GE.AND P0, PT, R136, c[0x0][0x27c], PT ;  /* 0x00009f0088007a0c */ /* 0x000fda0003f06270 */
[----:B------:R-:W-:Y:S05]  /*f190*/  @P0 BRA `(.L_x_970) ;  /* 0x0000069000000947 */ /* 0x000fea0003800000 */
[----:B------:R-:W3:Y:S04]  /*f1a0*/  LDL R2, [R1+0x5c] ;  /* 0x00005c0001027983 */ /* 0x000ee80000100800 */
[----:B--2---:R-:W2:Y:S01]  /*f1b0*/  LDL R35, [R1+0xd0] ;  /* 0x0000d00001237983 */ /* 0x004ea20000100800 */
[----:B------:R-:W-:Y:S01]  /*f1c0*/  IMAD.MOV.U32 R0, RZ, RZ, c[0x0][0x27c] ;  /* 0x00009f00ff007624 */ /* 0x000fe200078e00ff */
[--C-:B------:R-:W-:Y:S02]  /*f1d0*/  SHF.R.U64 R5, R40, 0x10, R41.reuse ;  /* 0x0000001028057819 */ /* 0x100fe40000001229 */
[----:B------:R-:W-:Y:S02]  /*f1e0*/  SHF.R.U32.HI R6, RZ, 0x10, R41 ;  /* 0x00000010ff067819 */ /* 0x000fe40000011629 */
[----:B------:R-:W-:-:S02]  /*f1f0*/  PRMT R19, R80, 0x5432, R5 ;  /* 0x0000543250137816 */ /* 0x000fc40000000005 */
[--C-:B------:R-:W-:Y:S02]  /*f200*/  SHF.R.U64 R16, R42, 0x10, R43.reuse ;  /* 0x000000102a107819 */ /* 0x100fe4000000122b */
[----:B------:R-:W-:Y:S01]  /*f210*/  SHF.R.U32.HI R17, RZ, 0x10, R43 ;  /* 0x00000010ff117819 */ /* 0x000fe2000001162b */
[----:B----4-:R-:W-:Y:S01]  /*f220*/  IMAD.U32 R31, R19, 0x10000, RZ ;  /* 0x00010000131f7824 */ /* 0x010fe200078e00ff */
[----:B------:R-:W-:Y:S02]  /*f230*/  SHF.R.U32.HI R4, RZ, 0x10, R47 ;  /* 0x00000010ff047819 */ /* 0x000fe4000001162f */
[----:B------:R-:W-:Y:S02]  /*f240*/  PRMT R18, R80, 0x5410, R6 ;  /* 0x0000541050127816 */ /* 0x000fe40000000006 */
[C---:B------:R-:W-:Y:S02]  /*f250*/  PRMT R26, R81.reuse, 0x5432, R16 ;  /* 0x00005432511a7816 */ /* 0x040fe40000000010 */
[----:B------:R-:W-:Y:S01]  /*f260*/  PRMT R25, R81, 0x5410, R17 ;  /* 0x0000541051197816 */ /* 0x000fe20000000011 */
[----:B------:R-:W-:Y:S01]  /*f270*/  IMAD.U32 R34, R18, 0x10000, RZ ;  /* 0x0001000012227824 */ /* 0x000fe200078e00ff */
[----:B------:R-:W-:-:S02]  /*f280*/  PRMT R27, R83, 0x5410, R4 ;  /* 0x00005410531b7816 */ /* 0x000fc40000000004 */
[----:B------:R-:W-:Y:S01]  /*f290*/  LOP3.LUT R18, R18, 0xffff0000, RZ, 0xc0, !PT ;  /* 0xffff000012127812 */ /* 0x000fe200078ec0ff */
[----:B------:R-:W-:Y:S01]  /*f2a0*/  IMAD.U32 R33, R25, 0x10000, RZ ;  /* 0x0001000019217824 */ /* 0x000fe200078e00ff */
[----:B---3--:R-:W-:-:S04]  /*f2b0*/  LEA.HI R0, R0, R2, RZ, 0x1d ;  /* 0x0000000200007211 */ /* 0x008fc800078fe8ff */
[----:B------:R-:W-:Y:S01]  /*f2c0*/  SHF.R.S32.HI R2, RZ, 0x1f, R0 ;  /* 0x0000001fff027819 */ /* 0x000fe20000011400 */
[----:B------:R-:W-:Y:S01]  /*f2d0*/  IMAD.SHL.U32 R3, R0, 0x8, RZ ;  /* 0x0000000800037824 */ /* 0x000fe200078e00ff */
[----:B--2---:R-:W2:Y:S02]  /*f2e0*/  LDS.128 R12, [R35] ;  /* 0x00000000230c7984 */ /* 0x004ea40000000c00 */
[----:B------:R-:W-:Y:S02]  /*f2f0*/  LEA.HI R0, R2, R0, RZ, 0x2 ;  /* 0x0000000002007211 */ /* 0x000fe400078f10ff */
[----:B-----5:R-:W-:Y:S02]  /*f300*/  LOP3.LUT R2, R106, 0x18, R3, 0xf8, !PT ;  /* 0x000000186a027812 */ /* 0x020fe400078ef803 */
[----:B------:R-:W-:Y:S01]  /*f310*/  SHF.R.U64 R3, R46, 0x10, R47 ;  /* 0x000000102e037819 */ /* 0x000fe2000000122f */
[----:B------:R-:W-:Y:S01]  /*f320*/  IMAD.SHL.U32 R0, R0, 0x400, RZ ;  /* 0x0000040000007824 */ /* 0x000fe200078e00ff */
[----:B------:R-:W-:-:S02]  /*f330*/  LOP3.LUT R2, R2, R105, RZ, 0x3c, !PT ;  /* 0x0000006902027212 */ /* 0x000fc400078e3cff */
[----:B------:R-:W-:Y:S02]  /*f340*/  PRMT R28, R83, 0x5432, R3 ;  /* 0x00005432531c7816 */ /* 0x000fe40000000003 */
[----:B------:R-:W-:-:S04]  /*f350*/  LOP3.LUT R0, R0, 0x7ffff000, RZ, 0xc0, !PT ;  /* 0x7ffff00000007812 */ /* 0x000fc800078ec0ff */
[----:B------:R-:W-:Y:S02]  /*f360*/  IADD3 R0, R2, R0, R7 ;  /* 0x0000000002007210 */ /* 0x000fe40007ffe007 */
[----:B------:R-:W-:-:S03]  /*f370*/  SHF.R.U32.HI R2, RZ, 0x10, R45 ;  /* 0x00000010ff027819 */ /* 0x000fc6000001162d */
[----:B------:R-:W-:Y:S01]  /*f380*/  IMAD.SHL.U32 R30, R0, 0x2, RZ ;  /* 0x00000002001e7824 */ /* 0x000fe200078e00ff */
[----:B------:R-:W-:Y:S02]  /*f390*/  SHF.R.U64 R0, R44, 0x10, R45 ;  /* 0x000000102c007819 */ /* 0x000fe4000000122d */
[C---:B------:R-:W-:Y:S02]  /*f3a0*/  PRMT R20, R82.reuse, 0x5410, R2 ;  /* 0x0000541052147816 */ /* 0x040fe40000000002 */
[----:B------:R-:W3:Y:S01]  /*f3b0*/  LDS.128 R8, [R30+0x6080] ;  /* 0x006080001e087984 */ /* 0x000ee20000000c00 */
[----:B------:R-:W-:Y:S01]  /*f3c0*/  PRMT R21, R82, 0x5432, R0 ;  /* 0x0000543252157816 */ /* 0x000fe20000000000 */
[C---:B--2---:R-:W-:Y:S01]  /*f3d0*/  IMAD.U32 R24, R12.reuse, 0x10000, RZ ;  /* 0x000100000c187824 */ /* 0x044fe200078e00ff */
[----:B------:R-:W-:Y:S01]  /*f3e0*/  LOP3.LUT R23, R12, 0xffff0000, RZ, 0xc0, !PT ;  /* 0xffff00000c177812 */ /* 0x000fe200078ec0ff */
[----:B------:R-:W-:Y:S01]  /*f3f0*/  IMAD.U32 R16, R14, 0x10000, RZ ;  /* 0x000100000e107824 */ /* 0x000fe200078e00ff */
[----:B------:R-:W-:-:S02]  /*f400*/  SHF.L.U32 R22, R13, 0x10, RZ ;  /* 0x000000100d167819 */ /* 0x000fc400000006ff */
[----:B------:R-:W-:Y:S01]  /*f410*/  LOP3.LUT R17, R13, 0xffff0000, RZ, 0xc0, !PT ;  /* 0xffff00000d117812 */ /* 0x000fe200078ec0ff */
[C---:B------:R-:W-:Y:S01]  /*f420*/  IMAD.U32 R13, R15.reuse, 0x10000, RZ ;  /* 0x000100000f0d7824 */ /* 0x040fe200078e00ff */
[----:B------:R-:W-:Y:S02]  /*f430*/  LOP3.LUT R29, R14, 0xffff0000, RZ, 0xc0, !PT ;  /* 0xffff00000e1d7812 */ /* 0x000fe400078ec0ff */
[----:B------:R-:W-:Y:S01]  /*f440*/  LOP3.LUT R14, R15, 0xffff0000, RZ, 0xc0, !PT ;  /* 0xffff00000f0e7812 */ /* 0x000fe200078ec0ff */
[----:B------:R-:W-:Y:S02]  /*f450*/  IMAD.U32 R15, R21, 0x10000, RZ ;  /* 0x00010000150f7824 */ /* 0x000fe400078e00ff */
        /* <DEDUP_REMOVED lines=9> */
[----:B------:R-:W-:Y:S01]  /*f4f0*/  FFMA.FTZ R32, R24, R15, -R10 ;  /* 0x0000000f18207223 */ /* 0x000fe2000001080a */
[----:B------:R-:W-:Y:S01]  /*f500*/  SHF.L.U32 R12, R27, 0x10, RZ ;  /* 0x000000101b0c7819 */ /* 0x000fe200000006ff */
[----:B------:R-:W-:Y:S01]  /*f510*/  IMAD.U32 R11, R20, 0x10000, RZ ;  /* 0x00010000140b7824 */ /* 0x000fe200078e00ff */
[----:B------:R-:W-:Y:S01]  /*f520*/  LOP3.LUT R8, R8, 0xffff0000, RZ, 0xc0, !PT ;  /* 0xffff000008087812 */ /* 0x000fe200078ec0ff */
[----:B------:R-:W-:Y:S02]  /*f530*/  FMUL.FTZ R10, R6, R34 ;  /* 0x00000022060a7220 */ /* 0x000fe40000410000 */
[----:B------:R-:W-:Y:S02]  /*f540*/  FFMA.FTZ R31, R24, R31, R9 ;  /* 0x0000001f181f7223 */ /* 0x000fe40000010009 */
[----:B------:R-:W-:-:S02]  /*f550*/  FMUL.FTZ R9, R6, R11 ;  /* 0x0000000b06097220 */ /* 0x000fc40000410000 */
[----:B------:R-:W-:Y:S01]  /*f560*/  FFMA.FTZ R24, R22, R11, -R10 ;  /* 0x0000000b16187223 */ /* 0x000fe2000001080a */
[----:B------:R-:W-:Y:S01]  /*f570*/  LOP3.LUT R11, R19, 0xffff0000, RZ, 0xc0, !PT ;  /* 0xffff0000130b7812 */ /* 0x000fe200078ec0ff */
[-C--:B------:R-:W-:Y:S01]  /*f580*/  FMUL.FTZ R6, R2, R33.reuse ;  /* 0x0000002102067220 */ /* 0x080fe20000410000 */
[----:B------:R-:W-:Y:S01]  /*f590*/  LOP3.LUT R10, R20, 0xffff0000, RZ, 0xc0, !PT ;  /* 0xffff0000140a7812 */ /* 0x000fe200078ec0ff */
[----:B------:R-:W-:Y:S02]  /*f5a0*/  FMUL.FTZ R2, R2, R12 ;  /* 0x0000000c02027220 */ /* 0x000fe40000410000 */
[----:B------:R-:W-:Y:S01]  /*f5b0*/  FFMA.FTZ R15, R22, R34, R9 ;  /* 0x00000022160f7223 */ /* 0x000fe20000010009 */
[----:B------:R-:W-:Y:S01]  /*f5c0*/  LOP3.LUT R9, R21, 0xffff0000, RZ, 0xc0, !PT ;  /* 0xffff000015097812 */ /* 0x000fe200078ec0ff */
[----:B------:R-:W-:Y:S02]  /*f5d0*/  FFMA.FTZ R19, R13, R33, R2 ;  /* 0x000000210d137223 */ /* 0x000fe40000010002 */
[----:B------:R-:W-:-:S02]  /*f5e0*/  FMUL.FTZ R2, R8, R11 ;  /* 0x0000000b08027220 */ /* 0x000fc40000410000 */
[----:B------:R-:W-:Y:S02]  /*f5f0*/  IMAD.U32 R20, R26, 0x10000, RZ ;  /* 0x000100001a147824 */ /* 0x000fe400078e00ff */
[----:B------:R-:W-:Y:S02]  /*f600*/  FFMA.FTZ R22, R13, R12, -R6 ;  /* 0x0000000c0d167223 */ /* 0x000fe40000010806 */
[-C--:B------:R-:W-:Y:S02]  /*f610*/  FMUL.FTZ R6, R8, R9.reuse ;  /* 0x0000000908067220 */ /* 0x080fe40000410000 */
[----:B------:R-:W-:Y:S02]  /*f620*/  FFMA.FTZ R12, R23, R9, -R2 ;  /* 0x00000009170c7223 */ /* 0x000fe40000010802 */
[C---:B------:R-:W-:Y:S02]  /*f630*/  FMUL.FTZ R8, R5.reuse, R18 ;  /* 0x0000001205087220 */ /* 0x040fe40000410000 */
[----:B------:R-:W-:Y:S01]  /*f640*/  FMUL.FTZ R2, R5, R10 ;  /* 0x0000000a05027220 */ /* 0x000fe20000410000 */
[----:B------:R-:W-:Y:S01]  /*f650*/  F2FP.BF16.PACK_AB R12, R12, R32 ;  /* 0x000000200c0c723e */ /* 0x000fe200000010ff */
[----:B------:R-:W-:-:S02]  /*f660*/  IMAD.U32 R13, R28, 0x10000, RZ ;  /* 0x000100001c0d7824 */ /* 0x000fc400078e00ff */
[----:B------:R-:W-:Y:S02]  /*f670*/  FMUL.FTZ R5, R4, R20 ;  /* 0x0000001404057220 */ /* 0x000fe40000410000 */
[----:B------:R-:W-:Y:S02]  /*f680*/  FFMA.FTZ R11, R23, R11, R6 ;  /* 0x0000000b170b7223 */ /* 0x000fe40000010006 */
[----:B------:R-:W-:Y:S01]  /*f690*/  FFMA.FTZ R10, R17, R10, -R8 ;  /* 0x0000000a110a7223 */ /* 0x000fe20000010808 */
[----:B------:R-:W-:Y:S01]  /*f6a0*/  LOP3.LUT R8, R27, 0xffff0000, RZ, 0xc0, !PT ;  /* 0xffff00001b087812 */ /* 0x000fe200078ec0ff */
[----:B------:R-:W-:Y:S01]  /*f6b0*/  FFMA.FTZ R9, R17, R18, R2 ;  /* 0x0000001211097223 */ /* 0x000fe20000010002 */
[----:B------:R-:W-:Y:S01]  /*f6c0*/  LOP3.LUT R18, R26, 0xffff0000, RZ, 0xc0, !PT ;  /* 0xffff00001a127812 */ /* 0x000fe200078ec0ff */
[-C--:B------:R-:W-:Y:S01]  /*f6d0*/  FMUL.FTZ R2, R4, R13.reuse ;  /* 0x0000000d04027220 */ /* 0x080fe20000410000 */
[----:B------:R-:W-:Y:S01]  /*f6e0*/  LOP3.LUT R17, R25, 0xffff0000, RZ, 0xc0, !PT ;  /* 0xffff000019117812 */ /* 0x000fe200078ec0ff */
[----:B------:R-:W-:Y:S01]  /*f6f0*/  FFMA.FTZ R6, R16, R13, -R5 ;  /* 0x0000000d10067223 */ /* 0x000fe20000010805 */
[----:B------:R-:W-:Y:S01]  /*f700*/  LOP3.LUT R13, R28, 0xffff0000, RZ, 0xc0, !PT ;  /* 0xffff00001c0d7812 */ /* 0x000fe200078ec0ff */
[----:B------:R-:W-:Y:S01]  /*f710*/  FFMA.FTZ R5, R16, R20, R2 ;  /* 0x0000001410057223 */ /* 0x000fe20000010002 */
[----:B------:R-:W-:Y:S01]  /*f720*/  F2FP.BF16.PACK_AB R9, R9, R15 ;  /* 0x0000000f0909723e */ /* 0x000fe200000010ff */
[----:B------:R-:W-:-:S02]  /*f730*/  FMUL.FTZ R4, R3, R18 ;  /* 0x0000001203047220 */ /* 0x000fc40000410000 */
[C---:B------:R-:W-:Y:S02]  /*f740*/  FMUL.FTZ R2, R0.reuse, R17 ;  /* 0x0000001100027220 */ /* 0x040fe40000410000 */
[-C--:B------:R-:W-:Y:S02]  /*f750*/  FMUL.FTZ R3, R3, R13.reuse ;  /* 0x0000000d03037220 */ /* 0x080fe40000410000 */
[----:B------:R-:W-:Y:S02]  /*f760*/  FMUL.FTZ R0, R0, R8 ;  /* 0x0000000800007220 */ /* 0x000fe40000410000 */
        /* <DEDUP_REMOVED lines=12> */
.L_x_970:
[----:B------:R-:W-:Y:S05]  /*f830*/  BSYNC B1 ;  /* 0x0000000000017941 */ /* 0x000fea0003800000 */
.L_x_969:
[----:B------:R-:W-:-:S04]  /*f840*/  IADD3 R0, R138, 0x40, RZ ;  /* 0x000000408a007810 */ /* 0x000fc80007ffe0ff */
[----:B------:R-:W-:-:S13]  /*f850*/  ISETP.GE.AND P0, PT, R0, R59, PT ;  /* 0x0000003b0000720c */ /* 0x000fda0003f06270 */
[----:B------:R-:W-:Y:S05]  /*f860*/  @P0 BRA `(.L_x_954) ;  /* 0x0000147000000947 */ /* 0x000fea0003800000 */
[----:B------:R3:W5:Y:S04]  /*f870*/  LDL R38, [R1+0xa8] ;  /* 0x0000a80001267983 */ /* 0x0007680000100800 */
[----:B------:R3:W5:Y:S04]  /*f880*/  LDL R37, [R1+0xac] ;  /* 0x0000ac0001257983 */ /* 0x0007680000100800 */
[----:B------:R3:W5:Y:S01]  /*f890*/  LDL R36, [R1+0xb0] ;  /* 0x0000b00001247983 */ /* 0x0007620000100800 */
[----:B------:R-:W-:Y:S01]  /*f8a0*/  ISETP.GE.AND P0, PT, R110, c[0x0][0x27c], PT ;  /* 0x00009f006e007a0c */ /* 0x000fe20003f06270 */
[----:B------:R-:W-:-:S12]  /*f8b0*/  BSSY B0, `(.L_x_975) ;  /* 0x000006a000007945 */ /* 0x000fd80003800000 */
[----:B------:R-:W-:Y:S05]  /*f8c0*/  @P0 BRA `(.L_x_976) ;  /* 0x0000068000000947 */ /* 0x000fea0003800000 */
[----:B--2---:R-:W2:Y:S01]  /*f8d0*/  LDL R35, [R1+0xdc] ;  /* 0x0000dc0001237983 */ /* 0x004ea20000100800 */
[----:B------:R-:W-:Y:S01]  /*f8e0*/  IMAD.MOV.U32 R0, RZ, RZ, c[0x0][0x27c] ;  /* 0x00009f00ff007624 */ /* 0x000fe200078e00ff */
[--C-:B------:R-:W-:Y:S02]  /*f8f0*/  SHF.R.U64 R5, R52, 0x10, R53.reuse ;  /* 0x0000001034057819 */ /* 0x100fe40000001235 */
[----:B------:R-:W-:Y:S02]  /*f900*/  SHF.R.U32.HI R6, RZ, 0x10, R53 ;  /* 0x00000010ff067819 */ /* 0x000fe40000011635 */
[----:B------:R-:W-:Y:S02]  /*f910*/  LEA.HI R0, R0, R170, RZ, 0x1d ;  /* 0x000000aa00007211 */ /* 0x000fe400078fe8ff */
[----:B------:R-:W-:Y:S02]  /*f920*/  PRMT R19, R84, 0x5432, R5 ;  /* 0x0000543254137816 */ /* 0x000fe40000000005 */
[----:B------:R-:W-:Y:S01]  /*f930*/  SHF.R.S32.HI R3, RZ, 0x1f, R0 ;  /* 0x0000001fff037819 */ /* 0x000fe20000011400 */
[----:B------:R-:W-:Y:S01]  /*f940*/  IMAD.SHL.U32 R2, R0, 0x8, RZ ;  /* 0x0000000800027824 */ /* 0x000fe200078e00ff */
[----:B------:R-:W-:Y:S01]  /*f950*/  SHF.R.U64 R16, R54, 0x10, R55 ;  /* 0x0000001036107819 */ /* 0x000fe20000001237 */
[----:B----4-:R-:W-:Y:S01]  /*f960*/  IMAD.U32 R31, R19, 0x10000, RZ ;  /* 0x00010000131f7824 */ /* 0x010fe200078e00ff */
[----:B------:R-:W-:-:S02]  /*f970*/  LEA.HI R0, R3, R0, RZ, 0x2 ;  /* 0x0000000003007211 */ /* 0x000fc400078f10ff */
[----:B-----5:R-:W-:Y:S02]  /*f980*/  LOP3.LUT R2, R38, 0x18, R2, 0xf8, !PT ;  /* 0x0000001826027812 */ /* 0x020fe400078ef802 */
[----:B------:R-:W-:Y:S01]  /*f990*/  SHF.R.U32.HI R17, RZ, 0x10, R55 ;  /* 0x00000010ff117819 */ /* 0x000fe20000011637 */
[----:B------:R-:W-:Y:S01]  /*f9a0*/  IMAD.SHL.U32 R0, R0, 0x400, RZ ;  /* 0x0000040000007824 */ /* 0x000fe200078e00ff */
[----:B------:R-:W-:Y:S02]  /*f9b0*/  LOP3.LUT R2, R2, R37, RZ, 0x3c, !PT ;  /* 0x0000002502027212 */ /* 0x000fe400078e3cff */
[--C-:B------:R-:W-:Y:S02]  /*f9c0*/  SHF.R.U64 R3, R50, 0x10, R51.reuse ;  /* 0x0000001032037819 */ /* 0x100fe40000001233 */
[----:B------:R-:W-:Y:S02]  /*f9d0*/  LOP3.LUT R0, R0, 0x7ffff000, RZ, 0xc0, !PT ;  /* 0x7ffff00000007812 */ /* 0x000fe400078ec0ff */
[----:B------:R-:W-:-:S02]  /*f9e0*/  SHF.R.U32.HI R4, RZ, 0x10, R51 ;  /* 0x00000010ff047819 */ /* 0x000fc40000011633 */
[----:B------:R-:W-:Y:S02]  /*f9f0*/  IADD3 R0, R2, R0, R36 ;  /* 0x0000000002007210 */ /* 0x000fe40007ffe024 */
[--C-:B------:R-:W-:Y:S02]  /*fa00*/  SHF.R.U32.HI R2, RZ, 0x10, R49.reuse ;  /* 0x00000010ff027819 */ /* 0x100fe40000011631 */
[----:B------:R-:W-:Y:S01]  /*fa10*/  PRMT R18, R84, 0x5410, R6 ;  /* 0x0000541054127816 */ /* 0x000fe20000000006 */
[----:B------:R-:W-:Y:S01]  /*fa20*/  IMAD.SHL.U32 R30, R0, 0x2, RZ ;  /* 0x00000002001e7824 */ /* 0x000fe200078e00ff */
[----:B------:R-:W-:Y:S02]  /*fa30*/  SHF.R.U64 R0, R48, 0x10, R49 ;  /* 0x0000001030007819 */ /* 0x000fe40000001231 */
[----:B------:R-:W-:Y:S01]  /*fa40*/  PRMT R26, R85, 0x5432, R16 ;  /* 0x00005432551a7816 */ /* 0x000fe20000000010 */
[----:B------:R-:W-:Y:S01]  /*fa50*/  IMAD.U32 R34, R18, 0x10000, RZ ;  /* 0x0001000012227824 */ /* 0x000fe200078e00ff */
[----:B------:R-:W4:Y:S01]  /*fa60*/  LDS.128 R8, [R30+0x6080] ;  /* 0x006080001e087984 */ /* 0x000f220000000c00 */
[----:B------:R-:W-:-:S02]  /*fa70*/  PRMT R21, R86, 0x5432, R0 ;  /* 0x0000543256157816 */ /* 0x000fc40000000000 */
[----:B------:R-:W-:Y:S02]  /*fa80*/  PRMT R25, R85, 0x5410, R17 ;  /* 0x0000541055197816 */ /* 0x000fe40000000011 */
[C---:B------:R-:W-:Y:S02]  /*fa90*/  PRMT R28, R87.reuse, 0x5432, R3 ;  /* 0x00005432571c7816 */ /* 0x040fe40000000003 */
[----:B------:R-:W-:Y:S01]  /*faa0*/  PRMT R27, R87, 0x5410, R4 ;  /* 0x00005410571b7816 */ /* 0x000fe20000000004 */
[----:B------:R-:W-:Y:S01]  /*fab0*/  IMAD.U32 R33, R25, 0x10000, RZ ;  /* 0x0001000019217824 */ /* 0x000fe200078e00ff */
[----:B------:R-:W-:Y:S02]  /*fac0*/  PRMT R20, R86, 0x5410, R2 ;  /* 0x0000541056147816 */ /* 0x000fe40000000002 */
[----:B------:R-:W-:Y:S02]  /*fad0*/  LOP3.LUT R18, R18, 0xffff0000, RZ, 0xc0, !PT ;  /* 0xffff000012127812 */ /* 0x000fe400078ec0ff */
[C---:B----4-:R-:W-:Y:S01]  /*fae0*/  SHF.L.U32 R4, R10.reuse, 0x10, RZ ;  /* 0x000000100a047819 */ /* 0x050fe200000006ff */
[----:B------:R-:W-:Y:S01]  /*faf0*/  IMAD.U32 R2, R11, 0x10000, RZ ;  /* 0x000100000b027824 */ /* 0x000fe200078e00ff */
[----:B------:R-:W-:-:S02]  /*fb00*/  LOP3.LUT R3, R10, 0xffff0000, RZ, 0xc0, !PT ;  /* 0xffff00000a037812 */ /* 0x000fc400078ec0ff */
[C---:B------:R-:W-:Y:S02]  /*fb10*/  SHF.L.U32 R6, R9.reuse, 0x10, RZ ;  /* 0x0000001009067819 */ /* 0x040fe400000006ff */
[----:B------:R-:W-:Y:S02]  /*fb20*/  LOP3.LUT R5, R9, 0xffff0000, RZ, 0xc0, !PT ;  /* 0xffff000009057812 */ /* 0x000fe400078ec0ff */
[----:B------:R-:W-:Y:S01]  /*fb30*/  LOP3.LUT R0, R11, 0xffff0000, RZ, 0xc0, !PT ;  /* 0xffff00000b007812 */ /* 0x000fe200078ec0ff */
[----:B------:R-:W-:Y:S01]  /*fb40*/  IMAD.U32 R11, R20, 0x10000, RZ ;  /* 0x00010000140b7824 */ /* 0x000fe200078e00ff */
[----:B--2---:R-:W2:Y:S02]  /*fb50*/  LDS.128 R12, [R35] ;  /* 0x00000000230c7984 */ /* 0x004ea40000000c00 */
[C---:B--2---:R-:W-:Y:S01]  /*fb60*/  IMAD.U32 R24, R12.reuse, 0x10000, RZ ;  /* 0x000100000c187824 */ /* 0x044fe200078e00ff */
[----:B------:R-:W-:Y:S01]  /*fb70*/  LOP3.LUT R23, R12, 0xffff0000, RZ, 0xc0, !PT ;  /* 0xffff00000c177812 */ /* 0x000fe200078ec0ff */
[----:B------:R-:W-:Y:S01]  /*fb80*/  IMAD.U32 R12, R8, 0x10000, RZ ;  /* 0x00010000080c7824 */ /* 0x000fe200078e00ff */
[C---:B------:R-:W-:Y:S01]  /*fb90*/  SHF.L.U32 R22, R13.reuse, 0x10, RZ ;  /* 0x000000100d167819 */ /* 0x040fe200000006ff */
[C---:B------:R-:W-:Y:S01]  /*fba0*/  IMAD.U32 R16, R14.reuse, 0x10000, RZ ;  /* 0x000100000e107824 */ /* 0x040fe200078e00ff */
[----:B------:R-:W-:Y:S01]  /*fbb0*/  LOP3.LUT R17, R13, 0xffff0000, RZ, 0xc0, !PT ;  /* 0xffff00000d117812 */ /* 0x000fe200078ec0ff */
[C---:B------:R-:W-:Y:S01]  /*fbc0*/  IMAD.U32 R13, R15.reuse, 0x10000, RZ ;  /* 0x000100000f0d7824 */ /* 0x040fe200078e00ff */
[----:B------:R-:W-:Y:S01]  /*fbd0*/  LOP3.LUT R29, R14, 0xffff0000, RZ, 0xc0, !PT ;  /* 0xffff00000e1d7812 */ /* 0x000fe200078ec0ff */
[----:B------:R-:W-:Y:S01]  /*fbe0*/  FMUL.FTZ R10, R12, R31 ;  /* 0x0000001f0c0a7220 */ /* 0x000fe20000410000 */
[----:B------:R-:W-:Y:S01]  /*fbf0*/  LOP3.LUT R14, R15, 0xffff0000, RZ, 0xc0, !PT ;  /* 0xffff00000f0e7812 */ /* 0x000fe200078ec0ff */
[----:B------:R-:W-:Y:S01]  /*fc00*/  IMAD.U32 R15, R21, 0x10000, RZ ;  /* 0x00010000150f7824 */ /* 0x000fe200078e00ff */
[----:B------:R-:W-:-:S03]  /*fc10*/  LOP3.LUT R8, R8, 0xffff0000, RZ, 0xc0, !PT ;  /* 0xffff000008087812 */ /* 0x000fc600078ec0ff */
[-C--:B------:R-:W-:Y:S01]  /*fc20*/  FMUL.FTZ R9, R12, R15.reuse ;  /* 0x0000000f0c097220 */ /* 0x080fe20000410000 */
[----:B------:R-:W-:Y:S01]  /*fc30*/  SHF.L.U32 R12, R27, 0x10, RZ ;  /* 0x000000101b0c7819 */ /* 0x000fe200000006ff */
[----:B------:R-:W-:Y:S02]  /*fc40*/  FFMA.FTZ R32, R24, R15, -R10 ;  /* 0x0000000f18207223 */ /* 0x000fe4000001080a */
[----:B------:R-:W-:Y:S02]  /*fc50*/  FMUL.FTZ R10, R6, R34 ;  /* 0x00000022060a7220 */ /* 0x000fe40000410000 */
[----:B------:R-:W-:Y:S02]  /*fc60*/  FFMA.FTZ R31, R24, R31, R9 ;  /* 0x0000001f181f7223 */ /* 0x000fe40000010009 */
[-C--:B------:R-:W-:Y:S02]  /*fc70*/  FMUL.FTZ R9, R6, R11.reuse ;  /* 0x0000000b06097220 */ /* 0x080fe40000410000 */
[----:B------:R-:W-:Y:S01]  /*fc80*/  FFMA.FTZ R24, R22, R11, -R10 ;  /* 0x0000000b16187223 */ /* 0x000fe2000001080a */
[----:B------:R-:W-:Y:S01]  /*fc90*/  LOP3.LUT R11, R19, 0xffff0000, RZ, 0xc0, !PT ;  /* 0xffff0000130b7812 */ /* 0x000fe200078ec0ff */
[----:B------:R-:W-:Y:S01]  /*fca0*/  FMUL.FTZ R6, R2, R33 ;  /* 0x0000002102067220 */ /* 0x000fe20000410000 */
[----:B------:R-:W-:Y:S01]  /*fcb0*/  LOP3.LUT R10, R20, 0xffff0000, RZ, 0xc0, !PT ;  /* 0xffff0000140a7812 */ /* 0x000fe200078ec0ff */
[----:B------:R-:W-:-:S02]  /*fcc0*/  FMUL.FTZ R2, R2, R12 ;  /* 0x0000000c02027220 */ /* 0x000fc40000410000 */
[----:B------:R-:W-:Y:S01]  /*fcd0*/  FFMA.FTZ R15, R22, R34, R9 ;  /* 0x00000022160f7223 */ /* 0x000fe20000010009 */
[----:B------:R-:W-:Y:S01]  /*fce0*/  LOP3.LUT R9, R21, 0xffff0000, RZ, 0xc0, !PT ;  /* 0xffff000015097812 */ /* 0x000fe200078ec0ff */
[C---:B------:R-:W-:Y:S02]  /*fcf0*/  FFMA.FTZ R19, R13.reuse, R33, R2 ;  /* 0x000000210d137223 */ /* 0x040fe40000010002 */
[----:B------:R-:W-:Y:S02]  /*fd00*/  FMUL.FTZ R2, R8, R11 ;  /* 0x0000000b08027220 */ /* 0x000fe40000410000 */
[----:B------:R-:W-:Y:S02]  /*fd10*/  IMAD.U32 R20, R26, 0x10000, RZ ;  /* 0x000100001a147824 */ /* 0x000fe400078e00ff */
[----:B------:R-:W-:Y:S02]  /*fd20*/  FFMA.FTZ R22, R13, R12, -R6 ;  /* 0x0000000c0d167223 */ /* 0x000fe40000010806 */
[----:B------:R-:W-:-:S02]  /*fd30*/  FMUL.FTZ R6, R8, R9 ;  /* 0x0000000908067220 */ /* 0x000fc40000410000 */
[----:B------:R-:W-:Y:S02]  /*fd40*/  FFMA.FTZ R12, R23, R9, -R2 ;  /* 0x00000009170c7223 */ /* 0x000fe40000010802 */
[C---:B------:R-:W-:Y:S02]  /*fd50*/  FMUL.FTZ R8, R5.reuse, R18 ;  /* 0x0000001205087220 */ /* 0x040fe40000410000 */
[----:B------:R-:W-:Y:S01]  /*fd60*/  FMUL.FTZ R2, R5, R10 ;  /* 0x0000000a05027220 */ /* 0x000fe20000410000 */
[----:B------:R-:W-:Y:S01]  /*fd70*/  F2FP.BF16.PACK_AB R12, R12, R32 ;  /* 0x000000200c0c723e */ /* 0x000fe200000010ff */
[----:B------:R-:W-:Y:S02]  /*fd80*/  IMAD.U32 R13, R28, 0x10000, RZ ;  /* 0x000100001c0d7824 */ /* 0x000fe400078e00ff */
[----:B------:R-:W-:Y:S02]  /*fd90*/  FMUL.FTZ R5, R4, R20 ;  /* 0x0000001404057220 */ /* 0x000fe40000410000 */
[----:B------:R-:W-:-:S02]  /*fda0*/  FFMA.FTZ R11, R23, R11, R6 ;  /* 0x0000000b170b7223 */ /* 0x000fc40000010006 */
        /* <DEDUP_REMOVED lines=26> */
.L_x_976:
[----:B------:R-:W-:Y:S05]  /*ff50*/  BSYNC B0 ;  /* 0x0000000000007941 */ /* 0x000fea0003800000 */
.L_x_975:
[----:B------:R-:W-:Y:S01]  /*ff60*/  ISETP.GE.AND P0, PT, R137, c[0x0][0x27c], PT ;  /* 0x00009f0089007a0c */ /* 0x000fe20003f06270 */
[----:B------:R-:W-:-:S12]  /*ff70*/  BSSY B0, `(.L_x_977) ;  /* 0x000006b000007945 */ /* 0x000fd80003800000 */
[----:B------:R-:W-:Y:S05]  /*ff80*/  @P0 BRA `(.L_x_978) ;  /* 0x0000069000000947 */ /* 0x000fea0003800000 */
[----:B--2---:R-:W2:Y:S04]  /*ff90*/  LDL R2, [R1+0x60] ;  /* 0x0000600001027983 */ /* 0x004ea80000100800 */
[----:B---3--:R-:W3:Y:S01]  /*ffa0*/  LDL R35, [R1+0xd4] ;  /* 0x0000d40001237983 */ /* 0x008ee20000100800 */
        /* <DEDUP_REMOVED lines=15> */
[----:B--2---:R-:W-:-:S04]  /*100a0*/  LEA.HI R0, R0, R2, RZ, 0x1d ;  /* 0x0000000200007211 */ /* 0x004fc800078fe8ff */
[----:B------:R-:W-:Y:S01]  /*100b0*/  SHF.R.S32.HI R2, RZ, 0x1f, R0 ;  /* 0x0000001fff027819 */ /* 0x000fe20000011400 */
[----:B------:R-:W-:Y:S01]  /*100c0*/  IMAD.SHL.U32 R3, R0, 0x8, RZ ;  /* 0x0000000800037824 */ /* 0x000fe200078e00ff */
[----:B---3--:R-:W2:Y:S02]  /*100d0*/  LDS.128 R12, [R35] ;  /* 0x00000000230c7984 */ /* 0x008ea40000000c00 */
        /* <DEDUP_REMOVED lines=84> */
.L_x_978:
[----:B------:R-:W-:Y:S05]  /*10620*/  BSYNC B0 ;  /* 0x0000000000007941 */ /* 0x000fea0003800000 */
.L_x_977:
[----:B------:R-:W-:-:S13]  /*10630*/  ISETP.GE.AND P0, PT, R136, c[0x0][0x27c], PT ;  /* 0x00009f0088007a0c */ /* 0x000fda0003f06270 */
        /* <DEDUP_REMOVED lines=106> */
.L_x_954:
[----:B------:R-:W-:Y:S05]  /*10ce0*/  BSYNC B2 ;  /* 0x0000000000027941 */ /* 0x000fea0003800000 */
.L_x_936:
[----:B---3--:R-:W-:Y:S01]  /*10cf0*/  IMAD R0, R97, c[0x0][0x208], RZ ;  /* 0x0000820061007a24 */ /* 0x008fe200078e02ff */
[----:B------:R-:W-:-:S04]  /*10d00*/  DEPBAR.LE SB0, 0x0 ;  /* 0x000080000000791a */ /* 0x000fc80000000000 */
[C---:B------:R-:W-:Y:S01]  /*10d10*/  IMAD.WIDE.U32 R2, R213.reuse, c[0x0][0x208], RZ ;  /* 0x00008200d5027a25 */ /* 0x040fe200078e00ff */
[----:B------:R-:W-:Y:S01]  /*10d20*/  BAR.SYNC.DEFER_BLOCKING 0x0 ;  /* 0x0000000000007b1d */ /* 0x000fe20000010000 */
[C---:B------:R-:W-:Y:S02]  /*10d30*/  ISETP.GE.AND P3, PT, R250.reuse, c[0x0][0x1d4], PT ;  /* 0x00007500fa007a0c */ /* 0x040fe40003f66270 */
[----:B------:R-:W-:Y:S01]  /*10d40*/  IMAD R0, R213, c[0x0][0x20c], R0 ;  /* 0x00008300d5007a24 */ /* 0x000fe200078e0200 */
[----:B------:R-:W-:Y:S01]  /*10d50*/  SHF.L.U64.HI R228, R250, 0x1, R251 ;  /* 0x00000001fae47819 */ /* 0x000fe200000102fb */
[----:B-12---:R-:W-:Y:S01]  /*10d60*/  IMAD.WIDE.U32 R8, R88, c[0x0][0x210], RZ ;  /* 0x0000840058087a25 */ /* 0x006fe200078e00ff */
[----:B------:R-:W-:Y:S01]  /*10d70*/  SHF.L.U64.HI R230, R101, 0x1, R102 ;  /* 0x0000000165e67819 */ /* 0x000fe20000010266 */
[----:B------:R-:W1:Y:S01]  /*10d80*/  S2R R27, SR_TID.X ;  /* 0x00000000001b7919 */ /* 0x000e620000002100 */
[----:B------:R-:W-:Y:S01]  /*10d90*/  SHF.L.U64.HI R226, R99, 0x1, R100 ;  /* 0x0000000163e27819 */ /* 0x000fe20000010264 */
[----:B------:R-:W-:Y:S01]  /*10da0*/  IMAD.IADD R3, R3, 0x1, R0 ;  /* 0x0000000103037824 */ /* 0x000fe200078e0200 */
[----:B------:R-:W-:Y:S01]  /*10db0*/  ISETP.GE.AND P2, PT, R99, c[0x0][0x1d4], PT ;  /* 0x0000750063007a0c */ /* 0x000fe20003f46270 */
[----:B------:R-:W-:Y:S01]  /*10dc0*/  IMAD R0, R98, c[0x0][0x218], RZ ;  /* 0x0000860062007a24 */ /* 0x000fe200078e02ff */
[----:B------:R-:W-:Y:S01]  /*10dd0*/  STL.64 [R1+0x30], R8 ;  /* 0x0000300801007387 */ /* 0x000fe20000100a00 */
[----:B------:R-:W-:Y:S01]  /*10de0*/  IMAD.WIDE.U32 R2, R211, c[0x0][0x218], R2 ;  /* 0x00008600d3027a25 */ /* 0x000fe200078e0002 */
[----:B------:R-:W-:Y:S01]  /*10df0*/  LOP3.LUT R209, R209, 0xffefffff, RZ, 0xc0, !PT ;  /* 0xffefffffd1d17812 */ /* 0x000fe200078ec0ff */
[----:B------:R-:W-:Y:S02]  /*10e00*/  BSSY B0, `(.L_x_979) ;  /* 0x000003e000007945 */ /* 0x000fe40003800000 */
[----:B------:R-:W-:Y:S01]  /*10e10*/  IMAD R4, R211, c[0x0][0x21c], R0 ;  /* 0x00008700d3047a24 */ /* 0x000fe200078e0200 */
[----:B------:R-:W-:Y:S01]  /*10e20*/  IADD3 R0, P0, R2, R8, RZ ;  /* 0x0000000802007210 */ /* 0x000fe20007f1e0ff */
[----:B------:R-:W-:-:S02]  /*10e30*/  IMAD R5, R88, c[0x0][0x214], R9 ;  /* 0x0000850058057a24 */ /* 0x000fc400078e0209 */
[----:B------:R-:W-:Y:S02]  /*10e40*/  IMAD.SHL.U32 R229, R250, 0x2, RZ ;  /* 0x00000002fae57824 */ /* 0x000fe400078e00ff */
[----:B------:R-:W-:Y:S01]  /*10e50*/  IMAD.SHL.U32 R231, R101, 0x2, RZ ;  /* 0x0000000265e77824 */ /* 0x000fe200078e00ff */
[----:B------:R-:W-:Y:S01]  /*10e60*/  IADD3.X R2, R5, R3, R4, P0, !PT ;  /* 0x0000000305027210 */ /* 0x000fe200007fe404 */
[----:B------:R-:W-:Y:S01]  /*10e70*/  STL [R1+0x28], R5 ;  /* 0x0000280501007387 */ /* 0x000fe20000100800 */
[----:B------:R-:W-:Y:S01]  /*10e80*/  LEA R26, P0, R0, c[0x0][0x1f8], 0x1 ;  /* 0x00007e00001a7a11 */ /* 0x000fe200078008ff */
[----:B------:R-:W-:Y:S02]  /*10e90*/  IMAD.SHL.U32 R210, R104, 0x2, RZ ;  /* 0x0000000268d27824 */ /* 0x000fe400078e00ff */
[----:B------:R-:W-:Y:S01]  /*10ea0*/  LDSM.16.M88.4 R16, [R198] ;  /* 0x00000000c610783b */ /* 0x000fe20000000200 */
[----:B------:R-:W-:Y:S01]  /*10eb0*/  LEA.HI.X R6, R0, c[0x0][0x1fc], R2, 0x1, P0 ;  /* 0x00007f0000067a11 */ /* 0x000fe200000f0c02 */
[----:B------:R-:W-:Y:S01]  /*10ec0*/  IMAD.IADD R0, R109, 0x1, -R103 ;  /* 0x000000016d007824 */ /* 0x000fe200078e0a67 */
[----:B-1----:R-:W-:Y:S01]  /*10ed0*/  ISETP.GT.AND P4, PT, R27, 0x3f, PT ;  /* 0x0000003f1b00780c */ /* 0x002fe20003f84270 */
[----:B------:R-:W1:Y:S01]  /*10ee0*/  SHFL.IDX PT, R2, R26, RZ, 0x1c1f ;  /* 0x001c1fff1a027589 */ /* 0x000e6200000e0000 */
[----:B------:R-:W-:-:S02]  /*10ef0*/  IMAD.SHL.U32 R227, R99, 0x2, RZ ;  /* 0x0000000263e37824 */ /* 0x000fc400078e00ff */
[----:B------:R-:W-:Y:S01]  /*10f00*/  ISETP.LT.OR P1, PT, R0, 0x1, P3 ;  /* 0x000000010000780c */ /* 0x000fe20001f21670 */
[----:B------:R-:W2:Y:S04]  /*10f10*/  SHFL.IDX PT, R3, R6, RZ, 0x1c1f ;  /* 0x001c1fff06037589 */ /* 0x000ea800000e0000 */
[----:B------:R3:W4:Y:S04]  /*10f20*/  LDSM.16.M88.4 R12, [R198+0x1000] ;  /* 0x00100000c60c783b */ /* 0x0007280000000200 */
[----:B-----5:R3:W3:Y:S01]  /*10f30*/  LDSM.16.M88.4 R36, [R171] ;  /* 0x00000000ab24783b */ /* 0x0206e20000000200 */
[----:B------:R-:W-:-:S03]  /*10f40*/  @P4 LOP3.LUT R209, R209, 0x100000, RZ, 0xfc, !PT ;  /* 0x00100000d1d14812 */ /* 0x000fc600078efcff */
[----:B------:R3:W3:Y:S04]  /*10f50*/  LDSM.16.M88.4 R32, [R171+0x400] ;  /* 0x00040000ab20783b */ /* 0x0006e80000000200 */
[----:B----4-:R4:W3:Y:S01]  /*10f60*/  LDSM.16.M88.4 R28, [R171+0x800] ;  /* 0x00080000ab1c783b */ /* 0x0108e20000000200 */
[----:B-1----:R-:W-:-:S03]  /*10f70*/  IADD3 R4, P0, R2, R229, RZ ;  /* 0x000000e502047210 */ /* 0x002fc60007f1e0ff */
[----:B------:R4:W1:Y:S02]  /*10f80*/  LDSM.16.M88.4 R20, [R199] ;  /* 0x00000000c714783b */ /* 0x0008640000000200 */
[----:B--2---:R-:W-:Y:S02]  /*10f90*/  IMAD.X R5, R3, 0x1, R228, P0 ;  /* 0x0000000103057824 */ /* 0x004fe400000e06e4 */
[----:B------:R4:W2:Y:S01]  /*10fa0*/  LDSM.16.M88.4 R8, [R199+0x1000] ;  /* 0x00100000c708783b */ /* 0x0008a20000000200 */
[----:B------:R-:W-:-:S03]  /*10fb0*/  IADD3 R24, P0, R2, R231, RZ ;  /* 0x000000e702187210 */ /* 0x000fc60007f1e0ff */
[----:B------:R4:W1:Y:S02]  /*10fc0*/  LDSM.16.M88.4 R40, [R200] ;  /* 0x00000000c828783b */ /* 0x0008640000000200 */
[----:B------:R-:W-:Y:S02]  /*10fd0*/  IMAD.X R25, R3, 0x1, R230, P0 ;  /* 0x0000000103197824 */ /* 0x000fe400000e06e6 */
[----:B------:R4:W1:Y:S04]  /*10fe0*/  LDSM.16.M88.4 R44, [R208] ;  /* 0x00000000d02c783b */ /* 0x0008680000000200 */
[----:B------:R4:W1:Y:S04]  /*10ff0*/  LDSM.16.M88.4 R60, [R207] ;  /* 0x00000000cf3c783b */ /* 0x0008680000000200 */
[----:B------:R-:W-:Y:S01]  /*11000*/  @!PT LDS RZ, [RZ] ;  /* 0x00000000fffff984 */ /* 0x000fe20000000800 */
[----:B------:R-:W-:Y:S01]  /*11010*/  @!PT LDS RZ, [RZ] ;  /* 0x00000000fffff984 */ /* 0x000fe20000000800 */
[----:B------:R-:W-:Y:S01]  /*11020*/  @!PT LDS RZ, [RZ] ;  /* 0x00000000fffff984 */ /* 0x000fe20000000800 */
[----:B------:R4:W-:Y:S01]  /*11030*/  LDGSTS.E.BYPASS.LTC128B.128 [R210+0x1880], [R4.64], !P1 ;  /* 0x0188000004d27fae */ /* 0x0009e2000c901d48 */
[----:B------:R-:W-:-:S04]  /*11040*/  ISETP.GE.AND P1, PT, R101, c[0x0][0x1d4], PT ;  /* 0x0000750065007a0c */ /* 0x000fc80003f26270 */
[----:B------:R-:W-:-:S13]  /*11050*/  ISETP.LT.OR P0, PT, R0, 0x1, P1 ;  /* 0x000000010000780c */ /* 0x000fda0000f01670 */
[----:B------:R4:W-:Y:S01]  /*11060*/  LDGSTS.E.BYPASS.LTC128B.128 [R210+0x2480], [R24.64], !P0 ;  /* 0x0248000018d27fae */ /* 0x0009e2000c101d48 */
[----:B------:R-:W-:-:S05]  /*11070*/  IADD3 R2, P0, R2, R227, RZ ;  /* 0x000000e302027210 */ /* 0x000fca0007f1e0ff */
[----:B------:R-:W-:Y:S01]  /*11080*/  IMAD.X R3, R3, 0x1, R226, P0 ;  /* 0x0000000103037824 */ /* 0x000fe200000e06e2 */
[----:B------:R-:W-:-:S13]  /*11090*/  ISETP.LT.OR P0, PT, R0, 0x1, P2 ;  /* 0x000000010000780c */ /* 0x000fda0001701670 */
[----:B------:R4:W-:Y:S01]  /*110a0*/  LDGSTS.E.BYPASS.LTC128B.128 [R210+0x3080], [R2.64], !P0 ;  /* 0x0308000002d27fae */ /* 0x0009e2000c101d48 */
[----:B------:R-:W-:Y:S05]  /*110b0*/  @P4 BRA `(.L_x_980) ;  /* 0x0000012000004947 */ /* 0x000fea0003800000 */
[----:B-123--:R-:W-:Y:S05]  /*110c0*/  BRA.DIV ~URZ, `(.L_x_981) ;  /* 0x00014db27f007947 */ /* 0x00efea000b800000 */
[----:B----4-:R1:W2:Y:S04]  /*110d0*/  SHFL.IDX PT, R4, R6, 0x1, 0x1c1f ;  /* 0x003c1f0006047f89 */ /* 0x0102a800000e0000 */
[----:B------:R1:W3:Y:S02]  /*110e0*/  SHFL.IDX PT, R2, R26, 0x1, 0x1c1f ;  /* 0x003c1f001a027f89 */ /* 0x0002e400000e0000 */
.L_x_1180:
[----:B-1-3--:R-:W-:Y:S02]  /*110f0*/  IADD3 R26, P0, R2, R229, RZ ;  /* 0x000000e5021a7210 */ /* 0x00afe40007f1e0ff */
[----:B------:R-:W-:-:S03]  /*11100*/  ISETP.LT.OR P1, PT, R0, 0x21, P1 ;  /* 0x000000210000780c */ /* 0x000fc60000f21670 */
[----:B--2---:R-:W-:Y:S01]  /*11110*/  IMAD.X R27, R4, 0x1, R228, P0 ;  /* 0x00000001041b7824 */ /* 0x004fe200000e06e4 */
        /* <DEDUP_REMOVED lines=12> */
.L_x_980:
[----:B-123--:R-:W-:Y:S05]  /*111e0*/  BSYNC B0 ;  /* 0x0000000000007941 */ /* 0x00efea0003800000 */
.L_x_979:
[----:B------:R-:W2:Y:S04]  /*111f0*/  LDL R0, [R1+0x1c] ;  /* 0x00001c0001007983 */ /* 0x000ea80000100800 */
[----:B------:R-:W0:Y:S01]  /*11200*/  LDGDEPBAR ;  /* 0x00000000000079af */ /* 0x000e220000000000 */
[----:B------:R-:W-:Y:S01]  /*11210*/  WARPSYNC 0xffffffff ;  /* 0xffffffff00007948 */ /* 0x000fe20003800000 */
[C---:B------:R-:W-:Y:S01]  /*11220*/  HMMA.16816.F32.BF16 R64, R12.reuse, R36, RZ ;  /* 0x000000240c40723c */ /* 0x040fe200000418ff */
[----:B------:R-:W-:Y:S07]  /*11230*/  BSSY B1, `(.L_x_982) ;  /* 0x00000b8000017945 */ /* 0x000fee0003800000 */
[C---:B------:R-:W-:Y:S08]  /*11240*/  HMMA.16816.F32.BF16 R52, R12.reuse, R32, RZ ;  /* 0x000000200c34723c */ /* 0x040ff000000418ff */
[C---:B----4-:R-:W-:Y:S08]  /*11250*/  HMMA.16816.F32.BF16 R24, R12.reuse, R28, RZ ;  /* 0x0000001c0c18723c */ /* 0x050ff000000418ff */
        /* <DEDUP_REMOVED lines=12> */
[C---:B------:R-:W-:Y:S08]  /*11320*/  HMMA.16816.F32.BF16 R112, R8.reuse, R40, R64 ;  /* 0x000000280870723c */ /* 0x040ff00000041840 */
[C---:B------:R-:W-:Y:S01]  /*11330*/  HMMA.16816.F32.BF16 R104, R8.reuse, R44, R52 ;  /* 0x0000002c0868723c */ /* 0x040fe20000041834 */
[----:B------:R-:W-:Y:S07]  /*11340*/  LDSM.16.M88.4 R52, [R205] ;  /* 0x00000000cd34783b */ /* 0x000fee0000000200 */
[C---:B------:R-:W-:Y:S01]  /*11350*/  HMMA.16816.F32.BF16 R100, R8.reuse, R60, R24 ;  /* 0x0000003c0864723c */ /* 0x040fe20000041818 */
[----:B------:R-:W-:Y:S07]  /*11360*/  LDSM.16.M88.4 R24, [R199+0x3000] ;  /* 0x00300000c718783b */ /* 0x000fee0000000200 */
[C---:B------:R-:W-:Y:S01]  /*11370*/  HMMA.16816.F32.BF16 R96, R8.reuse, R42, R56 ;  /* 0x0000002a0860723c */ /* 0x040fe20000041838 */
[----:B------:R-:W-:Y:S07]  /*11380*/  LDSM.16.M88.4 R56, [R206] ;  /* 0x00000000ce38783b */ /* 0x000fee0000000200 */
[C---:B------:R-:W-:Y:S08]  /*11390*/  HMMA.16816.F32.BF16 R92, R8.reuse, R46, R48 ;  /* 0x0000002e085c723c */ /* 0x040ff00000041830 */
[----:B------:R-:W-:Y:S01]  /*113a0*/  HMMA.16816.F32.BF16 R76, R8, R62, R12 ;  /* 0x0000003e084c723c */ /* 0x000fe2000004180c */
[----:B------:R-:W1:Y:S04]  /*113b0*/  LDSM.16.M88.4 R8, [R198+0x3000] ;  /* 0x00300000c608783b */ /* 0x000e680000000200 */
[----:B------:R-:W3:Y:S03]  /*113c0*/  LDSM.16.M88.4 R12, [R198+0x2000] ;  /* 0x00200000c60c783b */ /* 0x000ee60000000200 */
[C---:B------:R-:W-:Y:S08]  /*113d0*/  HMMA.16816.F32.BF16 R68, R20.reuse, R40, R68 ;  /* 0x000000281444723c */ /* 0x040ff00000041844 */
[C---:B------:R-:W-:Y:S08]  /*113e0*/  HMMA.16816.F32.BF16 R40, R20.reuse, R42, R84 ;  /* 0x0000002a1428723c */ /* 0x040ff00000041854 */
[C---:B------:R-:W-:Y:S08]  /*113f0*/  HMMA.16816.F32.BF16 R48, R20.reuse, R44, R72 ;  /* 0x0000002c1430723c */ /* 0x040ff00000041848 */
[C---:B------:R-:W-:Y:S08]  /*11400*/  HMMA.16816.F32.BF16 R64, R20.reuse, R60, R80 ;  /* 0x0000003c1440723c */ /* 0x040ff00000041850 */
[C---:B------:R-:W-:Y:S08]  /*11410*/  HMMA.16816.F32.BF16 R44, R20.reuse, R46, R88 ;  /* 0x0000002e142c723c */ /* 0x040ff00000041858 */
[----:B------:R-:W-:Y:S01]  /*11420*/  HMMA.16816.F32.BF16 R20, R20, R62, R28 ;  /* 0x0000003e1414723c */ /* 0x000fe2000004181c */
[----:B------:R-:W4:Y:S04]  /*11430*/  LDSM.16.M88.4 R60, [R204] ;  /* 0x00000000cc3c783b */ /* 0x000f280000000200 */
[----:B------:R-:W5:Y:S03]  /*11440*/  LDSM.16.M88.4 R28, [R199+0x2000] ;  /* 0x00200000c71c783b */ /* 0x000f660000000200 */
[C---:B-1----:R-:W-:Y:S08]  /*11450*/  HMMA.16816.F32.BF16 R84, R8.reuse, R18, R76 ;  /* 0x000000120854723c */ /* 0x042ff0000004184c */
[C---:B------:R-:W-:Y:S08]  /*11460*/  HMMA.16816.F32.BF16 R80, R8.reuse, R36, R112 ;  /* 0x000000240850723c */ /* 0x040ff00000041870 */
[C---:B------:R-:W-:Y:S08]  /*11470*/  HMMA.16816.F32.BF16 R104, R8.reuse, R32, R104 ;  /* 0x000000200868723c */ /* 0x040ff00000041868 */
[C---:B------:R-:W-:Y:S08]  /*11480*/  HMMA.16816.F32.BF16 R100, R8.reuse, R16, R100 ;  /* 0x000000100864723c */ /* 0x040ff00000041864 */
[C---:B------:R-:W-:Y:S08]  /*11490*/  HMMA.16816.F32.BF16 R96, R8.reuse, R38, R96 ;  /* 0x000000260860723c */ /* 0x040ff00000041860 */
[----:B------:R-:W-:Y:S08]  /*114a0*/  HMMA.16816.F32.BF16 R92, R8, R34, R92 ;  /* 0x00000022085c723c */ /* 0x000ff0000004185c */
[C---:B---3--:R-:W-:Y:S08]  /*114b0*/  HMMA.16816.F32.BF16 R76, R12.reuse, R36, R68 ;  /* 0x000000240c4c723c */ /* 0x048ff00000041844 */
        /* <DEDUP_REMOVED lines=13> */
[C---:B------:R-:W-:Y:S08]  /*11590*/  HMMA.16816.F32.BF16 R116, R24.reuse, R52, R104 ;  /* 0x000000341874723c */ /* 0x040ff00000041868 */
[C---:B------:R-:W-:Y:S08]  /*115a0*/  HMMA.16816.F32.BF16 R112, R24.reuse, R54, R92 ;  /* 0x000000361870723c */ /* 0x040ff0000004185c */
[C---:B----4-:R-:W-:Y:S08]  /*115b0*/  HMMA.16816.F32.BF16 R120, R24.reuse, R60, R100 ;  /* 0x0000003c1878723c */ /* 0x050ff00000041864 */
        /* <DEDUP_REMOVED lines=28> */
[----:B------:R-:W-:Y:S08]  /*11780*/  HMMA.16816.F32.BF16 R64, R8, R34, R64 ;  /* 0x000000220840723c */ /* 0x000ff00000041840 */
[C---:B----4-:R-:W-:Y:S08]  /*11790*/  HMMA.16816.F32.BF16 R52, R12.reuse, R36, R52 ;  /* 0x000000240c34723c */ /* 0x050ff00000041834 */
[C---:B------:R-:W-:Y:S08]  /*117a0*/  HMMA.16816.F32.BF16 R48, R12.reuse, R38, R48 ;  /* 0x000000260c30723c */ /* 0x040ff00000041830 */
        /* <DEDUP_REMOVED lines=9> */
[----:B------:R-:W2:Y:S04]  /*11840*/  LDL R2, [R1+0x58] ;  /* 0x0000580001027983 */ /* 0x000ea80000100800 */
[----:B------:R-:W2:Y:S04]  /*11850*/  LDL R0, [R1+0x24] ;  /* 0x0000240001007983 */ /* 0x000ea80000100800 */
[----:B------:R-:W3:Y:S01]  /*11860*/  LDL.64 R128, [R1+0x48] ;  /* 0x0000480001807983 */ /* 0x000ee20000100a00 */
[----:B------:R-:W-:-:S03]  /*11870*/  IMAD.MOV.U32 R3, RZ, RZ, c[0x0][0x2b8] ;  /* 0x0000ae00ff037624 */ /* 0x000fc600078e00ff */
[----:B------:R-:W4:Y:S02]  /*11880*/  LDL R4, [R1+0x50] ;  /* 0x0000500001047983 */ /* 0x000f240000100800 */
[----:B------:R-:W-:Y:S01]  /*11890*/  ISETP.NE.AND P2, PT, R3, 0x1, PT ;  /* 0x000000010300780c */ /* 0x000fe20003f45270 */
[----:B------:R-:W-:Y:S01]  /*118a0*/  IMAD.MOV.U32 R211, RZ, RZ, RZ ;  /* 0x000000ffffd37224 */ /* 0x000fe200078e00ff */
[----:B------:R-:W5:Y:S04]  /*118b0*/  LDL.64 R126, [R1+0x40] ;  /* 0x00004000017e7983 */ /* 0x000f680000100a00 */
[----:B------:R-:W3:Y:S01]  /*118c0*/  LDL R6, [R1+0x3c] ;  /* 0x00003c0001067983 */ /* 0x000ee20000100800 */
[C---:B--2---:R-:W-:Y:S02]  /*118d0*/  IADD3 R2, R0.reuse, R124, R2 ;  /* 0x0000007c00027210 */ /* 0x044fe40007ffe002 */
[----:B------:R-:W-:-:S02]  /*118e0*/  ISETP.GT.AND P1, PT, R0, 0x2f, PT ;  /* 0x0000002f0000780c */ /* 0x000fc40003f24270 */
[----:B------:R-:W-:-:S05]  /*118f0*/  IADD3 R2, R2, -0x30, RZ ;  /* 0xffffffd002027810 */ /* 0x000fca0007ffe0ff */
        /* <DEDUP_REMOVED lines=8> */
[----:B------:R-:W-:-:S03]  /*11980*/  IMAD.MOV R0, RZ, RZ, -R0 ;  /* 0x000000ffff007224 */ /* 0x000fc600078e0a00 */
[----:B------:R-:W1:Y:S01]  /*11990*/  S2R R129, SR_TID.X ;  /* 0x0000000000817919 */ /* 0x000e620000002100 */
[----:B------:R-:W-:-:S04]  /*119a0*/  IMAD R213, R0, c[0x0][0x2b8], R2 ;  /* 0x0000ae0000d57a24 */ /* 0x000fc800078e0202 */
[----:B------:R-:W-:Y:S01]  /*119b0*/  IMAD.WIDE.U32 R2, R213, c[0x0][0x1e0], RZ ;  /* 0x00007800d5027a25 */ /* 0x000fe200078e00ff */
[----:B------:R-:W-:-:S05]  /*119c0*/  SHF.R.S32.HI R0, RZ, 0x1f, R213 ;  /* 0x0000001fff007819 */ /* 0x000fca00000114d5 */
[----:B------:R-:W-:-:S04]  /*119d0*/  IMAD R0, R0, c[0x0][0x1e0], RZ ;  /* 0x0000780000007a24 */ /* 0x000fc800078e02ff */
[----:B------:R-:W-:-:S04]  /*119e0*/  IMAD R0, R213, c[0x0][0x1e4], R0 ;  /* 0x00007900d5007a24 */ /* 0x000fc800078e0200 */
[----:B------:R-:W-:Y:S01]  /*119f0*/  IMAD.IADD R3, R3, 0x1, R0 ;  /* 0x0000000103037824 */ /* 0x000fe200078e0200 */
[----:B-1----:R-:W-:-:S04]  /*11a00*/  SHF.R.S32.HI R128, RZ, 0x1f, R129 ;  /* 0x0000001fff807819 */ /* 0x002fc80000011481 */
[----:B------:R-:W-:-:S04]  /*11a10*/  LEA.HI R128, R128, R129, RZ, 0x2 ;  /* 0x0000008180807211 */ /* 0x000fc800078f10ff */
[----:B------:R-:W-:-:S04]  /*11a20*/  SHF.R.S32.HI R128, RZ, 0x2, R128 ;  /* 0x00000002ff807819 */ /* 0x000fc80000011480 */
[----:B------:R-:W-:-:S04]  /*11a30*/  IADD3 R10, -R128, 0x30, RZ ;  /* 0x00000030800a7810 */ /* 0x000fc80007ffe1ff */
[----:B------:R-:W-:Y:S02]  /*11a40*/  ISETP.GE.AND P1, PT, R10, 0x1, PT ;  /* 0x000000010a00780c */ /* 0x000fe40003f26270 */
[----:B--2---:R-:W-:Y:S01]  /*11a50*/  SHF.R.S32.HI R0, RZ, 0x1f, R211 ;  /* 0x0000001fff007819 */ /* 0x004fe200000114d3 */
[----:B------:R-:W-:-:S04]  /*11a60*/  IMAD.WIDE.U32 R2, R211, c[0x0][0x1f0], R2 ;  /* 0x00007c00d3027a25 */ /* 0x000fc800078e0002 */
[----:B------:R-:W-:-:S04]  /*11a70*/  IMAD R0, R0, c[0x0][0x1f0], RZ ;  /* 0x00007c0000007a24 */ /* 0x000fc800078e02ff */
[----:B------:R-:W-:Y:S01]  /*11a80*/  IMAD R4, R211, c[0x0][0x1f4], R0 ;  /* 0x00007d00d3047a24 */ /* 0x000fe200078e0200 */
[----:B-----5:R-:W-:-:S04]  /*11a90*/  IADD3 R0, P0, R126, R2, RZ ;  /* 0x000000027e007210 */ /* 0x020fc80007f1e0ff */
[----:B------:R-:W-:Y:S02]  /*11aa0*/  IADD3.X R2, R6, R3, R4, P0, !PT ;  /* 0x0000000306027210 */ /* 0x000fe400007fe404 */
[----:B------:R-:W-:-:S04]  /*11ab0*/  LEA R6, P0, R0, c[0x0][0x1c8], 0x1 ;  /* 0x0000720000067a11 */ /* 0x000fc800078008ff */
[----:B------:R-:W-:Y:S01]  /*11ac0*/  LEA.HI.X R5, R0, c[0x0][0x1cc], R2, 0x1, P0 ;  /* 0x0000730000057a11 */ /* 0x000fe200000f0c02 */
[----:B------:R-:W-:Y:S06]  /*11ad0*/  BRA.DIV ~URZ, `(.L_x_984) ;  /* 0x000144727f007947 */ /* 0x000fec000b800000 */
[----:B------:R1:W2:Y:S02]  /*11ae0*/  SHFL.IDX PT, R4, R5, RZ, 0x1c1f ;  /* 0x001c1fff05047589 */ /* 0x0002a400000e0000 */
.L_x_1181:
[----:B------:R-:W-:Y:S05]  /*11af0*/  BRA.DIV ~URZ, `(.L_x_985) ;  /* 0x000144c27f007947 */ /* 0x000fea000b800000 */
[----:B------:R3:W4:Y:S02]  /*11b00*/  SHFL.IDX PT, R0, R6, RZ, 0x1c1f ;  /* 0x001c1fff06007589 */ /* 0x00072400000e0000 */
.L_x_1182:
[----:B------:R-:W-:Y:S01]  /*11b10*/  BSSY B0, `(.L_x_986) ;  /* 0x0000013000007945 */ /* 0x000fe20003800000 */
[----:B------:R-:W-:Y:S05]  /*11b20*/  @!P1 BRA `(.L_x_987) ;  /* 0x0000011000009947 */ /* 0x000fea0003800000 */
[----:B------:R-:W5:Y:S04]  /*11b30*/  LDL R12, [R1] ;  /* 0x00000000010c7983 */ /* 0x000f680000100800 */
[----:B---3--:R-:W3:Y:S01]  /*11b40*/  LDL R11, [R1+0x4] ;  /* 0x00000400010b7983 */ /* 0x008ee20000100800 */
[----:B------:R-:W-:Y:S02]  /*11b50*/  ISETP.GE.AND P0, PT, R250, c[0x0][0x1d4], PT ;  /* 0x00007500fa007a0c */ /* 0x000fe40003f06270 */
[----:B----4-:R-:W-:-:S05]  /*11b60*/  IADD3 R2, P1, R0, R229, RZ ;  /* 0x000000e500027210 */ /* 0x010fca0007f3e0ff */
[----:B--2---:R-:W-:Y:S01]  /*11b70*/  IMAD.X R3, R4, 0x1, R228, P1 ;  /* 0x0000000104037824 */ /* 0x004fe200008e06e4 */
[----:B------:R-:W-:-:S05]  /*11b80*/  IADD3 R8, P1, R0, R231, RZ ;  /* 0x000000e700087210 */ /* 0x000fca0007f3e0ff */
[----:B------:R-:W-:Y:S01]  /*11b90*/  @!PT LDS RZ, [RZ] ;  /* 0x00000000fffff984 */ /* 0x000fe20000000800 */
[----:B------:R-:W-:Y:S01]  /*11ba0*/  @!PT LDS RZ, [RZ] ;  /* 0x00000000fffff984 */ /* 0x000fe20000000800 */
[----:B------:R-:W-:Y:S01]  /*11bb0*/  @!PT LDS RZ, [RZ] ;  /* 0x00000000fffff984 */ /* 0x000fe20000000800 */
[----:B------:R2:W-:Y:S01]  /*11bc0*/  LDGSTS.E.BYPASS.LTC128B.128 [R210+0x3c80], [R2.64], !P0 ;  /* 0x03c8000002d27fae */ /* 0x0005e2000c101d48 */
[----:B------:R-:W-:Y:S01]  /*11bd0*/  IMAD.X R9, R4, 0x1, R230, P1 ;  /* 0x0000000104097824 */ /* 0x000fe200008e06e6 */
[----:B--2---:R-:W-:-:S05]  /*11be0*/  IADD3 R2, P0, R0, R227, RZ ;  /* 0x000000e300027210 */ /* 0x004fca0007f1e0ff */
[----:B------:R-:W-:Y:S01]  /*11bf0*/  IMAD.X R3, R4, 0x1, R226, P0 ;  /* 0x0000000104037824 */ /* 0x000fe200000e06e2 */
[----:B-----5:R-:W-:Y:S02]  /*11c00*/  ISETP.GE.AND P1, PT, R12, c[0x0][0x1d4], PT ;  /* 0x000075000c007a0c */ /* 0x020fe40003f26270 */
[----:B---3--:R-:W-:-:S11]  /*11c10*/  ISETP.GE.AND P0, PT, R11, c[0x0][0x1d4], PT ;  /* 0x000075000b007a0c */ /* 0x008fd60003f06270 */
[----:B------:R2:W-:Y:S04]  /*11c20*/  LDGSTS.E.BYPASS.LTC128B.128 [R210+0x4880], [R8.64], !P1 ;  /* 0x0488000008d27fae */ /* 0x0005e8000c901d48 */
[----:B------:R2:W-:Y:S02]  /*11c30*/  LDGSTS.E.BYPASS.LTC128B.128 [R210+0x5480], [R2.64], !P0 ;  /* 0x0548000002d27fae */ /* 0x0005e4000c101d48 */
.L_x_987:
[----:B------:R-:W-:Y:S05]  /*11c40*/  BSYNC B0 ;  /* 0x0000000000007941 */ /* 0x000fea0003800000 */
.L_x_986:
[----:B------:R-:W-:Y:S01]  /*11c50*/  ISETP.GE.AND P0, PT, R10, 0x21, PT ;  /* 0x000000210a00780c */ /* 0x000fe20003f06270 */
[----:B------:R-:W-:Y:S06]  /*11c60*/  BRA.DIV ~URZ, `(.L_x_988) ;  /* 0x000143c27f007947 */ /* 0x000fec000b800000 */
[----:B--2---:R2:W1:Y:S04]  /*11c70*/  SHFL.IDX PT, R4, R5, 0x1, 0x1c1f ;  /* 0x003c1f0005047f89 */ /* 0x00446800000e0000 */
[----:B----4-:R2:W4:Y:S02]  /*11c80*/  SHFL.IDX PT, R0, R6, 0x1, 0x1c1f ;  /* 0x003c1f0006007f89 */ /* 0x01052400000e0000 */
.L_x_1183:
[----:B------:R-:W-:Y:S05]  /*11c90*/  @!P0 BRA `(.L_x_983) ;  /* 0x0000011000008947 */ /* 0x000fea0003800000 */
[----:B--23--:R-:W2:Y:S04]  /*11ca0*/  LDL R6, [R1] ;  /* 0x0000000001067983 */ /* 0x00cea80000100800 */
[----:B-1----:R-:W3:Y:S01]  /*11cb0*/  LDL R5, [R1+0x4] ;  /* 0x0000040001057983 */ /* 0x002ee20000100800 */
[----:B------:R-:W-:-:S02]  /*11cc0*/  ISETP.GE.AND P0, PT, R250, c[0x0][0x1d4], PT ;  /* 0x00007500fa007a0c */ /* 0x000fc40003f06270 */
[----:B----4-:R-:W-:-:S05]  /*11cd0*/  IADD3 R2, P1, R0, R229, RZ ;  /* 0x000000e500027210 */ /* 0x010fca0007f3e0ff */
[----:B------:R-:W-:Y:S01]  /*11ce0*/  IMAD.X R3, R4, 0x1, R228, P1 ;  /* 0x0000000104037824 */ /* 0x000fe200008e06e4 */
[----:B------:R-:W-:-:S05]  /*11cf0*/  IADD3 R8, P1, R0, R231, RZ ;  /* 0x000000e700087210 */ /* 0x000fca0007f3e0ff */
[----:B------:R-:W-:Y:S01]  /*11d00*/  @!PT LDS RZ, [RZ] ;  /* 0x00000000fffff984 */ /* 0x000fe20000000800 */
[----:B------:R-:W-:Y:S01]  /*11d10*/  @!PT LDS RZ, [RZ] ;  /* 0x00000000fffff984 */ /* 0x000fe20000000800 */
[----:B------:R-:W-:Y:S01]  /*11d20*/  @!PT LDS RZ, [RZ] ;  /* 0x00000000fffff984 */ /* 0x000fe20000000800 */
[----:B------:R1:W-:Y:S01]  /*11d30*/  LDGSTS.E.BYPASS.LTC128B.128 [R210+0x4480], [R2.64], !P0 ;  /* 0x0448000002d27fae */ /* 0x0003e2000c101d48 */
[----:B------:R-:W-:Y:S01]  /*11d40*/  IMAD.X R9, R4, 0x1, R230, P1 ;  /* 0x0000000104097824 */ /* 0x000fe200008e06e6 */
[----:B-1----:R-:W-:-:S05]  /*11d50*/  IADD3 R2, P0, R0, R227, RZ ;  /* 0x000000e300027210 */ /* 0x002fca0007f1e0ff */
[----:B------:R-:W-:Y:S01]  /*11d60*/  IMAD.X R3, R4, 0x1, R226, P0 ;  /* 0x0000000104037824 */ /* 0x000fe200000e06e2 */
[----:B--2---:R-:W-:Y:S02]  /*11d70*/  ISETP.GE.AND P1, PT, R6, c[0x0][0x1d4], PT ;  /* 0x0000750006007a0c */ /* 0x004fe40003f26270 */
[----:B---3--:R-:W-:-:S11]  /*11d80*/  ISETP.GE.AND P0, PT, R5, c[0x0][0x1d4], PT ;  /* 0x0000750005007a0c */ /* 0x008fd60003f06270 */
[----:B------:R1:W-:Y:S04]  /*11d90*/  LDGSTS.E.BYPASS.LTC128B.128 [R210+0x5080], [R8.64], !P1 ;  /* 0x0508000008d27fae */ /* 0x0003e8000c901d48 */
[----:B------:R1:W-:Y:S02]  /*11da0*/  LDGSTS.E.BYPASS.LTC128B.128 [R210+0x5c80], [R2.64], !P0 ;  /* 0x05c8000002d27fae */ /* 0x0003e4000c101d48 */
.L_x_983:
[----:B------:R-:W-:Y:S05]  /*11db0*/  BSYNC B1 ;  /* 0x0000000000017941 */ /* 0x000fea0003800000 */
.L_x_982:
[----:B-1----:R-:W5:Y:S01]  /*11dc0*/  LDL R2, [R1+0x54] ;  /* 0x0000540001027983 */ /* 0x002f620000100800 */
[----:B------:R-:W-:-:S03]  /*11dd0*/  IMAD.MOV.U32 R3, RZ, RZ, c[0x0][0x2c4] ;  /* 0x0000b100ff037624 */ /* 0x000fc600078e00ff */
[----:B----4-:R-:W5:Y:S02]  /*11de0*/  LDL R0, [R1+0x78] ;  /* 0x0000780001007983 */ /* 0x010f640000100800 */
[----:B------:R-:W-:Y:S01]  /*11df0*/  ISETP.NE.AND P0, PT, R3, 0x1, PT ;  /* 0x000000010300780c */ /* 0x000fe20003f05270 */
[----:B------:R-:W-:Y:S01]  /*11e00*/  ULDC UR4, c[0x0][0x324] ;  /* 0x0000c90000047ab9 */ /* 0x000fe20000000800 */
[----:B------:R-:W0:Y:S01]  /*11e10*/  LDGDEPBAR ;  /* 0x00000000000079af */ /* 0x000e220000000000 */
[----:B------:R-:W-:Y:S01]  /*11e20*/  ULOP3.LUT UR4, URZ, UR4, URZ, 0x33, !UPT ;  /* 0x000000043f047292 */ /* 0x000fe2000f8e333f */
[----:B------:R-:W-:Y:S01]  /*11e30*/  IMAD.IADD R11, R109, 0x1, -R252 ;  /* 0x000000016d0b7824 */ /* 0x000fe200078e0afc */
[----:B------:R-:W-:Y:S01]  /*11e40*/  IADD3 R12, -R252, R108, RZ ;  /* 0x0000006cfc0c7210 */ /* 0x000fe20007ffe1ff */
[----:B-----5:R-:W-:Y:S01]  /*11e50*/  IMAD.IADD R0, R0, 0x1, R2 ;  /* 0x0000000100007824 */ /* 0x020fe200078e0202 */
[----:B------:R-:W-:-:S06]  /*11e60*/  IADD3 R2, -R252, 0x1, R109 ;  /* 0x00000001fc027810 */ /* 0x000fcc0007ffe16d */
[----:B------:R-:W-:-:S04]  /*11e70*/  @P0 IMAD.HI.U32 R3, R0, c[0x0][0x2c8], RZ ;  /* 0x0000b20000030a27 */ /* 0x000fc800078e00ff */
[----:B------:R-:W-:Y:S01]  /*11e80*/  IMAD.MOV.U32 R8, RZ, RZ, R0 ;  /* 0x000000ffff087224 */ /* 0x000fe200078e0000 */
[----:B------:R-:W-:-:S04]  /*11e90*/  IADD3 R0, R2, -R248, RZ ;  /* 0x800000f802007210 */ /* 0x000fc80007ffe0ff */
[C---:B------:R-:W-:Y:S02]  /*11ea0*/  IADD3 R10, R0.reuse, UR4, RZ ;  /* 0x00000004000a7c10 */ /* 0x040fe4000fffe0ff */
[----:B------:R-:W-:Y:S02]  /*11eb0*/  @P0 SHF.R.U32.HI R8, RZ, c[0x0][0x2cc], R3 ;  /* 0x0000b300ff080a19 */ /* 0x000fe40000011603 */
[----:B------:R-:W-:Y:S01]  /*11ec0*/  IADD3 R9, R0, c[0x0][0x328], RZ ;  /* 0x0000ca0000097a10 */ /* 0x000fe20007ffe0ff */
[----:B------:R-:W-:Y:S05]  /*11ed0*/  BRA.DIV ~URZ, `(.L_x_989) ;  /* 0x000142227f007947 */ /* 0x000fea000b800000 */
[----:B------:R1:W4:Y:S02]  /*11ee0*/  SHFL.IDX PT, R2, R8, RZ, 0x1c1f ;  /* 0x001c1fff08027589 */ /* 0x00032400000e0000 */
.L_x_1184:
        /* <DEDUP_REMOVED lines=17> */
.L_x_992:
[----:B------:R-:W-:-:S04]  /*12000*/  MOV R3, 0x1 ;  /* 0x0000000100037802 */ /* 0x000fc80000000f00 */
[----:B------:R-:W-:-:S13]  /*12010*/  ISETP.NE.AND P0, PT, R3, c[0x0][0x32c], PT ;  /* 0x0000cb0003007a0c */ /* 0x000fda0003f05270 */
[----:B------:R-:W-:-:S05]  /*12020*/  @P0 IMAD.HI.U32 R3, R2, c[0x0][0x330], RZ ;  /* 0x0000cc0002030a27 */ /* 0x000fca00078e00ff */
[----:B------:R-:W-:Y:S02]  /*12030*/  @P0 SHF.R.U32.HI R2, RZ, c[0x0][0x334], R3 ;  /* 0x0000cd00ff020a19 */ /* 0x000fe40000011603 */
.L_x_993:
[----:B------:R-:W-:Y:S05]  /*12040*/  BSYNC B0 ;  /* 0x0000000000007941 */ /* 0x000fea0003800000 */
.L_x_991:
[----:B------:R-:W-:-:S05]  /*12050*/  IMAD R2, R2, c[0x0][0x32c], R12 ;  /* 0x0000cb0002027a24 */ /* 0x000fca00078e020c */
[----:B------:R-:W-:Y:S02]  /*12060*/  IADD3 R3, R2, c[0x0][0x32c], RZ ;  /* 0x0000cb0002037a10 */ /* 0x000fe40007ffe0ff */
[----:B------:R-:W-:Y:S02]  /*12070*/  IMNMX R0, R0, R2, !PT ;  /* 0x0000000200007217 */ /* 0x000fe40007800200 */
[----:B------:R-:W-:Y:S02]  /*12080*/  IMNMX R4, R4, R3, PT ;  /* 0x0000000304047217 */ /* 0x000fe40003800200 */
.L_x_990:
[----:B------:R-:W-:Y:S05]  /*12090*/  BRA.DIV ~URZ, `(.L_x_994) ;  /* 0x000140d27f007947 */ /* 0x000fea000b800000 */
[----:B------:R4:W1:Y:S02]  /*120a0*/  SHFL.IDX PT, R2, R8, 0x1, 0x1c1f ;  /* 0x003c1f0008027f89 */ /* 0x00086400000e0000 */
.L_x_1185:
[----:B------:R-:W-:Y:S02]  /*120b0*/  IMAD.MOV.U32 R3, RZ, RZ, c[0x0][0x32c] ;  /* 0x0000cb00ff037624 */ /* 0x000fe400078e00ff */
[----:B-12---:R-:W-:-:S03]  /*120c0*/  IMAD.IADD R5, R10, 0x1, R2 ;  /* 0x000000010a057824 */ /* 0x006fc600078e0202 */
[----:B------:R-:W-:Y:S02]  /*120d0*/  ISETP.GE.AND P0, PT, R3, 0x1, PT ;  /* 0x000000010300780c */ /* 0x000fe40003f06270 */
[----:B------:R-:W-:-:S04]  /*120e0*/  IADD3 R3, R9, R2, RZ ;  /* 0x0000000209037210 */ /* 0x000fc80007ffe0ff */
[----:B---3--:R-:W-:-:S07]  /*120f0*/  IMNMX R6, R11, R3, PT ;  /* 0x000000030b067217 */ /* 0x008fce0003800200 */
        /* <DEDUP_REMOVED lines=12> */
.L_x_997:
[----:B------:R-:W-:-:S04]  /*121c0*/  MOV R3, 0x1 ;  /* 0x0000000100037802 */ /* 0x000fc80000000f00 */
[----:B------:R-:W-:-:S13]  /*121d0*/  ISETP.NE.AND P0, PT, R3, c[0x0][0x32c], PT ;  /* 0x0000cb0003007a0c */ /* 0x000fda0003f05270 */
[----:B------:R-:W-:-:S05]  /*121e0*/  @P0 IMAD.HI.U32 R3, R2, c[0x0][0x330], RZ ;  /* 0x0000cc0002030a27 */ /* 0x000fca00078e00ff */
[----:B------:R-:W-:Y:S02]  /*121f0*/  @P0 SHF.R.U32.HI R2, RZ, c[0x0][0x334], R3 ;  /* 0x0000cd00ff020a19 */ /* 0x000fe40000011603 */
.L_x_998:
[----:B------:R-:W-:Y:S05]  /*12200*/  BSYNC B0 ;  /* 0x0000000000007941 */ /* 0x000fea0003800000 */
.L_x_996:
[----:B------:R-:W-:-:S05]  /*12210*/  IMAD R2, R2, c[0x0][0x32c], R12 ;  /* 0x0000cb0002027a24 */ /* 0x000fca00078e020c */
[----:B------:R-:W-:Y:S02]  /*12220*/  IADD3 R3, R2, c[0x0][0x32c], RZ ;  /* 0x0000cb0002037a10 */ /* 0x000fe40007ffe0ff */
[----:B------:R-:W-:Y:S02]  /*12230*/  IMNMX R5, R5, R2, !PT ;  /* 0x0000000205057217 */ /* 0x000fe40007800200 */
[----:B------:R-:W-:Y:S02]  /*12240*/  IMNMX R6, R6, R3, PT ;  /* 0x0000000306067217 */ /* 0x000fe40003800200 */
.L_x_995:
[C---:B------:R-:W-:Y:S02]  /*12250*/  ISETP.GE.AND P0, PT, R108.reuse, 0x2, PT ;  /* 0x000000026c00780c */ /* 0x040fe40003f06270 */
        /* <DEDUP_REMOVED lines=60> */
[----:B------:R1:W2:Y:S02]  /*12620*/  SHFL.IDX PT, R3, R8, 0x2, 0x1c1f ;  /* 0x005c1f0008037f89 */ /* 0x0002a400000e0000 */
.L_x_1186:
[----:B------:R-:W-:Y:S01]  /*12630*/  IMAD.MOV.U32 R0, RZ, RZ, c[0x0][0x32c] ;  /* 0x0000cb00ff007624 */ /* 0x000fe200078e00ff */
[----:B--2---:R-:W-:-:S04]  /*12640*/  IADD3 R2, R9, R3, RZ ;  /* 0x0000000309027210 */ /* 0x004fc80007ffe0ff */
        /* <DEDUP_REMOVED lines=15> */
.L_x_1002:
[----:B------:R-:W-:-:S04]  /*12740*/  MOV R4, 0x1 ;  /* 0x0000000100047802 */ /* 0x000fc80000000f00 */
[----:B------:R-:W-:-:S13]  /*12750*/  ISETP.NE.AND P0, PT, R4, c[0x0][0x32c], PT ;  /* 0x0000cb0004007a0c */ /* 0x000fda0003f05270 */
[----:B------:R-:W-:-:S05]  /*12760*/  @P0 IMAD.HI.U32 R4, R3, c[0x0][0x330], RZ ;  /* 0x0000cc0003040a27 */ /* 0x000fca00078e00ff */
[----:B------:R-:W-:Y:S02]  /*12770*/  @P0 SHF.R.U32.HI R3, RZ, c[0x0][0x334], R4 ;  /* 0x0000cd00ff030a19 */ /* 0x000fe40000011604 */
.L_x_1003:
[----:B------:R-:W-:Y:S05]  /*12780*/  BSYNC B0 ;  /* 0x0000000000007941 */ /* 0x000fea0003800000 */
.L_x_1001:
[----:B------:R-:W-:-:S05]  /*12790*/  IMAD R3, R3, c[0x0][0x32c], R12 ;  /* 0x0000cb0003037a24 */ /* 0x000fca00078e020c */
[----:B------:R-:W-:Y:S02]  /*127a0*/  IADD3 R4, R3, c[0x0][0x32c], RZ ;  /* 0x0000cb0003047a10 */ /* 0x000fe40007ffe0ff */
[----:B------:R-:W-:Y:S02]  /*127b0*/  IMNMX R0, R0, R3, !PT ;  /* 0x0000000300007217 */ /* 0x000fe40007800200 */
[----:B------:R-:W-:Y:S02]  /*127c0*/  IMNMX R2, R2, R4, PT ;  /* 0x0000000402027217 */ /* 0x000fe40003800200 */
.L_x_1000:
        /* <DEDUP_REMOVED lines=86> */
[----:B------:R2:W3:Y:S02]  /*12d30*/  SHFL.IDX PT, R3, R8, 0x3, 0x1c1f ;  /* 0x007c1f0008037f89 */ /* 0x0004e400000e0000 */
.L_x_1187:
[----:B------:R-:W-:Y:S01]  /*12d40*/  IMAD.MOV.U32 R0, RZ, RZ, c[0x0][0x32c] ;  /* 0x0000cb00ff007624 */ /* 0x000fe200078e00ff */
[----:B---3--:R-:W-:-:S04]  /*12d50*/  IADD3 R2, R9, R3, RZ ;  /* 0x0000000309027210 */ /* 0x008fc80007ffe0ff */
        /* <DEDUP_REMOVED lines=15> */
.L_x_1007:
[----:B------:R-:W-:-:S04]  /*12e50*/  MOV R4, 0x1 ;  /* 0x0000000100047802 */ /* 0x000fc80000000f00 */
[----:B------:R-:W-:-:S13]  /*12e60*/  ISETP.NE.AND P0, PT, R4, c[0x0][0x32c], PT ;  /* 0x0000cb0004007a0c */ /* 0x000fda0003f05270 */
[----:B------:R-:W-:-:S05]  /*12e70*/  @P0 IMAD.HI.U32 R4, R3, c[0x0][0x330], RZ ;  /* 0x0000cc0003040a27 */ /* 0x000fca00078e00ff */
[----:B------:R-:W-:Y:S02]  /*12e80*/  @P0 SHF.R.U32.HI R3, RZ, c[0x0][0x334], R4 ;  /* 0x0000cd00ff030a19 */ /* 0x000fe40000011604 */
.L_x_1008:
[----:B------:R-:W-:Y:S05]  /*12e90*/  BSYNC B0 ;  /* 0x0000000000007941 */ /* 0x000fea0003800000 */
.L_x_1006:
[----:B------:R-:W-:-:S05]  /*12ea0*/  IMAD R3, R3, c[0x0][0x32c], R12 ;  /* 0x0000cb0003037a24 */ /* 0x000fca00078e020c */
[----:B------:R-:W-:Y:S02]  /*12eb0*/  IADD3 R4, R3, c[0x0][0x32c], RZ ;  /* 0x0000cb0003047a10 */ /* 0x000fe40007ffe0ff */
[----:B------:R-:W-:Y:S02]  /*12ec0*/  IMNMX R0, R0, R3, !PT ;  /* 0x0000000300007217 */ /* 0x000fe40007800200 */
[----:B------:R-:W-:Y:S02]  /*12ed0*/  IMNMX R2, R2, R4, PT ;  /* 0x0000000402027217 */ /* 0x000fe40003800200 */
.L_x_1005:
        /* <DEDUP_REMOVED lines=45> */
[----:B------:R-:W-:Y:S02]  /*131b0*/  FMNMX.FTZ R5, R10, R11, !PT ;  /* 0x0000000b0a057209 */ /* 0x000fe40007810000 */
        /* <DEDUP_REMOVED lines=35> */
[----:B-12-4-:R-:W-:Y:S02]  /*133f0*/  FMNMX.FTZ R8, R79, R5, !PT ;  /* 0x000000054f087209 */ /* 0x016fe40007810000 */
[----:B------:R-:W-:Y:S02]  /*13400*/  FMNMX.FTZ R4, R88, R3, !PT ;  /* 0x0000000358047209 */ /* 0x000fe40007810000 */
[----:B------:R-:W-:Y:S02]  /*13410*/  FMNMX.FTZ R5, R81, R2, !PT ;  /* 0x0000000251057209 */ /* 0x000fe40007810000 */
[----:B------:R-:W-:-:S02]  /*13420*/  FMNMX.FTZ R6, R82, R0, !PT ;  /* 0x0000000052067209 */ /* 0x000fc40007810000 */
[----:B------:R-:W-:Y:S01]  /*13430*/  FMNMX.FTZ R8, R77, R8, !PT ;  /* 0x000000084d087209 */ /* 0x000fe20007810000 */
[----:B------:R-:W-:Y:S05]  /*13440*/  BRA.DIV ~URZ, `(.L_x_1009) ;  /* 0x00012e727f007947 */ /* 0x000fea000b800000 */
[----:B------:R1:W2:Y:S02]  /*13450*/  SHFL.BFLY PT, R0, R4, 0x2, 0x1f ;  /* 0x0c401f0004007f89 */ /* 0x0002a400000e0000 */
.L_x_1188:
        /* <DEDUP_REMOVED lines=15> */
.L_x_1189:
[C---:B------:R-:W-:Y:S01]  /*13550*/  FMUL.FTZ R0, R105.reuse, c[0x0][0x2d0] ;  /* 0x0000b40069007a20 */ /* 0x040fe20000410000 */
[----:B------:R-:W-:Y:S01]  /*13560*/  FSETP.NEU.FTZ.AND P0, PT, R105, -INF , PT ;  /* 0xff8000006900780b */ /* 0x000fe20003f1d000 */
[----:B------:R-:W2:Y:S01]  /*13570*/  LDL R217, [R1+0x54] ;  /* 0x0000540001d97983 */ /* 0x000ea20000100800 */
[----:B------:R-:W-:Y:S01]  /*13580*/  FMUL.FTZ R3, R104, c[0x0][0x2d0] ;  /* 0x0000b40068037a20 */ /* 0x000fe20000410000 */
[----:B------:R-:W-:Y:S01]  /*13590*/  WARPSYNC 0xffffffff ;  /* 0xffffffff00007948 */ /* 0x000fe20003800000 */
[----:B------:R-:W-:Y:S01]  /*135a0*/  FSEL R4, R0, RZ, P0 ;  /* 0x000000ff00047208 */ /* 0x000fe20000000000 */
[----:B------:R-:W-:Y:S01]  /*135b0*/  LDSM.16.MT88.4 R60, [R196+0xc00] ;  /* 0x000c0000c43c783b */ /* 0x000fe20000004200 */
[----:B------:R-:W-:-:S02]  /*135c0*/  FSETP.NEU.FTZ.AND P0, PT, R104, -INF , PT ;  /* 0xff8000006800780b */ /* 0x000fc40003f1d000 */
[----:B------:R-:W-:Y:S01]  /*135d0*/  MOV R216, c[0x0][0x2c4] ;  /* 0x0000b10000d87a02 */ /* 0x000fe20000000f00 */
[--C-:B------:R-:W-:Y:S01]  /*135e0*/  FFMA.FTZ R0, R14, c[0x0][0x2d0], -R4.reuse ;  /* 0x0000b4000e007a23 */ /* 0x100fe20000010804 */
[----:B------:R-:W-:Y:S01]  /*135f0*/  FSEL R3, R3, RZ, P0 ;  /* 0x000000ff03037208 */ /* 0x000fe20000000000 */
[----:B------:R-:W-:Y:S01]  /*13600*/  FFMA.FTZ R2, R28, c[0x0][0x2d0], -R4 ;  /* 0x0000b4001c027a23 */ /* 0x000fe20000010804 */
[----:B------:R-:W-:Y:S01]  /*13610*/  FSETP.NEU.FTZ.AND P0, PT, R6, -INF , PT ;  /* 0xff8000000600780b */ /* 0x000fe20003f1d000 */
[----:B------:R1:W-:Y:S01]  /*13620*/  MUFU.EX2 R108, R0 ;  /* 0x00000000006c7308 */ /* 0x0003e20000000800 */
[----:B------:R-:W-:Y:S01]  /*13630*/  LDSM.16.MT88.4 R64, [R197] ;  /* 0x00000000c540783b */ /* 0x000fe20000004200 */
[----:B------:R-:W-:Y:S01]  /*13640*/  FFMA.FTZ R5, R27, c[0x0][0x2d0], -R3 ;  /* 0x0000b4001b057a23 */ /* 0x000fe20000010803 */
[----:B------:R-:W-:Y:S02]  /*13650*/  ISETP.NE.AND P1, PT, R216, 0x1, PT ;  /* 0x00000001d800780c */ /* 0x000fe40003f25270 */
[----:B------:R-:W5:Y:S01]  /*13660*/  LDSM.16.MT88.4 R68, [R196] ;  /* 0x00000000c444783b */ /* 0x000f620000004200 */
[----:B------:R-:W-:-:S02]  /*13670*/  MOV R216, c[0x0][0x32c] ;  /* 0x0000cb0000d87a02 */ /* 0x000fc40000000f00 */
[----:B------:R3:W-:Y:S01]  /*13680*/  MUFU.EX2 R146, R2 ;  /* 0x0000000200927308 */ /* 0x0007e20000000800 */
[----:B------:R-:W-:Y:S01]  /*13690*/  LDSM.16.MT88.4 R44, [R196+0x1000] ;  /* 0x00100000c42c783b */ /* 0x000fe20000004200 */
[----:B------:R-:W-:-:S03]  /*136a0*/  IADD3 R212, R212, -0x2, RZ ;  /* 0xfffffffed4d47810 */ /* 0x000fc60007ffe0ff */
[----:B------:R-:W-:Y:S01]  /*136b0*/  LDSM.16.MT88.4 R48, [R197+0x400] ;  /* 0x00040000c530783b */ /* 0x000fe20000004200 */
[----:B-1----:R-:W-:Y:S02]  /*136c0*/  FFMA.FTZ R0, R16, c[0x0][0x2d0], -R4 ;  /* 0x0000b40010007a23 */ /* 0x002fe40000010804 */
[----:B------:R1:W-:Y:S01]  /*136d0*/  MUFU.EX2 R144, R5 ;  /* 0x0000000500907308 */ /* 0x0003e20000000800 */
[----:B------:R-:W4:Y:S01]  /*136e0*/  LDSM.16.MT88.4 R52, [R196+0x400] ;  /* 0x00040000c434783b */ /* 0x000f220000004200 */
[----:B---3--:R-:W-:-:S06]  /*136f0*/  FMUL.FTZ R2, R6, c[0x0][0x2d0] ;  /* 0x0000b40006027a20 */ /* 0x008fcc0000410000 */
[----:B------:R3:W3:Y:S01]  /*13700*/  MUFU.EX2 R107, R0 ;  /* 0x00000000006b7308 */ /* 0x0006e20000000800 */
[----:B------:R-:W-:Y:S02]  /*13710*/  FSEL R2, R2, RZ, P0 ;  /* 0x000000ff02027208 */ /* 0x000fe40000000000 */
[----:B-1--4-:R-:W-:-:S03]  /*13720*/  FMNMX.FTZ R5, R9, R8, !PT ;  /* 0x0000000809057209 */ /* 0x012fc60007810000 */
[----:B------:R-:W-:Y:S01]  /*13730*/  FFMA.FTZ R8, R36, c[0x0][0x2d0], -R2 ;  /* 0x0000b40024087a23 */ /* 0x000fe20000010802 */
[----:B------:R-:W-:-:S03]  /*13740*/  FSETP.NEU.FTZ.AND P0, PT, R5, -INF , PT ;  /* 0xff8000000500780b */ /* 0x000fc60003f1d000 */
[----:B------:R1:W-:Y:S01]  /*13750*/  MUFU.EX2 R129, R8 ;  /* 0x0000000800817308 */ /* 0x0003e20000000800 */
[----:B---3--:R-:W-:-:S07]  /*13760*/  FFMA.FTZ R0, R18, c[0x0][0x2d0], -R4 ;  /* 0x0000b40012007a23 */ /* 0x008fce0000010804 */
[----:B------:R3:W-:Y:S01]  /*13770*/  MUFU.EX2 R112, R0 ;  /* 0x0000000000707308 */ /* 0x0007e20000000800 */
[----:B-1----:R-:W-:-:S07]  /*13780*/  FFMA.FTZ R8, R37, c[0x0][0x2d0], -R2 ;  /* 0x0000b40025087a23 */ /* 0x002fce0000010802 */
[----:B------:R-:W-:Y:S01]  /*13790*/  MUFU.EX2 R130, R8 ;  /* 0x0000000800827308 */ /* 0x000fe20000000800 */
[----:B---3--:R-:W-:Y:S01]  /*137a0*/  FFMA.FTZ R0, R20, c[0x0][0x2d0], -R4 ;  /* 0x0000b40014007a23 */ /* 0x008fe20000010804 */
[----:B------:R-:W-:-:S06]  /*137b0*/  F2FP.BF16.PACK_AB R20, R107, R108 ;  /* 0x0000006c6b14723e */ /* 0x000fcc00000010ff */
[----:B------:R1:W-:Y:S02]  /*137c0*/  MUFU.EX2 R123, R0 ;  /* 0x00000000007b7308 */ /* 0x0003e40000000800 */
[----:B-1----:R-:W-:-:S06]  /*137d0*/  FFMA.FTZ R0, R23, c[0x0][0x2d0], -R4 ;  /* 0x0000b40017007a23 */ /* 0x002fcc0000010804 */
[----:B------:R1:W-:Y:S02]  /*137e0*/  MUFU.EX2 R128, R0 ;  /* 0x0000000000807308 */ /* 0x0003e40000000800 */
[----:B-1----:R-:W-:-:S06]  /*137f0*/  FFMA.FTZ R0, R26, c[0x0][0x2d0], -R4 ;  /* 0x0000b4001a007a23 */ /* 0x002fcc0000010804 */
[----:B------:R1:W-:Y:S02]  /*13800*/  MUFU.EX2 R131, R0 ;  /* 0x0000000000837308 */ /* 0x0003e40000000800 */
[----:B-1----:R-:W-:-:S06]  /*13810*/  FFMA.FTZ R0, R31, c[0x0][0x2d0], -R4 ;  /* 0x0000b4001f007a23 */ /* 0x002fcc0000010804 */
[----:B------:R1:W3:Y:S02]  /*13820*/  MUFU.EX2 R147, R0 ;  /* 0x0000000000937308 */ /* 0x0002e40000000800 */
[----:B-1----:R-:W-:Y:S01]  /*13830*/  FFMA.FTZ R0, R13, c[0x0][0x2d0], -R3 ;  /* 0x0000b4000d007a23 */ /* 0x002fe20000010803 */
[----:B---3--:R-:W-:-:S05]  /*13840*/  F2FP.BF16.PACK_AB R14, R147, R146 ;  /* 0x00000092930e723e */ /* 0x008fca00000010ff */
        /* <DEDUP_REMOVED lines=8> */
[----:B------:R-:W-:Y:S02]  /*138d0*/  F2FP.BF16.PACK_AB R22, R123, R112 ;  /* 0x000000707b16723e */ /* 0x000fe400000010ff */
[----:B---3--:R-:W-:-:S03]  /*138e0*/  F2FP.BF16.PACK_AB R23, R113, R103 ;  /* 0x000000677117723e */ /* 0x008fc600000010ff */
[----:B------:R1:W-:Y:S02]  /*138f0*/  MUFU.EX2 R114, R0 ;  /* 0x0000000000727308 */ /* 0x0003e40000000800 */
[----:B-1----:R-:W-:-:S06]  /*13900*/  FFMA.FTZ R0, R25, c[0x0][0x2d0], -R3 ;  /* 0x0000b40019007a23 */ /* 0x002fcc0000010803 */
[----:B------:R1:W3:Y:S02]  /*13910*/  MUFU.EX2 R122, R0 ;  /* 0x00000000007a7308 */ /* 0x0002e40000000800 */
[----:B-1----:R-:W-:Y:S01]  /*13920*/  FFMA.FTZ R0, R30, c[0x0][0x2d0], -R3 ;  /* 0x0000b4001e007a23 */ /* 0x002fe20000010803 */
[----:B---3--:R-:W-:-:S05]  /*13930*/  F2FP.BF16.PACK_AB R13, R122, R114 ;  /* 0x000000727a0d723e */ /* 0x008fca00000010ff */
[----:B------:R1:W3:Y:S02]  /*13940*/  MUFU.EX2 R145, R0 ;  /* 0x0000000000917308 */ /* 0x0002e40000000800 */
[----:B-1----:R-:W-:Y:S01]  /*13950*/  FFMA.FTZ R0, R21, c[0x0][0x2d0], -R2 ;  /* 0x0000b40015007a23 */ /* 0x002fe20000010802 */
[----:B------:R-:W-:Y:S02]  /*13960*/  F2FP.BF16.PACK_AB R21, R100, R101 ;  /* 0x000000656415723e */ /* 0x000fe400000010ff */
[----:B---3--:R-:W-:-:S03]  /*13970*/  F2FP.BF16.PACK_AB R15, R145, R144 ;  /* 0x00000090910f723e */ /* 0x008fc600000010ff */
[----:B------:R1:W-:Y:S02]  /*13980*/  MUFU.EX2 R96, R0 ;  /* 0x0000000000607308 */ /* 0x0003e40000000800 */
[C---:B-----5:R-:W-:Y:S08]  /*13990*/  HMMA.16816.F32.BF16 R36, R20.reuse, R68, RZ ;  /* 0x000000441424723c */ /* 0x060ff000000418ff */
[----:B------:R-:W-:Y:S01]  /*139a0*/  HMMA.16816.F32.BF16 R72, R20, R64, RZ ;  /* 0x000000401448723c */ /* 0x000fe200000418ff */
[----:B-1----:R-:W-:-:S04]  /*139b0*/  FFMA.FTZ R0, R24, c[0x0][0x2d0], -R2 ;  /* 0x0000b40018007a23 */ /* 0x002fc80000010802 */
[----:B------:R1:W3:Y:S02]  /*139c0*/  MUFU.EX2 R95, R0 ;  /* 0x00000000005f7308 */ /* 0x0002e40000000800 */
[----:B-1----:R-:W-:Y:S01]  /*139d0*/  FFMA.FTZ R0, R29, c[0x0][0x2d0], -R2 ;  /* 0x0000b4001d007a23 */ /* 0x002fe20000010802 */
[----:B---3--:R-:W-:-:S05]  /*139e0*/  F2FP.BF16.PACK_AB R16, R95, R96 ;  /* 0x000000605f10723e */ /* 0x008fca00000010ff */
        /* <DEDUP_REMOVED lines=8> */
[----:B-1----:R-:W-:-:S05]  /*13a70*/  FMUL.FTZ R0, R5, c[0x0][0x2d0] ;  /* 0x0000b40005007a20 */ /* 0x002fca0000410000 */
[----:B------:R-:W-:-:S05]  /*13a80*/  FSEL R0, R0, RZ, P0 ;  /* 0x000000ff00007208 */ /* 0x000fca0000000000 */
[----:B------:R-:W-:Y:S01]  /*13a90*/  FFMA.FTZ R8, R10, c[0x0][0x2d0], -R0 ;  /* 0x0000b4000a087a23 */ /* 0x000fe20000010800 */
[----:B------:R-:W-:-:S03]  /*13aa0*/  F2FP.BF16.PACK_AB R10, R130, R129 ;  /* 0x00000081820a723e */ /* 0x000fc600000010ff */
[----:B------:R1:W-:Y:S02]  /*13ab0*/  MUFU.EX2 R93, R8 ;  /* 0x00000008005d7308 */ /* 0x0003e40000000800 */
[----:B-1----:R-:W-:-:S06]  /*13ac0*/  FFMA.FTZ R8, R11, c[0x0][0x2d0], -R0 ;  /* 0x0000b4000b087a23 */ /* 0x002fcc0000010800 */
[----:B------:R1:W3:Y:S02]  /*13ad0*/  MUFU.EX2 R92, R8 ;  /* 0x00000008005c7308 */ /* 0x0002e40000000800 */
[----:B-1----:R-:W-:Y:S01]  /*13ae0*/  FFMA.FTZ R8, R12, c[0x0][0x2d0], -R0 ;  /* 0x0000b4000c087a23 */ /* 0x002fe20000010800 */
[----:B---3--:R-:W-:Y:S02]  /*13af0*/  F2FP.BF16.PACK_AB R17, R92, R93 ;  /* 0x0000005d5c11723e */ /* 0x008fe400000010ff */
[----:B------:R-:W-:-:S03]  /*13b00*/  F2FP.BF16.PACK_AB R12, R131, R128 ;  /* 0x00000080830c723e */ /* 0x000fc600000010ff */
[----:B------:R1:W-:Y:S04]  /*13b10*/  MUFU.EX2 R94, R8 ;  /* 0x00000008005e7308 */ /* 0x0003e80000000800 */
[C---:B------:R-:W-:Y:S01]  /*13b20*/  HMMA.16816.F32.BF16 R140, R12.reuse, R52, R36 ;  /* 0x000000340c8c723c */ /* 0x040fe20000041824 */
[----:B------:R-:W-:Y:S07]  /*13b30*/  LDSM.16.MT88.4 R36, [R196+0x1800] ;  /* 0x00180000c424783b */ /* 0x000fee0000004200 */
[----:B------:R-:W-:Y:S01]  /*13b40*/  HMMA.16816.F32.BF16 R148, R12, R48, R72 ;  /* 0x000000300c94723c */ /* 0x000fe20000041848 */
[----:B-1----:R-:W-:-:S04]  /*13b50*/  FFMA.FTZ R8, R35, c[0x0][0x2d0], -R0 ;  /* 0x0000b40023087a23 */ /* 0x002fc80000010800 */
[----:B------:R1:W3:Y:S02]  /*13b60*/  MUFU.EX2 R97, R8 ;  /* 0x0000000800617308 */ /* 0x0002e40000000800 */
[----:B-1----:R-:W-:Y:S01]  /*13b70*/  FFMA.FTZ R8, R40, c[0x0][0x2d0], -R0 ;  /* 0x0000b40028087a23 */ /* 0x002fe20000010800 */
[----:B---3--:R-:W-:-:S05]  /*13b80*/  F2FP.BF16.PACK_AB R19, R97, R94 ;  /* 0x0000005e6113723e */ /* 0x008fca00000010ff */
[----:B------:R1:W-:Y:S02]  /*13b90*/  MUFU.EX2 R99, R8 ;  /* 0x0000000800637308 */ /* 0x0003e40000000800 */
[C---:B------:R-:W-:Y:S07]  /*13ba0*/  HMMA.16816.F32.BF16 R28, R16.reuse, R64, RZ ;  /* 0x00000040101c723c */ /* 0x040fee00000418ff */
[--C-:B------:R-:W-:Y:S01]  /*13bb0*/  FFMA.FTZ R64, R76, c[0x0][0x2d0], -R0.reuse ;  /* 0x0000b4004c407a23 */ /* 0x100fe20000010800 */
[----:B------:R-:W-:Y:S01]  /*13bc0*/  HMMA.16816.F32.BF16 R24, R16, R60, RZ ;  /* 0x0000003c1018723c */ /* 0x000fe200000418ff */
[----:B------:R-:W-:-:S02]  /*13bd0*/  FFMA.FTZ R65, R78, c[0x0][0x2d0], -R0 ;  /* 0x0000b4004e417a23 */ /* 0x000fc40000010800 */
[----:B-1----:R-:W-:-:S04]  /*13be0*/  FFMA.FTZ R8, R41, c[0x0][0x2d0], -R0 ;  /* 0x0000b40029087a23 */ /* 0x002fc80000010800 */
[----:B------:R1:W3:Y:S01]  /*13bf0*/  MUFU.EX2 R120, R8 ;  /* 0x0000000800787308 */ /* 0x0002e20000000800 */
[----:B------:R-:W-:Y:S07]  /*13c00*/  HMMA.16816.F32.BF16 R40, R20, R60, RZ ;  /* 0x0000003c1428723c */ /* 0x000fee00000418ff */
[--C-:B------:R-:W-:Y:S01]  /*13c10*/  FFMA.FTZ R61, R91, c[0x0][0x2d0], -R4.reuse ;  /* 0x0000b4005b3d7a23 */ /* 0x100fe20000010804 */
[----:B------:R-:W-:Y:S01]  /*13c20*/  HMMA.16816.F32.BF16 R32, R16, R68, RZ ;  /* 0x000000441020723c */ /* 0x000fe200000418ff */
[----:B------:R-:W-:-:S02]  /*13c30*/  FFMA.FTZ R60, R90, c[0x0][0x2d0], -R4 ;  /* 0x0000b4005a3c7a23 */ /* 0x000fc40000010804 */
[----:B-1----:R-:W-:Y:S01]  /*13c40*/  FFMA.FTZ R8, R56, c[0x0][0x2d0], -R0 ;  /* 0x0000b40038087a23 */ /* 0x002fe20000010800 */
[----:B---3--:R-:W-:-:S03]  /*13c50*/  F2FP.BF16.PACK_AB R9, R120, R99 ;  /* 0x000000637809723e */ /* 0x008fc600000010ff */
[--C-:B------:R-:W-:Y:S01]  /*13c60*/  FFMA.FTZ R68, R79, c[0x0][0x2d0], -R0.reuse ;  /* 0x0000b4004f447a23 */ /* 0x100fe20000010800 */
[----:B------:R1:W-:Y:S01]  /*13c70*/  MUFU.EX2 R115, R8 ;  /* 0x0000000800737308 */ /* 0x0003e20000000800 */
[----:B------:R-:W-:-:S07]  /*13c80*/  FFMA.FTZ R69, R77, c[0x0][0x2d0], -R0 ;  /* 0x0000b4004d457a23 */ /* 0x000fce0000010800 */
[----:B------:R-:W-:Y:S01]  /*13c90*/  HMMA.16816.F32.BF16 R156, R12, R44, R40 ;  /* 0x0000002c0c9c723c */ /* 0x000fe20000041828 */
[----:B------:R-:W-:Y:S01]  /*13ca0*/  LDSM.16.MT88.4 R40, [R197+0x1000] ;  /* 0x00100000c528783b */ /* 0x000fe20000004200 */
[----:B-1----:R-:W-:-:S03]  /*13cb0*/  FFMA.FTZ R8, R57, c[0x0][0x2d0], -R0 ;  /* 0x0000b40039087a23 */ /* 0x002fc60000010800 */
[----:B------:R-:W1:Y:S01]  /*13cc0*/  LDSM.16.MT88.4 R56, [R197+0xc00] ;  /* 0x000c0000c538783b */ /* 0x000e620000004200 */
[----:B------:R-:W-:Y:S01]  /*13cd0*/  FADD.FTZ R0, R96, R95 ;  /* 0x0000005f60007221 */ /* 0x000fe20000010000 */
[----:B------:R3:W4:Y:S03]  /*13ce0*/  MUFU.EX2 R121, R8 ;  /* 0x0000000800797308 */ /* 0x0007260000000800 */
[----:B------:R-:W-:-:S04]  /*13cf0*/  FADD.FTZ R0, R98, R0 ;  /* 0x0000000062007221 */ /* 0x000fc80000010000 */
[----:B------:R-:W-:-:S04]  /*13d00*/  FADD.FTZ R0, R102, R0 ;  /* 0x0000000066007221 */ /* 0x000fc80000010000 */
[----:B------:R-:W-:Y:S01]  /*13d10*/  FADD.FTZ R0, R106, R0 ;  /* 0x000000006a007221 */ /* 0x000fe20000010000 */
[----:B---3--:R-:W-:Y:S02]  /*13d20*/  F2FP.BF16.PACK_AB R8, R109, R106 ;  /* 0x0000006a6d08723e */ /* 0x008fe400000010ff */
[----:B----4-:R-:W-:-:S07]  /*13d30*/  F2FP.BF16.PACK_AB R11, R121, R115 ;  /* 0x00000073790b723e */ /* 0x010fce00000010ff */
[C---:B------:R-:W-:Y:S07]  /*13d40*/  HMMA.16816.F32.BF16 R124, R8.reuse, R48, R28 ;  /* 0x00000030087c723c */ /* 0x040fee000004181c */
[--C-:B------:R-:W-:Y:S01]  /*13d50*/  FFMA.FTZ R49, R85, c[0x0][0x2d0], -R3.reuse ;  /* 0x0000b40055317a23 */ /* 0x100fe20000010803 */
[----:B------:R-:W-:Y:S01]  /*13d60*/  HMMA.16816.F32.BF16 R116, R8, R44, R24 ;  /* 0x0000002c0874723c */ /* 0x000fe20000041818 */
[----:B------:R-:W-:-:S04]  /*13d70*/  FFMA.FTZ R48, R81, c[0x0][0x2d0], -R3 ;  /* 0x0000b40051307a23 */ /* 0x000fc80000010803 */
[----:B------:R-:W-:Y:S02]  /*13d80*/  MUFU.EX2 R49, R49 ;  /* 0x0000003100317308 */ /* 0x000fe40000000800 */
[--C-:B------:R-:W-:Y:S01]  /*13d90*/  FFMA.FTZ R45, R80, c[0x0][0x2d0], -R2.reuse ;  /* 0x0000b400502d7a23 */ /* 0x100fe20000010802 */
[----:B-1----:R-:W-:Y:S01]  /*13da0*/  HMMA.16816.F32.BF16 R28, R20, R56, RZ ;  /* 0x00000038141c723c */ /* 0x002fe200000418ff */
[----:B------:R-:W-:-:S04]  /*13db0*/  FFMA.FTZ R44, R83, c[0x0][0x2d0], -R2 ;  /* 0x0000b400532c7a23 */ /* 0x000fc80000010802 */
[----:B------:R-:W-:Y:S03]  /*13dc0*/  MUFU.EX2 R45, R45 ;  /* 0x0000002d002d7308 */ /* 0x000fe60000000800 */
[----:B------:R-:W-:Y:S05]  /*13dd0*/  HMMA.16816.F32.BF16 R132, R8, R52, R32 ;  /* 0x000000340884723c */ /* 0x000fea0000041820 */
[----:B------:R-:W-:Y:S02]  /*13de0*/  MUFU.EX2 R48, R48 ;  /* 0x0000003000307308 */ /* 0x000fe40000000800 */
[--C-:B------:R-:W-:Y:S01]  /*13df0*/  FFMA.FTZ R53, R87, c[0x0][0x2d0], -R3.reuse ;  /* 0x0000b40057357a23 */ /* 0x100fe20000010803 */
[----:B------:R-:W-:Y:S01]  /*13e00*/  HMMA.16816.F32.BF16 R24, R16, R56, RZ ;  /* 0x000000381018723c */ /* 0x000fe200000418ff */
[----:B------:R-:W-:-:S02]  /*13e10*/  FFMA.FTZ R52, R86, c[0x0][0x2d0], -R3 ;  /* 0x0000b40056347a23 */ /* 0x000fc40000010803 */
[----:B------:R-:W-:Y:S02]  /*13e20*/  FADD.FTZ R3, R108, R107 ;  /* 0x0000006b6c037221 */ /* 0x000fe40000010000 */
[----:B------:R-:W1:Y:S02]  /*13e30*/  MUFU.EX2 R44, R44 ;  /* 0x0000002c002c7308 */ /* 0x000e640000000800 */
[----:B------:R-:W-:Y:S01]  /*13e40*/  FADD.FTZ R3, R112, R3 ;  /* 0x0000000370037221 */ /* 0x000fe20000010000 */
[----:B------:R-:W-:Y:S01]  /*13e50*/  HMMA.16816.F32.BF16 R192, R12, R40, R28 ;  /* 0x000000280cc0723c */ /* 0x000fe2000004181c */
[----:B------:R-:W3:Y:S01]  /*13e60*/  LDSM.16.MT88.4 R28, [R196+0x1c00] ;  /* 0x001c0000c41c783b */ /* 0x000ee20000004200 */
[--C-:B------:R-:W-:Y:S02]  /*13e70*/  FFMA.FTZ R57, R89, c[0x0][0x2d0], -R4.reuse ;  /* 0x0000b40059397a23 */ /* 0x100fe40000010804 */
[----:B------:R-:W-:Y:S02]  /*13e80*/  FFMA.FTZ R56, R88, c[0x0][0x2d0], -R4 ;  /* 0x0000b40058387a23 */ /* 0x000fe40000010804 */
[----:B------:R-:W-:-:S02]  /*13e90*/  FADD.FTZ R4, R93, R92 ;  /* 0x0000005c5d047221 */ /* 0x000fc40000010000 */
[----:B------:R-:W-:Y:S01]  /*13ea0*/  HMMA.16816.F32.BF16 R32, R20, R36, RZ ;  /* 0x000000241420723c */ /* 0x000fe200000418ff */
[----:B------:R-:W-:Y:S01]  /*13eb0*/  FADD.FTZ R3, R123, R3 ;  /* 0x000000037b037221 */ /* 0x000fe20000010000 */
[----:B------:R-:W-:Y:S01]  /*13ec0*/  MUFU.EX2 R57, R57 ;  /* 0x0000003900397308 */ /* 0x000fe20000000800 */
[----:B------:R-:W-:Y:S02]  /*13ed0*/  FADD.FTZ R4, R94, R4 ;  /* 0x000000045e047221 */ /* 0x000fe40000010000 */
[----:B------:R-:W-:Y:S01]  /*13ee0*/  FADD.FTZ R3, R128, R3 ;  /* 0x0000000380037221 */ /* 0x000fe20000010000 */
[----:B-1----:R-:W-:Y:S02]  /*13ef0*/  F2FP.BF16.PACK_AB R96, R44, R45 ;  /* 0x0000002d2c60723e */ /* 0x002fe400000010ff */
[----:B------:R-:W-:Y:S02]  /*13f00*/  HMMA.16816.F32.BF16 R188, R8, R40, R24 ;  /* 0x0000002808bc723c */ /* 0x000fe40000041818 */
[----:B------:R-:W1:Y:S05]  /*13f10*/  MUFU.EX2 R56, R56 ;  /* 0x0000003800387308 */ /* 0x000e6a0000000800 */
[--C-:B------:R-:W-:Y:S01]  /*13f20*/  FFMA.FTZ R41, R84, c[0x0][0x2d0], -R2.reuse ;  /* 0x0000b40054297a23 */ /* 0x100fe20000010802 */
[----:B------:R-:W-:Y:S01]  /*13f30*/  HMMA.16816.F32.BF16 R24, R16, R36, RZ ;  /* 0x000000241018723c */ /* 0x000fe200000418ff */
[----:B------:R-:W-:Y:S01]  /*13f40*/  FFMA.FTZ R40, R82, c[0x0][0x2d0], -R2 ;  /* 0x0000b40052287a23 */ /* 0x000fe20000010802 */
[----:B------:R-:W-:Y:S01]  /*13f50*/  MUFU.EX2 R37, R61 ;  /* 0x0000003d00257308 */ /* 0x000fe20000000800 */
[----:B------:R-:W-:-:S04]  /*13f60*/  FADD.FTZ R2, R101, R100 ;  /* 0x0000006465027221 */ /* 0x000fc80000010000 */
[----:B------:R-:W-:Y:S01]  /*13f70*/  FADD.FTZ R2, R103, R2 ;  /* 0x0000000267027221 */ /* 0x000fe20000010000 */
[----:B------:R-:W-:Y:S01]  /*13f80*/  HMMA.16816.F32.BF16 R84, R16, R66, RZ ;  /* 0x000000421054723c */ /* 0x000fe200000418ff */
[----:B------:R-:W-:Y:S01]  /*13f90*/  F2FP.BF16.PACK_AB R103, R48, R49 ;  /* 0x000000313067723e */ /* 0x000fe200000010ff */
[----:B------:R-:W4:Y:S01]  /*13fa0*/  MUFU.EX2 R36, R60 ;  /* 0x0000003c00247308 */ /* 0x000f220000000800 */
[----:B------:R-:W-:Y:S01]  /*13fb0*/  FADD.FTZ R2, R113, R2 ;  /* 0x0000000271027221 */ /* 0x000fe20000010000 */
[----:B-1----:R-:W-:-:S03]  /*13fc0*/  F2FP.BF16.PACK_AB R102, R56, R57 ;  /* 0x000000393866723e */ /* 0x002fc600000010ff */
[----:B------:R-:W-:Y:S01]  /*13fd0*/  FADD.FTZ R2, R114, R2 ;  /* 0x0000000272027221 */ /* 0x000fe20000010000 */
[----:B------:R-:W-:Y:S02]  /*13fe0*/  HMMA.16816.F32.BF16 R80, R16, R62, RZ ;  /* 0x0000003e1050723c */ /* 0x000fe400000418ff */
[----:B------:R-:W-:Y:S06]  /*13ff0*/  MUFU.EX2 R41, R41 ;  /* 0x0000002900297308 */ /* 0x000fec0000000800 */
[----:B---3--:R-:W-:Y:S01]  /*14000*/  HMMA.16816.F32.BF16 R180, R12, R28, R32 ;  /* 0x0000001c0cb4723c */ /* 0x008fe20000041820 */
[----:B------:R-:W1:Y:S01]  /*14010*/  LDSM.16.MT88.4 R32, [R197+0x1800] ;  /* 0x00180000c520783b */ /* 0x000e620000004200 */
[----:B----4-:R-:W-:-:S06]  /*14020*/  F2FP.BF16.PACK_AB R100, R36, R37 ;  /* 0x000000252464723e */ /* 0x010fcc00000010ff */
[----:B------:R-:W-:Y:S01]  /*14030*/  HMMA.16816.F32.BF16 R184, R8, R28, R24 ;  /* 0x0000001c08b8723c */ /* 0x000fe20000041818 */
[----:B------:R-:W3:Y:S06]  /*14040*/  LDSM.16.MT88.4 R24, [R197+0x1c00] ;  /* 0x001c0000c518783b */ /* 0x000eec0000004200 */
[----:B------:R-:W-:Y:S01]  /*14050*/  FADD.FTZ R29, R97, R4 ;  /* 0x00000004611d7221 */ /* 0x000fe20000010000 */
[----:B------:R-:W-:Y:S01]  /*14060*/  HMMA.16816.F32.BF16 R60, R20, R62, RZ ;  /* 0x0000003e143c723c */ /* 0x000fe200000418ff */
[----:B------:R-:W-:Y:S02]  /*14070*/  FADD.FTZ R28, R131, R3 ;  /* 0x00000003831c7221 */ /* 0x000fe40000010000 */
[----:B------:R-:W-:-:S02]  /*14080*/  FADD.FTZ R4, R122, R2 ;  /* 0x000000027a047221 */ /* 0x000fc40000010000 */
[----:B------:R-:W-:Y:S02]  /*14090*/  FADD.FTZ R2, R99, R29 ;  /* 0x0000001d63027221 */ /* 0x000fe40000010000 */
[----:B------:R-:W-:Y:S01]  /*140a0*/  FADD.FTZ R3, R109, R0 ;  /* 0x000000006d037221 */ /* 0x000fe20000010000 */
[----:B------:R-:W4:Y:S01]  /*140b0*/  MUFU.EX2 R29, R40 ;  /* 0x00000028001d7308 */ /* 0x000f220000000800 */
[----:B------:R-:W-:Y:S01]  /*140c0*/  FADD.FTZ R0, R146, R28 ;  /* 0x0000001c92007221 */ /* 0x000fe20000010000 */
[----:B------:R-:W-:Y:S01]  /*140d0*/  HMMA.16816.F32.BF16 R80, R8, R46, R80 ;  /* 0x0000002e0850723c */ /* 0x000fe20000041850 */
[----:B------:R-:W-:Y:S02]  /*140e0*/  FADD.FTZ R2, R120, R2 ;  /* 0x0000000278027221 */ /* 0x000fe40000010000 */
[----:B------:R-:W-:Y:S02]  /*140f0*/  FADD.FTZ R0, R147, R0 ;  /* 0x0000000093007221 */ /* 0x000fe40000010000 */
[----:B------:R-:W-:Y:S01]  /*14100*/  FADD.FTZ R4, R144, R4 ;  /* 0x0000000490047221 */ /* 0x000fe20000010000 */
[----:B------:R-:W-:Y:S01]  /*14110*/  MUFU.EX2 R28, R64 ;  /* 0x00000040001c7308 */ /* 0x000fe20000000800 */
[----:B------:R-:W-:Y:S01]  /*14120*/  FADD.FTZ R0, R37, R0 ;  /* 0x0000000025007221 */ /* 0x000fe20000010000 */
[----:B------:R-:W-:Y:S03]  /*14130*/  HMMA.16816.F32.BF16 R88, R16, R70, RZ ;  /* 0x000000461058723c */ /* 0x000fe600000418ff */
[----:B------:R-:W-:Y:S01]  /*14140*/  FADD.FTZ R0, R36, R0 ;  /* 0x0000000024007221 */ /* 0x000fe20000010000 */
[----:B----4-:R-:W-:-:S03]  /*14150*/  F2FP.BF16.PACK_AB R98, R29, R41 ;  /* 0x000000291d62723e */ /* 0x010fc600000010ff */
[----:B------:R-:W-:Y:S01]  /*14160*/  FADD.FTZ R0, R57, R0 ;  /* 0x0000000039007221 */ /* 0x000fe20000010000 */
[----:B-1----:R-:W-:Y:S03]  /*14170*/  HMMA.16816.F32.BF16 R76, R20, R32, RZ ;  /* 0x00000020144c723c */ /* 0x002fe600000418ff */
[----:B------:R-:W-:-:S05]  /*14180*/  FADD.FTZ R215, R56, R0 ;  /* 0x0000000038d77221 */ /* 0x000fca0000010000 */
[----:B------:R-:W-:Y:S01]  /*14190*/  HMMA.16816.F32.BF16 R72, R16, R32, RZ ;  /* 0x000000201048723c */ /* 0x000fe200000418ff */
[----:B------:R-:W-:Y:S07]  /*141a0*/  MUFU.EX2 R33, R53 ;  /* 0x0000003500217308 */ /* 0x000fee0000000800 */
[C---:B------:R-:W-:Y:S01]  /*141b0*/  HMMA.16816.F32.BF16 R60, R12.reuse, R46, R60 ;  /* 0x0000002e0c3c723c */ /* 0x040fe2000004183c */
[----:B------:R-:W1:Y:S07]  /*141c0*/  MUFU.EX2 R32, R52 ;  /* 0x0000003400207308 */ /* 0x000e6e0000000800 */
[-C--:B---3--:R-:W-:Y:S08]  /*141d0*/  HMMA.16816.F32.BF16 R172, R12, R24.reuse, R76 ;  /* 0x000000180cac723c */ /* 0x088ff0000004184c */
[----:B------:R-:W-:Y:S01]  /*141e0*/  HMMA.16816.F32.BF16 R176, R8, R24, R72 ;  /* 0x0000001808b0723c */ /* 0x000fe20000041848 */
[----:B------:R3:W4:Y:S01]  /*141f0*/  MUFU.EX2 R25, R65 ;  /* 0x0000004100197308 */ /* 0x0007220000000800 */
[----:B-1----:R-:W-:-:S05]  /*14200*/  F2FP.BF16.PACK_AB R101, R32, R33 ;  /* 0x000000212065723e */ /* 0x002fca00000010ff */
[----:B------:R-:W-:Y:S01]  /*14210*/  FADD.FTZ R24, R129, R3 ;  /* 0x0000000381187221 */ /* 0x000fe20000010000 */
[----:B------:R-:W-:Y:S01]  /*14220*/  HMMA.16816.F32.BF16 R76, R16, R58, RZ ;  /* 0x0000003a104c723c */ /* 0x000fe200000418ff */
[----:B------:R-:W-:Y:S02]  /*14230*/  FADD.FTZ R3, R115, R2 ;  /* 0x0000000273037221 */ /* 0x000fe40000010000 */
[----:B------:R-:W-:Y:S01]  /*14240*/  LDSM.16.MT88.4 R112, [R196+0x1400] ;  /* 0x00140000c470783b */ /* 0x000fe20000004200 */
[----:B------:R-:W-:Y:S02]  /*14250*/  FADD.FTZ R2, R145, R4 ;  /* 0x0000000491027221 */ /* 0x000fe40000010000 */
[----:B------:R-:W-:Y:S02]  /*14260*/  FADD.FTZ R3, R121, R3 ;  /* 0x0000000379037221 */ /* 0x000fe40000010000 */
[----:B------:R-:W1:Y:S01]  /*14270*/  LDSM.16.MT88.4 R120, [R197+0x800] ;  /* 0x00080000c578783b */ /* 0x000e620000004200 */
[----:B---3--:R-:W-:Y:S01]  /*14280*/  HMMA.16816.F32.BF16 R64, R20, R66, RZ ;  /* 0x000000421440723c */ /* 0x008fe200000418ff */
[----:B------:R-:W-:Y:S01]  /*14290*/  FADD.FTZ R4, R130, R24 ;  /* 0x0000001882047221 */ /* 0x000fe20000010000 */
[----:B----4-:R-:W-:Y:S01]  /*142a0*/  F2FP.BF16.PACK_AB R97, R25, R28 ;  /* 0x0000001c1961723e */ /* 0x010fe200000010ff */
[----:B------:R-:W-:Y:S01]  /*142b0*/  MUFU.EX2 R24, R68 ;  /* 0x0000004400187308 */ /* 0x000fe20000000800 */
[----:B------:R-:W3:Y:S01]  /*142c0*/  LDSM.16.MT88.4 R128, [R196+0x800] ;  /* 0x00080000c480783b */ /* 0x000ee20000004200 */
[----:B------:R-:W-:-:S02]  /*142d0*/  FADD.FTZ R0, R45, R4 ;  /* 0x000000042d007221 */ /* 0x000fc40000010000 */
[----:B------:R-:W-:Y:S01]  /*142e0*/  FADD.FTZ R2, R33, R2 ;  /* 0x0000000221027221 */ /* 0x000fe20000010000 */
[C---:B------:R-:W-:Y:S01]  /*142f0*/  HMMA.16816.F32.BF16 R72, R16.reuse, R38, RZ ;  /* 0x000000261048723c */ /* 0x040fe200000418ff */
[----:B------:R-:W-:Y:S02]  /*14300*/  FADD.FTZ R0, R44, R0 ;  /* 0x000000002c007221 */ /* 0x000fe40000010000 */
[----:B------:R-:W4:Y:S01]  /*14310*/  MUFU.EX2 R4, R69 ;  /* 0x0000004500047308 */ /* 0x000f220000000800 */
[----:B------:R-:W-:Y:S02]  /*14320*/  FADD.FTZ R2, R32, R2 ;  /* 0x0000000220027221 */ /* 0x000fe40000010000 */
[----:B------:R-:W-:Y:S02]  /*14330*/  FADD.FTZ R0, R41, R0 ;  /* 0x0000000029007221 */ /* 0x000fe40000010000 */
[----:B------:R-:W-:Y:S01]  /*14340*/  HMMA.16816.F32.BF16 R16, R16, R34, RZ ;  /* 0x000000221010723c */ /* 0x000fe200000418ff */
[----:B------:R-:W-:-:S02]  /*14350*/  FADD.FTZ R2, R49, R2 ;  /* 0x0000000231027221 */ /* 0x000fc40000010000 */
[----:B------:R-:W-:Y:S02]  /*14360*/  FADD.FTZ R232, R29, R0 ;  /* 0x000000001de87221 */ /* 0x000fe40000010000 */
[----:B------:R-:W-:Y:S02]  /*14370*/  FADD.FTZ R214, R48, R2 ;  /* 0x0000000230d67221 */ /* 0x000fe40000010000 */
[----:B------:R-:W-:Y:S01]  /*14380*/  FADD.FTZ R2, R28, R3 ;  /* 0x000000031c027221 */ /* 0x000fe20000010000 */
[----:B------:R-:W-:Y:S01]  /*14390*/  HMMA.16816.F32.BF16 R64, R12, R50, R64 ;  /* 0x000000320c40723c */ /* 0x000fe20000041840 */
[----:B----4-:R-:W-:Y:S02]  /*143a0*/  F2FP.BF16.PACK_AB R99, R4, R24 ;  /* 0x000000180463723e */ /* 0x010fe400000010ff */
[----:B------:R-:W-:-:S05]  /*143b0*/  FADD.FTZ R2, R25, R2 ;  /* 0x0000000219027221 */ /* 0x000fca0000010000 */
[----:B------:R-:W-:Y:S01]  /*143c0*/  HMMA.16816.F32.BF16 R68, R20, R70, RZ ;  /* 0x000000461444723c */ /* 0x000fe200000418ff */
[----:B------:R-:W-:Y:S02]  /*143d0*/  FADD.FTZ R0, R24, R2 ;  /* 0x0000000218007221 */ /* 0x000fe40000010000 */
[----:B--2---:R-:W-:-:S04]  /*143e0*/  @P1 IMAD.HI.U32 R2, R217, c[0x0][0x2c8], RZ ;  /* 0x0000b200d9021a27 */ /* 0x004fc800078e00ff */
[----:B------:R-:W-:Y:S01]  /*143f0*/  FADD.FTZ R233, R4, R0 ;  /* 0x0000000004e97221 */ /* 0x000fe20000010000 */
[C---:B------:R-:W-:Y:S01]  /*14400*/  HMMA.16816.F32.BF16 R56, R20.reuse, R58, RZ ;  /* 0x0000003a1438723c */ /* 0x040fe200000418ff */
[----:B------:R-:W-:Y:S02]  /*14410*/  MOV R0, R217 ;  /* 0x000000d900007202 */ /* 0x000fe40000000f00 */
[----:B------:R-:W-:Y:S02]  /*14420*/  @P1 SHF.R.U32.HI R0, RZ, c[0x0][0x2cc], R2 ;  /* 0x0000b300ff001a19 */ /* 0x000fe40000011602 */
[----:B------:R-:W-:Y:S02]  /*14430*/  ISETP.GE.AND P1, PT, R216, 0x1, PT ;  /* 0x00000001d800780c */ /* 0x000fe40003f26270 */
[----:B------:R-:W-:Y:S01]  /*14440*/  IADD3 R0, R218, R0, RZ ;  /* 0x00000000da007210 */ /* 0x000fe20007ffe0ff */
[----:B------:R-:W-:Y:S03]  /*14450*/  HMMA.16816.F32.BF16 R36, R20, R38, RZ ;  /* 0x000000261424723c */ /* 0x000fe600000418ff */
[----:B------:R-:W-:-:S05]  /*14460*/  IADD3 R3, R0, c[0x0][0x328], RZ ;  /* 0x0000ca0000037a10 */ /* 0x000fca0007ffe0ff */
[----:B------:R-:W-:Y:S08]  /*14470*/  HMMA.16816.F32.BF16 R20, R20, R34, RZ ;  /* 0x000000221414723c */ /* 0x000ff000000418ff */
[C---:B-1----:R-:W-:Y:S01]  /*14480*/  HMMA.16816.F32.BF16 R152, R100.reuse, R122, R64 ;  /* 0x0000007a6498723c */ /* 0x042fe20000041840 */
[----:B------:R-:W1:Y:S07]  /*14490*/  LDSM.16.MT88.4 R64, [R197+0x1400] ;  /* 0x00140000c540783b */ /* 0x000e6e0000004200 */
[-C--:B------:R-:W-:Y:S08]  /*144a0*/  HMMA.16816.F32.BF16 R156, R100, R112.reuse, R156 ;  /* 0x00000070649c723c */ /* 0x080ff0000004189c */
[----:B------:R-:W-:Y:S08]  /*144b0*/  HMMA.16816.F32.BF16 R116, R96, R112, R116 ;  /* 0x000000706074723c */ /* 0x000ff00000041874 */
[-C--:B------:R-:W-:Y:S08]  /*144c0*/  HMMA.16816.F32.BF16 R160, R100, R114.reuse, R60 ;  /* 0x0000007264a0723c */ /* 0x080ff0000004183c */
[----:B------:R-:W-:Y:S01]  /*144d0*/  HMMA.16816.F32.BF16 R112, R96, R114, R80 ;  /* 0x000000726070723c */ /* 0x000fe20000041850 */
[----:B------:R-:W2:Y:S07]  /*144e0*/  LDSM.16.MT88.4 R80, [R196+0x2000] ;  /* 0x00200000c450783b */ /* 0x000eae0000004200 */
[C---:B------:R-:W-:Y:S08]  /*144f0*/  HMMA.16816.F32.BF16 R88, R8.reuse, R54, R88 ;  /* 0x000000360858723c */ /* 0x040ff00000041858 */
[C---:B------:R-:W-:Y:S08]  /*14500*/  HMMA.16816.F32.BF16 R84, R8.reuse, R50, R84 ;  /* 0x000000320854723c */ /* 0x040ff00000041854 */
[C---:B------:R-:W-:Y:S08]  /*14510*/  HMMA.16816.F32.BF16 R76, R8.reuse, R42, R76 ;  /* 0x0000002a084c723c */ /* 0x040ff0000004184c */
[C---:B------:R-:W-:Y:S08]  /*14520*/  HMMA.16816.F32.BF16 R92, R8.reuse, R30, R72 ;  /* 0x0000001e085c723c */ /* 0x040ff00000041848 */
[----:B------:R-:W-:Y:S01]  /*14530*/  HMMA.16816.F32.BF16 R16, R8, R26, R16 ;  /* 0x0000001a0810723c */ /* 0x000fe20000041810 */
[----:B------:R-:W4:Y:S07]  /*14540*/  LDSM.16.MT88.4 R8, [R197+0x2000] ;  /* 0x00200000c508783b */ /* 0x000f2e0000004200 */
[C---:B------:R-:W-:Y:S08]  /*14550*/  HMMA.16816.F32.BF16 R68, R12.reuse, R54, R68 ;  /* 0x000000360c44723c */ /* 0x040ff00000041844 */
[C---:B------:R-:W-:Y:S08]  /*14560*/  HMMA.16816.F32.BF16 R40, R12.reuse, R42, R56 ;  /* 0x0000002a0c28723c */ /* 0x040ff00000041838 */
[C---:B------:R-:W-:Y:S08]  /*14570*/  HMMA.16816.F32.BF16 R36, R12.reuse, R30, R36 ;  /* 0x0000001e0c24723c */ /* 0x040ff00000041824 */
[----:B------:R-:W-:Y:S08]  /*14580*/  HMMA.16816.F32.BF16 R20, R12, R26, R20 ;  /* 0x0000001a0c14723c */ /* 0x000ff00000041814 */
[C---:B---3--:R-:W-:Y:S08]  /*14590*/  HMMA.16816.F32.BF16 R144, R100.reuse, R130, R68 ;  /* 0x000000826490723c */ /* 0x048ff00000041844 */
[-C--:B------:R-:W-:Y:S08]  /*145a0*/  HMMA.16816.F32.BF16 R148, R100, R120.reuse, R148 ;  /* 0x000000786494723c */ /* 0x080ff00000041894 */
[----:B------:R-:W-:Y:S08]  /*145b0*/  HMMA.16816.F32.BF16 R124, R96, R120, R124 ;  /* 0x00000078607c723c */ /* 0x000ff0000004187c */
[-C--:B-1----:R-:W-:Y:S08]  /*145c0*/  HMMA.16816.F32.BF16 R56, R100, R64.reuse, R192 ;  /* 0x000000406438723c */ /* 0x082ff000000418c0 */
[----:B------:R-:W-:Y:S08]  /*145d0*/  HMMA.16816.F32.BF16 R60, R96, R64, R188 ;  /* 0x00000040603c723c */ /* 0x000ff000000418bc */
[----:B------:R-:W-:Y:S08]  /*145e0*/  HMMA.16816.F32.BF16 R68, R100, R66, R40 ;  /* 0x000000426444723c */ /* 0x000ff00000041828 */
[C---:B------:R-:W-:Y:S08]  /*145f0*/  HMMA.16816.F32.BF16 R120, R96.reuse, R122, R84 ;  /* 0x0000007a6078723c */ /* 0x040ff00000041854 */
[----:B------:R-:W-:Y:S08]  /*14600*/  HMMA.16816.F32.BF16 R64, R96, R66, R76 ;  /* 0x000000426040723c */ /* 0x000ff0000004184c */
[-C--:B------:R-:W-:Y:S08]  /*14610*/  HMMA.16816.F32.BF16 R140, R100, R128.reuse, R140 ;  /* 0x00000080648c723c */ /* 0x080ff0000004188c */
[----:B------:R-:W-:Y:S08]  /*14620*/  HMMA.16816.F32.BF16 R132, R96, R128, R132 ;  /* 0x000000806084723c */ /* 0x000ff00000041884 */
[C---:B--2---:R-:W-:Y:S08]  /*14630*/  HMMA.16816.F32.BF16 R72, R100.reuse, R80, R180 ;  /* 0x000000506448723c */ /* 0x044ff000000418b4 */
[----:B------:R-:W-:Y:S08]  /*14640*/  HMMA.16816.F32.BF16 R84, R100, R82, R36 ;  /* 0x000000526454723c */ /* 0x000ff00000041824 */
[C---:B------:R-:W-:Y:S08]  /*14650*/  HMMA.16816.F32.BF16 R76, R96.reuse, R80, R184 ;  /* 0x00000050604c723c */ /* 0x040ff000000418b8 */
[C---:B------:R-:W-:Y:S08]  /*14660*/  HMMA.16816.F32.BF16 R128, R96.reuse, R130, R88 ;  /* 0x000000826080723c */ /* 0x040ff00000041858 */
[----:B------:R-:W-:Y:S08]  /*14670*/  HMMA.16816.F32.BF16 R80, R96, R82, R92 ;  /* 0x000000526050723c */ /* 0x000ff0000004185c */
[-C--:B----4-:R-:W-:Y:S08]  /*14680*/  HMMA.16816.F32.BF16 R88, R100, R8.reuse, R172 ;  /* 0x000000086458723c */ /* 0x090ff000000418ac */
[----:B------:R-:W-:Y:S08]  /*14690*/  HMMA.16816.F32.BF16 R92, R96, R8, R176 ;  /* 0x00000008605c723c */ /* 0x000ff000000418b0 */
[-C--:B------:R-:W-:Y:S08]  /*146a0*/  HMMA.16816.F32.BF16 R100, R100, R10.reuse, R20 ;  /* 0x0000000a6464723c */ /* 0x080ff00000041814 */
[----:B------:R-:W-:Y:S01]  /*146b0*/  HMMA.16816.F32.BF16 R96, R96, R10, R16 ;  /* 0x0000000a6060723c */ /* 0x000fe20000041810 */
[----:B------:R-:W-:Y:S07]  /*146c0*/  @!P1 BRA `(.L_x_1011) ;  /* 0x0000013000009947 */ /* 0x000fee0003800000 */
[C---:B------:R-:W-:Y:S01]  /*146d0*/  ISETP.GT.AND P0, PT, R0.reuse, RZ, PT ;  /* 0x000000ff0000720c */ /* 0x040fe20003f04270 */
[----:B------:R-:W-:Y:S01]  /*146e0*/  BSSY B0, `(.L_x_1012) ;  /* 0x000000e000007945 */ /* 0x000fe20003800000 */
[----:B------:R-:W-:-:S11]  /*146f0*/  IADD3 R2, R0, -0x1, RZ ;  /* 0xffffffff00027810 */ /* 0x000fd60007ffe0ff */
[----:B------:R-:W-:Y:S05]  /*14700*/  @P0 BRA `(.L_x_1013) ;  /* 0x0000007000000947 */ /* 0x000fea0003800000 */
[----:B------:R-:W-:Y:S02]  /*14710*/  IMAD.MOV.U32 R2, RZ, RZ, 0x1 ;  /* 0x00000001ff027424 */ /* 0x000fe400078e00ff */
[----:B------:R-:W-:-:S03]  /*14720*/  IMAD.MOV R0, RZ, RZ, -R0 ;  /* 0x000000ffff007224 */ /* 0x000fc600078e0a00 */
[----:B------:R-:W-:-:S13]  /*14730*/  ISETP.NE.AND P0, PT, R2, c[0x0][0x32c], PT ;  /* 0x0000cb0002007a0c */ /* 0x000fda0003f05270 */
[----:B------:R-:W-:-:S05]  /*14740*/  @P0 IMAD.HI.U32 R2, R0, c[0x0][0x330], RZ ;  /* 0x0000cc0000020a27 */ /* 0x000fca00078e00ff */
[----:B------:R-:W-:-:S04]  /*14750*/  @P0 SHF.R.U32.HI R0, RZ, c[0x0][0x334], R2 ;  /* 0x0000cd00ff000a19 */ /* 0x000fc80000011602 */
[----:B------:R-:W-:Y:S01]  /*14760*/  LOP3.LUT R2, RZ, R0, RZ, 0x33, !PT ;  /* 0x00000000ff027212 */ /* 0x000fe200078e33ff */
[----:B------:R-:W-:Y:S05]  /*14770*/  BRA `(.L_x_1014) ;  /* 0x0000004000007947 */ /* 0x000fea0003800000 */
.L_x_1013:
[----:B------:R-:W-:-:S04]  /*14780*/  MOV R0, 0x1 ;  /* 0x0000000100007802 */ /* 0x000fc80000000f00 */
[----:B------:R-:W-:-:S13]  /*14790*/  ISETP.NE.AND P0, PT, R0, c[0x0][0x32c], PT ;  /* 0x0000cb0000007a0c */ /* 0x000fda0003f05270 */
[----:B------:R-:W-:-:S05]  /*147a0*/  @P0 IMAD.HI.U32 R0, R2, c[0x0][0x330], RZ ;  /* 0x0000cc0002000a27 */ /* 0x000fca00078e00ff */
[----:B------:R-:W-:Y:S02]  /*147b0*/  @P0 SHF.R.U32.HI R2, RZ, c[0x0][0x334], R0 ;  /* 0x0000cd00ff020a19 */ /* 0x000fe40000011600 */
.L_x_1014:
[----:B------:R-:W-:Y:S05]  /*147c0*/  BSYNC B0 ;  /* 0x0000000000007941 */ /* 0x000fea0003800000 */
.L_x_1012:
[----:B------:R-:W-:-:S05]  /*147d0*/  MOV R0, c[0x0][0x32c] ;  /* 0x0000cb0000007a02 */ /* 0x000fca0000000f00 */
[----:B------:R-:W-:-:S05]  /*147e0*/  IMAD R2, R2, R0, c[0x0][0x32c] ;  /* 0x0000cb0002027624 */ /* 0x000fca00078e0200 */
[----:B------:R-:W-:-:S04]  /*147f0*/  IMNMX R3, R3, R2, PT ;  /* 0x0000000203037217 */ /* 0x000fc80003800200 */
.L_x_1011:
[----:B------:R-:W2:Y:S01]  /*14800*/  LDL R2, [R1+0x1c] ;  /* 0x00001c0001027983 */ /* 0x000ea20000100800 */
[----:B------:R-:W-:-:S05]  /*14810*/  IMAD.HI R3, R3, 0x2aaaaaab, RZ ;  /* 0x2aaaaaab03037827 */ /* 0x000fca00078e02ff */
[----:B------:R-:W-:-:S04]  /*14820*/  SHF.R.U32.HI R0, RZ, 0x1f, R3 ;  /* 0x0000001fff007819 */ /* 0x000fc80000011603 */
[----:B------:R-:W-:-:S04]  /*14830*/  LEA.HI.SX32 R3, R3, R0, 0x1d ;  /* 0x0000000003037211 */ /* 0x000fc800078feaff */
[----:B--2---:R-:W-:-:S04]  /*14840*/  IMNMX R247, R2, R3, !PT ;  /* 0x0000000302f77217 */ /* 0x004fc80007800200 */
[----:B------:R-:W-:-:S13]  /*14850*/  ISETP.GE.AND P0, PT, R212, R247, PT ;  /* 0x000000f7d400720c */ /* 0x000fda0003f06270 */
[----:B------:R-:W-:Y:S05]  /*14860*/  @!P0 BRA `(.L_x_1015) ;  /* 0x0000443000008947 */ /* 0x000fea0003800000 */
[----:B------:R-:W-:Y:S01]  /*14870*/  IMAD.MOV.U32 R107, RZ, RZ, R104 ;  /* 0x000000ffff6b7224 */ /* 0x000fe200078e0068 */
[----:B------:R-:W-:Y:S01]  /*14880*/  MOV R109, R5 ;  /* 0x00000005006d7202 */ /* 0x000fe20000000f00 */
[----:B------:R-:W-:Y:S01]  /*14890*/  IMAD.MOV.U32 R106, RZ, RZ, R105 ;  /* 0x000000ffff6a7224 */ /* 0x000fe200078e0069 */
[----:B------:R-:W-:Y:S02]  /*148a0*/  MOV R108, R6 ;  /* 0x00000006006c7202 */ /* 0x000fe40000000f00 */
.L_x_1048:
[----:B------:R-:W2:Y:S01]  /*148b0*/  LDL R0, [R1+0x1c] ;  /* 0x00001c0001007983 */ /* 0x000ea20000100800 */
[----:B------:R-:W-:Y:S04]  /*148c0*/  DEPBAR.LE SB0, 0x0 ;  /* 0x000080000000791a */ /* 0x000fe80000000000 */
[----:B------:R-:W-:Y:S01]  /*148d0*/  WARPSYNC 0xffffffff ;  /* 0xffffffff00007948 */ /* 0x000fe20003800000 */
[----:B------:R-:W-:Y:S06]  /*148e0*/  BAR.SYNC.DEFER_BLOCKING 0x0 ;  /* 0x0000000000007b1d */ /* 0x000fec0000010000 */
[----:B------:R1:W3:Y:S01]  /*148f0*/  LDSM.16.M88.4 R52, [R198] ;  /* 0x00000000c634783b */ /* 0x0002e20000000200 */
[----:B------:R-:W-:Y:S03]  /*14900*/  BSSY B0, `(.L_x_1016) ;  /* 0x0000043000007945 */ /* 0x000fe60003800000 */
[----:B------:R1:W4:Y:S04]  /*14910*/  LDSM.16.M88.4 R48, [R198+0x1000] ;  /* 0x00100000c630783b */ /* 0x0003280000000200 */
        /* <DEDUP_REMOVED lines=8> */
[----:B--2---:R-:W-:Y:S11]  /*149a0*/  ISETP.GT.AND P0, PT, R0, R212, PT ;  /* 0x000000d40000720c */ /* 0x004ff60003f04270 */
[----:B------:R-:W-:Y:S02]  /*149b0*/  @!UPT UIADD3 URZ, URZ, URZ, URZ ;  /* 0x0000003f3f3ff290 */ /* 0x000fe4000fffe03f */
[----:B------:R-:W-:-:S05]  /*149c0*/  @P0 BRA `(.L_x_1017) ;  /* 0x0000036000000947 */ /* 0x000fca0003800000 */
[C---:B-1-34-:R-:W-:Y:S01]  /*149d0*/  IMAD.WIDE.U32 R2, R213.reuse, c[0x0][0x208], RZ ;  /* 0x00008200d5027a25 */ /* 0x05afe200078e00ff */
[----:B------:R-:W-:Y:S01]  /*149e0*/  SHF.R.S32.HI R0, RZ, 0x1f, R213 ;  /* 0x0000001fff007819 */ /* 0x000fe200000114d5 */
[----:B------:R-:W2:Y:S04]  /*149f0*/  LDL.64 R8, [R1+0x30] ;  /* 0x0000300001087983 */ /* 0x000ea80000100a00 */
[----:B------:R-:W-:Y:S02]  /*14a00*/  IMAD R0, R0, c[0x0][0x208], RZ ;  /* 0x0000820000007a24 */ /* 0x000fe400078e02ff */
[----:B------:R-:W3:Y:S02]  /*14a10*/  LDL R5, [R1+0x28] ;  /* 0x0000280001057983 */ /* 0x000ee40000100800 */
[----:B------:R-:W-:Y:S05]  /*14a20*/  IMAD R0, R213, c[0x0][0x20c], R0 ;  /* 0x00008300d5007a24 */ /* 0x000fea00078e0200 */
[----:B------:R-:W-:Y:S02]  /*14a30*/  IADD3 R3, R3, R0, RZ ;  /* 0x0000000003037210 */ /* 0x000fe40007ffe0ff */
[----:B------:R-:W-:Y:S03]  /*14a40*/  SHF.R.S32.HI R0, RZ, 0x1f, R211 ;  /* 0x0000001fff007819 */ /* 0x000fe600000114d3 */
[C---:B------:R-:W-:Y:S04]  /*14a50*/  IMAD.WIDE.U32 R2, R211.reuse, c[0x0][0x218], R2 ;  /* 0x00008600d3027a25 */ /* 0x040fe800078e0002 */
[----:B------:R-:W-:Y:S04]  /*14a60*/  IMAD R4, R0, c[0x0][0x218], RZ ;  /* 0x0000860000047a24 */ /* 0x000fe800078e02ff */
[----:B------:R-:W-:Y:S01]  /*14a70*/  IMAD R4, R211, c[0x0][0x21c], R4 ;  /* 0x00008700d3047a24 */ /* 0x000fe200078e0204 */
[----:B--2---:R-:W-:Y:S04]  /*14a80*/  IADD3 R0, P0, R8, R2, RZ ;  /* 0x0000000208007210 */ /* 0x004fe80007f1e0ff */
[----:B---3--:R-:W-:Y:S02]  /*14a90*/  IADD3.X R2, R5, R3, R4, P0, !PT ;  /* 0x0000000305027210 */ /* 0x008fe400007fe404 */
[C---:B------:R-:W-:Y:S04]  /*14aa0*/  LEA R6, P0, R0.reuse, c[0x0][0x1f8], 0x1 ;  /* 0x00007e0000067a11 */ /* 0x040fe800078008ff */
[----:B------:R-:W-:Y:S01]  /*14ab0*/  LEA.HI.X R5, R0, c[0x0][0x1fc], R2, 0x1, P0 ;  /* 0x00007f0000057a11 */ /* 0x000fe200000f0c02 */
[----:B------:R-:W-:-:S06]  /*14ac0*/  BRA.DIV ~URZ, `(.L_x_1018) ;  /* 0x00011a627f007947 */ /* 0x000fcc000b800000 */
[----:B------:R1:W2:Y:S02]  /*14ad0*/  SHFL.IDX PT, R4, R5, RZ, 0x1c1f ;  /* 0x001c1fff05047589 */ /* 0x0002a400000e0000 */
.L_x_1190:
[----:B------:R-:W-:-:S05]  /*14ae0*/  BRA.DIV ~URZ, `(.L_x_1019) ;  /* 0x00011ab27f007947 */ /* 0x000fca000b800000 */
[----:B------:R3:W4:Y:S02]  /*14af0*/  SHFL.IDX PT, R0, R6, RZ, 0x1c1f ;  /* 0x001c1fff06007589 */ /* 0x00072400000e0000 */
.L_x_1191:
[----:B------:R-:W5:Y:S01]  /*14b00*/  LDL R10, [R1] ;  /* 0x00000000010a7983 */ /* 0x000f620000100800 */
[----:B------:R-:W-:Y:S02]  /*14b10*/  ISETP.GE.AND P3, PT, R250, c[0x0][0x1d4], PT ;  /* 0x00007500fa007a0c */ /* 0x000fe40003f66270 */
[----:B----4-:R-:W-:Y:S01]  /*14b20*/  IADD3 R2, P0, R0, R229, RZ ;  /* 0x000000e500027210 */ /* 0x010fe20007f1e0ff */
[----:B------:R-:W4:Y:S04]  /*14b30*/  LDL R8, [R1+0x4] ;  /* 0x0000040001087983 */ /* 0x000f280000100800 */
[----:B------:R-:W1:Y:S01]  /*14b40*/  S2R R9, SR_TID.X ;  /* 0x0000000000097919 */ /* 0x000e620000002100 */
[----:B--2---:R-:W-:Y:S05]  /*14b50*/  IMAD.X R3, R4, 0x1, R228, P0 ;  /* 0x0000000104037824 */ /* 0x004fea00000e06e4 */
[----:B------:R-:W-:Y:S01]  /*14b60*/  @!PT LDS RZ, [RZ] ;  /* 0x00000000fffff984 */ /* 0x000fe20000000800 */
[----:B------:R-:W-:Y:S01]  /*14b70*/  @!PT LDS RZ, [RZ] ;  /* 0x00000000fffff984 */ /* 0x000fe20000000800 */
[----:B------:R-:W-:Y:S01]  /*14b80*/  @!PT LDS RZ, [RZ] ;  /* 0x00000000fffff984 */ /* 0x000fe20000000800 */
[----:B------:R2:W-:Y:S01]  /*14b90*/  LDGSTS.E.BYPASS.LTC128B.128 [R210+0x1880], [R2.64], !P3 ;  /* 0x0188000002d27fae */ /* 0x0005e2000d901d48 */
[----:B-1----:R-:W-:Y:S02]  /*14ba0*/  ISETP.GT.AND P4, PT, R9, 0x3f, PT ;  /* 0x0000003f0900780c */ /* 0x002fe40003f84270 */
[----:B--2---:R-:W-:Y:S05]  /*14bb0*/  IADD3 R2, P0, R0, R231, RZ ;  /* 0x000000e700027210 */ /* 0x004fea0007f1e0ff */
[----:B------:R-:W-:Y:S01]  /*14bc0*/  IMAD.X R3, R4, 0x1, R230, P0 ;  /* 0x0000000104037824 */ /* 0x000fe200000e06e6 */
[----:B-----5:R-:W-:Y:S02]  /*14bd0*/  ISETP.GE.AND P2, PT, R10, c[0x0][0x1d4], PT ;  /* 0x000075000a007a0c */ /* 0x020fe40003f46270 */
[----:B----4-:R-:W-:Y:S11]  /*14be0*/  ISETP.GE.AND P1, PT, R8, c[0x0][0x1d4], PT ;  /* 0x0000750008007a0c */ /* 0x010ff60003f26270 */
[----:B------:R1:W-:Y:S02]  /*14bf0*/  LDGSTS.E.BYPASS.LTC128B.128 [R210+0x2480], [R2.64], !P2 ;  /* 0x0248000002d27fae */ /* 0x0003e4000d101d48 */
[----:B-1----:R-:W-:Y:S05]  /*14c00*/  IADD3 R2, P0, R0, R227, RZ ;  /* 0x000000e300027210 */ /* 0x002fea0007f1e0ff */
[----:B------:R-:W-:Y:S05]  /*14c10*/  IMAD.X R3, R4, 0x1, R226, P0 ;  /* 0x0000000104037824 */ /* 0x000fea00000e06e2 */
[----:B------:R1:W-:Y:S01]  /*14c20*/  LDGSTS.E.BYPASS.LTC128B.128 [R210+0x3080], [R2.64], !P1 ;  /* 0x0308000002d27fae */ /* 0x0003e2000c901d48 */
[----:B------:R-:W-:-:S05]  /*14c30*/  @P4 BRA `(.L_x_1017) ;  /* 0x000000f000004947 */ /* 0x000fca0003800000 */
[----:B------:R-:W-:-:S05]  /*14c40*/  BRA.DIV ~URZ, `(.L_x_1020) ;  /* 0x000119c27f007947 */ /* 0x000fca000b800000 */
[----:B------:R2:W4:Y:S04]  /*14c50*/  SHFL.IDX PT, R4, R5, 0x1, 0x1c1f ;  /* 0x003c1f0005047f89 */ /* 0x00052800000e0000 */
[----:B------:R2:W1:Y:S02]  /*14c60*/  SHFL.IDX PT, R0, R6, 0x1, 0x1c1f ;  /* 0x003c1f0006007f89 */ /* 0x00046400000e0000 */
.L_x_1192:
[----:B-1----:R-:W-:Y:S05]  /*14c70*/  IADD3 R2, P0, R0, R229, RZ ;  /* 0x000000e500027210 */ /* 0x002fea0007f1e0ff */
[----:B----4-:R-:W-:Y:S05]  /*14c80*/  IMAD.X R3, R4, 0x1, R228, P0 ;  /* 0x0000000104037824 */ /* 0x010fea00000e06e4 */
[----:B------:R-:W-:Y:S01]  /*14c90*/  @!PT LDS RZ, [RZ] ;  /* 0x00000000fffff984 */ /* 0x000fe20000000800 */
[----:B------:R-:W-:Y:S01]  /*14ca0*/  @!PT LDS RZ, [RZ] ;  /* 0x00000000fffff984 */ /* 0x000fe20000000800 */
[----:B------:R-:W-:Y:S01]  /*14cb0*/  @!PT LDS RZ, [RZ] ;  /* 0x00000000fffff984 */ /* 0x000fe20000000800 */
[----:B------:R1:W-:Y:S02]  /*14cc0*/  LDGSTS.E.BYPASS.LTC128B.128 [R210+0x2080], [R2.64], !P3 ;  /* 0x0208000002d27fae */ /* 0x0003e4000d901d48 */
[----:B-1----:R-:W-:Y:S05]  /*14cd0*/  IADD3 R2, P0, R0, R231, RZ ;  /* 0x000000e700027210 */ /* 0x002fea0007f1e0ff */
[----:B------:R-:W-:Y:S05]  /*14ce0*/  IMAD.X R3, R4, 0x1, R230, P0 ;  /* 0x0000000104037824 */ /* 0x000fea00000e06e6 */
[----:B------:R1:W-:Y:S02]  /*14cf0*/  LDGSTS.E.BYPASS.LTC128B.128 [R210+0x2c80], [R2.64], !P2 ;  /* 0x02c8000002d27fae */ /* 0x0003e4000d101d48 */
[----:B-1----:R-:W-:Y:S05]  /*14d00*/  IADD3 R2, P0, R0, R227, RZ ;  /* 0x000000e300027210 */ /* 0x002fea0007f1e0ff */
[----:B------:R-:W-:Y:S05]  /*14d10*/  IMAD.X R3, R4, 0x1, R226, P0 ;  /* 0x0000000104037824 */ /* 0x000fea00000e06e2 */
[----:B------:R1:W-:Y:S03]  /*14d20*/  LDGSTS.E.BYPASS.LTC128B.128 [R210+0x3880], [R2.64], !P1 ;  /* 0x0388000002d27fae */ /* 0x0003e6000c901d48 */
.L_x_1017:
[----:B-1-34-:R-:W-:Y:S05]  /*14d30*/  BSYNC B0 ;  /* 0x0000000000007941 */ /* 0x01afea0003800000 */
.L_x_1016:
[----:B------:R-:W0:Y:S01]  /*14d40*/  LDGDEPBAR ;  /* 0x00000000000079af */ /* 0x000e220000000000 */
[----:B------:R-:W-:Y:S01]  /*14d50*/  WARPSYNC 0xffffffff ;  /* 0xffffffff00007948 */ /* 0x000fe20003800000 */
[-C--:B------:R-:W-:Y:S01]  /*14d60*/  HMMA.16816.F32.BF16 R8, R52, R20.reuse, RZ ;  /* 0x000000143408723c */ /* 0x080fe200000418ff */
[----:B------:R-:W-:Y:S05]  /*14d70*/  BSSY B0, `(.L_x_1021) ;  /* 0x00000bb000007945 */ /* 0x000fea0003800000 */
[----:B------:R-:W3:Y:S02]  /*14d80*/  LDL R0, [R1+0x1c] ;  /* 0x00001c0001007983 */ /* 0x000ee40000100800 */
        /* <DEDUP_REMOVED lines=25> */
[----:B------:R-:W4:Y:S07]  /*14f20*/  LDSM.16.M88.4 R184, [R198+0x3000] ;  /* 0x00300000c6b8783b */ /* 0x000f2e0000000200 */
[----:B------:R-:W-:Y:S01]  /*14f30*/  HMMA.16816.F32.BF16 R52, R176, R194, R52 ;  /* 0x000000c2b034723c */ /* 0x000fe20000041834 */
[----:B------:R-:W5:Y:S07]  /*14f40*/  LDSM.16.M88.4 R176, [R171+0x1000] ;  /* 0x00100000abb0783b */ /* 0x000f6e0000000200 */
[-C--:B-1----:R-:W-:Y:S08]  /*14f50*/  HMMA.16816.F32.BF16 R8, R172, R180.reuse, R8 ;  /* 0x000000b4ac08723c */ /* 0x082ff00000041808 */
[C---:B----4-:R-:W-:Y:S08]  /*14f60*/  HMMA.16816.F32.BF16 R12, R184.reuse, R180, R12 ;  /* 0x000000b4b80c723c */ /* 0x050ff0000004180c */
[-C--:B------:R-:W-:Y:S08]  /*14f70*/  HMMA.16816.F32.BF16 R16, R184, R182.reuse, R16 ;  /* 0x000000b6b810723c */ /* 0x080ff00000041810 */
[C---:B------:R-:W-:Y:S01]  /*14f80*/  HMMA.16816.F32.BF16 R20, R172.reuse, R182, R20 ;  /* 0x000000b6ac14723c */ /* 0x040fe20000041814 */
[----:B------:R-:W-:Y:S07]  /*14f90*/  LDSM.16.M88.4 R180, [R206] ;  /* 0x00000000ceb4783b */ /* 0x000fee0000000200 */
[-C--:B-----5:R-:W-:Y:S08]  /*14fa0*/  HMMA.16816.F32.BF16 R24, R172, R176.reuse, R24 ;  /* 0x000000b0ac18723c */ /* 0x0a0ff00000041818 */
[C---:B------:R-:W-:Y:S08]  /*14fb0*/  HMMA.16816.F32.BF16 R28, R184.reuse, R176, R28 ;  /* 0x000000b0b81c723c */ /* 0x040ff0000004181c */
[-C--:B------:R-:W-:Y:S08]  /*14fc0*/  HMMA.16816.F32.BF16 R32, R184, R178.reuse, R32 ;  /* 0x000000b2b820723c */ /* 0x080ff00000041820 */
[C---:B------:R-:W-:Y:S01]  /*14fd0*/  HMMA.16816.F32.BF16 R36, R172.reuse, R178, R36 ;  /* 0x000000b2ac24723c */ /* 0x040fe20000041824 */
[----:B------:R-:W1:Y:S07]  /*14fe0*/  LDSM.16.M88.4 R176, [R199+0x2000] ;  /* 0x00200000c7b0783b */ /* 0x000e6e0000000200 */
[-C--:B------:R-:W-:Y:S08]  /*14ff0*/  HMMA.16816.F32.BF16 R40, R172, R188.reuse, R40 ;  /* 0x000000bcac28723c */ /* 0x080ff00000041828 */
[C---:B------:R-:W-:Y:S08]  /*15000*/  HMMA.16816.F32.BF16 R44, R184.reuse, R188, R44 ;  /* 0x000000bcb82c723c */ /* 0x040ff0000004182c */
[-C--:B------:R-:W-:Y:S01]  /*15010*/  HMMA.16816.F32.BF16 R48, R184, R190.reuse, R48 ;  /* 0x000000beb830723c */ /* 0x080fe20000041830 */
[----:B------:R-:W4:Y:S07]  /*15020*/  LDSM.16.M88.4 R184, [R199+0x3000] ;  /* 0x00300000c7b8783b */ /* 0x000f2e0000000200 */
[----:B------:R-:W-:Y:S01]  /*15030*/  HMMA.16816.F32.BF16 R52, R172, R190, R52 ;  /* 0x000000beac34723c */ /* 0x000fe20000041834 */
[----:B------:R-:W5:Y:S07]  /*15040*/  LDSM.16.M88.4 R172, [R205] ;  /* 0x00000000cdac783b */ /* 0x000f6e0000000200 */
[-C--:B-1----:R-:W-:Y:S01]  /*15050*/  HMMA.16816.F32.BF16 R8, R176, R180.reuse, R8 ;  /* 0x000000b4b008723c */ /* 0x082fe20000041808 */
[----:B------:R-:W1:Y:S04]  /*15060*/  LDSM.16.M88.4 R188, [R204] ;  /* 0x00000000ccbc783b */ /* 0x000e680000000200 */
[----:B---3--:R-:W-:Y:S03]  /*15070*/  ISETP.GT.AND P0, PT, R212, R0, PT ;  /* 0x00000000d400720c */ /* 0x008fe60003f04270 */
[C---:B----4-:R-:W-:Y:S08]  /*15080*/  HMMA.16816.F32.BF16 R12, R184.reuse, R180, R12 ;  /* 0x000000b4b80c723c */ /* 0x050ff0000004180c */
[-C--:B------:R-:W-:Y:S08]  /*15090*/  HMMA.16816.F32.BF16 R16, R184, R182.reuse, R16 ;  /* 0x000000b6b810723c */ /* 0x080ff00000041810 */
[C---:B------:R-:W-:Y:S01]  /*150a0*/  HMMA.16816.F32.BF16 R20, R176.reuse, R182, R20 ;  /* 0x000000b6b014723c */ /* 0x040fe20000041814 */
[----:B------:R-:W-:Y:S07]  /*150b0*/  LDSM.16.M88.4 R180, [R171+0x1800] ;  /* 0x00180000abb4783b */ /* 0x000fee0000000200 */
[-C--:B-----5:R-:W-:Y:S08]  /*150c0*/  HMMA.16816.F32.BF16 R24, R176, R172.reuse, R24 ;  /* 0x000000acb018723c */ /* 0x0a0ff00000041818 */
[C---:B------:R-:W-:Y:S08]  /*150d0*/  HMMA.16816.F32.BF16 R28, R184.reuse, R172, R28 ;  /* 0x000000acb81c723c */ /* 0x040ff0000004181c */
[-C--:B------:R-:W-:Y:S08]  /*150e0*/  HMMA.16816.F32.BF16 R32, R184, R174.reuse, R32 ;  /* 0x000000aeb820723c */ /* 0x080ff00000041820 */
[C---:B------:R-:W-:Y:S01]  /*150f0*/  HMMA.16816.F32.BF16 R36, R176.reuse, R174, R36 ;  /* 0x000000aeb024723c */ /* 0x040fe20000041824 */
[----:B------:R-:W3:Y:S07]  /*15100*/  LDSM.16.M88.4 R172, [R198+0x4000] ;  /* 0x00400000c6ac783b */ /* 0x000eee0000000200 */
[-C--:B-1----:R-:W-:Y:S08]  /*15110*/  HMMA.16816.F32.BF16 R40, R176, R188.reuse, R40 ;  /* 0x000000bcb028723c */ /* 0x082ff00000041828 */
[C---:B------:R-:W-:Y:S08]  /*15120*/  HMMA.16816.F32.BF16 R44, R184.reuse, R188, R44 ;  /* 0x000000bcb82c723c */ /* 0x040ff0000004182c */
[-C--:B------:R-:W-:Y:S01]  /*15130*/  HMMA.16816.F32.BF16 R48, R184, R190.reuse, R48 ;  /* 0x000000beb830723c */ /* 0x080fe20000041830 */
[----:B------:R-:W1:Y:S07]  /*15140*/  LDSM.16.M88.4 R184, [R198+0x5000] ;  /* 0x00500000c6b8783b */ /* 0x000e6e0000000200 */
[----:B------:R-:W-:Y:S01]  /*15150*/  HMMA.16816.F32.BF16 R52, R176, R190, R52 ;  /* 0x000000beb034723c */ /* 0x000fe20000041834 */
[----:B------:R-:W4:Y:S07]  /*15160*/  LDSM.16.M88.4 R176, [R171+0x1c00] ;  /* 0x001c0000abb0783b */ /* 0x000f2e0000000200 */
[-C--:B---3--:R-:W-:Y:S01]  /*15170*/  HMMA.16816.F32.BF16 R8, R172, R180.reuse, R8 ;  /* 0x000000b4ac08723c */ /* 0x088fe20000041808 */
[----:B------:R-:W3:Y:S07]  /*15180*/  LDSM.16.M88.4 R188, [R171+0x2000] ;  /* 0x00200000abbc783b */ /* 0x000eee0000000200 */
[C---:B-1----:R-:W-:Y:S08]  /*15190*/  HMMA.16816.F32.BF16 R12, R184.reuse, R180, R12 ;  /* 0x000000b4b80c723c */ /* 0x042ff0000004180c */
        /* <DEDUP_REMOVED lines=8> */
[-C--:B---3--:R-:W-:Y:S08]  /*15220*/  HMMA.16816.F32.BF16 R40, R172, R188.reuse, R40 ;  /* 0x000000bcac28723c */ /* 0x088ff00000041828 */
[C---:B------:R-:W-:Y:S08]  /*15230*/  HMMA.16816.F32.BF16 R44, R184.reuse, R188, R44 ;  /* 0x000000bcb82c723c */ /* 0x040ff0000004182c */
[-C--:B------:R-:W-:Y:S01]  /*15240*/  HMMA.16816.F32.BF16 R48, R184, R190.reuse, R48 ;  /* 0x000000beb830723c */ /* 0x080fe20000041830 */
[----:B------:R-:W3:Y:S07]  /*15250*/  LDSM.16.M88.4 R184, [R199+0x5000] ;  /* 0x00500000c7b8783b */ /* 0x000eee0000000200 */
[----:B------:R-:W-:Y:S01]  /*15260*/  HMMA.16816.F32.BF16 R52, R172, R190, R52 ;  /* 0x000000beac34723c */ /* 0x000fe20000041834 */
[----:B------:R-:W4:Y:S07]  /*15270*/  LDSM.16.M88.4 R172, [R202] ;  /* 0x00000000caac783b */ /* 0x000f2e0000000200 */
[-C--:B-1----:R-:W-:Y:S01]  /*15280*/  HMMA.16816.F32.BF16 R8, R176, R180.reuse, R8 ;  /* 0x000000b4b008723c */ /* 0x082fe20000041808 */
[----:B------:R-:W1:Y:S01]  /*15290*/  LDSM.16.M88.4 R188, [R201] ;  /* 0x00000000c9bc783b */ /* 0x000e620000000200 */
[----:B------:R-:W-:Y:S07]  /*152a0*/  DEPBAR.LE SB0, 0x0 ;  /* 0x000080000000791a */ /* 0x000fee0000000000 */
[----:B------:R-:W-:Y:S01]  /*152b0*/  BAR.SYNC.DEFER_BLOCKING 0x0 ;  /* 0x0000000000007b1d */ /* 0x000fe20000010000 */
[C---:B---3--:R-:W-:Y:S08]  /*152c0*/  HMMA.16816.F32.BF16 R12, R184.reuse, R180, R12 ;  /* 0x000000b4b80c723c */ /* 0x048ff0000004180c */
[-C--:B------:R-:W-:Y:S08]  /*152d0*/  HMMA.16816.F32.BF16 R16, R184, R182.reuse, R16 ;  /* 0x000000b6b810723c */ /* 0x080ff00000041810 */
[C---:B------:R-:W-:Y:S08]  /*152e0*/  HMMA.16816.F32.BF16 R20, R176.reuse, R182, R20 ;  /* 0x000000b6b014723c */ /* 0x040ff00000041814 */
[-C--:B----4-:R-:W-:Y:S08]  /*152f0*/  HMMA.16816.F32.BF16 R24, R176, R172.reuse, R24 ;  /* 0x000000acb018723c */ /* 0x090ff00000041818 */
        /* <DEDUP_REMOVED lines=9> */
[----:B------:R-:W3:Y:S01]  /*15390*/  LDL R2, [R1+0x58] ;  /* 0x0000580001027983 */ /* 0x000ee20000100800 */
[----:B------:R-:W-:Y:S02]  /*153a0*/  IMAD.MOV.U32 R3, RZ, RZ, c[0x0][0x2b8] ;  /* 0x0000ae00ff037624 */ /* 0x000fe400078e00ff */
[----:B------:R-:W-:Y:S01]  /*153b0*/  IMAD.MOV.U32 R211, RZ, RZ, RZ ;  /* 0x000000ffffd37224 */ /* 0x000fe200078e00ff */
[----:B------:R-:W4:Y:S02]  /*153c0*/  LDL R0, [R1+0x24] ;  /* 0x0000240001007983 */ /* 0x000f240000100800 */
[----:B------:R-:W-:Y:S02]  /*153d0*/  ISETP.NE.AND P2, PT, R3, 0x1, PT ;  /* 0x000000010300780c */ /* 0x000fe40003f45270 */
[----:B------:R-:W5:Y:S04]  /*153e0*/  LDL.64 R104, [R1+0x48] ;  /* 0x0000480001687983 */ /* 0x000f680000100a00 */
[----:B--2---:R-:W2:Y:S04]  /*153f0*/  LDL R5, [R1+0x50] ;  /* 0x0000500001057983 */ /* 0x004ea80000100800 */
[----:B------:R-:W2:Y:S04]  /*15400*/  LDL.64 R216, [R1+0x40] ;  /* 0x0000400001d87983 */ /* 0x000ea80000100a00 */
[----:B------:R-:W2:Y:S01]  /*15410*/  LDL R6, [R1+0x3c] ;  /* 0x00003c0001067983 */ /* 0x000ea20000100800 */
[----:B----4-:R-:W-:Y:S01]  /*15420*/  ISETP.GT.AND P1, PT, R0, 0x2f, PT ;  /* 0x0000002f0000780c */ /* 0x010fe20003f24270 */
[----:B---3--:R-:W-:Y:S05]  /*15430*/  IMAD R2, R212, 0x30, R2 ;  /* 0x00000030d4027824 */ /* 0x008fea00078e0202 */
[----:B------:R-:W-:Y:S05]  /*15440*/  IADD3 R2, R2, -0x30, R0 ;  /* 0xffffffd002027810 */ /* 0x000fea0007ffe000 */
[----:B------:R-:W-:Y:S04]  /*15450*/  @P2 IMAD.HI.U32 R3, R2, c[0x0][0x2bc], RZ ;  /* 0x0000af0002032a27 */ /* 0x000fe800078e00ff */
[----:B------:R-:W-:Y:S01]  /*15460*/  IMAD.MOV.U32 R0, RZ, RZ, R2 ;  /* 0x000000ffff007224 */ /* 0x000fe200078e0002 */
[----:B------:R-:W-:Y:S04]  /*15470*/  @P2 SHF.R.U32.HI R0, RZ, c[0x0][0x2c0], R3 ;  /* 0x0000b000ff002a19 */ /* 0x000fe80000011603 */
[C---:B-----5:R-:W-:Y:S01]  /*15480*/  @!P1 IADD3 R3, P0, R0.reuse, R104, RZ ;  /* 0x0000006800039210 */ /* 0x060fe20007f1e0ff */
[----:B------:R-:W-:Y:S01]  /*15490*/  IMAD.MOV R4, RZ, RZ, -R0 ;  /* 0x000000ffff047224 */ /* 0x000fe200078e0a00 */
[----:B------:R-:W1:Y:S02]  /*154a0*/  S2R R104, SR_TID.X ;  /* 0x0000000000687919 */ /* 0x000e640000002100 */
[----:B--2---:R-:W-:Y:S01]  /*154b0*/  @!P1 LEA.HI.X.SX32 R0, R0, R5, 0x1, P0 ;  /* 0x0000000500009211 */ /* 0x004fe200000f0eff */
[----:B------:R-:W-:Y:S01]  /*154c0*/  IMAD R213, R4, c[0x0][0x2b8], R2 ;  /* 0x0000ae0004d57a24 */ /* 0x000fe200078e0202 */
[C---:B------:R-:W-:Y:S04]  /*154d0*/  @!P1 LEA R2, P0, R3.reuse, c[0x0][0x2a0], 0x2 ;  /* 0x0000a80003029a11 */ /* 0x040fe800078010ff */
[----:B------:R-:W-:Y:S02]  /*154e0*/  @!P1 LEA.HI.X R3, R3, c[0x0][0x2a4], R0, 0x2, P0 ;  /* 0x0000a90003039a11 */ /* 0x000fe400000f1400 */
[----:B------:R-:W-:Y:S03]  /*154f0*/  SHF.R.S32.HI R0, RZ, 0x1f, R213 ;  /* 0x0000001fff007819 */ /* 0x000fe600000114d5 */
[----:B------:R2:W3:Y:S02]  /*15500*/  @!P1 LDG.E R211, [R2.64] ;  /* 0x0000000802d39981 */ /* 0x0004e4000c1e1900 */
[----:B------:R-:W-:Y:S04]  /*15510*/  IMAD R0, R0, c[0x0][0x1e0], RZ ;  /* 0x0000780000007a24 */ /* 0x000fe800078e02ff */
[----:B------:R-:W-:Y:S01]  /*15520*/  IMAD R0, R213, c[0x0][0x1e4], R0 ;  /* 0x00007900d5007a24 */ /* 0x000fe200078e0200 */
[----:B-1----:R-:W-:Y:S04]  /*15530*/  SHF.R.S32.HI R5, RZ, 0x1f, R104 ;  /* 0x0000001fff057819 */ /* 0x002fe80000011468 */
[----:B------:R-:W-:Y:S04]  /*15540*/  LEA.HI R5, R5, R104, RZ, 0x2 ;  /* 0x0000006805057211 */ /* 0x000fe800078f10ff */
[----:B------:R-:W-:Y:S04]  /*15550*/  SHF.R.S32.HI R5, RZ, 0x2, R5 ;  /* 0x00000002ff057819 */ /* 0x000fe80000011405 */
[----:B------:R-:W-:Y:S01]  /*15560*/  IADD3 R5, -R5, 0x30, RZ ;  /* 0x0000003005057810 */ /* 0x000fe20007ffe1ff */
[----:B--2---:R-:W-:Y:S04]  /*15570*/  IMAD.WIDE.U32 R2, R213, c[0x0][0x1e0], RZ ;  /* 0x00007800d5027a25 */ /* 0x004fe800078e00ff */
[----:B------:R-:W-:Y:S01]  /*15580*/  IMAD.IADD R3, R3, 0x1, R0 ;  /* 0x0000000103037824 */ /* 0x000fe200078e0200 */
[----:B---3--:R-:W-:Y:S03]  /*15590*/  SHF.R.S32.HI R0, RZ, 0x1f, R211 ;  /* 0x0000001fff007819 */ /* 0x008fe600000114d3 */
[C---:B------:R-:W-:Y:S04]  /*155a0*/  IMAD.WIDE.U32 R2, R211.reuse, c[0x0][0x1f0], R2 ;  /* 0x00007c00d3027a25 */ /* 0x040fe800078e0002 */
        /* <DEDUP_REMOVED lines=9> */
.L_x_1193:
[----:B------:R-:W-:-:S05]  /*15640*/  BRA.DIV ~URZ, `(.L_x_1024) ;  /* 0x000111027f007947 */ /* 0x000fca000b800000 */
[----:B------:R3:W4:Y:S02]  /*15650*/  SHFL.IDX PT, R0, R104, RZ, 0x1c1f ;  /* 0x001c1fff68007589 */ /* 0x00072400000e0000 */
.L_x_1194:
[----:B------:R-:W5:Y:S01]  /*15660*/  LDL R172, [R1] ;  /* 0x0000000001ac7983 */ /* 0x000f620000100800 */
[----:B----4-:R-:W-:Y:S03]  /*15670*/  @P0 IADD3 R2, P1, R0, R229, RZ ;  /* 0x000000e500020210 */ /* 0x010fe60007f3e0ff */
[----:B------:R-:W4:Y:S02]  /*15680*/  LDL R105, [R1+0x4] ;  /* 0x0000040001697983 */ /* 0x000f240000100800 */
[----:B--2---:R-:W-:Y:S01]  /*15690*/  @P0 IMAD.X R3, R4, 0x1, R228, P1 ;  /* 0x0000000104030824 */ /* 0x004fe200008e06e4 */
[----:B------:R-:W-:Y:S11]  /*156a0*/  @P0 ISETP.GE.AND P1, PT, R250, c[0x0][0x1d4], PT ;  /* 0x00007500fa000a0c */ /* 0x000ff60003f26270 */
[----:B------:R-:W-:Y:S02]  /*156b0*/  @!UPT UIADD3 URZ, URZ, URZ, URZ ;  /* 0x0000003f3f3ff290 */ /* 0x000fe4000fffe03f */
[----:B------:R-:W-:Y:S01]  /*156c0*/  @!PT LDS RZ, [RZ] ;  /* 0x00000000fffff984 */ /* 0x000fe20000000800 */
[----:B------:R-:W-:Y:S01]  /*156d0*/  @!PT LDS RZ, [RZ] ;  /* 0x00000000fffff984 */ /* 0x000fe20000000800 */
[----:B------:R-:W-:Y:S01]  /*156e0*/  @!PT LDS RZ, [RZ] ;  /* 0x00000000fffff984 */ /* 0x000fe20000000800 */
[----:B------:R2:W-:Y:S02]  /*156f0*/  @P0 LDGSTS.E.BYPASS.LTC128B.128 [R210+0x3c80], [R2.64], !P1 ;  /* 0x03c8000002d20fae */ /* 0x0005e4000c901d48 */
[----:B--2---:R-:W-:Y:S05]  /*15700*/  @P0 IADD3 R2, P1, R0, R231, RZ ;  /* 0x000000e700020210 */ /* 0x004fea0007f3e0ff */
[----:B------:R-:W-:Y:S01]  /*15710*/  @P0 IMAD.X R3, R4, 0x1, R230, P1 ;  /* 0x0000000104030824 */ /* 0x000fe200008e06e6 */
[----:B-----5:R-:W-:Y:S11]  /*15720*/  @P0 ISETP.GE.AND P1, PT, R172, c[0x0][0x1d4], PT ;  /* 0x00007500ac000a0c */ /* 0x020ff60003f26270 */
[----:B------:R-:W-:Y:S02]  /*15730*/  @!UPT UIADD3 URZ, URZ, URZ, URZ ;  /* 0x0000003f3f3ff290 */ /* 0x000fe4000fffe03f */
[----:B------:R2:W-:Y:S02]  /*15740*/  @P0 LDGSTS.E.BYPASS.LTC128B.128 [R210+0x4880], [R2.64], !P1 ;  /* 0x0488000002d20fae */ /* 0x0005e4000c901d48 */
[----:B--2---:R-:W-:Y:S05]  /*15750*/  @P0 IADD3 R2, P1, R0, R227, RZ ;  /* 0x000000e300020210 */ /* 0x004fea0007f3e0ff */
[----:B------:R-:W-:Y:S01]  /*15760*/  @P0 IMAD.X R3, R4, 0x1, R226, P1 ;  /* 0x0000000104030824 */ /* 0x000fe200008e06e2 */
[----:B----4-:R-:W-:Y:S11]  /*15770*/  @P0 ISETP.GE.AND P1, PT, R105, c[0x0][0x1d4], PT ;  /* 0x0000750069000a0c */ /* 0x010ff60003f26270 */
[----:B------:R-:W-:Y:S02]  /*15780*/  @!UPT UIADD3 URZ, URZ, URZ, URZ ;  /* 0x0000003f3f3ff290 */ /* 0x000fe4000fffe03f */
[----:B------:R2:W-:Y:S01]  /*15790*/  @P0 LDGSTS.E.BYPASS.LTC128B.128 [R210+0x5480], [R2.64], !P1 ;  /* 0x0548000002d20fae */ /* 0x0005e2000c901d48 */
[----:B------:R-:W-:Y:S01]  /*157a0*/  ISETP.GE.AND P0, PT, R5, 0x21, PT ;  /* 0x000000210500780c */ /* 0x000fe20003f06270 */
[----:B------:R-:W-:-:S06]  /*157b0*/  BRA.DIV ~URZ, `(.L_x_1025) ;  /* 0x000110027f007947 */ /* 0x000fcc000b800000 */
[----:B------:R4:W1:Y:S04]  /*157c0*/  SHFL.IDX PT, R4, R6, 0x1, 0x1c1f ;  /* 0x003c1f0006047f89 */ /* 0x00086800000e0000 */
[----:B------:R4:W2:Y:S02]  /*157d0*/  SHFL.IDX PT, R0, R104, 0x1, 0x1c1f ;  /* 0x003c1f0068007f89 */ /* 0x0008a400000e0000 */
.L_x_1195:
[----:B-1--4-:R-:W4:Y:S01]  /*157e0*/  LDL R6, [R1] ;  /* 0x0000000001067983 */ /* 0x012f220000100800 */
[----:B--2---:R-:W-:Y:S03]  /*157f0*/  @P0 IADD3 R2, P1, R0, R229, RZ ;  /* 0x000000e500020210 */ /* 0x004fe60007f3e0ff */
[----:B------:R-:W2:Y:S02]  /*15800*/  LDL R5, [R1+0x4] ;  /* 0x0000040001057983 */ /* 0x000ea40000100800 */
[----:B------:R-:W-:Y:S01]  /*15810*/  @P0 IMAD.X R3, R4, 0x1, R228, P1 ;  /* 0x0000000104030824 */ /* 0x000fe200008e06e4 */
[----:B------:R-:W-:Y:S11]  /*15820*/  @P0 ISETP.GE.AND P1, PT, R250, c[0x0][0x1d4], PT ;  /* 0x00007500fa000a0c */ /* 0x000ff60003f26270 */
[----:B------:R-:W-:Y:S02]  /*15830*/  @!UPT UIADD3 URZ, URZ, URZ, URZ ;  /* 0x0000003f3f3ff290 */ /* 0x000fe4000fffe03f */
[----:B------:R-:W-:Y:S01]  /*15840*/  @!PT LDS RZ, [RZ] ;  /* 0x00000000fffff984 */ /* 0x000fe20000000800 */
[----:B------:R-:W-:Y:S01]  /*15850*/  @!PT LDS RZ, [RZ] ;  /* 0x00000000fffff984 */ /* 0x000fe20000000800 */
[----:B------:R-:W-:Y:S01]  /*15860*/  @!PT LDS RZ, [RZ] ;  /* 0x00000000fffff984 */ /* 0x000fe20000000800 */
[----:B------:R1:W-:Y:S02]  /*15870*/  @P0 LDGSTS.E.BYPASS.LTC128B.128 [R210+0x4480], [R2.64], !P1 ;  /* 0x0448000002d20fae */ /* 0x0003e4000c901d48 */
[----:B-1----:R-:W-:Y:S05]  /*15880*/  @P0 IADD3 R2, P1, R0, R231, RZ ;  /* 0x000000e700020210 */ /* 0x002fea0007f3e0ff */
[----:B------:R-:W-:Y:S01]  /*15890*/  @P0 IMAD.X R3, R4, 0x1, R230, P1 ;  /* 0x0000000104030824 */ /* 0x000fe200008e06e6 */
[----:B----4-:R-:W-:Y:S11]  /*158a0*/  @P0 ISETP.GE.AND P1, PT, R6, c[0x0][0x1d4], PT ;  /* 0x0000750006000a0c */ /* 0x010ff60003f26270 */
[----:B------:R-:W-:Y:S02]  /*158b0*/  @!UPT UIADD3 URZ, URZ, URZ, URZ ;  /* 0x0000003f3f3ff290 */ /* 0x000fe4000fffe03f */
[----:B------:R1:W-:Y:S02]  /*158c0*/  @P0 LDGSTS.E.BYPASS.LTC128B.128 [R210+0x5080], [R2.64], !P1 ;  /* 0x0508000002d20fae */ /* 0x0003e4000c901d48 */
[----:B-1----:R-:W-:Y:S05]  /*158d0*/  @P0 IADD3 R2, P1, R0, R227, RZ ;  /* 0x000000e300020210 */ /* 0x002fea0007f3e0ff */
[----:B------:R-:W-:Y:S01]  /*158e0*/  @P0 IMAD.X R3, R4, 0x1, R226, P1 ;  /* 0x0000000104030824 */ /* 0x000fe200008e06e2 */
[----:B--2---:R-:W-:Y:S11]  /*158f0*/  @P0 ISETP.GE.AND P1, PT, R5, c[0x0][0x1d4], PT ;  /* 0x0000750005000a0c */ /* 0x004ff60003f26270 */
[----:B------:R-:W-:Y:S02]  /*15900*/  @!UPT UIADD3 URZ, URZ, URZ, URZ ;  /* 0x0000003f3f3ff290 */ /* 0x000fe4000fffe03f */
[----:B------:R1:W-:Y:S02]  /*15910*/  @P0 LDGSTS.E.BYPASS.LTC128B.128 [R210+0x5c80], [R2.64], !P1 ;  /* 0x05c8000002d20fae */ /* 0x0003e4000c901d48 */
.L_x_1022:
[----:B------:R-:W-:Y:S05]  /*15920*/  BSYNC B0 ;  /* 0x0000000000007941 */ /* 0x000fea0003800000 */
.L_x_1021:
[----:B------:R-:W-:Y:S01]  /*15930*/  LOP3.LUT R174, RZ, c[0x0][0x324], RZ, 0x33, !PT ;  /* 0x0000c900ffae7a12 */ /* 0x000fe200078e33ff */
[----:B-1----:R-:W4:Y:S01]  /*15940*/  LDL R2, [R1+0x54] ;  /* 0x0000540001027983 */ /* 0x002f220000100800 */
[----:B------:R-:W-:Y:S02]  /*15950*/  IMAD.MOV.U32 R3, RZ, RZ, c[0x0][0x2c4] ;  /* 0x0000b100ff037624 */ /* 0x000fe400078e00ff */
[----:B------:R-:W-:Y:S01]  /*15960*/  IMAD R4, R212, -0x30, RZ ;  /* 0xffffffd0d4047824 */ /* 0x000fe200078e02ff */
[----:B------:R-:W4:Y:S02]  /*15970*/  LDL R0, [R1+0x78] ;  /* 0x0000780001007983 */ /* 0x000f240000100800 */
[----:B------:R-:W-:Y:S02]  /*15980*/  ISETP.NE.AND P0, PT, R3, 0x1, PT ;  /* 0x000000010300780c */ /* 0x000fe40003f05270 */
[----:B------:R-:W0:Y:S01]  /*15990*/  LDGDEPBAR ;  /* 0x00000000000079af */ /* 0x000e220000000000 */
[----:B----4-:R-:W-:Y:S10]  /*159a0*/  IMAD.IADD R172, R0, 0x1, R2 ;  /* 0x0000000100ac7824 */ /* 0x010ff400078e0202 */
[----:B------:R-:W-:Y:S05]  /*159b0*/  @P0 IMAD.HI.U32 R0, R172, c[0x0][0x2c8], RZ ;  /* 0x0000b200ac000a27 */ /* 0x000fea00078e00ff */
[----:B------:R-:W-:Y:S02]  /*159c0*/  @P0 SHF.R.U32.HI R172, RZ, c[0x0][0x2cc], R0 ;  /* 0x0000b300ffac0a19 */ /* 0x000fe40000011600 */
[----:B------:R-:W-:Y:S04]  /*159d0*/  IADD3 R0, -R252, 0x1, R4 ;  /* 0x00000001fc007810 */ /* 0x000fe80007ffe104 */
[----:B--2---:R-:W-:Y:S04]  /*159e0*/  IADD3 R5, -R248, R0, R249 ;  /* 0x00000000f8057210 */ /* 0x004fe80007ffe1f9 */
[----:B------:R-:W-:Y:S01]  /*159f0*/  IADD3 R173, R5, c[0x0][0x328], RZ ;  /* 0x0000ca0005ad7a10 */ /* 0x000fe20007ffe0ff */
[----:B------:R-:W-:-:S05]  /*15a00*/  BRA.DIV ~URZ, `(.L_x_1026) ;  /* 0x00010e827f007947 */ /* 0x000fca000b800000 */
[----:B------:R1:W2:Y:S02]  /*15a10*/  SHFL.IDX PT, R0, R172, RZ, 0x1c1f ;  /* 0x001c1fffac007589 */ /* 0x0002a400000e0000 */
.L_x_1196:
[-C--:B--23--:R-:W-:Y:S01]  /*15a20*/  IADD3 R104, R173, R0.reuse, RZ ;  /* 0x00000000ad687210 */ /* 0x08cfe20007ffe0ff */
        /* <DEDUP_REMOVED lines=18> */
.L_x_1029:
[----:B------:R-:W-:Y:S04]  /*15b50*/  MOV R2, c[0x0][0x32c] ;  /* 0x0000cb0000027a02 */ /* 0x000fe80000000f00 */
[----:B------:R-:W-:Y:S11]  /*15b60*/  ISETP.NE.AND P0, PT, R2, 0x1, PT ;  /* 0x000000010200780c */ /* 0x000ff60003f05270 */
[----:B------:R-:W-:Y:S02]  /*15b70*/  @!UPT UIADD3 URZ, URZ, URZ, URZ ;  /* 0x0000003f3f3ff290 */ /* 0x000fe4000fffe03f */
[----:B------:R-:W-:Y:S05]  /*15b80*/  @P0 IMAD.HI.U32 R2, R0, c[0x0][0x330], RZ ;  /* 0x0000cc0000020a27 */ /* 0x000fea00078e00ff */
[----:B------:R-:W-:Y:S02]  /*15b90*/  @P0 SHF.R.U32.HI R0, RZ, c[0x0][0x334], R2 ;  /* 0x0000cd00ff000a19 */ /* 0x000fe40000011602 */
.L_x_1030:
[----:B------:R-:W-:Y:S05]  /*15ba0*/  BSYNC B0 ;  /* 0x0000000000007941 */ /* 0x000fea0003800000 */
.L_x_1028:
[----:B------:R-:W-:Y:S04]  /*15bb0*/  IMAD.IADD R2, R4, 0x1, -R252 ;  /* 0x0000000104027824 */ /* 0x000fe800078e0afc */
[----:B------:R-:W-:Y:S05]  /*15bc0*/  IMAD R0, R0, c[0x0][0x32c], R2 ;  /* 0x0000cb0000007a24 */ /* 0x000fea00078e0202 */
[----:B------:R-:W-:Y:S02]  /*15bd0*/  IMNMX R5, R5, R0, !PT ;  /* 0x0000000005057217 */ /* 0x000fe40007800200 */
[----:B------:R-:W-:Y:S04]  /*15be0*/  IADD3 R0, R0, c[0x0][0x32c], RZ ;  /* 0x0000cb0000007a10 */ /* 0x000fe80007ffe0ff */
[----:B------:R-:W-:Y:S02]  /*15bf0*/  IMNMX R104, R104, R0, PT ;  /* 0x0000000068687217 */ /* 0x000fe40003800200 */
.L_x_1027:
[----:B------:R-:W-:-:S05]  /*15c00*/  BRA.DIV ~URZ, `(.L_x_1031) ;  /* 0x00010cf27f007947 */ /* 0x000fca000b800000 */
[----:B------:R2:W3:Y:S02]  /*15c10*/  SHFL.IDX PT, R2, R172, 0x1, 0x1c1f ;  /* 0x003c1f00ac027f89 */ /* 0x0004e400000e0000 */
.L_x_1197:
        /* <DEDUP_REMOVED lines=19> */
.L_x_1034:
[----:B------:R-:W-:Y:S04]  /*15d50*/  MOV R3, c[0x0][0x32c] ;  /* 0x0000cb0000037a02 */ /* 0x000fe80000000f00 */
[----:B------:R-:W-:Y:S11]  /*15d60*/  ISETP.NE.AND P0, PT, R3, 0x1, PT ;  /* 0x000000010300780c */ /* 0x000ff60003f05270 */
[----:B------:R-:W-:Y:S02]  /*15d70*/  @!UPT UIADD3 URZ, URZ, URZ, URZ ;  /* 0x0000003f3f3ff290 */ /* 0x000fe4000fffe03f */
[----:B------:R-:W-:Y:S05]  /*15d80*/  @P0 IMAD.HI.U32 R3, R2, c[0x0][0x330], RZ ;  /* 0x0000cc0002030a27 */ /* 0x000fea00078e00ff */
[----:B------:R-:W-:Y:S02]  /*15d90*/  @P0 SHF.R.U32.HI R2, RZ, c[0x0][0x334], R3 ;  /* 0x0000cd00ff020a19 */ /* 0x000fe40000011603 */
.L_x_1035:
[----:B------:R-:W-:Y:S05]  /*15da0*/  BSYNC B0 ;  /* 0x0000000000007941 */ /* 0x000fea0003800000 */
.L_x_1033:
[----:B------:R-:W-:Y:S04]  /*15db0*/  IMAD.IADD R3, R4, 0x1, -R252 ;  /* 0x0000000104037824 */ /* 0x000fe800078e0afc */
[----:B------:R-:W-:Y:S05]  /*15dc0*/  IMAD R2, R2, c[0x0][0x32c], R3 ;  /* 0x0000cb0002027a24 */ /* 0x000fea00078e0203 */
[----:B------:R-:W-:Y:S02]  /*15dd0*/  IMNMX R0, R0, R2, !PT ;  /* 0x0000000200007217 */ /* 0x000fe40007800200 */
[----:B------:R-:W-:Y:S04]  /*15de0*/  IADD3 R2, R2, c[0x0][0x32c], RZ ;  /* 0x0000cb0002027a10 */ /* 0x000fe80007ffe0ff */
[----:B------:R-:W-:Y:S02]  /*15df0*/  IMNMX R6, R6, R2, PT ;  /* 0x0000000206067217 */ /* 0x000fe40003800200 */
.L_x_1032:
[----:B------:R-:W-:-:S05]  /*15e00*/  BRA.DIV ~URZ, `(.L_x_1036) ;  /* 0x00010b627f007947 */ /* 0x000fca000b800000 */
[----:B------:R3:W4:Y:S02]  /*15e10*/  SHFL.IDX PT, R105, R172, 0x2, 0x1c1f ;  /* 0x005c1f00ac697f89 */ /* 0x00072400000e0000 */
.L_x_1198:
        /* <DEDUP_REMOVED lines=19> */
.L_x_1039:
[----:B------:R-:W-:Y:S04]  /*15f50*/  MOV R175, c[0x0][0x32c] ;  /* 0x0000cb0000af7a02 */ /* 0x000fe80000000f00 */
[----:B------:R-:W-:Y:S11]  /*15f60*/  ISETP.NE.AND P0, PT, R175, 0x1, PT ;  /* 0x00000001af00780c */ /* 0x000ff60003f05270 */
[----:B------:R-:W-:Y:S02]  /*15f70*/  @!UPT UIADD3 URZ, URZ, URZ, URZ ;  /* 0x0000003f3f3ff290 */ /* 0x000fe4000fffe03f */
[----:B------:R-:W-:Y:S05]  /*15f80*/  @P0 IMAD.HI.U32 R175, R105, c[0x0][0x330], RZ ;  /* 0x0000cc0069af0a27 */ /* 0x000fea00078e00ff */
[----:B------:R-:W-:Y:S02]  /*15f90*/  @P0 SHF.R.U32.HI R105, RZ, c[0x0][0x334], R175 ;  /* 0x0000cd00ff690a19 */ /* 0x000fe400000116af */
.L_x_1040:
[----:B------:R-:W-:Y:S05]  /*15fa0*/  BSYNC B0 ;  /* 0x0000000000007941 */ /* 0x000fea0003800000 */
.L_x_1038:
[----:B------:R-:W-:Y:S04]  /*15fb0*/  IMAD.IADD R175, R4, 0x1, -R252 ;  /* 0x0000000104af7824 */ /* 0x000fe800078e0afc */
[----:B------:R-:W-:Y:S05]  /*15fc0*/  IMAD R105, R105, c[0x0][0x32c], R175 ;  /* 0x0000cb0069697a24 */ /* 0x000fea00078e02af */
[----:B------:R-:W-:Y:S02]  /*15fd0*/  IMNMX R2, R2, R105, !PT ;  /* 0x0000006902027217 */ /* 0x000fe40007800200 */
[----:B------:R-:W-:Y:S04]  /*15fe0*/  IADD3 R105, R105, c[0x0][0x32c], RZ ;  /* 0x0000cb0069697a10 */ /* 0x000fe80007ffe0ff */
[----:B------:R-:W-:Y:S02]  /*15ff0*/  IMNMX R3, R3, R105, PT ;  /* 0x0000006903037217 */ /* 0x000fe40003800200 */
.L_x_1037:
[C---:B------:R-:W-:Y:S02]  /*16000*/  ISETP.GE.AND P0, PT, R4.reuse, 0x9, PT ;  /* 0x000000090400780c */ /* 0x040fe40003f06270 */
[C---:B------:R-:W-:Y:S02]  /*16010*/  ISETP.GE.AND P1, PT, R4.reuse, 0xa, PT ;  /* 0x0000000a0400780c */ /* 0x040fe40003f26270 */
        /* <DEDUP_REMOVED lines=11> */
[C---:B------:R-:W-:Y:S02]  /*160d0*/  ISETP.LT.OR P0, PT, R104.reuse, 0xa, P0 ;  /* 0x0000000a6800780c */ /* 0x040fe40000701670 */
        /* <DEDUP_REMOVED lines=21> */
[C---:B------:R-:W-:Y:S02]  /*16230*/  ISETP.LT.OR P3, PT, R104.reuse, 0x1a, P0 ;  /* 0x0000001a6800780c */ /* 0x040fe40000761670 */
        /* <DEDUP_REMOVED lines=12> */
[C---:B------:R-:W-:Y:S02]  /*16300*/  ISETP.GE.AND P5, PT, R4.reuse, 0x1, PT ;  /* 0x000000010400780c */ /* 0x040fe40003fa6270 */
[----:B------:R-:W-:Y:S02]  /*16310*/  LOP3.LUT R209, R209, 0xfffffdff, RZ, 0xc0, !PT ;  /* 0xfffffdffd1d17812 */ /* 0x000fe400078ec0ff */
[----:B------:R-:W-:Y:S07]  /*16320*/  ISETP.GT.AND P0, PT, R5, RZ, !P5 ;  /* 0x000000ff0500720c */ /* 0x000fee0006f04270 */
[----:B------:R-:W-:Y:S02]  /*16330*/  @P6 LOP3.LUT R209, R209, 0x200, RZ, 0xfc, !PT ;  /* 0x00000200d1d16812 */ /* 0x000fe400078efcff */
[----:B------:R-:W-:Y:S02]  /*16340*/  ISETP.GE.AND P6, PT, R4, 0x2, PT ;  /* 0x000000020400780c */ /* 0x000fe40003fc6270 */
[----:B------:R-:W-:Y:S04]  /*16350*/  LOP3.LUT R209, R209, 0xffbfffff, RZ, 0xc0, !PT ;  /* 0xffbfffffd1d17812 */ /* 0x000fe800078ec0ff */
[----:B------:R-:W-:Y:S02]  /*16360*/  @P5 LOP3.LUT R209, R209, 0x400000, RZ, 0xfc, !PT ;  /* 0x00400000d1d15812 */ /* 0x000fe400078efcff */
[C---:B------:R-:W-:Y:S02]  /*16370*/  ISETP.LT.OR P5, PT, R104.reuse, 0x1, P0 ;  /* 0x000000016800780c */ /* 0x040fe400007a1670 */
        /* <DEDUP_REMOVED lines=25> */
[C---:B------:R-:W-:Y:S02]  /*16510*/  LOP3.LUT P2, RZ, R209.reuse, 0x1000, RZ, 0xc0, !PT ;  /* 0x00001000d1ff7812 */ /* 0x040fe4000784c0ff */
[----:B------:R-:W-:Y:S02]  /*16520*/  ISETP.GT.AND P0, PT, R0, 0x9, !P0 ;  /* 0x000000090000780c */ /* 0x000fe40004704270 */
[----:B------:R-:W-:Y:S02]  /*16530*/  LOP3.LUT P5, RZ, R209, 0x400, RZ, 0xc0, !PT ;  /* 0x00000400d1ff7812 */ /* 0x000fe400078ac0ff */
[----:B------:R-:W-:Y:S04]  /*16540*/  ISETP.LT.OR P0, PT, R6, 0xa, P0 ;  /* 0x0000000a0600780c */ /* 0x000fe80000701670 */
[----:B------:R-:W-:Y:S02]  /*16550*/  FSEL R188, R23, -INF , !P0 ;  /* 0xff80000017bc7808 */ /* 0x000fe40004000000 */
[C---:B------:R-:W-:Y:S02]  /*16560*/  LOP3.LUT P0, RZ, R209.reuse, 0x1, RZ, 0xc0, !PT ;  /* 0x00000001d1ff7812 */ /* 0x040fe4000780c0ff */
[----:B------:R-:W-:Y:S02]  /*16570*/  LOP3.LUT R209, R209, 0xffdfffff, RZ, 0xc0, !PT ;  /* 0xffdfffffd1d17812 */ /* 0x000fe400078ec0ff */
[----:B------:R-:W-:Y:S02]  /*16580*/  ISETP.GT.AND P0, PT, R0, 0x10, !P0 ;  /* 0x000000100000780c */ /* 0x000fe40004704270 */
[----:B------:R-:W-:Y:S02]  /*16590*/  @P2 LOP3.LUT R209, R209, 0x200000, RZ, 0xfc, !PT ;  /* 0x00200000d1d12812 */ /* 0x000fe400078efcff */
[----:B------:R-:W-:Y:S02]  /*165a0*/  ISETP.LT.OR P0, PT, R6, 0x11, P0 ;  /* 0x000000110600780c */ /* 0x000fe40000701670 */
[C---:B------:R-:W-:Y:S02]  /*165b0*/  LOP3.LUT P3, RZ, R209.reuse, 0x80, RZ, 0xc0, !PT ;  /* 0x00000080d1ff7812 */ /* 0x040fe4000786c0ff */
[----:B------:R-:W-:Y:S02]  /*165c0*/  FSEL R187, R26, -INF , !P0 ;  /* 0xff8000001abb7808 */ /* 0x000fe40004000000 */
[C---:B------:R-:W-:Y:S02]  /*165d0*/  LOP3.LUT P0, RZ, R209.reuse, 0x8, RZ, 0xc0, !PT ;  /* 0x00000008d1ff7812 */ /* 0x040fe4000780c0ff */
[C---:B------:R-:W-:Y:S02]  /*165e0*/  LOP3.LUT P4, RZ, R209.reuse, 0x100, RZ, 0xc0, !PT ;  /* 0x00000100d1ff7812 */ /* 0x040fe4000788c0ff */
[----:B------:R-:W-:Y:S02]  /*165f0*/  ISETP.GT.AND P0, PT, R0, 0x11, !P0 ;  /* 0x000000110000780c */ /* 0x000fe40004704270 */
[C---:B------:R-:W-:Y:S02]  /*16600*/  LOP3.LUT P1, RZ, R209.reuse, 0x40, RZ, 0xc0, !PT ;  /* 0x00000040d1ff7812 */ /* 0x040fe4000782c0ff */
[----:B------:R-:W-:Y:S02]  /*16610*/  ISETP.LT.OR P0, PT, R6, 0x12, P0 ;  /* 0x000000120600780c */ /* 0x000fe40000701670 */
[----:B------:R-:W-:Y:S02]  /*16620*/  LOP3.LUT P2, RZ, R209, 0x8000, RZ, 0xc0, !PT ;  /* 0x00008000d1ff7812 */ /* 0x000fe4000784c0ff */
[----:B------:R-:W-:Y:S02]  /*16630*/  FSEL R186, R27, -INF , !P0 ;  /* 0xff8000001bba7808 */ /* 0x000fe40004000000 */
[C---:B------:R-:W-:Y:S02]  /*16640*/  LOP3.LUT P0, RZ, R209.reuse, 0x10, RZ, 0xc0, !PT ;  /* 0x00000010d1ff7812 */ /* 0x040fe4000780c0ff */
[----:B------:R-:W-:Y:S02]  /*16650*/  FSEL R27, R52, -INF , !P2 ;  /* 0xff800000341b7808 */ /* 0x000fe40005000000 */
[----:B------:R-:W-:Y:S02]  /*16660*/  ISETP.GT.AND P0, PT, R0, 0x18, !P0 ;  /* 0x000000180000780c */ /* 0x000fe40004704270 */
[C---:B------:R-:W-:Y:S02]  /*16670*/  LOP3.LUT P2, RZ, R209.reuse, 0x200000, RZ, 0xc0, !PT ;  /* 0x00200000d1ff7812 */ /* 0x040fe4000784c0ff */
[----:B------:R-:W-:Y:S04]  /*16680*/  ISETP.LT.OR P0, PT, R6, 0x19, P0 ;  /* 0x000000190600780c */ /* 0x000fe80000701670 */
[----:B------:R-:W-:Y:S02]  /*16690*/  FSEL R185, R38, -INF , !P0 ;  /* 0xff80000026b97808 */ /* 0x000fe40004000000 */
[----:B------:R-:W-:Y:S04]  /*166a0*/  LOP3.LUT P0, RZ, R209, 0x20, RZ, 0xc0, !PT ;  /* 0x00000020d1ff7812 */ /* 0x000fe8000780c0ff */
[----:B------:R-:W-:Y:S04]  /*166b0*/  ISETP.GT.AND P0, PT, R0, 0x19, !P0 ;  /* 0x000000190000780c */ /* 0x000fe80004704270 */
[----:B------:R-:W-:Y:S04]  /*166c0*/  ISETP.LT.OR P0, PT, R6, 0x1a, P0 ;  /* 0x0000001a0600780c */ /* 0x000fe80000701670 */
[----:B------:R-:W-:Y:S02]  /*166d0*/  FSEL R184, R39, -INF , !P0 ;  /* 0xff80000027b87808 */ /* 0x000fe40004000000 */
[----:B------:R-:W-:Y:S02]  /*166e0*/  LOP3.LUT P0, RZ, R209, 0x200, RZ, 0xc0, !PT ;  /* 0x00000200d1ff7812 */ /* 0x000fe4000780c0ff */
[----:B------:R-:W-:Y:S02]  /*166f0*/  FSEL R39, R40, -INF , !P5 ;  /* 0xff80000028277808 */ /* 0x000fe40006800000 */
[----:B------:R-:W-:Y:S02]  /*16700*/  FSEL R38, R41, -INF , !P0 ;  /* 0xff80000029267808 */ /* 0x000fe40004000000 */
[----:B------:R-:W-:Y:S02]  /*16710*/  ISETP.GT.AND P0, PT, R0, 0x20, !P3 ;  /* 0x000000200000780c */ /* 0x000fe40005f04270 */
[C---:B------:R-:W-:Y:S02]  /*16720*/  LOP3.LUT P5, RZ, R209.reuse, 0x800000, RZ, 0xc0, !PT ;  /* 0x00800000d1ff7812 */ /* 0x040fe400078ac0ff */
[----:B------:R-:W-:Y:S02]  /*16730*/  ISETP.LT.OR P0, PT, R6, 0x21, P0 ;  /* 0x000000210600780c */ /* 0x000fe40000701670 */
[----:B------:R-:W-:Y:S02]  /*16740*/  FSEL R23, R8, -INF , !P5 ;  /* 0xff80000008177808 */ /* 0x000fe40006800000 */
        /* <DEDUP_REMOVED lines=21> */
[C---:B------:R-:W-:Y:S04]  /*168a0*/  ISETP.GT.AND P0, PT, R2.reuse, 0x1, !P6 ;  /* 0x000000010200780c */ /* 0x040fe80007704270 */
[----:B------:R-:W-:Y:S04]  /*168b0*/  ISETP.LT.OR P0, PT, R3, 0x2, P0 ;  /* 0x000000020300780c */ /* 0x000fe80000701670 */
[----:B------:R-:W-:Y:S02]  /*168c0*/  FSEL R55, R13, -INF , !P0 ;  /* 0xff8000000d377808 */ /* 0x000fe40004000000 */
[----:B------:R-:W-:Y:S04]  /*168d0*/  LOP3.LUT P0, RZ, R209, 0x4, RZ, 0xc0, !PT ;  /* 0x00000004d1ff7812 */ /* 0x000fe8000780c0ff */
[----:B------:R-:W-:Y:S04]  /*168e0*/  ISETP.GT.AND P0, PT, R2, 0x8, !P0 ;  /* 0x000000080200780c */ /* 0x000fe80004704270 */
[----:B------:R-:W-:Y:S04]  /*168f0*/  ISETP.LT.OR P0, PT, R3, 0x9, P0 ;  /* 0x000000090300780c */ /* 0x000fe80000701670 */
[----:B------:R-:W-:Y:S02]  /*16900*/  FSEL R54, R16, -INF , !P0 ;  /* 0xff80000010367808 */ /* 0x000fe40004000000 */
[----:B------:R-:W-:Y:S04]  /*16910*/  LOP3.LUT P0, RZ, R209, 0x2, RZ, 0xc0, !PT ;  /* 0x00000002d1ff7812 */ /* 0x000fe8000780c0ff */
        /* <DEDUP_REMOVED lines=36> */
.L_x_1199:
        /* <DEDUP_REMOVED lines=19> */
.L_x_1044:
[----:B------:R-:W-:Y:S04]  /*16c90*/  MOV R5, c[0x0][0x32c] ;  /* 0x0000cb0000057a02 */ /* 0x000fe80000000f00 */
[----:B------:R-:W-:Y:S11]  /*16ca0*/  ISETP.NE.AND P0, PT, R5, 0x1, PT ;  /* 0x000000010500780c */ /* 0x000ff60003f05270 */
[----:B------:R-:W-:Y:S02]  /*16cb0*/  @!UPT UIADD3 URZ, URZ, URZ, URZ ;  /* 0x0000003f3f3ff290 */ /* 0x000fe4000fffe03f */
[----:B------:R-:W-:Y:S05]  /*16cc0*/  @P0 IMAD.HI.U32 R5, R3, c[0x0][0x330], RZ ;  /* 0x0000cc0003050a27 */ /* 0x000fea00078e00ff */
[----:B------:R-:W-:Y:S02]  /*16cd0*/  @P0 SHF.R.U32.HI R3, RZ, c[0x0][0x334], R5 ;  /* 0x0000cd00ff030a19 */ /* 0x000fe40000011605 */
.L_x_1045:
[----:B------:R-:W-:Y:S05]  /*16ce0*/  BSYNC B0 ;  /* 0x0000000000007941 */ /* 0x000fea0003800000 */
.L_x_1043:
[----:B------:R-:W-:Y:S04]  /*16cf0*/  IMAD.IADD R4, R4, 0x1, -R252 ;  /* 0x0000000104047824 */ /* 0x000fe800078e0afc */
[----:B------:R-:W-:Y:S05]  /*16d00*/  IMAD R3, R3, c[0x0][0x32c], R4 ;  /* 0x0000cb0003037a24 */ /* 0x000fea00078e0204 */
[----:B------:R-:W-:Y:S02]  /*16d10*/  IMNMX R0, R0, R3, !PT ;  /* 0x0000000300007217 */ /* 0x000fe40007800200 */
[----:B------:R-:W-:Y:S04]  /*16d20*/  IADD3 R3, R3, c[0x0][0x32c], RZ ;  /* 0x0000cb0003037a10 */ /* 0x000fe80007ffe0ff */
[----:B------:R-:W-:Y:S02]  /*16d30*/  IMNMX R2, R2, R3, PT ;  /* 0x0000000302027217 */ /* 0x000fe40003800200 */
.L_x_1042:
[----:B------:R-:W-:Y:S02]  /*16d40*/  ISETP.GT.AND P0, PT, R0, RZ, !P5 ;  /* 0x000000ff0000720c */ /* 0x000fe40006f04270 */
[C---:B------:R-:W-:Y:S02]  /*16d50*/  LOP3.LUT P3, RZ, R209.reuse, 0x4, RZ, 0xc0, !PT ;  /* 0x00000004d1ff7812 */ /* 0x040fe4000786c0ff */
[----:B------:R-:W-:Y:S02]  /*16d60*/  ISETP.LT.OR P0, PT, R2, 0x1, P0 ;  /* 0x000000010200780c */ /* 0x000fe40000701670 */
[C---:B------:R-:W-:Y:S02]  /*16d70*/  LOP3.LUT P2, RZ, R209.reuse, 0x2, RZ, 0xc0, !PT ;  /* 0x00000002d1ff7812 */ /* 0x040fe4000784c0ff */
[----:B------:R-:W-:Y:S02]  /*16d80*/  FSEL R17, R14, -INF , !P0 ;  /* 0xff8000000e117808 */ /* 0x000fe40004000000 */
[----:B------:R-:W-:Y:S02]  /*16d90*/  ISETP.GT.AND P0, PT, R0, 0x1, !P6 ;  /* 0x000000010000780c */ /* 0x000fe40007704270 */
[C---:B------:R-:W-:Y:S02]  /*16da0*/  LOP3.LUT P1, RZ, R209.reuse, 0x1, RZ, 0xc0, !PT ;  /* 0x00000001d1ff7812 */ /* 0x040fe4000782c0ff */
[----:B------:R-:W-:Y:S02]  /*16db0*/  ISETP.LT.OR P0, PT, R2, 0x2, P0 ;  /* 0x000000020200780c */ /* 0x000fe40000701670 */
[----:B------:R-:W-:Y:S02]  /*16dc0*/  LOP3.LUT P6, RZ, R209, 0x10, RZ, 0xc0, !PT ;  /* 0x00000010d1ff7812 */ /* 0x000fe400078cc0ff */
[----:B------:R-:W-:Y:S02]  /*16dd0*/  FSEL R22, R15, -INF , !P0 ;  /* 0xff8000000f167808 */ /* 0x000fe40004000000 */
[----:B------:R-:W-:Y:S02]  /*16de0*/  ISETP.GT.AND P0, PT, R0, 0x8, !P3 ;  /* 0x000000080000780c */ /* 0x000fe40005f04270 */
        /* <DEDUP_REMOVED lines=85> */
.L_x_1200:
        /* <DEDUP_REMOVED lines=15> */
.L_x_1201:
[C---:B------:R-:W-:Y:S01]  /*17430*/  FSETP.NEU.FTZ.AND P0, PT, R105.reuse, -INF , PT ;  /* 0xff8000006900780b */ /* 0x040fe20003f1d000 */
[C---:B------:R-:W-:Y:S01]  /*17440*/  FMUL.FTZ R2, R105.reuse, c[0x0][0x2d0] ;  /* 0x0000b40069027a20 */ /* 0x040fe20000410000 */
[----:B--2---:R-:W-:Y:S01]  /*17450*/  FMNMX.FTZ R5, R0, R4, !PT ;  /* 0x0000000400057209 */ /* 0x004fe20007810000 */
[----:B------:R-:W-:Y:S01]  /*17460*/  WARPSYNC 0xffffffff ;  /* 0xffffffff00007948 */ /* 0x000fe20003800000 */
[----:B------:R-:W-:Y:S02]  /*17470*/  FSEL R0, R105, RZ, P0 ;  /* 0x000000ff69007208 */ /* 0x000fe40000000000 */
[----:B------:R-:W-:Y:S02]  /*17480*/  FSEL R2, R2, RZ, P0 ;  /* 0x000000ff02027208 */ /* 0x000fe40000000000 */
[----:B------:R-:W-:Y:S01]  /*17490*/  FSETP.NEU.FTZ.AND P0, PT, R104, -INF , PT ;  /* 0xff8000006800780b */ /* 0x000fe20003f1d000 */
[----:B------:R-:W-:Y:S02]  /*174a0*/  FADD.FTZ R0, -R0, R106 ;  /* 0x0000006a00007221 */ /* 0x000fe40000010100 */
[--C-:B------:R-:W-:Y:S02]  /*174b0*/  FFMA.FTZ R3, R23, c[0x0][0x2d0], -R2.reuse ;  /* 0x0000b40017037a23 */ /* 0x100fe40000010802 */
[----:B------:R-:W-:Y:S02]  /*174c0*/  FMUL.FTZ R0, R0, c[0x0][0x2d0] ;  /* 0x0000b40000007a20 */ /* 0x000fe40000410000 */
[--C-:B------:R-:W-:Y:S02]  /*174d0*/  FFMA.FTZ R8, R9, c[0x0][0x2d0], -R2.reuse ;  /* 0x0000b40009087a23 */ /* 0x100fe40000010802 */
        /* <DEDUP_REMOVED lines=11> */
[----:B------:R-:W-:Y:S01]  /*17590*/  FFMA.FTZ R222, R26, c[0x0][0x2d0], -R2 ;  /* 0x0000b4001ade7a23 */ /* 0x000fe20000010802 */
[----:B------:R-:W-:Y:S10]  /*175a0*/  MUFU.EX2 R106, R106 ;  /* 0x0000006a006a7308 */ /* 0x000ff40000000800 */
[----:B------:R-:W1:Y:S02]  /*175b0*/  MUFU.EX2 R2, R8 ;  /* 0x0000000800027308 */ /* 0x000e640000000800 */
[----:B-1-34-:R-:W-:Y:S01]  /*175c0*/  F2FP.BF16.PACK_AB R172, R2, R3 ;  /* 0x0000000302ac723e */ /* 0x01afe200000010ff */
[C---:B------:R-:W-:Y:S02]  /*175d0*/  FFMA.FTZ R0, R4.reuse, R215, R3 ;  /* 0x000000d704007223 */ /* 0x040fe40000010003 */
[----:B------:R-:W-:Y:S02]  /*175e0*/  FMUL.FTZ R56, R4, R56 ;  /* 0x0000003804387220 */ /* 0x000fe40000410000 */
[----:B------:R-:W-:Y:S01]  /*175f0*/  FADD.FTZ R23, R2, R0 ;  /* 0x0000000002177221 */ /* 0x000fe20000010000 */
[C---:B------:R-:W-:Y:S01]  /*17600*/  FSEL R0, R104.reuse, RZ, P0 ;  /* 0x000000ff68007208 */ /* 0x040fe20000000000 */
[----:B------:R-:W-:Y:S02]  /*17610*/  FMUL.FTZ R2, R104, c[0x0][0x2d0] ;  /* 0x0000b40068027a20 */ /* 0x000fe40000410000 */
[----:B------:R-:W-:Y:S02]  /*17620*/  FMUL.FTZ R57, R4, R57 ;  /* 0x0000003904397220 */ /* 0x000fe40000410000 */
[----:B------:R-:W-:Y:S01]  /*17630*/  FADD.FTZ R0, -R0, R107 ;  /* 0x0000006b00007221 */ /* 0x000fe20000010100 */
[----:B------:R-:W-:Y:S01]  /*17640*/  FSEL R2, R2, RZ, P0 ;  /* 0x000000ff02027208 */ /* 0x000fe20000000000 */
[----:B------:R-:W-:Y:S01]  /*17650*/  FMUL.FTZ R68, R4, R68 ;  /* 0x0000004404447220 */ /* 0x000fe20000410000 */
[----:B------:R-:W-:Y:S01]  /*17660*/  FSETP.NEU.FTZ.AND P0, PT, R6, -INF , PT ;  /* 0xff8000000600780b */ /* 0x000fe20003f1d000 */
[----:B------:R-:W-:Y:S01]  /*17670*/  FMUL.FTZ R0, R0, c[0x0][0x2d0] ;  /* 0x0000b40000007a20 */ /* 0x000fe20000410000 */
        /* <DEDUP_REMOVED lines=12> */
[----:B------:R-:W1:Y:S01]  /*17740*/  MUFU.EX2 R3, R0 ;  /* 0x0000000000037308 */ /* 0x000e620000000800 */
[--C-:B------:R-:W-:Y:S02]  /*17750*/  FFMA.FTZ R186, R185, c[0x0][0x2d0], -R2.reuse ;  /* 0x0000b400b9ba7a23 */ /* 0x100fe40000010802 */
[----:B------:R-:W-:Y:S02]  /*17760*/  FFMA.FTZ R185, R184, c[0x0][0x2d0], -R2 ;  /* 0x0000b400b8b97a23 */ /* 0x000fe40000010802 */
        /* <DEDUP_REMOVED lines=9> */
[----:B------:R3:W-:Y:S01]  /*17800*/  MUFU.EX2 R235, R39 ;  /* 0x0000002700eb7308 */ /* 0x0007e20000000800 */
[----:B------:R-:W-:Y:S02]  /*17810*/  FMUL.FTZ R89, R4, R89 ;  /* 0x0000005904597220 */ /* 0x000fe40000410000 */
[C---:B-1----:R-:W-:Y:S02]  /*17820*/  FFMA.FTZ R0, R3.reuse, R214, R26 ;  /* 0x000000d603007223 */ /* 0x042fe4000001001a */
[C---:B------:R-:W-:Y:S02]  /*17830*/  FMUL.FTZ R58, R3.reuse, R58 ;  /* 0x0000003a033a7220 */ /* 0x040fe40000410000 */
[C---:B------:R-:W-:Y:S02]  /*17840*/  FMUL.FTZ R59, R3.reuse, R59 ;  /* 0x0000003b033b7220 */ /* 0x040fe40000410000 */
[C---:B------:R-:W-:Y:S01]  /*17850*/  FMUL.FTZ R70, R3.reuse, R70 ;  /* 0x0000004603467220 */ /* 0x040fe20000410000 */
[----:B------:R-:W-:Y:S01]  /*17860*/  MUFU.EX2 R239, R187 ;  /* 0x000000bb00ef7308 */ /* 0x000fe20000000800 */
[C---:B------:R-:W-:Y:S02]  /*17870*/  FMUL.FTZ R71, R3.reuse, R71 ;  /* 0x0000004703477220 */ /* 0x040fe40000410000 */
[C---:B--2---:R-:W-:Y:S01]  /*17880*/  FADD.FTZ R38, R2.reuse, R0 ;  /* 0x0000000002267221 */ /* 0x044fe20000010000 */
[----:B------:R-:W-:Y:S01]  /*17890*/  F2FP.BF16.PACK_AB R173, R2, R26 ;  /* 0x0000001a02ad723e */ /* 0x000fe200000010ff */
[C---:B------:R-:W-:Y:S01]  /*178a0*/  FMUL.FTZ R2, R6.reuse, c[0x0][0x2d0] ;  /* 0x0000b40006027a20 */ /* 0x040fe20000410000 */
[----:B------:R-:W-:Y:S01]  /*178b0*/  FSEL R0, R6, RZ, P0 ;  /* 0x000000ff06007208 */ /* 0x000fe20000000000 */
[C---:B------:R-:W-:Y:S02]  /*178c0*/  FMUL.FTZ R74, R3.reuse, R74 ;  /* 0x0000004a034a7220 */ /* 0x040fe40000410000 */
[----:B------:R-:W-:Y:S01]  /*178d0*/  FMUL.FTZ R75, R3, R75 ;  /* 0x0000004b034b7220 */ /* 0x000fe20000410000 */
[----:B------:R-:W-:Y:S01]  /*178e0*/  FSEL R2, R2, RZ, P0 ;  /* 0x000000ff02027208 */ /* 0x000fe20000000000 */
[----:B------:R-:W-:Y:S01]  /*178f0*/  FADD.FTZ R0, -R0, R108 ;  /* 0x0000006c00007221 */ /* 0x000fe20000010100 */
[----:B------:R1:W-:Y:S01]  /*17900*/  MUFU.EX2 R26, R9 ;  /* 0x00000009001a7308 */ /* 0x0003e20000000800 */
[----:B------:R-:W-:Y:S01]  /*17910*/  FSETP.NEU.FTZ.AND P0, PT, R5, -INF , PT ;  /* 0xff8000000500780b */ /* 0x000fe20003f1d000 */
[----:B---3--:R-:W-:Y:S02]  /*17920*/  FMUL.FTZ R39, R3, R155 ;  /* 0x0000009b03277220 */ /* 0x008fe40000410000 */
[--C-:B------:R-:W-:Y:S02]  /*17930*/  FFMA.FTZ R8, R25, c[0x0][0x2d0], -R2.reuse ;  /* 0x0000b40019087a23 */ /* 0x100fe40000010802 */
[----:B------:R-:W-:Y:S02]  /*17940*/  FMUL.FTZ R0, R0, c[0x0][0x2d0] ;  /* 0x0000b40000007a20 */ /* 0x000fe40000410000 */
[--C-:B------:R-:W-:Y:S02]  /*17950*/  FFMA.FTZ R177, R40, c[0x0][0x2d0], -R2.reuse ;  /* 0x0000b40028b17a23 */ /* 0x100fe40000010802 */
[----:B------:R2:W-:Y:S01]  /*17960*/  MUFU.EX2 R41, R8 ;  /* 0x0000000800297308 */ /* 0x0005e20000000800 */
[--C-:B------:R-:W-:Y:S02]  /*17970*/  FFMA.FTZ R195, R33, c[0x0][0x2d0], -R2.reuse ;  /* 0x0000b40021c37a23 */ /* 0x100fe40000010802 */
[--C-:B------:R-:W-:Y:S02]  /*17980*/  FFMA.FTZ R194, R32, c[0x0][0x2d0], -R2.reuse ;  /* 0x0000b40020c27a23 */ /* 0x100fe40000010802 */
[--C-:B------:R-:W-:Y:S02]  /*17990*/  FFMA.FTZ R189, R29, c[0x0][0x2d0], -R2.reuse ;  /* 0x0000b4001dbd7a23 */ /* 0x100fe40000010802 */
[--C-:B------:R-:W-:Y:S02]  /*179a0*/  FFMA.FTZ R215, R28, c[0x0][0x2d0], -R2.reuse ;  /* 0x0000b4001cd77a23 */ /* 0x100fe40000010802 */
[--C-:B------:R-:W-:Y:S01]  /*179b0*/  FFMA.FTZ R180, R43, c[0x0][0x2d0], -R2.reuse ;  /* 0x0000b4002bb47a23 */ /* 0x100fe20000010802 */
[----:B------:R-:W3:Y:S01]  /*179c0*/  MUFU.EX2 R25, R24 ;  /* 0x0000001800197308 */ /* 0x000ee20000000800 */
[--C-:B------:R-:W-:Y:S02]  /*179d0*/  FFMA.FTZ R179, R42, c[0x0][0x2d0], -R2.reuse ;  /* 0x0000b4002ab37a23 */ /* 0x100fe40000010802 */
[--C-:B------:R-:W-:Y:S02]  /*179e0*/  FFMA.FTZ R37, R54, c[0x0][0x2d0], -R2.reuse ;  /* 0x0000b40036257a23 */ /* 0x100fe40000010802 */
[--C-:B-1----:R-:W-:Y:S02]  /*179f0*/  FFMA.FTZ R9, R55, c[0x0][0x2d0], -R2.reuse ;  /* 0x0000b40037097a23 */ /* 0x102fe40000010802 */
[--C-:B------:R-:W-:Y:S02]  /*17a00*/  FFMA.FTZ R36, R53, c[0x0][0x2d0], -R2.reuse ;  /* 0x0000b40035247a23 */ /* 0x100fe40000010802 */
[----:B------:R-:W-:Y:S01]  /*17a10*/  FFMA.FTZ R182, R52, c[0x0][0x2d0], -R2 ;  /* 0x0000b40034b67a23 */ /* 0x000fe20000010802 */
[----:B------:R-:W1:Y:S01]  /*17a20*/  MUFU.EX2 R40, R13 ;  /* 0x0000000d00287308 */ /* 0x000e620000000800 */
[C---:B------:R-:W-:Y:S01]  /*17a30*/  FSEL R2, R5.reuse, RZ, P0 ;  /* 0x000000ff05027208 */ /* 0x040fe20000000000 */
[----:B------:R-:W-:Y:S02]  /*17a40*/  FMUL.FTZ R52, R4, R160 ;  /* 0x000000a004347220 */ /* 0x000fe40000410000 */
[----:B--2---:R-:W-:Y:S02]  /*17a50*/  FMUL.FTZ R8, R5, c[0x0][0x2d0] ;  /* 0x0000b40005087a20 */ /* 0x004fe40000410000 */
[----:B------:R-:W-:Y:S02]  /*17a60*/  FADD.FTZ R2, -R2, R109 ;  /* 0x0000006d02027221 */ /* 0x000fe40000010100 */
[----:B------:R-:W-:Y:S01]  /*17a70*/  FMUL.FTZ R53, R4, R161 ;  /* 0x000000a104357220 */ /* 0x000fe20000410000 */
[----:B------:R-:W-:Y:S01]  /*17a80*/  FSEL R8, R8, RZ, P0 ;  /* 0x000000ff08087208 */ /* 0x000fe20000000000 */
[----:B------:R-:W2:Y:S01]  /*17a90*/  MUFU.EX2 R0, R0 ;  /* 0x0000000000007308 */ /* 0x000ea20000000800 */
[----:B------:R-:W-:Y:S01]  /*17aa0*/  FMUL.FTZ R2, R2, c[0x0][0x2d0] ;  /* 0x0000b40002027a20 */ /* 0x000fe20000410000 */
[C---:B------:R-:W-:Y:S01]  /*17ab0*/  ISETP.GT.AND P0, PT, R212.reuse, R247, PT ;  /* 0x000000f7d400720c */ /* 0x040fe20003f04270 */
[----:B------:R-:W-:Y:S01]  /*17ac0*/  FMUL.FTZ R54, R3, R162 ;  /* 0x000000a203367220 */ /* 0x000fe20000410000 */
[----:B---3--:R-:W-:Y:S01]  /*17ad0*/  F2FP.BF16.PACK_AB R174, R25, R26 ;  /* 0x0000001a19ae723e */ /* 0x008fe200000010ff */
[--C-:B------:R-:W-:Y:S01]  /*17ae0*/  FFMA.FTZ R24, R17, c[0x0][0x2d0], -R8.reuse ;  /* 0x0000b40011187a23 */ /* 0x100fe20000010808 */
[----:B------:R-:W-:Y:S01]  /*17af0*/  IADD3 R212, R212, -0x1, RZ ;  /* 0xffffffffd4d47810 */ /* 0x000fe20007ffe0ff */
[--C-:B------:R-:W-:Y:S02]  /*17b00*/  FFMA.FTZ R22, R22, c[0x0][0x2d0], -R8.reuse ;  /* 0x0000b40016167a23 */ /* 0x100fe40000010808 */
[--C-:B------:R-:W-:Y:S01]  /*17b10*/  FFMA.FTZ R21, R21, c[0x0][0x2d0], -R8.reuse ;  /* 0x0000b40015157a23 */ /* 0x100fe20000010808 */
[----:B------:R-:W3:Y:S01]  /*17b20*/  MUFU.EX2 R27, R9 ;  /* 0x00000009001b7308 */ /* 0x000ee20000000800 */
[--C-:B------:R-:W-:Y:S02]  /*17b30*/  FFMA.FTZ R20, R20, c[0x0][0x2d0], -R8.reuse ;  /* 0x0000b40014147a23 */ /* 0x100fe40000010808 */
[--C-:B------:R-:W-:Y:S01]  /*17b40*/  FFMA.FTZ R176, R19, c[0x0][0x2d0], -R8.reuse ;  /* 0x0000b40013b07a23 */ /* 0x100fe20000010808 */
[----:B-1----:R-:W-:Y:S01]  /*17b50*/  F2FP.BF16.PACK_AB R175, R235, R40 ;  /* 0x00000028ebaf723e */ /* 0x002fe200000010ff */
[--C-:B------:R-:W-:Y:S02]  /*17b60*/  FFMA.FTZ R178, R18, c[0x0][0x2d0], -R8.reuse ;  /* 0x0000b40012b27a23 */ /* 0x100fe40000010808 */
[--C-:B------:R-:W-:Y:S02]  /*17b70*/  FFMA.FTZ R183, R16, c[0x0][0x2d0], -R8.reuse ;  /* 0x0000b40010b77a23 */ /* 0x100fe40000010808 */
[--C-:B------:R-:W-:Y:S01]  /*17b80*/  FFMA.FTZ R184, R15, c[0x0][0x2d0], -R8.reuse ;  /* 0x0000b4000fb87a23 */ /* 0x100fe20000010808 */
[----:B------:R-:W1:Y:S01]  /*17b90*/  MUFU.EX2 R2, R2 ;  /* 0x0000000200027308 */ /* 0x000e620000000800 */
[--C-:B------:R-:W-:Y:S02]  /*17ba0*/  FFMA.FTZ R193, R14, c[0x0][0x2d0], -R8.reuse ;  /* 0x0000b4000ec17a23 */ /* 0x100fe40000010808 */
[--C-:B------:R-:W-:Y:S02]  /*17bb0*/  FFMA.FTZ R214, R12, c[0x0][0x2d0], -R8.reuse ;  /* 0x0000b4000cd67a23 */ /* 0x100fe40000010808 */
[C---:B--2---:R-:W-:Y:S02]  /*17bc0*/  FMUL.FTZ R16, R0.reuse, R128 ;  /* 0x0000008000107220 */ /* 0x044fe40000410000 */
        /* <DEDUP_REMOVED lines=8> */
[----:B------:R-:W2:Y:S01]  /*17c50*/  MUFU.EX2 R245, R36 ;  /* 0x0000002400f57308 */ /* 0x000ea20000000800 */
[--C-:B------:R-:W-:Y:S02]  /*17c60*/  FFMA.FTZ R216, R11, c[0x0][0x2d0], -R8.reuse ;  /* 0x0000b4000bd87a23 */ /* 0x100fe40000010808 */
[----:B------:R-:W-:Y:S02]  /*17c70*/  FFMA.FTZ R217, R10, c[0x0][0x2d0], -R8 ;  /* 0x0000b4000ad97a23 */ /* 0x000fe40000010808 */
[C---:B------:R-:W-:Y:S02]  /*17c80*/  FFMA.FTZ R8, R0.reuse, R232, R41 ;  /* 0x000000e800087223 */ /* 0x040fe40000010029 */
[C---:B------:R-:W-:Y:S02]  /*17c90*/  FMUL.FTZ R12, R0.reuse, R132 ;  /* 0x00000084000c7220 */ /* 0x040fe40000410000 */
[C---:B------:R-:W-:Y:S01]  /*17ca0*/  FMUL.FTZ R13, R0.reuse, R133 ;  /* 0x00000085000d7220 */ /* 0x040fe20000410000 */
[----:B------:R-:W-:Y:S01]  /*17cb0*/  MUFU.EX2 R232, R22 ;  /* 0x0000001600e87308 */ /* 0x000fe20000000800 */
[C---:B------:R-:W-:Y:S01]  /*17cc0*/  FMUL.FTZ R48, R0.reuse, R112 ;  /* 0x0000007000307220 */ /* 0x040fe20000410000 */
[C---:B---3--:R-:W-:Y:S01]  /*17cd0*/  F2FP.BF16.PACK_AB R112, R27.reuse, R41 ;  /* 0x000000291b70723e */ /* 0x048fe200000010ff */
        /* <DEDUP_REMOVED lines=14> */
[----:B------:R-:W-:Y:S02]  /*17dc0*/  FMUL.FTZ R97, R0, R97 ;  /* 0x0000006100617220 */ /* 0x000fe40000410000 */
[----:B------:R-:W-:Y:S01]  /*17dd0*/  FADD.FTZ R9, R26, R23 ;  /* 0x000000171a097221 */ /* 0x000fe20000010000 */
[----:B------:R3:W4:Y:S01]  /*17de0*/  MUFU.EX2 R0, R24 ;  /* 0x0000001800007308 */ /* 0x0007220000000800 */
[----:B------:R-:W-:Y:S02]  /*17df0*/  FADD.FTZ R133, R27, R8 ;  /* 0x000000081b857221 */ /* 0x000fe40000010000 */
[----:B------:R-:W-:Y:S02]  /*17e00*/  FADD.FTZ R181, R25, R9 ;  /* 0x0000000919b57221 */ /* 0x000fe40000010000 */
[C---:B------:R-:W-:Y:S02]  /*17e10*/  FMUL.FTZ R8, R4.reuse, R140 ;  /* 0x0000008c04087220 */ /* 0x040fe40000410000 */
[----:B------:R-:W-:Y:S02]  /*17e20*/  FMUL.FTZ R9, R4, R141 ;  /* 0x0000008d04097220 */ /* 0x000fe40000410000 */
[C---:B------:R-:W-:Y:S01]  /*17e30*/  FMUL.FTZ R10, R3.reuse, R142 ;  /* 0x0000008e030a7220 */ /* 0x040fe20000410000 */
[----:B------:R-:W-:Y:S01]  /*17e40*/  MUFU.EX2 R242, R186 ;  /* 0x000000ba00f27308 */ /* 0x000fe20000000800 */
[----:B------:R-:W-:Y:S02]  /*17e50*/  FMUL.FTZ R11, R3, R143 ;  /* 0x0000008f030b7220 */ /* 0x000fe40000410000 */
[----:B------:R-:W-:Y:S02]  /*17e60*/  FADD.FTZ R109, R40, R38 ;  /* 0x00000026286d7221 */ /* 0x000fe40000010000 */
[----:B------:R-:W-:Y:S01]  /*17e70*/  LDSM.16.MT88.4 R40, [R197] ;  /* 0x00000000c528783b */ /* 0x000fe20000004200 */
[C---:B-1----:R-:W-:Y:S01]  /*17e80*/  FMUL.FTZ R50, R2.reuse, R114 ;  /* 0x0000007202327220 */ /* 0x042fe20000410000 */
[----:B--2---:R-:W-:Y:S01]  /*17e90*/  F2FP.BF16.PACK_AB R114, R245, R234 ;  /* 0x000000eaf572723e */ /* 0x004fe200000010ff */
[C---:B------:R-:W-:Y:S02]  /*17ea0*/  FMUL.FTZ R51, R2.reuse, R115 ;  /* 0x0000007302337220 */ /* 0x040fe40000410000 */
[C---:B------:R-:W-:Y:S01]  /*17eb0*/  FMUL.FTZ R14, R2.reuse, R134 ;  /* 0x00000086020e7220 */ /* 0x040fe20000410000 */
[----:B------:R-:W-:Y:S01]  /*17ec0*/  MUFU.EX2 R243, R185 ;  /* 0x000000b900f37308 */ /* 0x000fe20000000800 */
[C---:B------:R-:W-:Y:S01]  /*17ed0*/  FMUL.FTZ R15, R2.reuse, R135 ;  /* 0x00000087020f7220 */ /* 0x040fe20000410000 */
[----:B---3--:R-:W1:Y:S01]  /*17ee0*/  LDSM.16.MT88.4 R24, [R196] ;  /* 0x00000000c418783b */ /* 0x008e620000004200 */
[----:B----4-:R-:W-:Y:S01]  /*17ef0*/  FFMA.FTZ R132, R2, R233, R0 ;  /* 0x000000e902847223 */ /* 0x010fe20000010000 */
[----:B------:R-:W-:Y:S01]  /*17f00*/  F2FP.BF16.PACK_AB R113, R232, R0 ;  /* 0x00000000e871723e */ /* 0x000fe200000010ff */
[C---:B------:R-:W-:Y:S02]  /*17f10*/  FMUL.FTZ R18, R2.reuse, R130 ;  /* 0x0000008202127220 */ /* 0x040fe40000410000 */
[----:B------:R-:W-:Y:S03]  /*17f20*/  FMUL.FTZ R19, R2, R131 ;  /* 0x0000008302137220 */ /* 0x000fe60000410000 */
[----:B------:R-:W2:Y:S01]  /*17f30*/  MUFU.EX2 R233, R21 ;  /* 0x0000001500e97308 */ /* 0x000ea20000000800 */
[----:B------:R-:W-:Y:S01]  /*17f40*/  LDSM.16.MT88.4 R128, [R196+0x1000] ;  /* 0x00100000c480783b */ /* 0x000fe20000004200 */
[----:B------:R-:W-:Y:S02]  /*17f50*/  FMUL.FTZ R20, R4, R144 ;  /* 0x0000009004147220 */ /* 0x000fe40000410000 */
[C---:B------:R-:W-:Y:S02]  /*17f60*/  FMUL.FTZ R22, R3.reuse, R146 ;  /* 0x0000009203167220 */ /* 0x040fe40000410000 */
[C---:B------:R-:W-:Y:S02]  /*17f70*/  FMUL.FTZ R23, R3.reuse, R147 ;  /* 0x0000009303177220 */ /* 0x040fe40000410000 */
[C---:B------:R-:W-:Y:S02]  /*17f80*/  FMUL.FTZ R46, R2.reuse, R118 ;  /* 0x00000076022e7220 */ /* 0x040fe40000410000 */
[C---:B------:R-:W-:Y:S01]  /*17f90*/  FMUL.FTZ R47, R2.reuse, R119 ;  /* 0x00000077022f7220 */ /* 0x040fe20000410000 */
[----:B------:R-:W-:Y:S01]  /*17fa0*/  MUFU.EX2 R135, R188 ;  /* 0x000000bc00877308 */ /* 0x000fe20000000800 */
[----:B------:R-:W3:Y:S01]  /*17fb0*/  LDSM.16.MT88.4 R116, [R196+0xc00] ;  /* 0x000c0000c474783b */ /* 0x000ee20000004200 */
[C---:B------:R-:W-:Y:S02]  /*17fc0*/  FMUL.FTZ R30, R2.reuse, R126 ;  /* 0x0000007e021e7220 */ /* 0x040fe40000410000 */
[C---:B------:R-:W-:Y:S02]  /*17fd0*/  FMUL.FTZ R31, R2.reuse, R127 ;  /* 0x0000007f021f7220 */ /* 0x040fe40000410000 */
[C---:B------:R-:W-:Y:S02]  /*17fe0*/  FMUL.FTZ R34, R2.reuse, R122 ;  /* 0x0000007a02227220 */ /* 0x040fe40000410000 */
[----:B------:R-:W-:Y:S01]  /*17ff0*/  FMUL.FTZ R35, R2, R123 ;  /* 0x0000007b02237220 */ /* 0x000fe20000410000 */
[----:B------:R-:W-:Y:S01]  /*18000*/  LDSM.16.MT88.4 R124, [R197+0x400] ;  /* 0x00040000c57c783b */ /* 0x000fe20000004200 */
[C---:B------:R-:W-:Y:S01]  /*18010*/  FMUL.FTZ R36, R4.reuse, R152 ;  /* 0x0000009804247220 */ /* 0x040fe20000410000 */
[----:B------:R-:W-:Y:S01]  /*18020*/  MUFU.EX2 R134, R182 ;  /* 0x000000b600867308 */ /* 0x000fe20000000800 */
[----:B------:R-:W-:Y:S01]  /*18030*/  FMUL.FTZ R37, R4, R153 ;  /* 0x0000009904257220 */ /* 0x000fe20000410000 */
[----:B--2---:R-:W-:Y:S01]  /*18040*/  F2FP.BF16.PACK_AB R115, R246, R233 ;  /* 0x000000e9f673723e */ /* 0x004fe200000010ff */
[----:B------:R-:W-:Y:S02]  /*18050*/  FMUL.FTZ R21, R4, R145 ;  /* 0x0000009104157220 */ /* 0x000fe40000410000 */
[C---:B------:R-:W-:Y:S01]  /*18060*/  FMUL.FTZ R38, R3.reuse, R154 ;  /* 0x0000009a03267220 */ /* 0x040fe20000410000 */
[----:B------:R-:W-:Y:S01]  /*18070*/  LDSM.16.MT88.4 R120, [R196+0x400] ;  /* 0x00040000c478783b */ /* 0x000fe20000004200 */
[C---:B------:R-:W-:Y:S02]  /*18080*/  FMUL.FTZ R55, R3.reuse, R163 ;  /* 0x000000a303377220 */ /* 0x040fe40000410000 */
[C---:B------:R-:W-:Y:S01]  /*18090*/  FMUL.FTZ R62, R2.reuse, R62 ;  /* 0x0000003e023e7220 */ /* 0x040fe20000410000 */
[----:B------:R-:W-:Y:S01]  /*180a0*/  MUFU.EX2 R240, R180 ;  /* 0x000000b400f07308 */ /* 0x000fe20000000800 */
[-C--:B-1----:R-:W-:Y:S03]  /*180b0*/  HMMA.16816.F32.BF16 R8, R172, R24.reuse, R8 ;  /* 0x00000018ac08723c */ /* 0x082fe60000041808 */
[----:B------:R-:W-:Y:S02]  /*180c0*/  LDSM.16.MT88.4 R144, [R196+0x800] ;  /* 0x00080000c490783b */ /* 0x000fe40000004200 */
[C---:B------:R-:W-:Y:S02]  /*180d0*/  FMUL.FTZ R63, R2.reuse, R63 ;  /* 0x0000003f023f7220 */ /* 0x040fe40000410000 */
[C---:B------:R-:W-:Y:S01]  /*180e0*/  FMUL.FTZ R66, R2.reuse, R66 ;  /* 0x0000004202427220 */ /* 0x040fe20000410000 */
[C---:B------:R-:W-:Y:S01]  /*180f0*/  HMMA.16816.F32.BF16 R12, R112.reuse, R24, R12 ;  /* 0x00000018700c723c */ /* 0x040fe2000004180c */
[----:B------:R-:W-:Y:S02]  /*18100*/  MUFU.EX2 R241, R179 ;  /* 0x000000b300f17308 */ /* 0x000fe40000000800 */
[----:B------:R-:W-:Y:S01]  /*18110*/  LDSM.16.MT88.4 R152, [R197+0x800] ;  /* 0x00080000c598783b */ /* 0x000fe20000004200 */
[C---:B------:R-:W-:Y:S02]  /*18120*/  FMUL.FTZ R67, R2.reuse, R67 ;  /* 0x0000004302437220 */ /* 0x040fe40000410000 */
[C---:B------:R-:W-:Y:S02]  /*18130*/  FMUL.FTZ R78, R2.reuse, R78 ;  /* 0x0000004e024e7220 */ /* 0x040fe40000410000 */
[-C--:B------:R-:W-:Y:S03]  /*18140*/  HMMA.16816.F32.BF16 R16, R112, R26.reuse, R16 ;  /* 0x0000001a7010723c */ /* 0x080fe60000041810 */
[----:B------:R-:W-:Y:S01]  /*18150*/  LDSM.16.MT88.4 R160, [R196+0x1400] ;  /* 0x00140000c4a0783b */ /* 0x000fe20000004200 */
[C---:B------:R-:W-:Y:S01]  /*18160*/  FMUL.FTZ R79, R2.reuse, R79 ;  /* 0x0000004f024f7220 */ /* 0x040fe20000410000 */
[----:B------:R-:W-:Y:S01]  /*18170*/  MUFU.EX2 R244, R177 ;  /* 0x000000b100f47308 */ /* 0x000fe20000000800 */
[----:B------:R-:W-:Y:S02]  /*18180*/  FMUL.FTZ R82, R2, R82 ;  /* 0x0000005202527220 */ /* 0x000fe40000410000 */
[C---:B------:R-:W-:Y:S04]  /*18190*/  HMMA.16816.F32.BF16 R20, R172.reuse, R26, R20 ;  /* 0x0000001aac14723c */ /* 0x040fe80000041814 */
[C---:B------:R-:W-:Y:S02]  /*181a0*/  FMUL.FTZ R24, R4.reuse, R148 ;  /* 0x0000009404187220 */ /* 0x040fe40000410000 */
[----:B------:R-:W-:Y:S01]  /*181b0*/  FMUL.FTZ R25, R4, R149 ;  /* 0x0000009504197220 */ /* 0x000fe20000410000 */
[----:B------:R-:W-:Y:S01]  /*181c0*/  MUFU.EX2 R238, R176 ;  /* 0x000000b000ee7308 */ /* 0x000fe20000000800 */
[C---:B------:R-:W-:Y:S04]  /*181d0*/  FMUL.FTZ R26, R3.reuse, R150 ;  /* 0x00000096031a7220 */ /* 0x040fe80000410000 */
[C---:B------:R-:W-:Y:S02]  /*181e0*/  FMUL.FTZ R27, R3.reuse, R151 ;  /* 0x00000097031b7220 */ /* 0x040fe40000410000 */
[C---:B------:R-:W-:Y:S02]  /*181f0*/  FMUL.FTZ R83, R2.reuse, R83 ;  /* 0x0000005302537220 */ /* 0x040fe40000410000 */
[C---:B------:R-:W-:Y:S01]  /*18200*/  FMUL.FTZ R86, R3.reuse, R86 ;  /* 0x0000005603567220 */ /* 0x040fe20000410000 */
[----:B------:R-:W-:Y:S01]  /*18210*/  MUFU.EX2 R237, R178 ;  /* 0x000000b200ed7308 */ /* 0x000fe20000000800 */
[C---:B------:R-:W-:Y:S01]  /*18220*/  FMUL.FTZ R87, R3.reuse, R87 ;  /* 0x0000005703577220 */ /* 0x040fe20000410000 */
[-C--:B------:R-:W-:Y:S03]  /*18230*/  HMMA.16816.F32.BF16 R24, R172, R40.reuse, R24 ;  /* 0x00000028ac18723c */ /* 0x080fe60000041818 */
[C---:B------:R-:W-:Y:S02]  /*18240*/  FMUL.FTZ R90, R3.reuse, R90 ;  /* 0x0000005a035a7220 */ /* 0x040fe40000410000 */
[C---:B------:R-:W-:Y:S02]  /*18250*/  FMUL.FTZ R91, R3.reuse, R91 ;  /* 0x0000005b035b7220 */ /* 0x040fe40000410000 */
[C---:B------:R-:W-:Y:S01]  /*18260*/  FMUL.FTZ R102, R3.reuse, R102 ;  /* 0x0000006603667220 */ /* 0x040fe20000410000 */
[C---:B------:R-:W-:Y:S01]  /*18270*/  HMMA.16816.F32.BF16 R28, R112.reuse, R40, R28 ;  /* 0x00000028701c723c */ /* 0x040fe2000004181c */
[----:B------:R-:W-:Y:S03]  /*18280*/  MUFU.EX2 R236, R183 ;  /* 0x000000b700ec7308 */ /* 0x000fe60000000800 */
[----:B------:R-:W-:Y:S02]  /*18290*/  FMUL.FTZ R103, R3, R103 ;  /* 0x0000006703677220 */ /* 0x000fe40000410000 */
[----:B------:R-:W-:Y:S02]  /*182a0*/  FMUL.FTZ R94, R2, R94 ;  /* 0x0000005e025e7220 */ /* 0x000fe40000410000 */
[-C--:B------:R-:W-:Y:S03]  /*182b0*/  HMMA.16816.F32.BF16 R32, R112, R42.reuse, R32 ;  /* 0x0000002a7020723c */ /* 0x080fe60000041820 */
[----:B------:R-:W-:Y:S01]  /*182c0*/  MUFU.EX2 R186, R221 ;  /* 0x000000dd00ba7308 */ /* 0x000fe20000000800 */
[C---:B------:R-:W-:Y:S02]  /*182d0*/  FMUL.FTZ R40, R4.reuse, R156 ;  /* 0x0000009c04287220 */ /* 0x040fe40000410000 */
[----:B------:R-:W-:Y:S02]  /*182e0*/  FMUL.FTZ R41, R4, R157 ;  /* 0x0000009d04297220 */ /* 0x000fe40000410000 */
[C---:B------:R-:W-:Y:S04]  /*182f0*/  HMMA.16816.F32.BF16 R36, R172.reuse, R42, R36 ;  /* 0x0000002aac24723c */ /* 0x040fe80000041824 */
[----:B------:R-:W-:Y:S01]  /*18300*/  FADD.FTZ R4, R235, R109 ;  /* 0x0000006deb047221 */ /* 0x000fe20000010000 */
[----:B------:R-:W-:Y:S01]  /*18310*/  MUFU.EX2 R187, R220 ;  /* 0x000000dc00bb7308 */ /* 0x000fe20000000800 */
[----:B------:R-:W-:Y:S02]  /*18320*/  FMUL.FTZ R95, R2, R95 ;  /* 0x0000005f025f7220 */ /* 0x000fe40000410000 */
[C---:B------:R-:W-:Y:S04]  /*18330*/  FMUL.FTZ R42, R3.reuse, R158 ;  /* 0x0000009e032a7220 */ /* 0x040fe80000410000 */
[----:B------:R-:W-:Y:S02]  /*18340*/  FMUL.FTZ R43, R3, R159 ;  /* 0x0000009f032b7220 */ /* 0x000fe40000410000 */
[----:B------:R-:W-:Y:S01]  /*18350*/  FADD.FTZ R3, R234, R133 ;  /* 0x00000085ea037221 */ /* 0x000fe20000010000 */
[----:B------:R-:W-:Y:S01]  /*18360*/  MUFU.EX2 R109, R222 ;  /* 0x000000de006d7308 */ /* 0x000fe20000000800 */
[C---:B------:R-:W-:Y:S02]  /*18370*/  FMUL.FTZ R98, R2.reuse, R98 ;  /* 0x0000006202627220 */ /* 0x040fe40000410000 */
[----:B------:R-:W-:Y:S01]  /*18380*/  FMUL.FTZ R99, R2, R99 ;  /* 0x0000006302637220 */ /* 0x000fe20000410000 */
[-C--:B---3--:R-:W-:Y:S03]  /*18390*/  HMMA.16816.F32.BF16 R40, R172, R116.reuse, R40 ;  /* 0x00000074ac28723c */ /* 0x088fe60000041828 */
[----:B------:R-:W-:Y:S03]  /*183a0*/  FADD.FTZ R0, R106, R181 ;  /* 0x000000b56a007221 */ /* 0x000fe60000010000 */
[----:B------:R-:W1:Y:S02]  /*183b0*/  MUFU.EX2 R2, R192 ;  /* 0x000000c000027308 */ /* 0x000e640000000800 */
[C---:B------:R-:W-:Y:S08]  /*183c0*/  HMMA.16816.F32.BF16 R44, R112.reuse, R116, R44 ;  /* 0x00000074702c723c */ /* 0x040ff0000004182c */
[-C--:B------:R-:W-:Y:S01]  /*183d0*/  HMMA.16816.F32.BF16 R48, R112, R118.reuse, R48 ;  /* 0x000000767030723c */ /* 0x080fe20000041830 */
[----:B------:R-:W-:Y:S07]  /*183e0*/  MUFU.EX2 R192, R184 ;  /* 0x000000b800c07308 */ /* 0x000fee0000000800 */
[C---:B------:R-:W-:Y:S01]  /*183f0*/  HMMA.16816.F32.BF16 R52, R172.reuse, R118, R52 ;  /* 0x00000076ac34723c */ /* 0x040fe20000041834 */
[----:B------:R-:W2:Y:S02]  /*18400*/  LDSM.16.MT88.4 R116, [R197+0xc00] ;  /* 0x000c0000c574783b */ /* 0x000ea40000004200 */
[----:B------:R-:W-:Y:S01]  /*18410*/  MUFU.EX2 R190, R219 ;  /* 0x000000db00be7308 */ /* 0x000fe20000000800 */
[----:B-1----:R-:W-:Y:S04]  /*18420*/  FADD.FTZ R0, R2, R0 ;  /* 0x0000000002007221 */ /* 0x002fe80000010000 */
[----:B------:R-:W-:Y:S05]  /*18430*/  FADD.FTZ R0, R108, R0 ;  /* 0x000000006c007221 */ /* 0x000fea0000010000 */
[----:B------:R-:W-:Y:S10]  /*18440*/  MUFU.EX2 R191, R218 ;  /* 0x000000da00bf7308 */ /* 0x000ff40000000800 */
[----:B------:R-:W-:Y:S10]  /*18450*/  MUFU.EX2 R185, R195 ;  /* 0x000000c300b97308 */ /* 0x000ff40000000800 */
[----:B------:R-:W1:Y:S01]  /*18460*/  MUFU.EX2 R188, R194 ;  /* 0x000000c200bc7308 */ /* 0x000e620000000800 */
[-C--:B--2---:R-:W-:Y:S09]  /*18470*/  HMMA.16816.F32.BF16 R56, R172, R116.reuse, R56 ;  /* 0x00000074ac38723c */ /* 0x084ff20000041838 */
[----:B------:R-:W-:Y:S01]  /*18480*/  MUFU.EX2 R189, R189 ;  /* 0x000000bd00bd7308 */ /* 0x000fe20000000800 */
[C---:B------:R-:W-:Y:S09]  /*18490*/  HMMA.16816.F32.BF16 R60, R112.reuse, R116, R60 ;  /* 0x00000074703c723c */ /* 0x040ff2000004183c */
[----:B------:R-:W2:Y:S01]  /*184a0*/  MUFU.EX2 R184, R215 ;  /* 0x000000d700b87308 */ /* 0x000ea20000000800 */
[-C--:B------:R-:W-:Y:S03]  /*184b0*/  HMMA.16816.F32.BF16 R64, R112, R118.reuse, R64 ;  /* 0x000000767040723c */ /* 0x080fe60000041840 */
[----:B-1----:R-:W-:Y:S06]  /*184c0*/  F2FP.BF16.PACK_AB R176, R188, R185 ;  /* 0x000000b9bcb0723e */ /* 0x002fec00000010ff */
[----:B------:R-:W-:Y:S01]  /*184d0*/  MUFU.EX2 R183, R193 ;  /* 0x000000c100b77308 */ /* 0x000fe20000000800 */
[C---:B------:R-:W-:Y:S01]  /*184e0*/  HMMA.16816.F32.BF16 R68, R172.reuse, R118, R68 ;  /* 0x00000076ac44723c */ /* 0x040fe20000041844 */
[----:B------:R-:W1:Y:S08]  /*184f0*/  LDSM.16.MT88.4 R116, [R196+0x1800] ;  /* 0x00180000c474783b */ /* 0x000e700000004200 */
[----:B------:R-:W3:Y:S03]  /*18500*/  MUFU.EX2 R182, R214 ;  /* 0x000000d600b67308 */ /* 0x000ee60000000800 */
[----:B--2---:R-:W-:Y:S07]  /*18510*/  F2FP.BF16.PACK_AB R178, R184, R189 ;  /* 0x000000bdb8b2723e */ /* 0x004fee00000010ff */
[----:B------:R-:W-:Y:S10]  /*18520*/  MUFU.EX2 R181, R216 ;  /* 0x000000d800b57308 */ /* 0x000ff40000000800 */
[----:B------:R-:W2:Y:S01]  /*18530*/  MUFU.EX2 R180, R217 ;  /* 0x000000d900b47308 */ /* 0x000ea20000000800 */
[----:B---3--:R-:W-:Y:S01]  /*18540*/  F2FP.BF16.PACK_AB R177, R182, R183 ;  /* 0x000000b7b6b1723e */ /* 0x008fe200000010ff */
[-C--:B-1----:R-:W-:Y:S08]  /*18550*/  HMMA.16816.F32.BF16 R72, R172, R116.reuse, R72 ;  /* 0x00000074ac48723c */ /* 0x082ff00000041848 */
[C---:B------:R-:W-:Y:S04]  /*18560*/  HMMA.16816.F32.BF16 R76, R112.reuse, R116, R76 ;  /* 0x00000074704c723c */ /* 0x040fe8000004184c */
[----:B--2---:R-:W-:Y:S04]  /*18570*/  F2FP.BF16.PACK_AB R179, R180, R181 ;  /* 0x000000b5b4b3723e */ /* 0x004fe800000010ff */
        /* <DEDUP_REMOVED lines=13> */
[----:B------:R-:W1:Y:S01]  /*18650*/  MUFU.EX2 R108, R225 ;  /* 0x000000e1006c7308 */ /* 0x000e620000000800 */
[----:B------:R-:W-:Y:S01]  /*18660*/  F2FP.BF16.PACK_AB R115, R243, R242 ;  /* 0x000000f2f373723e */ /* 0x000fe200000010ff */
[----:B------:R-:W-:Y:S03]  /*18670*/  FADD.FTZ R0, R232, R132 ;  /* 0x00000084e8007221 */ /* 0x000fe60000010000 */
[----:B------:R-:W-:Y:S01]  /*18680*/  F2FP.BF16.PACK_AB R118, R244, R241 ;  /* 0x000000f1f476723e */ /* 0x000fe200000010ff */
[----:B------:R-:W-:Y:S01]  /*18690*/  FADD.FTZ R106, R233, R0 ;  /* 0x00000000e96a7221 */ /* 0x000fe20000010000 */
[----:B------:R-:W-:Y:S01]  /*186a0*/  F2FP.BF16.PACK_AB R119, R192, R236 ;  /* 0x000000ecc077723e */ /* 0x000fe200000010ff */
[-C--:B------:R-:W-:Y:S02]  /*186b0*/  HMMA.16816.F32.BF16 R8, R112, R120.reuse, R8 ;  /* 0x000000787008723c */ /* 0x080fe40000041808 */
[----:B------:R-:W2:Y:S03]  /*186c0*/  MUFU.EX2 R132, R223 ;  /* 0x000000df00847308 */ /* 0x000ea60000000800 */
[----:B------:R-:W-:Y:S02]  /*186d0*/  F2FP.BF16.PACK_AB R173, R187, R186 ;  /* 0x000000babbad723e */ /* 0x000fe400000010ff */
[----:B------:R-:W-:Y:S01]  /*186e0*/  F2FP.BF16.PACK_AB R175, R191, R190 ;  /* 0x000000bebfaf723e */ /* 0x000fe200000010ff */
[C---:B------:R-:W-:Y:S04]  /*186f0*/  HMMA.16816.F32.BF16 R12, R116.reuse, R120, R12 ;  /* 0x00000078740c723c */ /* 0x040fe8000004180c */
[----:B------:R-:W3:Y:S04]  /*18700*/  MUFU.EX2 R107, R224 ;  /* 0x000000e0006b7308 */ /* 0x000ee80000000800 */
[-C--:B------:R-:W-:Y:S04]  /*18710*/  HMMA.16816.F32.BF16 R16, R116, R122.reuse, R16 ;  /* 0x0000007a7410723c */ /* 0x080fe80000041810 */
[----:B-1----:R-:W-:Y:S02]  /*18720*/  FADD.FTZ R0, R108, R2 ;  /* 0x000000026c007221 */ /* 0x002fe40000010000 */
[----:B------:R-:W-:Y:S01]  /*18730*/  FADD.FTZ R2, R246, R106 ;  /* 0x0000006af6027221 */ /* 0x000fe20000010000 */
[----:B------:R-:W-:Y:S01]  /*18740*/  MOV R106, R105 ;  /* 0x00000069006a7202 */ /* 0x000fe20000000f00 */
[C---:B------:R-:W-:Y:S01]  /*18750*/  HMMA.16816.F32.BF16 R20, R112.reuse, R122, R20 ;  /* 0x0000007a7014723c */ /* 0x040fe20000041814 */
[----:B------:R-:W1:Y:S03]  /*18760*/  LDSM.16.MT88.4 R120, [R197+0x1000] ;  /* 0x00100000c578783b */ /* 0x000e660000004200 */
[----:B--2---:R-:W-:Y:S01]  /*18770*/  F2FP.BF16.PACK_AB R174, R109, R132 ;  /* 0x000000846dae723e */ /* 0x004fe200000010ff */
[----:B------:R-:W-:Y:S03]  /*18780*/  FADD.FTZ R2, R238, R2 ;  /* 0x00000002ee027221 */ /* 0x000fe60000010000 */
[-C--:B------:R-:W-:Y:S04]  /*18790*/  HMMA.16816.F32.BF16 R24, R112, R124.reuse, R24 ;  /* 0x0000007c7018723c */ /* 0x080fe80000041818 */
[C---:B---3--:R-:W-:Y:S01]  /*187a0*/  F2FP.BF16.PACK_AB R172, R107.reuse, R108 ;  /* 0x0000006c6bac723e */ /* 0x048fe200000010ff */
[----:B------:R-:W-:Y:S01]  /*187b0*/  FADD.FTZ R0, R107, R0 ;  /* 0x000000006b007221 */ /* 0x000fe20000010000 */
[----:B------:R-:W-:Y:S01]  /*187c0*/  MOV R107, R104 ;  /* 0x00000068006b7202 */ /* 0x000fe20000000f00 */
[----:B------:R-:W-:Y:S01]  /*187d0*/  FADD.FTZ R2, R237, R2 ;  /* 0x00000002ed027221 */ /* 0x000fe20000010000 */
[C---:B------:R-:W-:Y:S04]  /*187e0*/  HMMA.16816.F32.BF16 R28, R116.reuse, R124, R28 ;  /* 0x0000007c741c723c */ /* 0x040fe8000004181c */
[----:B------:R-:W-:Y:S01]  /*187f0*/  FADD.FTZ R0, R132, R0 ;  /* 0x0000000084007221 */ /* 0x000fe20000010000 */
[----:B------:R-:W-:Y:S01]  /*18800*/  MOV R108, R6 ;  /* 0x00000006006c7202 */ /* 0x000fe20000000f00 */
[----:B------:R-:W-:Y:S02]  /*18810*/  FADD.FTZ R2, R236, R2 ;  /* 0x00000002ec027221 */ /* 0x000fe40000010000 */
[-C--:B------:R-:W-:Y:S04]  /*18820*/  HMMA.16816.F32.BF16 R32, R116, R126.reuse, R32 ;  /* 0x0000007e7420723c */ /* 0x080fe80000041820 */
[----:B------:R-:W-:Y:S01]  /*18830*/  FADD.FTZ R215, R109, R0 ;  /* 0x000000006dd77221 */ /* 0x000fe20000010000 */
[----:B------:R-:W-:Y:S01]  /*18840*/  MOV R109, R5 ;  /* 0x00000005006d7202 */ /* 0x000fe20000000f00 */
[----:B------:R-:W-:Y:S02]  /*18850*/  FADD.FTZ R0, R245, R3 ;  /* 0x00000003f5007221 */ /* 0x000fe40000010000 */
[C---:B------:R-:W-:Y:S01]  /*18860*/  HMMA.16816.F32.BF16 R36, R112.reuse, R126, R36 ;  /* 0x0000007e7024723c */ /* 0x040fe20000041824 */
[----:B------:R-:W2:Y:S03]  /*18870*/  LDSM.16.MT88.4 R124, [R196+0x1c00] ;  /* 0x001c0000c47c783b */ /* 0x000ea60000004200 */
        /* <DEDUP_REMOVED lines=12> */
[----:B------:R-:W3:Y:S03]  /*18940*/  LDSM.16.MT88.4 R128, [R197+0x1c00] ;  /* 0x001c0000c580783b */ /* 0x000ee60000004200 */
        /* <DEDUP_REMOVED lines=18> */
[----:B------:R-:W-:Y:S04]  /*18a70*/  FADD.FTZ R233, R180, R0 ;  /* 0x00000000b4e97221 */ /* 0x000fe80000010000 */
[-C--:B------:R-:W-:Y:S08]  /*18a80*/  HMMA.16816.F32.BF16 R80, R116, R126.reuse, R80 ;  /* 0x0000007e7450723c */ /* 0x080ff00000041850 */
[C---:B------:R-:W-:Y:S08]  /*18a90*/  HMMA.16816.F32.BF16 R84, R112.reuse, R126, R84 ;  /* 0x0000007e7054723c */ /* 0x040ff00000041854 */
[-C--:B---3--:R-:W-:Y:S08]  /*18aa0*/  HMMA.16816.F32.BF16 R88, R112, R128.reuse, R88 ;  /* 0x000000807058723c */ /* 0x088ff00000041858 */
[C---:B------:R-:W-:Y:S08]  /*18ab0*/  HMMA.16816.F32.BF16 R92, R116.reuse, R128, R92 ;  /* 0x00000080745c723c */ /* 0x040ff0000004185c */
[-C--:B------:R-:W-:Y:S08]  /*18ac0*/  HMMA.16816.F32.BF16 R96, R116, R130.reuse, R96 ;  /* 0x000000827460723c */ /* 0x080ff00000041860 */
[----:B------:R-:W-:Y:S08]  /*18ad0*/  HMMA.16816.F32.BF16 R100, R112, R130, R100 ;  /* 0x000000827064723c */ /* 0x000ff00000041864 */
        /* <DEDUP_REMOVED lines=28> */
.L_x_1015:
[----:B------:R-:W2:Y:S01]  /*18ca0*/  LDL R0, [R1+0x54] ;  /* 0x0000540001007983 */ /* 0x000ea20000100800 */
[----:B------:R-:W-:-:S05]  /*18cb0*/  IMAD.MOV.U32 R2, RZ, RZ, c[0x0][0x2c4] ;  /* 0x0000b100ff027624 */ /* 0x000fca00078e00ff */
[----:B------:R-:W-:Y:S01]  /*18cc0*/  ISETP.NE.AND P0, PT, R2, 0x1, PT ;  /* 0x000000010200780c */ /* 0x000fe20003f05270 */
[----:B------:R-:W-:Y:S01]  /*18cd0*/  IMAD.MOV.U32 R3, RZ, RZ, c[0x0][0x32c] ;  /* 0x0000cb00ff037624 */ /* 0x000fe200078e00ff */
[----:B--2---:R-:W-:-:S11]  /*18ce0*/  IADD3 R0, R0, 0x7f, RZ ;  /* 0x0000007f00007810 */ /* 0x004fd60007ffe0ff */
[----:B------:R-:W-:-:S05]  /*18cf0*/  @P0 IMAD.HI.U32 R2, R0, c[0x0][0x2c8], RZ ;  /* 0x0000b20000020a27 */ /* 0x000fca00078e00ff */
[----:B------:R-:W-:Y:S02]  /*18d00*/  @P0 SHF.R.U32.HI R0, RZ, c[0x0][0x2cc], R2 ;  /* 0x0000b300ff000a19 */ /* 0x000fe40000011602 */
[----:B------:R-:W-:Y:S02]  /*18d10*/  ISETP.GE.AND P0, PT, R3, 0x1, PT ;  /* 0x000000010300780c */ /* 0x000fe40003f06270 */
[----:B------:R-:W-:-:S05]  /*18d20*/  IADD3 R2, R249, 0x1, -R248 ;  /* 0x00000001f9027810 */ /* 0x000fca0007ffe8f8 */
        /* <DEDUP_REMOVED lines=13> */
.L_x_1051:
[----:B------:R-:W-:-:S04]  /*18e00*/  MOV R3, 0x1 ;  /* 0x0000000100037802 */ /* 0x000fc80000000f00 */
[----:B------:R-:W-:-:S13]  /*18e10*/  ISETP.NE.AND P0, PT, R3, c[0x0][0x32c], PT ;  /* 0x0000cb0003007a0c */ /* 0x000fda0003f05270 */
[----:B------:R-:W-:-:S05]  /*18e20*/  @P0 IMAD.HI.U32 R3, R0, c[0x0][0x330], RZ ;  /* 0x0000cc0000030a27 */ /* 0x000fca00078e00ff */
[----:B------:R-:W-:Y:S02]  /*18e30*/  @P0 SHF.R.U32.HI R0, RZ, c[0x0][0x334], R3 ;  /* 0x0000cd00ff000a19 */ /* 0x000fe40000011603 */
.L_x_1052:
[----:B------:R-:W-:Y:S05]  /*18e40*/  BSYNC B0 ;  /* 0x0000000000007941 */ /* 0x000fea0003800000 */
.L_x_1050:
[----:B------:R-:W-:-:S05]  /*18e50*/  IMAD R0, R0, c[0x0][0x32c], RZ ;  /* 0x0000cb0000007a24 */ /* 0x000fca00078e02ff */
[----:B------:R-:W-:-:S03]  /*18e60*/  IMNMX R2, R2, R0, !PT ;  /* 0x0000000002027217 */ /* 0x000fc60007800200 */
.L_x_1049:
[----:B------:R-:W2:Y:S01]  /*18e70*/  LDL R3, [R1+0x1c] ;  /* 0x00001c0001037983 */ /* 0x000ea20000100800 */
[----:B------:R-:W-:-:S05]  /*18e80*/  IADD3 R2, R2, 0x2f, RZ ;  /* 0x0000002f02027810 */ /* 0x000fca0007ffe0ff */
[----:B------:R-:W-:-:S05]  /*18e90*/  IMAD.HI R2, R2, 0x2aaaaaab, RZ ;  /* 0x2aaaaaab02027827 */ /* 0x000fca00078e02ff */
[----:B------:R-:W-:-:S04]  /*18ea0*/  SHF.R.U32.HI R0, RZ, 0x1f, R2 ;  /* 0x0000001fff007819 */ /* 0x000fc80000011602 */
[----:B------:R-:W-:-:S04]  /*18eb0*/  LEA.HI.SX32 R0, R2, R0, 0x1d ;  /* 0x0000000002007211 */ /* 0x000fc800078feaff */
[----:B--2---:R-:W-:-:S04]  /*18ec0*/  IMNMX R3, R3, R0, !PT ;  /* 0x0000000003037217 */ /* 0x004fc80007800200 */
[----:B------:R-:W-:Y:S01]  /*18ed0*/  ISETP.GE.AND P0, PT, R212, R3, PT ;  /* 0x00000003d400720c */ /* 0x000fe20003f06270 */
[----:B------:R1:W-:-:S12]  /*18ee0*/  STL [R1+0x20], R3 ;  /* 0x0000200301007387 */ /* 0x0003d80000100800 */
[----:B------:R-:W-:Y:S05]  /*18ef0*/  @!P0 BRA `(.L_x_1053) ;  /* 0x00002c7000008947 */ /* 0x000fea0003800000 */
.L_x_1066:
[----:B------:R-:W2:Y:S01]  /*18f00*/  LDL R0, [R1+0x1c] ;  /* 0x00001c0001007983 */ /* 0x000ea20000100800 */
[----:B------:R-:W-:Y:S04]  /*18f10*/  DEPBAR.LE SB0, 0x0 ;  /* 0x000080000000791a */ /* 0x000fe80000000000 */
[----:B------:R-:W-:Y:S01]  /*18f20*/  WARPSYNC 0xffffffff ;  /* 0xffffffff00007948 */ /* 0x000fe20003800000 */
[----:B------:R-:W-:Y:S01]  /*18f30*/  BAR.SYNC.DEFER_BLOCKING 0x0 ;  /* 0x0000000000007b1d */ /* 0x000fe20000010000 */
[----:B------:R-:W-:Y:S01]  /*18f40*/  IMAD.MOV.U32 R107, RZ, RZ, R105 ;  /* 0x000000ffff6b7224 */ /* 0x000fe200078e0069 */
[----:B------:R-:W-:Y:S01]  /*18f50*/  MOV R108, R104 ;  /* 0x00000068006c7202 */ /* 0x000fe20000000f00 */
[----:B------:R-:W-:Y:S03]  /*18f60*/  IMAD.MOV.U32 R109, RZ, RZ, R6 ;  /* 0x000000ffff6d7224 */ /* 0x000fe600078e0006 */
[----:B------:R3:W4:Y:S01]  /*18f70*/  LDSM.16.M88.4 R52, [R198] ;  /* 0x00000000c634783b */ /* 0x0007220000000200 */
[----:B------:R-:W-:Y:S03]  /*18f80*/  BSSY B0, `(.L_x_1054) ;  /* 0x0000043000007945 */ /* 0x000fe60003800000 */
        /* <DEDUP_REMOVED lines=29> */
.L_x_1202:
[----:B------:R-:W-:-:S05]  /*19160*/  BRA.DIV ~URZ, `(.L_x_1057) ;  /* 0x0000db827f007947 */ /* 0x000fca000b800000 */
[----:B------:R3:W4:Y:S02]  /*19170*/  SHFL.IDX PT, R0, R9, RZ, 0x1c1f ;  /* 0x001c1fff09007589 */ /* 0x00072400000e0000 */
.L_x_1203:
        /* <DEDUP_REMOVED lines=23> */
.L_x_1204:
        /* <DEDUP_REMOVED lines=12> */
.L_x_1055:
[----:B-1-34-:R-:W-:Y:S05]  /*193b0*/  BSYNC B0 ;  /* 0x0000000000007941 */ /* 0x01afea0003800000 */
.L_x_1054:
[----:B------:R-:W0:Y:S01]  /*193c0*/  LDGDEPBAR ;  /* 0x00000000000079af */ /* 0x000e220000000000 */
[----:B------:R-:W-:Y:S01]  /*193d0*/  WARPSYNC 0xffffffff ;  /* 0xffffffff00007948 */ /* 0x000fe20003800000 */
[-C--:B--2---:R-:W-:Y:S01]  /*193e0*/  HMMA.16816.F32.BF16 R8, R52, R20.reuse, RZ ;  /* 0x000000143408723c */ /* 0x084fe200000418ff */
[----:B------:R-:W-:Y:S05]  /*193f0*/  BSSY B0, `(.L_x_1059) ;  /* 0x00000bb000007945 */ /* 0x000fea0003800000 */
[----:B------:R-:W2:Y:S02]  /*19400*/  LDL R0, [R1+0x1c] ;  /* 0x00001c0001007983 */ /* 0x000ea40000100800 */
        /* <DEDUP_REMOVED lines=96> */
[----:B------:R-:W2:Y:S01]  /*19a10*/  LDL R2, [R1+0x58] ;  /* 0x0000580001027983 */ /* 0x000ea20000100800 */
[----:B------:R-:W-:Y:S02]  /*19a20*/  IMAD.MOV.U32 R3, RZ, RZ, c[0x0][0x2b8] ;  /* 0x0000ae00ff037624 */ /* 0x000fe400078e00ff */
[----:B------:R-:W-:Y:S01]  /*19a30*/  IMAD.MOV.U32 R211, RZ, RZ, RZ ;  /* 0x000000ffffd37224 */ /* 0x000fe200078e00ff */
[----:B------:R-:W3:Y:S02]  /*19a40*/  LDL R0, [R1+0x24] ;  /* 0x0000240001007983 */ /* 0x000ee40000100800 */
[----:B------:R-:W-:Y:S02]  /*19a50*/  ISETP.NE.AND P2, PT, R3, 0x1, PT ;  /* 0x000000010300780c */ /* 0x000fe40003f45270 */
[----:B------:R-:W4:Y:S04]  /*19a60*/  LDL.64 R218, [R1+0x48] ;  /* 0x0000480001da7983 */ /* 0x000f280000100a00 */
[----:B------:R-:W5:Y:S04]  /*19a70*/  LDL R106, [R1+0x50] ;  /* 0x00005000016a7983 */ /* 0x000f680000100800 */
[----:B------:R-:W4:Y:S04]  /*19a80*/  LDL.64 R216, [R1+0x40] ;  /* 0x0000400001d87983 */ /* 0x000f280000100a00 */
[----:B------:R-:W4:Y:S04]  /*19a90*/  LDL R172, [R1+0x3c] ;  /* 0x00003c0001ac7983 */ /* 0x000f280000100800 */
[----:B------:R-:W1:Y:S01]  /*19aa0*/  S2R R173, SR_TID.X ;  /* 0x0000000000ad7919 */ /* 0x000e620000002100 */
[----:B---3--:R-:W-:Y:S01]  /*19ab0*/  ISETP.GT.AND P1, PT, R0, 0x2f, PT ;  /* 0x0000002f0000780c */ /* 0x008fe20003f24270 */
[----:B--2---:R-:W-:Y:S05]  /*19ac0*/  IMAD R2, R212, 0x30, R2 ;  /* 0x00000030d4027824 */ /* 0x004fea00078e0202 */
[----:B------:R-:W-:Y:S05]  /*19ad0*/  IADD3 R2, R2, -0x30, R0 ;  /* 0xffffffd002027810 */ /* 0x000fea0007ffe000 */
[----:B------:R-:W-:Y:S04]  /*19ae0*/  @P2 IMAD.HI.U32 R3, R2, c[0x0][0x2bc], RZ ;  /* 0x0000af0002032a27 */ /* 0x000fe800078e00ff */
[----:B------:R-:W-:Y:S01]  /*19af0*/  IMAD.MOV.U32 R0, RZ, RZ, R2 ;  /* 0x000000ffff007224 */ /* 0x000fe200078e0002 */
[----:B------:R-:W-:Y:S04]  /*19b00*/  @P2 SHF.R.U32.HI R0, RZ, c[0x0][0x2c0], R3 ;  /* 0x0000b000ff002a19 */ /* 0x000fe80000011603 */
[C---:B----4-:R-:W-:Y:S01]  /*19b10*/  @!P1 IADD3 R3, P0, R0.reuse, R218, RZ ;  /* 0x000000da00039210 */ /* 0x050fe20007f1e0ff */
[----:B------:R-:W-:Y:S03]  /*19b20*/  IMAD.MOV R4, RZ, RZ, -R0 ;  /* 0x000000ffff047224 */ /* 0x000fe600078e0a00 */
[----:B-----5:R-:W-:Y:S01]  /*19b30*/  @!P1 LEA.HI.X.SX32 R0, R0, R106, 0x1, P0 ;  /* 0x0000006a00009211 */ /* 0x020fe200000f0eff */
[----:B------:R-:W-:Y:S01]  /*19b40*/  IMAD R213, R4, c[0x0][0x2b8], R2 ;  /* 0x0000ae0004d57a24 */ /* 0x000fe200078e0202 */
[C---:B------:R-:W-:Y:S02]  /*19b50*/  @!P1 LEA R2, P0, R3.reuse, c[0x0][0x2a0], 0x2 ;  /* 0x0000a80003029a11 */ /* 0x040fe400078010ff */
[----:B-1----:R-:W-:Y:S02]  /*19b60*/  SHF.R.S32.HI R106, RZ, 0x1f, R173 ;  /* 0x0000001fff6a7819 */ /* 0x002fe400000114ad */
[----:B------:R-:W-:Y:S02]  /*19b70*/  @!P1 LEA.HI.X R3, R3, c[0x0][0x2a4], R0, 0x2, P0 ;  /* 0x0000a90003039a11 */ /* 0x000fe400000f1400 */
[----:B------:R-:W-:Y:S02]  /*19b80*/  SHF.R.S32.HI R0, RZ, 0x1f, R213 ;  /* 0x0000001fff007819 */ /* 0x000fe400000114d5 */
[----:B------:R-:W-:Y:S01]  /*19b90*/  LEA.HI R106, R106, R173, RZ, 0x2 ;  /* 0x000000ad6a6a7211 */ /* 0x000fe200078f10ff */
[----:B------:R1:W2:Y:S02]  /*19ba0*/  @!P1 LDG.E R211, [R2.64] ;  /* 0x0000000802d39981 */ /* 0x0002a4000c1e1900 */
[----:B------:R-:W-:Y:S01]  /*19bb0*/  IMAD R0, R0, c[0x0][0x1e0], RZ ;  /* 0x0000780000007a24 */ /* 0x000fe200078e02ff */
[----:B------:R-:W-:Y:S03]  /*19bc0*/  SHF.R.S32.HI R106, RZ, 0x2, R106 ;  /* 0x00000002ff6a7819 */ /* 0x000fe6000001146a */
[C---:B------:R-:W-:Y:S01]  /*19bd0*/  IMAD R0, R213.reuse, c[0x0][0x1e4], R0 ;  /* 0x00007900d5007a24 */ /* 0x040fe200078e0200 */
[----:B------:R-:W-:Y:S01]  /*19be0*/  IADD3 R106, -R106, 0x30, RZ ;  /* 0x000000306a6a7810 */ /* 0x000fe20007ffe1ff */
[----:B-1----:R-:W-:Y:S04]  /*19bf0*/  IMAD.WIDE.U32 R2, R213, c[0x0][0x1e0], RZ ;  /* 0x00007800d5027a25 */ /* 0x002fe800078e00ff */
        /* <DEDUP_REMOVED lines=12> */
.L_x_1205:
[----:B------:R-:W-:-:S05]  /*19cc0*/  BRA.DIV ~URZ, `(.L_x_1062) ;  /* 0x0000d1d27f007947 */ /* 0x000fca000b800000 */
[----:B------:R3:W4:Y:S02]  /*19cd0*/  SHFL.IDX PT, R0, R173, RZ, 0x1c1f ;  /* 0x001c1fffad007589 */ /* 0x00072400000e0000 */
.L_x_1206:
        /* <DEDUP_REMOVED lines=24> */
.L_x_1207:
        /* <DEDUP_REMOVED lines=20> */
.L_x_1060:
[----:B------:R-:W-:Y:S05]  /*19fa0*/  BSYNC B0 ;  /* 0x0000000000007941 */ /* 0x000fea0003800000 */
.L_x_1059:
        /* <DEDUP_REMOVED lines=51> */
.L_x_1208:
        /* <DEDUP_REMOVED lines=15> */
.L_x_1209:
[C---:B------:R-:W-:Y:S01]  /*1a3d0*/  FMUL.FTZ R2, R105.reuse, c[0x0][0x2d0] ;  /* 0x0000b40069027a20 */ /* 0x040fe20000410000 */
[----:B--2---:R-:W-:Y:S01]  /*1a3e0*/  FMNMX.FTZ R106, R0, R4, !PT ;  /* 0x00000004006a7209 */ /* 0x004fe20007810000 */
        /* <DEDUP_REMOVED lines=17> */
[----:B------:R1:W2:Y:S10]  /*1a500*/  MUFU.EX2 R2, R8 ;  /* 0x0000000800027308 */ /* 0x0002b40000000800 */
[----:B------:R-:W-:Y:S01]  /*1a510*/  MUFU.EX2 R107, R107 ;  /* 0x0000006b006b7308 */ /* 0x000fe20000000800 */
[----:B-1----:R-:W-:Y:S04]  /*1a520*/  FMUL.FTZ R8, R6, c[0x0][0x2d0] ;  /* 0x0000b40006087a20 */ /* 0x002fe80000410000 */
[--C-:B------:R-:W-:Y:S02]  /*1a530*/  FFMA.FTZ R180, R28, c[0x0][0x2d0], -R8.reuse ;  /* 0x0000b4001cb47a23 */ /* 0x100fe40000010808 */
[--C-:B------:R-:W-:Y:S02]  /*1a540*/  FFMA.FTZ R179, R29, c[0x0][0x2d0], -R8.reuse ;  /* 0x0000b4001db37a23 */ /* 0x100fe40000010808 */
[----:B------:R-:W-:Y:S02]  /*1a550*/  FFMA.FTZ R178, R32, c[0x0][0x2d0], -R8 ;  /* 0x0000b40020b27a23 */ /* 0x000fe40000010808 */
[----:B--2---:R-:W-:Y:S01]  /*1a560*/  FFMA.FTZ R0, R4, R215, R2 ;  /* 0x000000d704007223 */ /* 0x004fe20000010002 */
[C---:B------:R-:W-:Y:S01]  /*1a570*/  F2FP.BF16.PACK_AB R172, R3.reuse, R2 ;  /* 0x0000000203ac723e */ /* 0x040fe200000010ff */
[C---:B------:R-:W-:Y:S01]  /*1a580*/  FMUL.FTZ R2, R104.reuse, c[0x0][0x2d0] ;  /* 0x0000b40068027a20 */ /* 0x040fe20000410000 */
        /* <DEDUP_REMOVED lines=19> */
[----:B------:R-:W2:Y:S01]  /*1a6c0*/  MUFU.EX2 R10, R10 ;  /* 0x0000000a000a7308 */ /* 0x000ea20000000800 */
[--C-:B------:R-:W-:Y:S02]  /*1a6d0*/  FFMA.FTZ R23, R16, c[0x0][0x2d0], -R8.reuse ;  /* 0x0000b40010177a23 */ /* 0x100fe40000010808 */
[--C-:B------:R-:W-:Y:S02]  /*1a6e0*/  FFMA.FTZ R22, R17, c[0x0][0x2d0], -R8.reuse ;  /* 0x0000b40011167a23 */ /* 0x100fe40000010808 */
[--C-:B------:R-:W-:Y:S02]  /*1a6f0*/  FFMA.FTZ R176, R33, c[0x0][0x2d0], -R8.reuse ;  /* 0x0000b40021b07a23 */ /* 0x100fe40000010808 */
[--C-:B------:R-:W-:Y:S02]  /*1a700*/  FFMA.FTZ R194, R44, c[0x0][0x2d0], -R8.reuse ;  /* 0x0000b4002cc27a23 */ /* 0x100fe40000010808 */
[--C-:B------:R-:W-:Y:S01]  /*1a710*/  FFMA.FTZ R193, R45, c[0x0][0x2d0], -R8.reuse ;  /* 0x0000b4002dc17a23 */ /* 0x100fe20000010808 */
[----:B------:R-:W4:Y:S01]  /*1a720*/  MUFU.EX2 R2, R11 ;  /* 0x0000000b00027308 */ /* 0x000f220000000800 */
[----:B------:R-:W-:Y:S02]  /*1a730*/  FFMA.FTZ R192, R48, c[0x0][0x2d0], -R8 ;  /* 0x0000b40030c07a23 */ /* 0x000fe40000010808 */
[C---:B------:R-:W-:Y:S02]  /*1a740*/  FMUL.FTZ R52, R4.reuse, R160 ;  /* 0x000000a004347220 */ /* 0x040fe40000410000 */
[C---:B-1----:R-:W-:Y:S02]  /*1a750*/  FMUL.FTZ R39, R3.reuse, R155 ;  /* 0x0000009b03277220 */ /* 0x042fe40000410000 */
[C---:B------:R-:W-:Y:S02]  /*1a760*/  FMUL.FTZ R53, R4.reuse, R161 ;  /* 0x000000a104357220 */ /* 0x040fe40000410000 */
[C---:B------:R-:W-:Y:S01]  /*1a770*/  FMUL.FTZ R54, R3.reuse, R162 ;  /* 0x000000a203367220 */ /* 0x040fe20000410000 */
[----:B------:R1:W-:Y:S01]  /*1a780*/  MUFU.EX2 R26, R9 ;  /* 0x00000009001a7308 */ /* 0x0003e20000000800 */
[C---:B------:R-:W-:Y:S02]  /*1a790*/  FMUL.FTZ R55, R3.reuse, R163 ;  /* 0x000000a303377220 */ /* 0x040fe40000410000 */
[----:B------:R-:W-:Y:S01]  /*1a7a0*/  LDSM.16.MT88.4 R160, [R196+0x1400] ;  /* 0x00140000c4a0783b */ /* 0x000fe20000004200 */
[----:B--2---:R-:W-:Y:S02]  /*1a7b0*/  FFMA.FTZ R0, R3, R214, R10 ;  /* 0x000000d603007223 */ /* 0x004fe4000001000a */
[----:B------:R-:W-:Y:S02]  /*1a7c0*/  FFMA.FTZ R214, R49, c[0x0][0x2d0], -R8 ;  /* 0x0000b40031d67a23 */ /* 0x000fe40000010808 */
[C---:B------:R-:W-:Y:S02]  /*1a7d0*/  FMUL.FTZ R56, R4.reuse, R56 ;  /* 0x0000003804387220 */ /* 0x040fe40000410000 */
[----:B------:R-:W2:Y:S01]  /*1a7e0*/  MUFU.EX2 R27, R20 ;  /* 0x00000014001b7308 */ /* 0x000ea20000000800 */
[----:B------:R-:W-:Y:S02]  /*1a7f0*/  FMUL.FTZ R57, R4, R57 ;  /* 0x0000003904397220 */ /* 0x000fe40000410000 */
[C---:B------:R-:W-:Y:S01]  /*1a800*/  FMUL.FTZ R58, R3.reuse, R58 ;  /* 0x0000003a033a7220 */ /* 0x040fe20000410000 */
[C---:B---34-:R-:W-:Y:S01]  /*1a810*/  F2FP.BF16.PACK_AB R173, R2.reuse, R10 ;  /* 0x0000000a02ad723e */ /* 0x058fe200000010ff */
[----:B------:R-:W-:Y:S02]  /*1a820*/  FADD.FTZ R37, R2, R0 ;  /* 0x0000000002257221 */ /* 0x000fe40000010000 */
[----:B------:R-:W-:Y:S02]  /*1a830*/  FADD.FTZ R0, -R6, R109 ;  /* 0x0000006d06007221 */ /* 0x000fe40000010100 */
[--C-:B------:R-:W-:Y:S01]  /*1a840*/  FFMA.FTZ R10, R12, c[0x0][0x2d0], -R8.reuse ;  /* 0x0000b4000c0a7a23 */ /* 0x100fe20000010808 */
[----:B------:R3:W-:Y:S01]  /*1a850*/  MUFU.EX2 R235, R36 ;  /* 0x0000002400eb7308 */ /* 0x0007e20000000800 */
[----:B------:R-:W-:Y:S02]  /*1a860*/  FMUL.FTZ R0, R0, c[0x0][0x2d0] ;  /* 0x0000b40000007a20 */ /* 0x000fe40000410000 */
[----:B------:R-:W-:Y:S02]  /*1a870*/  FMUL.FTZ R59, R3, R59 ;  /* 0x0000003b033b7220 */ /* 0x000fe40000410000 */
[----:B-1----:R-:W-:Y:S02]  /*1a880*/  FFMA.FTZ R9, R13, c[0x0][0x2d0], -R8 ;  /* 0x0000b4000d097a23 */ /* 0x002fe40000010808 */
[----:B------:R-:W-:Y:S02]  /*1a890*/  FMUL.FTZ R8, R106, c[0x0][0x2d0] ;  /* 0x0000b4006a087a20 */ /* 0x000fe40000410000 */
[----:B------:R-:W-:Y:S01]  /*1a8a0*/  FMUL.FTZ R68, R4, R68 ;  /* 0x0000004404447220 */ /* 0x000fe20000410000 */
[----:B------:R1:W4:Y:S01]  /*1a8b0*/  MUFU.EX2 R2, R0 ;  /* 0x0000000000027308 */ /* 0x0003220000000800 */
[--C-:B------:R-:W-:Y:S02]  /*1a8c0*/  FFMA.FTZ R21, R15, c[0x0][0x2d0], -R8.reuse ;  /* 0x0000b4000f157a23 */ /* 0x100fe40000010808 */
[--C-:B------:R-:W-:Y:S01]  /*1a8d0*/  FFMA.FTZ R11, R19, c[0x0][0x2d0], -R8.reuse ;  /* 0x0000b400130b7a23 */ /* 0x100fe20000010808 */
[----:B--2---:R-:W-:Y:S01]  /*1a8e0*/  F2FP.BF16.PACK_AB R174, R26, R27 ;  /* 0x0000001b1aae723e */ /* 0x004fe200000010ff */
[--C-:B------:R-:W-:Y:S02]  /*1a8f0*/  FFMA.FTZ R20, R18, c[0x0][0x2d0], -R8.reuse ;  /* 0x0000b40012147a23 */ /* 0x100fe40000010808 */
[--C-:B------:R-:W-:Y:S02]  /*1a900*/  FFMA.FTZ R177, R30, c[0x0][0x2d0], -R8.reuse ;  /* 0x0000b4001eb17a23 */ /* 0x100fe40000010808 */
[--C-:B------:R-:W-:Y:S01]  /*1a910*/  FFMA.FTZ R181, R31, c[0x0][0x2d0], -R8.reuse ;  /* 0x0000b4001fb57a23 */ /* 0x100fe20000010808 */
[----:B------:R2:W5:Y:S01]  /*1a920*/  MUFU.EX2 R38, R10 ;  /* 0x0000000a00267308 */ /* 0x0005620000000800 */
[--C-:B------:R-:W-:Y:S02]  /*1a930*/  FFMA.FTZ R182, R34, c[0x0][0x2d0], -R8.reuse ;  /* 0x0000b40022b67a23 */ /* 0x100fe40000010808 */
[--C-:B------:R-:W-:Y:S02]  /*1a940*/  FFMA.FTZ R183, R35, c[0x0][0x2d0], -R8.reuse ;  /* 0x0000b40023b77a23 */ /* 0x100fe40000010808 */
[--C-:B------:R-:W-:Y:S02]  /*1a950*/  FFMA.FTZ R195, R46, c[0x0][0x2d0], -R8.reuse ;  /* 0x0000b4002ec37a23 */ /* 0x100fe40000010808 */
[--C-:B------:R-:W-:Y:S02]  /*1a960*/  FFMA.FTZ R215, R47, c[0x0][0x2d0], -R8.reuse ;  /* 0x0000b4002fd77a23 */ /* 0x100fe40000010808 */
[--C-:B------:R-:W-:Y:S01]  /*1a970*/  FFMA.FTZ R216, R50, c[0x0][0x2d0], -R8.reuse ;  /* 0x0000b40032d87a23 */ /* 0x100fe20000010808 */
[----:B------:R-:W5:Y:S01]  /*1a980*/  MUFU.EX2 R9, R9 ;  /* 0x0000000900097308 */ /* 0x000f620000000800 */
[--C-:B------:R-:W-:Y:S02]  /*1a990*/  FFMA.FTZ R221, R51, c[0x0][0x2d0], -R8.reuse ;  /* 0x0000b40033dd7a23 */ /* 0x100fe40000010808 */
[----:B---3--:R-:W-:Y:S02]  /*1a9a0*/  FMUL.FTZ R36, R4, R152 ;  /* 0x0000009804247220 */ /* 0x008fe40000410000 */
[----:B-1----:R-:W-:Y:S02]  /*1a9b0*/  FADD.FTZ R0, -R106, R5 ;  /* 0x000000056a007221 */ /* 0x002fe40000010100 */
[----:B------:R-:W-:Y:S02]  /*1a9c0*/  FADD.FTZ R5, R27, R25 ;  /* 0x000000191b057221 */ /* 0x000fe40000010000 */
[----:B------:R-:W-:Y:S01]  /*1a9d0*/  FMUL.FTZ R0, R0, c[0x0][0x2d0] ;  /* 0x0000b40000007a20 */ /* 0x000fe20000410000 */
[----:B------:R-:W-:Y:S01]  /*1a9e0*/  MUFU.EX2 R247, R11 ;  /* 0x0000000b00f77308 */ /* 0x000fe20000000800 */
[----:B------:R-:W-:Y:S02]  /*1a9f0*/  FADD.FTZ R188, R26, R5 ;  /* 0x000000051abc7221 */ /* 0x000fe40000010000 */
[----:B----4-:R-:W-:Y:S02]  /*1aa00*/  FMUL.FTZ R16, R2, R128 ;  /* 0x0000008002107220 */ /* 0x010fe40000410000 */
        /* <DEDUP_REMOVED lines=10> */
[C---:B-----5:R-:W-:Y:S02]  /*1aab0*/  FFMA.FTZ R5, R2.reuse, R232, R38 ;  /* 0x000000e802057223 */ /* 0x060fe40000010026 */
[C---:B------:R-:W-:Y:S01]  /*1aac0*/  FMUL.FTZ R48, R2.reuse, R112 ;  /* 0x0000007002307220 */ /* 0x040fe20000410000 */
[C---:B------:R-:W-:Y:S01]  /*1aad0*/  F2FP.BF16.PACK_AB R112, R9.reuse, R38 ;  /* 0x000000260970723e */ /* 0x040fe200000010ff */
        /* <DEDUP_REMOVED lines=32> */
[----:B------:R-:W-:Y:S01]  /*1ace0*/  FMUL.FTZ R50, R0, R114 ;  /* 0x0000007200327220 */ /* 0x000fe20000410000 */
[----:B--2---:R-:W-:Y:S01]  /*1acf0*/  F2FP.BF16.PACK_AB R114, R246, R234 ;  /* 0x000000eaf672723e */ /* 0x004fe200000010ff */
[C---:B------:R-:W-:Y:S01]  /*1ad00*/  FMUL.FTZ R51, R0.reuse, R115 ;  /* 0x0000007300337220 */ /* 0x040fe20000410000 */
[----:B------:R-:W-:Y:S01]  /*1ad10*/  LDSM.16.MT88.4 R116, [R196+0xc00] ;  /* 0x000c0000c474783b */ /* 0x000fe20000004200 */
[C---:B------:R-:W-:Y:S02]  /*1ad20*/  FMUL.FTZ R62, R0.reuse, R62 ;  /* 0x0000003e003e7220 */ /* 0x040fe40000410000 */
[C---:B------:R-:W-:Y:S01]  /*1ad30*/  FMUL.FTZ R63, R0.reuse, R63 ;  /* 0x0000003f003f7220 */ /* 0x040fe20000410000 */
[----:B------:R-:W-:Y:S01]  /*1ad40*/  MUFU.EX2 R135, R187 ;  /* 0x000000bb00877308 */ /* 0x000fe20000000800 */
[----:B------:R-:W-:Y:S01]  /*1ad50*/  FMUL.FTZ R66, R0, R66 ;  /* 0x0000004200427220 */ /* 0x000fe20000410000 */
        /* <DEDUP_REMOVED lines=29> */
[----:B------:R-:W-:Y:S01]  /*1af30*/  FMUL.FTZ R73, R4, R73 ;  /* 0x0000004904497220 */ /* 0x000fe20000410000 */
[----:B------:R-:W4:Y:S01]  /*1af40*/  MUFU.EX2 R5, R191 ;  /* 0x000000bf00057308 */ /* 0x000f220000000800 */
[C---:B------:R-:W-:Y:S02]  /*1af50*/  FMUL.FTZ R74, R3.reuse, R74 ;  /* 0x0000004a034a7220 */ /* 0x040fe40000410000 */
[----:B------:R-:W-:Y:S01]  /*1af60*/  FMUL.FTZ R75, R3, R75 ;  /* 0x0000004b034b7220 */ /* 0x000fe20000410000 */
[----:B-1----:R-:W1:Y:S01]  /*1af70*/  LDSM.16.MT88.4 R24, [R196] ;  /* 0x00000000c418783b */ /* 0x002e620000004200 */
[----:B--2---:R-:W-:Y:S01]  /*1af80*/  F2FP.BF16.PACK_AB R175, R235, R0 ;  /* 0x00000000ebaf723e */ /* 0x004fe200000010ff */
[----:B------:R-:W-:Y:S02]  /*1af90*/  FADD.FTZ R132, R0, R37 ;  /* 0x0000002500847221 */ /* 0x000fe40000010000 */
[C---:B------:R-:W-:Y:S02]  /*1afa0*/  FMUL.FTZ R37, R4.reuse, R153 ;  /* 0x0000009904257220 */ /* 0x040fe40000410000 */
[C---:B------:R-:W-:Y:S01]  /*1afb0*/  FMUL.FTZ R84, R4.reuse, R84 ;  /* 0x0000005404547220 */ /* 0x040fe20000410000 */
        /* <DEDUP_REMOVED lines=9> */
[C---:B------:R-:W-:Y:S02]  /*1b050*/  FMUL.FTZ R100, R4.reuse, R100 ;  /* 0x0000006404647220 */ /* 0x040fe40000410000 */
[C---:B------:R-:W-:Y:S02]  /*1b060*/  FMUL.FTZ R101, R4.reuse, R101 ;  /* 0x0000006504657220 */ /* 0x040fe40000410000 */
[C---:B------:R-:W-:Y:S02]  /*1b070*/  FMUL.FTZ R102, R3.reuse, R102 ;  /* 0x0000006603667220 */ /* 0x040fe40000410000 */
[----:B------:R-:W-:Y:S02]  /*1b080*/  FMUL.FTZ R103, R3, R103 ;  /* 0x0000006703677220 */ /* 0x000fe40000410000 */
[----:B----4-:R-:W-:Y:S01]  /*1b090*/  FADD.FTZ R0, R5, R188 ;  /* 0x000000bc05007221 */ /* 0x010fe20000010000 */
[----:B------:R-:W-:Y:S01]  /*1b0a0*/  MUFU.EX2 R244, R176 ;  /* 0x000000b000f47308 */ /* 0x000fe20000000800 */
[C---:B------:R-:W-:Y:S02]  /*1b0b0*/  FMUL.FTZ R88, R4.reuse, R88 ;  /* 0x0000005804587220 */ /* 0x040fe40000410000 */
[----:B------:R-:W-:Y:S02]  /*1b0c0*/  FMUL.FTZ R89, R4, R89 ;  /* 0x0000005904597220 */ /* 0x000fe40000410000 */
[----:B--2---:R-:W-:Y:S02]  /*1b0d0*/  FADD.FTZ R0, R2, R0 ;  /* 0x0000000002007221 */ /* 0x004fe40000010000 */
[C---:B------:R-:W-:Y:S02]  /*1b0e0*/  FMUL.FTZ R90, R3.reuse, R90 ;  /* 0x0000005a035a7220 */ /* 0x040fe40000410000 */
[----:B------:R-:W-:Y:S01]  /*1b0f0*/  FADD.FTZ R0, R108, R0 ;  /* 0x000000006c007221 */ /* 0x000fe20000010000 */
[----:B------:R-:W-:Y:S01]  /*1b100*/  MUFU.EX2 R239, R177 ;  /* 0x000000b100ef7308 */ /* 0x000fe20000000800 */
[C---:B------:R-:W-:Y:S01]  /*1b110*/  FMUL.FTZ R91, R3.reuse, R91 ;  /* 0x0000005b035b7220 */ /* 0x040fe20000410000 */
[-C--:B-1----:R-:W-:Y:S08]  /*1b120*/  HMMA.16816.F32.BF16 R8, R172, R24.reuse, R8 ;  /* 0x00000018ac08723c */ /* 0x082ff00000041808 */
        /* <DEDUP_REMOVED lines=63> */
[----:B------:R-:W2:Y:S01]  /*1b520*/  LDL R232, [R1+0x20] ;  /* 0x0000200001e87983 */ /* 0x000ea20000100800 */
        /* <DEDUP_REMOVED lines=99> */
[----:B------:R-:W-:-:S07]  /*1bb60*/  @P0 BRA `(.L_x_1066) ;  /* 0xffffd39000000947 */ /* 0x000fce000383ffff */
.L_x_1053:
[----:B------:R-:W2:Y:S02]  /*1bb70*/  LDL R0, [R1+0x1c] ;  /* 0x00001c0001007983 */ /* 0x000ea40000100800 */
[----:B--2---:R-:W-:-:S13]  /*1bb80*/  ISETP.GE.AND P0, PT, R212, R0, PT ;  /* 0x00000000d400720c */ /* 0x004fda0003f06270 */
[----:B------:R-:W-:Y:S05]  /*1bb90*/  @!P0 BRA `(.L_x_1067) ;  /* 0x0000430000008947 */ /* 0x000fea0003800000 */
[----:B------:R-:W-:Y:S01]  /*1bba0*/  IMAD.MOV.U32 R107, RZ, RZ, R104 ;  /* 0x000000ffff6b7224 */ /* 0x000fe200078e0068 */
[----:B------:R-:W-:Y:S01]  /*1bbb0*/  MOV R109, R5 ;  /* 0x00000005006d7202 */ /* 0x000fe20000000f00 */
[----:B------:R-:W-:Y:S01]  /*1bbc0*/  IMAD.MOV.U32 R106, RZ, RZ, R105 ;  /* 0x000000ffff6a7224 */ /* 0x000fe200078e0069 */
[----:B------:R-:W-:Y:S02]  /*1bbd0*/  MOV R108, R6 ;  /* 0x00000006006c7202 */ /* 0x000fe40000000f00 */
.L_x_1099:
[----:B------:R-:W2:Y:S01]  /*1bbe0*/  LDL.64 R8, [R1+0x30] ;  /* 0x0000300001087983 */ /* 0x000ea20000100a00 */
[----:B------:R-:W-:Y:S04]  /*1bbf0*/  DEPBAR.LE SB0, 0x0 ;  /* 0x000080000000791a */ /* 0x000fe80000000000 */
[----:B------:R-:W3:Y:S01]  /*1bc00*/  LDL R5, [R1+0x28] ;  /* 0x0000280001057983 */ /* 0x000ee20000100800 */
[----:B------:R-:W-:Y:S01]  /*1bc10*/  WARPSYNC 0xffffffff ;  /* 0xffffffff00007948 */ /* 0x000fe20003800000 */
[----:B------:R-:W-:Y:S01]  /*1bc20*/  SHF.R.S32.HI R0, RZ, 0x1f, R213 ;  /* 0x0000001fff007819 */ /* 0x000fe200000114d5 */
[C---:B-1----:R-:W-:Y:S01]  /*1bc30*/  IMAD.WIDE.U32 R2, R213.reuse, c[0x0][0x208], RZ ;  /* 0x00008200d5027a25 */ /* 0x042fe200078e00ff */
[----:B------:R-:W-:Y:S01]  /*1bc40*/  BAR.SYNC.DEFER_BLOCKING 0x0 ;  /* 0x0000000000007b1d */ /* 0x000fe20000010000 */
[----:B------:R-:W-:Y:S02]  /*1bc50*/  SHF.R.S32.HI R4, RZ, 0x1f, R211 ;  /* 0x0000001fff047819 */ /* 0x000fe400000114d3 */
[----:B------:R-:W-:Y:S03]  /*1bc60*/  IMAD R0, R0, c[0x0][0x208], RZ ;  /* 0x0000820000007a24 */ /* 0x000fe600078e02ff */
[----:B------:R-:W-:Y:S02]  /*1bc70*/  IMAD R4, R4, c[0x0][0x218], RZ ;  /* 0x0000860004047a24 */ /* 0x000fe400078e02ff */
[----:B------:R-:W-:Y:S02]  /*1bc80*/  IMAD R0, R213, c[0x0][0x20c], R0 ;  /* 0x00008300d5007a24 */ /* 0x000fe400078e0200 */
[----:B------:R-:W-:Y:S03]  /*1bc90*/  IMAD R4, R211, c[0x0][0x21c], R4 ;  /* 0x00008700d3047a24 */ /* 0x000fe600078e0204 */
[----:B------:R-:W-:Y:S05]  /*1bca0*/  IADD3 R3, R3, R0, RZ ;  /* 0x0000000003037210 */ /* 0x000fea0007ffe0ff */
        /* <DEDUP_REMOVED lines=17> */
.L_x_1210:
[----:B------:R-:W3:Y:S01]  /*1bdc0*/  LDL R3, [R1] ;  /* 0x0000000001037983 */ /* 0x000ee20000100800 */
[----:B------:R-:W-:Y:S01]  /*1bdd0*/  ISETP.GE.AND P4, PT, R250, c[0x0][0x1d4], PT ;  /* 0x00007500fa007a0c */ /* 0x000fe20003f86270 */
[----:B------:R-:W-:Y:S02]  /*1bde0*/  BSSY B0, `(.L_x_1069) ;  /* 0x0000022000007945 */ /* 0x000fe40003800000 */
[----:B------:R-:W4:Y:S04]  /*1bdf0*/  LDL R9, [R1+0x4] ;  /* 0x0000040001097983 */ /* 0x000f280000100800 */
[----:B------:R-:W5:Y:S04]  /*1be00*/  SHFL.IDX PT, R2, R8, RZ, 0x1c1f ;  /* 0x001c1fff08027589 */ /* 0x000f6800000e0000 */
[----:B------:R-:W1:Y:S01]  /*1be10*/  S2R R10, SR_TID.X ;  /* 0x00000000000a7919 */ /* 0x000e620000002100 */
[----:B----4-:R-:W-:Y:S02]  /*1be20*/  ISETP.GE.AND P2, PT, R9, c[0x0][0x1d4], PT ;  /* 0x0000750009007a0c */ /* 0x010fe40003f46270 */
[----:B-----5:R-:W-:Y:S02]  /*1be30*/  IADD3 R4, P0, R2, R229, RZ ;  /* 0x000000e502047210 */ /* 0x020fe40007f1e0ff */
[----:B---3--:R-:W-:Y:S02]  /*1be40*/  ISETP.GE.AND P3, PT, R3, c[0x0][0x1d4], PT ;  /* 0x0000750003007a0c */ /* 0x008fe40003f66270 */
[----:B-1----:R-:W-:Y:S01]  /*1be50*/  ISETP.GT.AND P1, PT, R10, 0x3f, PT ;  /* 0x0000003f0a00780c */ /* 0x002fe20003f24270 */
[----:B--2---:R-:W-:Y:S05]  /*1be60*/  IMAD.X R5, R0, 0x1, R228, P0 ;  /* 0x0000000100057824 */ /* 0x004fea00000e06e4 */
[----:B------:R-:W-:Y:S01]  /*1be70*/  @!PT LDS RZ, [RZ] ;  /* 0x00000000fffff984 */ /* 0x000fe20000000800 */
[----:B------:R-:W-:Y:S01]  /*1be80*/  @!PT LDS RZ, [RZ] ;  /* 0x00000000fffff984 */ /* 0x000fe20000000800 */
[----:B------:R1:W-:Y:S02]  /*1be90*/  LDGSTS.E.BYPASS.LTC128B.128 [R210+0x1880], [R4.64], !P4 ;  /* 0x0188000004d27fae */ /* 0x0003e4000e101d48 */
[----:B-1----:R-:W-:Y:S05]  /*1bea0*/  IADD3 R4, P0, R2, R231, RZ ;  /* 0x000000e702047210 */ /* 0x002fea0007f1e0ff */
[----:B------:R-:W-:Y:S01]  /*1beb0*/  IMAD.X R5, R0, 0x1, R230, P0 ;  /* 0x0000000100057824 */ /* 0x000fe200000e06e6 */
[----:B------:R-:W-:Y:S04]  /*1bec0*/  IADD3 R2, P0, R2, R227, RZ ;  /* 0x000000e302027210 */ /* 0x000fe80007f1e0ff */
[----:B------:R1:W-:Y:S01]  /*1bed0*/  LDGSTS.E.BYPASS.LTC128B.128 [R210+0x2480], [R4.64], !P3 ;  /* 0x0248000004d27fae */ /* 0x0003e2000d901d48 */
[----:B------:R-:W-:Y:S05]  /*1bee0*/  IMAD.X R3, R0, 0x1, R226, P0 ;  /* 0x0000000100037824 */ /* 0x000fea00000e06e2 */
[----:B------:R1:W-:Y:S01]  /*1bef0*/  LDGSTS.E.BYPASS.LTC128B.128 [R210+0x3080], [R2.64], !P2 ;  /* 0x0308000002d27fae */ /* 0x0003e2000d101d48 */
[----:B------:R-:W-:-:S05]  /*1bf00*/  @P1 BRA `(.L_x_1070) ;  /* 0x000000f000001947 */ /* 0x000fca0003800000 */
[----:B------:R-:W-:-:S05]  /*1bf10*/  BRA.DIV ~URZ, `(.L_x_1071) ;  /* 0x0000b3627f007947 */ /* 0x000fca000b800000 */
[----:B-1----:R1:W2:Y:S04]  /*1bf20*/  SHFL.IDX PT, R4, R6, 0x1, 0x1c1f ;  /* 0x003c1f0006047f89 */ /* 0x0022a800000e0000 */
[----:B------:R1:W3:Y:S02]  /*1bf30*/  SHFL.IDX PT, R0, R8, 0x1, 0x1c1f ;  /* 0x003c1f0008007f89 */ /* 0x0002e400000e0000 */
.L_x_1211:
[----:B---3--:R-:W-:Y:S05]  /*1bf40*/  IADD3 R2, P0, R0, R229, RZ ;  /* 0x000000e500027210 */ /* 0x008fea0007f1e0ff */
[----:B--2---:R-:W-:Y:S05]  /*1bf50*/  IMAD.X R3, R4, 0x1, R228, P0 ;  /* 0x0000000104037824 */ /* 0x004fea00000e06e4 */
[----:B------:R-:W-:Y:S01]  /*1bf60*/  @!PT LDS RZ, [RZ] ;  /* 0x00000000fffff984 */ /* 0x000fe20000000800 */
[----:B------:R-:W-:Y:S01]  /*1bf70*/  @!PT LDS RZ, [RZ] ;  /* 0x00000000fffff984 */ /* 0x000fe20000000800 */
[----:B------:R-:W-:Y:S01]  /*1bf80*/  @!PT LDS RZ, [RZ] ;  /* 0x00000000fffff984 */ /* 0x000fe20000000800 */
[----:B------:R2:W-:Y:S02]  /*1bf90*/  LDGSTS.E.BYPASS.LTC128B.128 [R210+0x2080], [R2.64], !P4 ;  /* 0x0208000002d27fae */ /* 0x0005e4000e101d48 */
[----:B--2---:R-:W-:Y:S05]  /*1bfa0*/  IADD3 R2, P0, R0, R231, RZ ;  /* 0x000000e700027210 */ /* 0x004fea0007f1e0ff */
[----:B------:R-:W-:Y:S05]  /*1bfb0*/  IMAD.X R3, R4, 0x1, R230, P0 ;  /* 0x0000000104037824 */ /* 0x000fea00000e06e6 */
[----:B------:R2:W-:Y:S02]  /*1bfc0*/  LDGSTS.E.BYPASS.LTC128B.128 [R210+0x2c80], [R2.64], !P3 ;  /* 0x02c8000002d27fae */ /* 0x0005e4000d901d48 */
[----:B--2---:R-:W-:Y:S05]  /*1bfd0*/  IADD3 R2, P0, R0, R227, RZ ;  /* 0x000000e300027210 */ /* 0x004fea0007f1e0ff */
[----:B------:R-:W-:Y:S05]  /*1bfe0*/  IMAD.X R3, R4, 0x1, R226, P0 ;  /* 0x0000000104037824 */ /* 0x000fea00000e06e2 */
[----:B------:R2:W-:Y:S03]  /*1bff0*/  LDGSTS.E.BYPASS.LTC128B.128 [R210+0x3880], [R2.64], !P2 ;  /* 0x0388000002d27fae */ /* 0x0005e6000d101d48 */
.L_x_1070:
[----:B------:R-:W-:Y:S05]  /*1c000*/  BSYNC B0 ;  /* 0x0000000000007941 */ /* 0x000fea0003800000 */
.L_x_1069:
[----:B------:R-:W0:Y:S01]  /*1c010*/  LDGDEPBAR ;  /* 0x00000000000079af */ /* 0x000e220000000000 */
[----:B------:R-:W-:Y:S01]  /*1c020*/  WARPSYNC 0xffffffff ;  /* 0xffffffff00007948 */ /* 0x000fe20003800000 */
[-C--:B-1----:R-:W-:Y:S01]  /*1c030*/  HMMA.16816.F32.BF16 R8, R52, R20.reuse, RZ ;  /* 0x000000143408723c */ /* 0x082fe200000418ff */
        /* <DEDUP_REMOVED lines=98> */
[----:B--2---:R-:W2:Y:S01]  /*1c660*/  LDL R2, [R1+0x58] ;  /* 0x0000580001027983 */ /* 0x004ea20000100800 */
[----:B------:R-:W-:Y:S02]  /*1c670*/  IMAD.MOV.U32 R3, RZ, RZ, c[0x0][0x2b8] ;  /* 0x0000ae00ff037624 */ /* 0x000fe400078e00ff */
[----:B------:R-:W-:Y:S01]  /*1c680*/  IMAD.MOV.U32 R211, RZ, RZ, RZ ;  /* 0x000000ffffd37224 */ /* 0x000fe200078e00ff */
[----:B------:R-:W3:Y:S02]  /*1c690*/  LDL R0, [R1+0x24] ;  /* 0x0000240001007983 */ /* 0x000ee40000100800 */
[----:B------:R-:W-:Y:S02]  /*1c6a0*/  ISETP.NE.AND P5, PT, R3, 0x1, PT ;  /* 0x000000010300780c */ /* 0x000fe40003fa5270 */
[----:B------:R-:W4:Y:S04]  /*1c6b0*/  LDL.64 R104, [R1+0x48] ;  /* 0x0000480001687983 */ /* 0x000f280000100a00 */
[----:B------:R-:W5:Y:S04]  /*1c6c0*/  LDL R4, [R1+0x50] ;  /* 0x0000500001047983 */ /* 0x000f680000100800 */
[----:B------:R-:W4:Y:S04]  /*1c6d0*/  LDL.64 R216, [R1+0x40] ;  /* 0x0000400001d87983 */ /* 0x000f280000100a00 */
[----:B------:R-:W4:Y:S01]  /*1c6e0*/  LDL R6, [R1+0x3c] ;  /* 0x00003c0001067983 */ /* 0x000f220000100800 */
[----:B---3--:R-:W-:Y:S01]  /*1c6f0*/  ISETP.GT.AND P1, PT, R0, 0x2f, PT ;  /* 0x0000002f0000780c */ /* 0x008fe20003f24270 */
[----:B--2---:R-:W-:Y:S05]  /*1c700*/  IMAD R2, R212, 0x30, R2 ;  /* 0x00000030d4027824 */ /* 0x004fea00078e0202 */
[----:B------:R-:W-:Y:S05]  /*1c710*/  IADD3 R2, R2, -0x30, R0 ;  /* 0xffffffd002027810 */ /* 0x000fea0007ffe000 */
[----:B------:R-:W-:Y:S04]  /*1c720*/  @P5 IMAD.HI.U32 R3, R2, c[0x0][0x2bc], RZ ;  /* 0x0000af0002035a27 */ /* 0x000fe800078e00ff */
[----:B------:R-:W-:Y:S01]  /*1c730*/  IMAD.MOV.U32 R0, RZ, RZ, R2 ;  /* 0x000000ffff007224 */ /* 0x000fe200078e0002 */
[----:B------:R-:W-:Y:S04]  /*1c740*/  @P5 SHF.R.U32.HI R0, RZ, c[0x0][0x2c0], R3 ;  /* 0x0000b000ff005a19 */ /* 0x000fe80000011603 */
[C---:B----4-:R-:W-:Y:S02]  /*1c750*/  @!P1 IADD3 R3, P0, R0.reuse, R104, RZ ;  /* 0x0000006800039210 */ /* 0x050fe40007f1e0ff */
[----:B------:R-:W1:Y:S02]  /*1c760*/  S2R R104, SR_TID.X ;  /* 0x0000000000687919 */ /* 0x000e640000002100 */
[----:B-----5:R-:W-:Y:S01]  /*1c770*/  @!P1 LEA.HI.X.SX32 R5, R0, R4, 0x1, P0 ;  /* 0x0000000400059211 */ /* 0x020fe200000f0eff */
[----:B------:R-:W-:Y:S01]  /*1c780*/  IMAD.MOV R0, RZ, RZ, -R0 ;  /* 0x000000ffff007224 */ /* 0x000fe200078e0a00 */
[C---:B------:R-:W-:Y:S03]  /*1c790*/  @!P1 LEA R4, P0, R3.reuse, c[0x0][0x2a0], 0x2 ;  /* 0x0000a80003049a11 */ /* 0x040fe600078010ff */
[----:B------:R-:W-:Y:S01]  /*1c7a0*/  IMAD R213, R0, c[0x0][0x2b8], R2 ;  /* 0x0000ae0000d57a24 */ /* 0x000fe200078e0202 */
[----:B------:R-:W-:Y:S03]  /*1c7b0*/  @!P1 LEA.HI.X R5, R3, c[0x0][0x2a4], R5, 0x2, P0 ;  /* 0x0000a90003059a11 */ /* 0x000fe600000f1405 */
[C---:B------:R-:W-:Y:S01]  /*1c7c0*/  IMAD.WIDE.U32 R2, R213.reuse, c[0x0][0x1e0], RZ ;  /* 0x00007800d5027a25 */ /* 0x040fe200078e00ff */
[----:B------:R-:W-:Y:S01]  /*1c7d0*/  SHF.R.S32.HI R0, RZ, 0x1f, R213 ;  /* 0x0000001fff007819 */ /* 0x000fe200000114d5 */
[----:B------:R2:W3:Y:S04]  /*1c7e0*/  @!P1 LDG.E R211, [R4.64] ;  /* 0x0000000804d39981 */ /* 0x0004e8000c1e1900 */
[----:B------:R-:W-:Y:S04]  /*1c7f0*/  IMAD R0, R0, c[0x0][0x1e0], RZ ;  /* 0x0000780000007a24 */ /* 0x000fe800078e02ff */
[----:B------:R-:W-:Y:S01]  /*1c800*/  IMAD R0, R213, c[0x0][0x1e4], R0 ;  /* 0x00007900d5007a24 */ /* 0x000fe200078e0200 */
[----:B-1----:R-:W-:Y:S03]  /*1c810*/  SHF.R.S32.HI R105, RZ, 0x1f, R104 ;  /* 0x0000001fff697819 */ /* 0x002fe60000011468 */
[----:B------:R-:W-:Y:S01]  /*1c820*/  IMAD.IADD R3, R3, 0x1, R0 ;  /* 0x0000000103037824 */ /* 0x000fe200078e0200 */
[----:B------:R-:W-:Y:S04]  /*1c830*/  LEA.HI R105, R105, R104, RZ, 0x2 ;  /* 0x0000006869697211 */ /* 0x000fe800078f10ff */
[----:B------:R-:W-:Y:S04]  /*1c840*/  SHF.R.S32.HI R105, RZ, 0x2, R105 ;  /* 0x00000002ff697819 */ /* 0x000fe80000011469 */
[----:B--2---:R-:W-:Y:S02]  /*1c850*/  IADD3 R5, -R105, 0x30, RZ ;  /* 0x0000003069057810 */ /* 0x004fe40007ffe1ff */
[----:B---3--:R-:W-:Y:S01]  /*1c860*/  SHF.R.S32.HI R0, RZ, 0x1f, R211 ;  /* 0x0000001fff007819 */ /* 0x008fe200000114d3 */
        /* <DEDUP_REMOVED lines=10> */
.L_x_1212:
[----:B------:R-:W-:-:S05]  /*1c910*/  BRA.DIV ~URZ, `(.L_x_1075) ;  /* 0x0000aaa27f007947 */ /* 0x000fca000b800000 */
[----:B------:R3:W4:Y:S02]  /*1c920*/  SHFL.IDX PT, R0, R104, RZ, 0x1c1f ;  /* 0x001c1fff68007589 */ /* 0x00072400000e0000 */
.L_x_1213:
        /* <DEDUP_REMOVED lines=9> */
[----:B--2---:R-:W-:Y:S05]  /*1c9c0*/  @P0 IADD3 R2, P1, R0, R227, RZ ;  /* 0x000000e300020210 */ /* 0x004fea0007f3e0ff */
[----:B------:R-:W-:Y:S05]  /*1c9d0*/  @P0 IMAD.X R3, R4, 0x1, R226, P1 ;  /* 0x0000000104030824 */ /* 0x000fea00008e06e2 */
[----:B------:R2:W-:Y:S01]  /*1c9e0*/  @P0 LDGSTS.E.BYPASS.LTC128B.128 [R210+0x5480], [R2.64], !P2 ;  /* 0x0548000002d20fae */ /* 0x0005e2000d101d48 */
[----:B------:R-:W-:Y:S01]  /*1c9f0*/  ISETP.GE.AND P0, PT, R5, 0x21, PT ;  /* 0x000000210500780c */ /* 0x000fe20003f06270 */
[----:B------:R-:W-:-:S06]  /*1ca00*/  BRA.DIV ~URZ, `(.L_x_1076) ;  /* 0x0000aa227f007947 */ /* 0x000fcc000b800000 */
[----:B------:R4:W1:Y:S04]  /*1ca10*/  SHFL.IDX PT, R4, R6, 0x1, 0x1c1f ;  /* 0x003c1f0006047f89 */ /* 0x00086800000e0000 */
[----:B------:R4:W2:Y:S02]  /*1ca20*/  SHFL.IDX PT, R0, R104, 0x1, 0x1c1f ;  /* 0x003c1f0068007f89 */ /* 0x0008a400000e0000 */
.L_x_1214:
[----:B--2---:R-:W-:Y:S05]  /*1ca30*/  @P0 IADD3 R2, P1, R0, R229, RZ ;  /* 0x000000e500020210 */ /* 0x004fea0007f3e0ff */
[----:B-1----:R-:W-:Y:S05]  /*1ca40*/  @P0 IMAD.X R3, R4, 0x1, R228, P1 ;  /* 0x0000000104030824 */ /* 0x002fea00008e06e4 */
[----:B------:R-:W-:Y:S01]  /*1ca50*/  @!PT LDS RZ, [RZ] ;  /* 0x00000000fffff984 */ /* 0x000fe20000000800 */
[----:B------:R-:W-:Y:S01]  /*1ca60*/  @!PT LDS RZ, [RZ] ;  /* 0x00000000fffff984 */ /* 0x000fe20000000800 */
[----:B------:R-:W-:Y:S01]  /*1ca70*/  @!PT LDS RZ, [RZ] ;  /* 0x00000000fffff984 */ /* 0x000fe20000000800 */
[----:B------:R1:W-:Y:S02]  /*1ca80*/  @P0 LDGSTS.E.BYPASS.LTC128B.128 [R210+0x4480], [R2.64], !P4 ;  /* 0x0448000002d20fae */ /* 0x0003e4000e101d48 */
[----:B-1----:R-:W-:Y:S05]  /*1ca90*/  @P0 IADD3 R2, P1, R0, R231, RZ ;  /* 0x000000e700020210 */ /* 0x002fea0007f3e0ff */
[----:B------:R-:W-:Y:S05]  /*1caa0*/  @P0 IMAD.X R3, R4, 0x1, R230, P1 ;  /* 0x0000000104030824 */ /* 0x000fea00008e06e6 */
[----:B------:R1:W-:Y:S02]  /*1cab0*/  @P0 LDGSTS.E.BYPASS.LTC128B.128 [R210+0x5080], [R2.64], !P3 ;  /* 0x0508000002d20fae */ /* 0x0003e4000d901d48 */
[----:B-1----:R-:W-:Y:S05]  /*1cac0*/  @P0 IADD3 R2, P1, R0, R227, RZ ;  /* 0x000000e300020210 */ /* 0x002fea0007f3e0ff */
[----:B------:R-:W-:Y:S05]  /*1cad0*/  @P0 IMAD.X R3, R4, 0x1, R226, P1 ;  /* 0x0000000104030824 */ /* 0x000fea00008e06e2 */
[----:B------:R1:W-:Y:S03]  /*1cae0*/  @P0 LDGSTS.E.BYPASS.LTC128B.128 [R210+0x5c80], [R2.64], !P2 ;  /* 0x05c8000002d20fae */ /* 0x0003e6000d101d48 */
.L_x_1073:
[----:B------:R-:W-:Y:S05]  /*1caf0*/  BSYNC B0 ;  /* 0x0000000000007941 */ /* 0x000fea0003800000 */
.L_x_1072:
[----:B------:R-:W-:Y:S01]  /*1cb00*/  LOP3.LUT R174, RZ, c[0x0][0x324], RZ, 0x33, !PT ;  /* 0x0000c900ffae7a12 */ /* 0x000fe200078e33ff */
[----:B-12---:R-:W2:Y:S01]  /*1cb10*/  LDL R2, [R1+0x54] ;  /* 0x0000540001027983 */ /* 0x006ea20000100800 */
[----:B------:R-:W-:Y:S02]  /*1cb20*/  IMAD.MOV.U32 R3, RZ, RZ, c[0x0][0x2c4] ;  /* 0x0000b100ff037624 */ /* 0x000fe400078e00ff */
[----:B------:R-:W-:Y:S01]  /*1cb30*/  IMAD R4, R212, -0x30, RZ ;  /* 0xffffffd0d4047824 */ /* 0x000fe200078e02ff */
[----:B------:R-:W2:Y:S02]  /*1cb40*/  LDL R0, [R1+0x78] ;  /* 0x0000780001007983 */ /* 0x000ea40000100800 */
[----:B------:R-:W-:Y:S02]  /*1cb50*/  ISETP.NE.AND P0, PT, R3, 0x1, PT ;  /* 0x000000010300780c */ /* 0x000fe40003f05270 */
[----:B------:R-:W0:Y:S01]  /*1cb60*/  LDGDEPBAR ;  /* 0x00000000000079af */ /* 0x000e220000000000 */
[----:B--2---:R-:W-:Y:S10]  /*1cb70*/  IMAD.IADD R172, R0, 0x1, R2 ;  /* 0x0000000100ac7824 */ /* 0x004ff400078e0202 */
[----:B------:R-:W-:Y:S05]  /*1cb80*/  @P0 IMAD.HI.U32 R0, R172, c[0x0][0x2c8], RZ ;  /* 0x0000b200ac000a27 */ /* 0x000fea00078e00ff */
[----:B------:R-:W-:Y:S02]  /*1cb90*/  @P0 SHF.R.U32.HI R172, RZ, c[0x0][0x2cc], R0 ;  /* 0x0000b300ffac0a19 */ /* 0x000fe40000011600 */
[----:B------:R-:W-:Y:S04]  /*1cba0*/  IADD3 R0, -R252, 0x1, R4 ;  /* 0x00000001fc007810 */ /* 0x000fe80007ffe104 */
[----:B------:R-:W-:Y:S04]  /*1cbb0*/  IADD3 R5, -R248, R0, R249 ;  /* 0x00000000f8057210 */ /* 0x000fe80007ffe1f9 */
[----:B------:R-:W-:Y:S01]  /*1cbc0*/  IADD3 R173, R5, c[0x0][0x328], RZ ;  /* 0x0000ca0005ad7a10 */ /* 0x000fe20007ffe0ff */
[----:B------:R-:W-:-:S05]  /*1cbd0*/  BRA.DIV ~URZ, `(.L_x_1077) ;  /* 0x0000a9227f007947 */ /* 0x000fca000b800000 */
[----:B------:R1:W2:Y:S02]  /*1cbe0*/  SHFL.IDX PT, R0, R172, RZ, 0x1c1f ;  /* 0x001c1fffac007589 */ /* 0x0002a400000e0000 */
.L_x_1215:
[-C--:B--234-:R-:W-:Y:S01]  /*1cbf0*/  IADD3 R104, R173, R0.reuse, RZ ;  /* 0x00000000ad687210 */ /* 0x09cfe20007ffe0ff */
        /* <DEDUP_REMOVED lines=18> */
.L_x_1080:
[----:B------:R-:W-:Y:S04]  /*1cd20*/  MOV R2, 0x1 ;  /* 0x0000000100027802 */ /* 0x000fe80000000f00 */
[----:B------:R-:W-:Y:S11]  /*1cd30*/  ISETP.NE.AND P0, PT, R2, c[0x0][0x32c], PT ;  /* 0x0000cb0002007a0c */ /* 0x000ff60003f05270 */
[----:B------:R-:W-:Y:S02]  /*1cd40*/  @!UPT UIADD3 URZ, URZ, URZ, URZ ;  /* 0x0000003f3f3ff290 */ /* 0x000fe4000fffe03f */
[----:B------:R-:W-:Y:S05]  /*1cd50*/  @P0 IMAD.HI.U32 R2, R0, c[0x0][0x330], RZ ;  /* 0x0000cc0000020a27 */ /* 0x000fea00078e00ff */
[----:B------:R-:W-:Y:S02]  /*1cd60*/  @P0 SHF.R.U32.HI R0, RZ, c[0x0][0x334], R2 ;  /* 0x0000cd00ff000a19 */ /* 0x000fe40000011602 */
.L_x_1081:
[----:B------:R-:W-:Y:S05]  /*1cd70*/  BSYNC B0 ;  /* 0x0000000000007941 */ /* 0x000fea0003800000 */
.L_x_1079:
[----:B------:R-:W-:Y:S04]  /*1cd80*/  IMAD.IADD R2, R4, 0x1, -R252 ;  /* 0x0000000104027824 */ /* 0x000fe800078e0afc */
[----:B------:R-:W-:Y:S05]  /*1cd90*/  IMAD R0, R0, c[0x0][0x32c], R2 ;  /* 0x0000cb0000007a24 */ /* 0x000fea00078e0202 */
[----:B------:R-:W-:Y:S02]  /*1cda0*/  IMNMX R5, R5, R0, !PT ;  /* 0x0000000005057217 */ /* 0x000fe40007800200 */
[----:B------:R-:W-:Y:S04]  /*1cdb0*/  IADD3 R0, R0, c[0x0][0x32c], RZ ;  /* 0x0000cb0000007a10 */ /* 0x000fe80007ffe0ff */
[----:B------:R-:W-:Y:S02]  /*1cdc0*/  IMNMX R104, R104, R0, PT ;  /* 0x0000000068687217 */ /* 0x000fe40003800200 */
.L_x_1078:
[----:B------:R-:W-:-:S05]  /*1cdd0*/  BRA.DIV ~URZ, `(.L_x_1082) ;  /* 0x0000a7927f007947 */ /* 0x000fca000b800000 */
[----:B------:R2:W3:Y:S02]  /*1cde0*/  SHFL.IDX PT, R2, R172, 0x1, 0x1c1f ;  /* 0x003c1f00ac027f89 */ /* 0x0004e400000e0000 */
.L_x_1216:
        /* <DEDUP_REMOVED lines=19> */
.L_x_1085:
[----:B------:R-:W-:Y:S04]  /*1cf20*/  MOV R3, 0x1 ;  /* 0x0000000100037802 */ /* 0x000fe80000000f00 */
[----:B------:R-:W-:Y:S11]  /*1cf30*/  ISETP.NE.AND P0, PT, R3, c[0x0][0x32c], PT ;  /* 0x0000cb0003007a0c */ /* 0x000ff60003f05270 */
[----:B------:R-:W-:Y:S02]  /*1cf40*/  @!UPT UIADD3 URZ, URZ, URZ, URZ ;  /* 0x0000003f3f3ff290 */ /* 0x000fe4000fffe03f */
[----:B------:R-:W-:Y:S05]  /*1cf50*/  @P0 IMAD.HI.U32 R3, R2, c[0x0][0x330], RZ ;  /* 0x0000cc0002030a27 */ /* 0x000fea00078e00ff */
[----:B------:R-:W-:Y:S02]  /*1cf60*/  @P0 SHF.R.U32.HI R2, RZ, c[0x0][0x334], R3 ;  /* 0x0000cd00ff020a19 */ /* 0x000fe40000011603 */
.L_x_1086:
[----:B------:R-:W-:Y:S05]  /*1cf70*/  BSYNC B0 ;  /* 0x0000000000007941 */ /* 0x000fea0003800000 */
.L_x_1084:
[----:B------:R-:W-:Y:S04]  /*1cf80*/  IMAD.IADD R3, R4, 0x1, -R252 ;  /* 0x0000000104037824 */ /* 0x000fe800078e0afc */
[----:B------:R-:W-:Y:S05]  /*1cf90*/  IMAD R2, R2, c[0x0][0x32c], R3 ;  /* 0x0000cb0002027a24 */ /* 0x000fea00078e0203 */
[----:B------:R-:W-:Y:S02]  /*1cfa0*/  IMNMX R0, R0, R2, !PT ;  /* 0x0000000200007217 */ /* 0x000fe40007800200 */
[----:B------:R-:W-:Y:S04]  /*1cfb0*/  IADD3 R2, R2, c[0x0][0x32c], RZ ;  /* 0x0000cb0002027a10 */ /* 0x000fe80007ffe0ff */
[----:B------:R-:W-:Y:S02]  /*1cfc0*/  IMNMX R6, R6, R2, PT ;  /* 0x0000000206067217 */ /* 0x000fe40003800200 */
.L_x_1083:
[----:B------:R-:W-:-:S05]  /*1cfd0*/  BRA.DIV ~URZ, `(.L_x_1087) ;  /* 0x0000a6027f007947 */ /* 0x000fca000b800000 */
[----:B------:R3:W4:Y:S02]  /*1cfe0*/  SHFL.IDX PT, R105, R172, 0x2, 0x1c1f ;  /* 0x005c1f00ac697f89 */ /* 0x00072400000e0000 */
.L_x_1217:
        /* <DEDUP_REMOVED lines=19> */
.L_x_1090:
[----:B------:R-:W-:Y:S04]  /*1d120*/  MOV R175, 0x1 ;  /* 0x0000000100af7802 */ /* 0x000fe80000000f00 */
[----:B------:R-:W-:Y:S11]  /*1d130*/  ISETP.NE.AND P0, PT, R175, c[0x0][0x32c], PT ;  /* 0x0000cb00af007a0c */ /* 0x000ff60003f05270 */
[----:B------:R-:W-:Y:S02]  /*1d140*/  @!UPT UIADD3 URZ, URZ, URZ, URZ ;  /* 0x0000003f3f3ff290 */ /* 0x000fe4000fffe03f */
[----:B------:R-:W-:Y:S05]  /*1d150*/  @P0 IMAD.HI.U32 R175, R105, c[0x0][0x330], RZ ;  /* 0x0000cc0069af0a27 */ /* 0x000fea00078e00ff */
[----:B------:R-:W-:Y:S02]  /*1d160*/  @P0 SHF.R.U32.HI R105, RZ, c[0x0][0x334], R175 ;  /* 0x0000cd00ff690a19 */ /* 0x000fe400000116af */
.L_x_1091:
[----:B------:R-:W-:Y:S05]  /*1d170*/  BSYNC B0 ;  /* 0x0000000000007941 */ /* 0x000fea0003800000 */
.L_x_1089:
[----:B------:R-:W-:Y:S04]  /*1d180*/  IMAD.IADD R175, R4, 0x1, -R252 ;  /* 0x0000000104af7824 */ /* 0x000fe800078e0afc */
[----:B------:R-:W-:Y:S05]  /*1d190*/  IMAD R105, R105, c[0x0][0x32c], R175 ;  /* 0x0000cb0069697a24 */ /* 0x000fea00078e02af */
[----:B------:R-:W-:Y:S02]  /*1d1a0*/  IMNMX R2, R2, R105, !PT ;  /* 0x0000006902027217 */ /* 0x000fe40007800200 */
[----:B------:R-:W-:Y:S04]  /*1d1b0*/  IADD3 R105, R105, c[0x0][0x32c], RZ ;  /* 0x0000cb0069697a10 */ /* 0x000fe80007ffe0ff */
[----:B------:R-:W-:Y:S02]  /*1d1c0*/  IMNMX R3, R3, R105, PT ;  /* 0x0000006903037217 */ /* 0x000fe40003800200 */
.L_x_1088:
        /* <DEDUP_REMOVED lines=182> */
.L_x_1218:
        /* <DEDUP_REMOVED lines=19> */
.L_x_1095:
[----:B------:R-:W-:Y:S04]  /*1de60*/  MOV R5, 0x1 ;  /* 0x0000000100057802 */ /* 0x000fe80000000f00 */
[----:B------:R-:W-:Y:S11]  /*1de70*/  ISETP.NE.AND P0, PT, R5, c[0x0][0x32c], PT ;  /* 0x0000cb0005007a0c */ /* 0x000ff60003f05270 */
[----:B------:R-:W-:Y:S02]  /*1de80*/  @!UPT UIADD3 URZ, URZ, URZ, URZ ;  /* 0x0000003f3f3ff290 */ /* 0x000fe4000fffe03f */
[----:B------:R-:W-:Y:S05]  /*1de90*/  @P0 IMAD.HI.U32 R5, R3, c[0x0][0x330], RZ ;  /* 0x0000cc0003050a27 */ /* 0x000fea00078e00ff */
[----:B------:R-:W-:Y:S02]  /*1dea0*/  @P0 SHF.R.U32.HI R3, RZ, c[0x0][0x334], R5 ;  /* 0x0000cd00ff030a19 */ /* 0x000fe40000011605 */
.L_x_1096:
[----:B------:R-:W-:Y:S05]  /*1deb0*/  BSYNC B0 ;  /* 0x0000000000007941 */ /* 0x000fea0003800000 */
.L_x_1094:
[----:B------:R-:W-:Y:S04]  /*1dec0*/  IMAD.IADD R4, R4, 0x1, -R252 ;  /* 0x0000000104047824 */ /* 0x000fe800078e0afc */
[----:B------:R-:W-:Y:S05]  /*1ded0*/  IMAD R3, R3, c[0x0][0x32c], R4 ;  /* 0x0000cb0003037a24 */ /* 0x000fea00078e0204 */
[----:B------:R-:W-:Y:S02]  /*1dee0*/  IMNMX R0, R0, R3, !PT ;  /* 0x0000000300007217 */ /* 0x000fe40007800200 */
[----:B------:R-:W-:Y:S04]  /*1def0*/  IADD3 R3, R3, c[0x0][0x32c], RZ ;  /* 0x0000cb0003037a10 */ /* 0x000fe80007ffe0ff */
[----:B------:R-:W-:Y:S02]  /*1df00*/  IMNMX R2, R2, R3, PT ;  /* 0x0000000302027217 */ /* 0x000fe40003800200 */
.L_x_1093:
        /* <DEDUP_REMOVED lines=96> */
.L_x_1219:
        /* <DEDUP_REMOVED lines=15> */
.L_x_1220:
[C---:B------:R-:W-:Y:S01]  /*1e600*/  FSETP.NEU.FTZ.AND P0, PT, R105.reuse, -INF , PT ;  /* 0xff8000006900780b */ /* 0x040fe20003f1d000 */
[C---:B------:R-:W-:Y:S01]  /*1e610*/  FMUL.FTZ R2, R105.reuse, c[0x0][0x2d0] ;  /* 0x0000b40069027a20 */ /* 0x040fe20000410000 */
[----:B--2---:R-:W-:Y:S01]  /*1e620*/  FMNMX.FTZ R5, R0, R4, !PT ;  /* 0x0000000400057209 */ /* 0x004fe20007810000 */
[----:B------:R-:W-:Y:S01]  /*1e630*/  WARPSYNC 0xffffffff ;  /* 0xffffffff00007948 */ /* 0x000fe20003800000 */
[----:B------:R-:W-:Y:S01]  /*1e640*/  FSEL R0, R105, RZ, P0 ;  /* 0x000000ff69007208 */ /* 0x000fe20000000000 */
[----:B------:R-:W2:Y:S01]  /*1e650*/  LDL R247, [R1+0x1c] ;  /* 0x00001c0001f77983 */ /* 0x000ea20000100800 */
[----:B------:R-:W-:Y:S02]  /*1e660*/  FSEL R2, R2, RZ, P0 ;  /* 0x000000ff02027208 */ /* 0x000fe40000000000 */
[----:B------:R-:W-:Y:S01]  /*1e670*/  FSETP.NEU.FTZ.AND P0, PT, R104, -INF , PT ;  /* 0xff8000006800780b */ /* 0x000fe20003f1d000 */
[----:B------:R-:W-:Y:S02]  /*1e680*/  FADD.FTZ R0, -R0, R106 ;  /* 0x0000006a00007221 */ /* 0x000fe40000010100 */
[--C-:B------:R-:W-:Y:S02]  /*1e690*/  FFMA.FTZ R3, R23, c[0x0][0x2d0], -R2.reuse ;  /* 0x0000b40017037a23 */ /* 0x100fe40000010802 */
[----:B------:R-:W-:Y:S02]  /*1e6a0*/  FMUL.FTZ R0, R0, c[0x0][0x2d0] ;  /* 0x0000b40000007a20 */ /* 0x000fe40000410000 */
[--C-:B------:R-:W-:Y:S02]  /*1e6b0*/  FFMA.FTZ R8, R9, c[0x0][0x2d0], -R2.reuse ;  /* 0x0000b40009087a23 */ /* 0x100fe40000010802 */
[----:B-1----:R-:W1:Y:S01]  /*1e6c0*/  MUFU.EX2 R4, R0 ;  /* 0x0000000000047308 */ /* 0x002e620000000800 */
[--C-:B------:R-:W-:Y:S02]  /*1e6d0*/  FFMA.FTZ R9, R183, c[0x0][0x2d0], -R2.reuse ;  /* 0x0000b400b7097a23 */ /* 0x100fe40000010802 */
[--C-:B------:R-:W-:Y:S02]  /*1e6e0*/  FFMA.FTZ R24, R182, c[0x0][0x2d0], -R2.reuse ;  /* 0x0000b400b6187a23 */ /* 0x100fe40000010802 */
[--C-:B------:R-:W-:Y:S02]  /*1e6f0*/  FFMA.FTZ R106, R179, c[0x0][0x2d0], -R2.reuse ;  /* 0x0000b400b36a7a23 */ /* 0x100fe40000010802 */
[--C-:B------:R-:W-:Y:S02]  /*1e700*/  FFMA.FTZ R190, R175, c[0x0][0x2d0], -R2.reuse ;  /* 0x0000b400afbe7a23 */ /* 0x100fe40000010802 */
[--C-:B------:R-:W-:Y:S01]  /*1e710*/  FFMA.FTZ R223, R27, c[0x0][0x2d0], -R2.reuse ;  /* 0x0000b4001bdf7a23 */ /* 0x100fe20000010802 */
[----:B------:R-:W5:Y:S01]  /*1e720*/  MUFU.EX2 R3, R3 ;  /* 0x0000000300037308 */ /* 0x000f620000000800 */
[--C-:B------:R-:W-:Y:S02]  /*1e730*/  FFMA.FTZ R192, R178, c[0x0][0x2d0], -R2.reuse ;  /* 0x0000b400b2c07a23 */ /* 0x100fe40000010802 */
[--C-:B------:R-:W-:Y:S02]  /*1e740*/  FFMA.FTZ R191, R177, c[0x0][0x2d0], -R2.reuse ;  /* 0x0000b400b1bf7a23 */ /* 0x100fe40000010802 */
[--C-:B------:R-:W-:Y:S02]  /*1e750*/  FFMA.FTZ R225, R39, c[0x0][0x2d0], -R2.reuse ;  /* 0x0000b40027e17a23 */ /* 0x100fe40000010802 */
[--C-:B------:R-:W-:Y:S02]  /*1e760*/  FFMA.FTZ R224, R38, c[0x0][0x2d0], -R2.reuse ;  /* 0x0000b40026e07a23 */ /* 0x100fe40000010802 */
[----:B------:R-:W-:Y:S01]  /*1e770*/  FFMA.FTZ R222, R26, c[0x0][0x2d0], -R2 ;  /* 0x0000b4001ade7a23 */ /* 0x000fe20000010802 */
[----:B------:R-:W-:Y:S10]  /*1e780*/  MUFU.EX2 R106, R106 ;  /* 0x0000006a006a7308 */ /* 0x000ff40000000800 */
[----:B------:R-:W3:Y:S01]  /*1e790*/  MUFU.EX2 R2, R8 ;  /* 0x0000000800027308 */ /* 0x000ee20000000800 */
[C---:B-1----:R-:W-:Y:S02]  /*1e7a0*/  FMUL.FTZ R56, R4.reuse, R56 ;  /* 0x0000003804387220 */ /* 0x042fe40000410000 */
[C---:B------:R-:W-:Y:S02]  /*1e7b0*/  FMUL.FTZ R57, R4.reuse, R57 ;  /* 0x0000003904397220 */ /* 0x040fe40000410000 */
[C---:B-----5:R-:W-:Y:S02]  /*1e7c0*/  FFMA.FTZ R0, R4.reuse, R215, R3 ;  /* 0x000000d704007223 */ /* 0x060fe40000010003 */
        /* <DEDUP_REMOVED lines=9> */
[C---:B---34-:R-:W-:Y:S01]  /*1e860*/  F2FP.BF16.PACK_AB R172, R2.reuse, R3 ;  /* 0x0000000302ac723e */ /* 0x058fe200000010ff */
[----:B------:R-:W-:Y:S01]  /*1e870*/  FADD.FTZ R23, R2, R0 ;  /* 0x0000000002177221 */ /* 0x000fe20000010000 */
[C---:B------:R-:W-:Y:S01]  /*1e880*/  FSEL R0, R104.reuse, RZ, P0 ;  /* 0x000000ff68007208 */ /* 0x040fe20000000000 */
[----:B------:R-:W-:Y:S02]  /*1e890*/  FMUL.FTZ R2, R104, c[0x0][0x2d0] ;  /* 0x0000b40068027a20 */ /* 0x000fe40000410000 */
[----:B------:R-:W-:Y:S02]  /*1e8a0*/  FMUL.FTZ R89, R4, R89 ;  /* 0x0000005904597220 */ /* 0x000fe40000410000 */
[----:B------:R-:W-:Y:S01]  /*1e8b0*/  FADD.FTZ R0, -R0, R107 ;  /* 0x0000006b00007221 */ /* 0x000fe20000010100 */
[----:B------:R-:W-:Y:S01]  /*1e8c0*/  FSEL R2, R2, RZ, P0 ;  /* 0x000000ff02027208 */ /* 0x000fe20000000000 */
[----:B------:R-:W-:Y:S01]  /*1e8d0*/  MUFU.EX2 R107, R190 ;  /* 0x000000be006b7308 */ /* 0x000fe20000000800 */
[----:B------:R-:W-:Y:S01]  /*1e8e0*/  FSETP.NEU.FTZ.AND P0, PT, R6, -INF , PT ;  /* 0xff8000000600780b */ /* 0x000fe20003f1d000 */
[----:B------:R-:W-:Y:S02]  /*1e8f0*/  FMUL.FTZ R0, R0, c[0x0][0x2d0] ;  /* 0x0000b40000007a20 */ /* 0x000fe40000410000 */
[--C-:B------:R-:W-:Y:S02]  /*1e900*/  FFMA.FTZ R3, R36, c[0x0][0x2d0], -R2.reuse ;  /* 0x0000b40024037a23 */ /* 0x100fe40000010802 */
[--C-:B------:R-:W-:Y:S02]  /*1e910*/  FFMA.FTZ R8, R176, c[0x0][0x2d0], -R2.reuse ;  /* 0x0000b400b0087a23 */ /* 0x100fe40000010802 */
[--C-:B------:R-:W-:Y:S02]  /*1e920*/  FFMA.FTZ R13, R189, c[0x0][0x2d0], -R2.reuse ;  /* 0x0000b400bd0d7a23 */ /* 0x100fe40000010802 */
        /* <DEDUP_REMOVED lines=8> */
[--C-:B------:R-:W-:Y:S02]  /*1e9b0*/  FFMA.FTZ R187, R186, c[0x0][0x2d0], -R2.reuse ;  /* 0x0000b400babb7a23 */ /* 0x100fe40000010802 */
[--C-:B------:R-:W-:Y:S02]  /*1e9c0*/  FFMA.FTZ R186, R185, c[0x0][0x2d0], -R2.reuse ;  /* 0x0000b400b9ba7a23 */ /* 0x100fe40000010802 */
[----:B------:R-:W-:Y:S03]  /*1e9d0*/  FFMA.FTZ R185, R184, c[0x0][0x2d0], -R2 ;  /* 0x0000b400b8b97a23 */ /* 0x000fe60000010802 */
[----:B------:R-:W3:Y:S10]  /*1e9e0*/  MUFU.EX2 R2, R8 ;  /* 0x0000000800027308 */ /* 0x000ef40000000800 */
[----:B------:R4:W-:Y:S01]  /*1e9f0*/  MUFU.EX2 R235, R39 ;  /* 0x0000002700eb7308 */ /* 0x0009e20000000800 */
[C---:B-1----:R-:W-:Y:S02]  /*1ea00*/  FFMA.FTZ R0, R3.reuse, R214, R26 ;  /* 0x000000d603007223 */ /* 0x042fe4000001001a */
[C---:B------:R-:W-:Y:S02]  /*1ea10*/  FMUL.FTZ R58, R3.reuse, R58 ;  /* 0x0000003a033a7220 */ /* 0x040fe40000410000 */
[C---:B------:R-:W-:Y:S02]  /*1ea20*/  FMUL.FTZ R59, R3.reuse, R59 ;  /* 0x0000003b033b7220 */ /* 0x040fe40000410000 */
[C---:B------:R-:W-:Y:S03]  /*1ea30*/  FMUL.FTZ R70, R3.reuse, R70 ;  /* 0x0000004603467220 */ /* 0x040fe60000410000 */
[----:B------:R-:W-:Y:S01]  /*1ea40*/  MUFU.EX2 R239, R187 ;  /* 0x000000bb00ef7308 */ /* 0x000fe20000000800 */
[C---:B------:R-:W-:Y:S02]  /*1ea50*/  FMUL.FTZ R71, R3.reuse, R71 ;  /* 0x0000004703477220 */ /* 0x040fe40000410000 */
[C---:B---3--:R-:W-:Y:S01]  /*1ea60*/  FADD.FTZ R38, R2.reuse, R0 ;  /* 0x0000000002267221 */ /* 0x048fe20000010000 */
        /* <DEDUP_REMOVED lines=9> */
[----:B----4-:R-:W-:Y:S02]  /*1eb00*/  FMUL.FTZ R39, R3, R155 ;  /* 0x0000009b03277220 */ /* 0x010fe40000410000 */
        /* <DEDUP_REMOVED lines=9> */
[----:B------:R-:W4:Y:S01]  /*1eba0*/  MUFU.EX2 R25, R24 ;  /* 0x0000001800197308 */ /* 0x000f220000000800 */
        /* <DEDUP_REMOVED lines=8> */
[----:B---3--:R-:W-:Y:S02]  /*1ec30*/  FMUL.FTZ R8, R5, c[0x0][0x2d0] ;  /* 0x0000b40005087a20 */ /* 0x008fe40000410000 */
[----:B------:R-:W-:Y:S02]  /*1ec40*/  FADD.FTZ R2, -R2, R109 ;  /* 0x0000006d02027221 */ /* 0x000fe40000010100 */
[----:B------:R-:W-:Y:S01]  /*1ec50*/  FMUL.FTZ R53, R4, R161 ;  /* 0x000000a104357220 */ /* 0x000fe20000410000 */
[----:B------:R-:W-:Y:S01]  /*1ec60*/  FSEL R8, R8, RZ, P0 ;  /* 0x000000ff08087208 */ /* 0x000fe20000000000 */
[----:B------:R-:W3:Y:S01]  /*1ec70*/  MUFU.EX2 R0, R0 ;  /* 0x0000000000007308 */ /* 0x000ee20000000800 */
[----:B------:R-:W-:Y:S02]  /*1ec80*/  FMUL.FTZ R2, R2, c[0x0][0x2d0] ;  /* 0x0000b40002027a20 */ /* 0x000fe40000410000 */
[----:B------:R-:W-:Y:S01]  /*1ec90*/  FMUL.FTZ R54, R3, R162 ;  /* 0x000000a203367220 */ /* 0x000fe20000410000 */
[----:B----4-:R-:W-:Y:S01]  /*1eca0*/  F2FP.BF16.PACK_AB R174, R25, R26 ;  /* 0x0000001a19ae723e */ /* 0x010fe200000010ff */
[--C-:B------:R-:W-:Y:S02]  /*1ecb0*/  FFMA.FTZ R24, R17, c[0x0][0x2d0], -R8.reuse ;  /* 0x0000b40011187a23 */ /* 0x100fe40000010808 */
[--C-:B------:R-:W-:Y:S02]  /*1ecc0*/  FFMA.FTZ R22, R22, c[0x0][0x2d0], -R8.reuse ;  /* 0x0000b40016167a23 */ /* 0x100fe40000010808 */
[--C-:B------:R-:W-:Y:S01]  /*1ecd0*/  FFMA.FTZ R21, R21, c[0x0][0x2d0], -R8.reuse ;  /* 0x0000b40015157a23 */ /* 0x100fe20000010808 */
[----:B------:R-:W4:Y:S01]  /*1ece0*/  MUFU.EX2 R27, R9 ;  /* 0x00000009001b7308 */ /* 0x000f220000000800 */
        /* <DEDUP_REMOVED lines=9> */
[C---:B---3--:R-:W-:Y:S02]  /*1ed80*/  FMUL.FTZ R16, R0.reuse, R128 ;  /* 0x0000008000107220 */ /* 0x048fe40000410000 */
        /* <DEDUP_REMOVED lines=8> */
[----:B------:R-:W3:Y:S01]  /*1ee10*/  MUFU.EX2 R245, R36 ;  /* 0x0000002400f57308 */ /* 0x000ee20000000800 */
[--C-:B------:R-:W-:Y:S02]  /*1ee20*/  FFMA.FTZ R216, R11, c[0x0][0x2d0], -R8.reuse ;  /* 0x0000b4000bd87a23 */ /* 0x100fe40000010808 */
[----:B------:R-:W-:Y:S02]  /*1ee30*/  FFMA.FTZ R217, R10, c[0x0][0x2d0], -R8 ;  /* 0x0000b4000ad97a23 */ /* 0x000fe40000010808 */
[C---:B------:R-:W-:Y:S02]  /*1ee40*/  FFMA.FTZ R8, R0.reuse, R232, R41 ;  /* 0x000000e800087223 */ /* 0x040fe40000010029 */
[C---:B------:R-:W-:Y:S02]  /*1ee50*/  FMUL.FTZ R12, R0.reuse, R132 ;  /* 0x00000084000c7220 */ /* 0x040fe40000410000 */
[C---:B------:R-:W-:Y:S01]  /*1ee60*/  FMUL.FTZ R13, R0.reuse, R133 ;  /* 0x00000085000d7220 */ /* 0x040fe20000410000 */
[----:B------:R-:W-:Y:S01]  /*1ee70*/  MUFU.EX2 R232, R22 ;  /* 0x0000001600e87308 */ /* 0x000fe20000000800 */
[C---:B------:R-:W-:Y:S01]  /*1ee80*/  FMUL.FTZ R48, R0.reuse, R112 ;  /* 0x0000007000307220 */ /* 0x040fe20000410000 */
[C---:B----4-:R-:W-:Y:S01]  /*1ee90*/  F2FP.BF16.PACK_AB R112, R27.reuse, R41 ;  /* 0x000000291b70723e */ /* 0x050fe200000010ff */
        /* <DEDUP_REMOVED lines=16> */
[----:B------:R4:W5:Y:S01]  /*1efa0*/  MUFU.EX2 R0, R24 ;  /* 0x0000001800007308 */ /* 0x0009620000000800 */
        /* <DEDUP_REMOVED lines=10> */
[----:B---3--:R-:W-:Y:S01]  /*1f050*/  F2FP.BF16.PACK_AB R114, R245, R234 ;  /* 0x000000eaf572723e */ /* 0x008fe200000010ff */
[C---:B------:R-:W-:Y:S02]  /*1f060*/  FMUL.FTZ R51, R2.reuse, R115 ;  /* 0x0000007302337220 */ /* 0x040fe40000410000 */
[C---:B------:R-:W-:Y:S01]  /*1f070*/  FMUL.FTZ R14, R2.reuse, R134 ;  /* 0x00000086020e7220 */ /* 0x040fe20000410000 */
[----:B------:R-:W-:Y:S01]  /*1f080*/  MUFU.EX2 R243, R185 ;  /* 0x000000b900f37308 */ /* 0x000fe20000000800 */
[C---:B------:R-:W-:Y:S01]  /*1f090*/  FMUL.FTZ R15, R2.reuse, R135 ;  /* 0x00000087020f7220 */ /* 0x040fe20000410000 */
[----:B----4-:R-:W1:Y:S01]  /*1f0a0*/  LDSM.16.MT88.4 R24, [R196] ;  /* 0x00000000c418783b */ /* 0x010e620000004200 */
[----:B-----5:R-:W-:Y:S01]  /*1f0b0*/  FFMA.FTZ R132, R2, R233, R0 ;  /* 0x000000e902847223 */ /* 0x020fe20000010000 */
[----:B------:R-:W-:Y:S01]  /*1f0c0*/  F2FP.BF16.PACK_AB R113, R232, R0 ;  /* 0x00000000e871723e */ /* 0x000fe200000010ff */
[C---:B------:R-:W-:Y:S02]  /*1f0d0*/  FMUL.FTZ R18, R2.reuse, R130 ;  /* 0x0000008202127220 */ /* 0x040fe40000410000 */
[----:B------:R-:W-:Y:S03]  /*1f0e0*/  FMUL.FTZ R19, R2, R131 ;  /* 0x0000008302137220 */ /* 0x000fe60000410000 */
[----:B------:R-:W3:Y:S01]  /*1f0f0*/  MUFU.EX2 R233, R21 ;  /* 0x0000001500e97308 */ /* 0x000ee20000000800 */
[----:B------:R-:W-:Y:S01]  /*1f100*/  LDSM.16.MT88.4 R128, [R196+0x1000] ;  /* 0x00100000c480783b */ /* 0x000fe20000004200 */
[----:B------:R-:W-:Y:S02]  /*1f110*/  FMUL.FTZ R20, R4, R144 ;  /* 0x0000009004147220 */ /* 0x000fe40000410000 */
[C---:B------:R-:W-:Y:S02]  /*1f120*/  FMUL.FTZ R22, R3.reuse, R146 ;  /* 0x0000009203167220 */ /* 0x040fe40000410000 */
[C---:B------:R-:W-:Y:S02]  /*1f130*/  FMUL.FTZ R23, R3.reuse, R147 ;  /* 0x0000009303177220 */ /* 0x040fe40000410000 */
[C---:B------:R-:W-:Y:S02]  /*1f140*/  FMUL.FTZ R46, R2.reuse, R118 ;  /* 0x00000076022e7220 */ /* 0x040fe40000410000 */
[C---:B------:R-:W-:Y:S01]  /*1f150*/  FMUL.FTZ R47, R2.reuse, R119 ;  /* 0x00000077022f7220 */ /* 0x040fe20000410000 */
[----:B------:R-:W-:Y:S01]  /*1f160*/  MUFU.EX2 R135, R188 ;  /* 0x000000bc00877308 */ /* 0x000fe20000000800 */
[----:B------:R-:W4:Y:S01]  /*1f170*/  LDSM.16.MT88.4 R116, [R196+0xc00] ;  /* 0x000c0000c474783b */ /* 0x000f220000004200 */
[----:B------:R-:W-:Y:S01]  /*1f180*/  FMUL.FTZ R30, R2, R126 ;  /* 0x0000007e021e7220 */ /* 0x000fe20000410000 */
[----:B--2---:R-:W-:Y:S01]  /*1f190*/  ISETP.GT.AND P0, PT, R212, R247, PT ;  /* 0x000000f7d400720c */ /* 0x004fe20003f04270 */
[C---:B------:R-:W-:Y:S02]  /*1f1a0*/  FMUL.FTZ R31, R2.reuse, R127 ;  /* 0x0000007f021f7220 */ /* 0x040fe40000410000 */
[C---:B------:R-:W-:Y:S02]  /*1f1b0*/  FMUL.FTZ R34, R2.reuse, R122 ;  /* 0x0000007a02227220 */ /* 0x040fe40000410000 */
[----:B------:R-:W-:Y:S01]  /*1f1c0*/  FMUL.FTZ R35, R2, R123 ;  /* 0x0000007b02237220 */ /* 0x000fe20000410000 */
[----:B------:R-:W-:Y:S01]  /*1f1d0*/  LDSM.16.MT88.4 R124, [R197+0x400] ;  /* 0x00040000c57c783b */ /* 0x000fe20000004200 */
[C---:B------:R-:W-:Y:S01]  /*1f1e0*/  FMUL.FTZ R36, R4.reuse, R152 ;  /* 0x0000009804247220 */ /* 0x040fe20000410000 */
[----:B------:R-:W-:Y:S01]  /*1f1f0*/  MUFU.EX2 R134, R182 ;  /* 0x000000b600867308 */ /* 0x000fe20000000800 */
[----:B------:R-:W-:Y:S01]  /*1f200*/  FMUL.FTZ R37, R4, R153 ;  /* 0x0000009904257220 */ /* 0x000fe20000410000 */
[----:B---3--:R-:W-:Y:S01]  /*1f210*/  F2FP.BF16.PACK_AB R115, R246, R233 ;  /* 0x000000e9f673723e */ /* 0x008fe200000010ff */
        /* <DEDUP_REMOVED lines=52> */
[-C--:B----4-:R-:W-:Y:S03]  /*1f560*/  HMMA.16816.F32.BF16 R40, R172, R116.reuse, R40 ;  /* 0x00000074ac28723c */ /* 0x090fe60000041828 */
        /* <DEDUP_REMOVED lines=94> */
[----:B------:R-:W-:Y:S04]  /*1fb50*/  FADD.FTZ R4, R183, R2 ;  /* 0x00000002b7047221 */ /* 0x000fe80000010000 */
        /* <DEDUP_REMOVED lines=37> */
[----:B------:R-:W-:Y:S01]  /*1fdb0*/  FADD.FTZ R2, R181, R0 ;  /* 0x00000000b5027221 */ /* 0x000fe20000010000 */
[----:B------:R-:W-:Y:S01]  /*1fdc0*/  IADD3 R0, R212, -0x1, RZ ;  /* 0xffffffffd4007810 */ /* 0x000fe20007ffe0ff */
[C---:B------:R-:W-:Y:S04]  /*1fdd0*/  HMMA.16816.F32.BF16 R76, R176.reuse, R12, R76 ;  /* 0x0000000cb04c723c */ /* 0x040fe8000004184c */
[----:B------:R-:W-:Y:S01]  /*1fde0*/  FADD.FTZ R214, R191, R4 ;  /* 0x00000004bfd67221 */ /* 0x000fe20000010000 */
[----:B------:R-:W-:Y:S01]  /*1fdf0*/  MOV R212, R0 ;  /* 0x0000000000d47202 */ /* 0x000fe20000000f00 */
[----:B------:R-:W-:Y:S02]  /*1fe00*/  FADD.FTZ R232, R184, R3 ;  /* 0x00000003b8e87221 */ /* 0x000fe40000010000 */
[-C--:B------:R-:W-:Y:S04]  /*1fe10*/  HMMA.16816.F32.BF16 R80, R176, R14.reuse, R80 ;  /* 0x0000000eb050723c */ /* 0x080fe80000041850 */
[----:B------:R-:W-:Y:S04]  /*1fe20*/  FADD.FTZ R233, R180, R2 ;  /* 0x00000002b4e97221 */ /* 0x000fe80000010000 */
[C---:B------:R-:W-:Y:S08]  /*1fe30*/  HMMA.16816.F32.BF16 R84, R172.reuse, R14, R84 ;  /* 0x0000000eac54723c */ /* 0x040ff00000041854 */
[-C--:B---3--:R-:W-:Y:S08]  /*1fe40*/  HMMA.16816.F32.BF16 R88, R172, R16.reuse, R88 ;  /* 0x00000010ac58723c */ /* 0x088ff00000041858 */
[C---:B------:R-:W-:Y:S08]  /*1fe50*/  HMMA.16816.F32.BF16 R92, R176.reuse, R16, R92 ;  /* 0x00000010b05c723c */ /* 0x040ff0000004185c */
[-C--:B------:R-:W-:Y:S08]  /*1fe60*/  HMMA.16816.F32.BF16 R96, R176, R18.reuse, R96 ;  /* 0x00000012b060723c */ /* 0x080ff00000041860 */
[----:B------:R-:W-:Y:S01]  /*1fe70*/  HMMA.16816.F32.BF16 R100, R172, R18, R100 ;  /* 0x00000012ac64723c */ /* 0x000fe20000041864 */
[----:B------:R-:W-:Y:S07]  /*1fe80*/  @!UPT UIADD3 URZ, URZ, URZ, URZ ;  /* 0x0000003f3f3ff290 */ /* 0x000fee000fffe03f */
[----:B------:R-:W-:-:S11]  /*1fe90*/  @P0 BRA `(.L_x_1099) ;  /* 0xffffbd4000000947 */ /* 0x000fd6000383ffff */
.L_x_1067:
[----:B------:R-:W-:Y:S05]  /*1fea0*/  BRA.DIV ~URZ, `(.L_x_1100) ;  /* 0x00007a427f007947 */ /* 0x000fea000b800000 */
[----:B------:R2:W3:Y:S02]  /*1feb0*/  SHFL.BFLY PT, R0, R215, 0x2, 0x1f ;  /* 0x0c401f00d7007f89 */ /* 0x0004e400000e0000 */
.L_x_1221:
[----:B---3--:R-:W-:Y:S01]  /*1fec0*/  FADD.FTZ R4, R0, R215 ;  /* 0x000000d700047221 */ /* 0x008fe20000010000 */
[----:B------:R-:W-:Y:S05]  /*1fed0*/  BRA.DIV ~URZ, `(.L_x_1101) ;  /* 0x00007a627f007947 */ /* 0x000fea000b800000 */
[----:B------:R-:W3:Y:S04]  /*1fee0*/  SHFL.BFLY PT, R2, R214, 0x2, 0x1f ;  /* 0x0c401f00d6027f89 */ /* 0x000ee800000e0000 */
[----:B------:R-:W4:Y:S04]  /*1fef0*/  SHFL.BFLY PT, R0, R232, 0x2, 0x1f ;  /* 0x0c401f00e8007f89 */ /* 0x000f2800000e0000 */
[----:B------:R-:W5:Y:S04]  /*1ff00*/  SHFL.BFLY PT, R11, R233, 0x2, 0x1f ;  /* 0x0c401f00e90b7f89 */ /* 0x000f6800000e0000 */
[----:B-1----:R-:W1:Y:S01]  /*1ff10*/  SHFL.BFLY PT, R3, R4, 0x1, 0x1f ;  /* 0x0c201f0004037f89 */ /* 0x002e6200000e0000 */
[----:B---3--:R-:W-:-:S02]  /*1ff20*/  FADD.FTZ R2, R2, R214 ;  /* 0x000000d602027221 */ /* 0x008fc40000010000 */
[----:B----4-:R-:W-:-:S03]  /*1ff30*/  FADD.FTZ R0, R0, R232 ;  /* 0x000000e800007221 */ /* 0x010fc60000010000 */
[----:B------:R-:W3:Y:S01]  /*1ff40*/  SHFL.BFLY PT, R9, R2, 0x1, 0x1f ;  /* 0x0c201f0002097f89 */ /* 0x000ee200000e0000 */
[----:B-----5:R-:W-:-:S03]  /*1ff50*/  FADD.FTZ R11, R11, R233 ;  /* 0x000000e90b0b7221 */ /* 0x020fc60000010000 */
[----:B------:R-:W4:Y:S01]  /*1ff60*/  SHFL.BFLY PT, R8, R0, 0x1, 0x1f ;  /* 0x0c201f0000087f89 */ /* 0x000f2200000e0000 */
[----:B-1----:R-:W-:-:S03]  /*1ff70*/  FADD.FTZ R10, R4, R3 ;  /* 0x00000003040a7221 */ /* 0x002fc60000010000 */
[----:B------:R1:W2:Y:S01]  /*1ff80*/  SHFL.BFLY PT, R12, R11, 0x1, 0x1f ;  /* 0x0c201f000b0c7f89 */ /* 0x0002a200000e0000 */
[----:B---3--:R-:W-:Y:S02]  /*1ff90*/  FADD.FTZ R9, R2, R9 ;  /* 0x0000000902097221 */ /* 0x008fe40000010000 */
[----:B----4-:R-:W-:Y:S02]  /*1ffa0*/  FADD.FTZ R8, R0, R8 ;  /* 0x0000000800087221 */ /* 0x010fe40000010000 */
.L_x_1222:
[----:B------:R-:W-:Y:S01]  /*1ffb0*/  FSETP.NE.FTZ.AND P3, PT, R10, RZ, PT ;  /* 0x000000ff0a00720b */ /* 0x000fe20003f75000 */
[----:B------:R-:W-:Y:S01]  /*1ffc0*/  CS2R R2, SRZ ;  /* 0x0000000000027805 */ /* 0x000fe2000001ff00 */
[----:B------:R-:W-:Y:S01]  /*1ffd0*/  MOV R0, RZ ;  /* 0x000000ff00007202 */ /* 0x000fe20000000f00 */
[----:B--2---:R-:W-:Y:S01]  /*1ffe0*/  FADD.FTZ R4, R12, R11 ;  /* 0x0000000b0c047221 */ /* 0x004fe20000010000 */
[----:B------:R-:W-:Y:S02]  /*1fff0*/  FSETP.NE.FTZ.AND P2, PT, R9, RZ, PT ;  /* 0x000000ff0900720b */ /* 0x000fe40003f55000 */
[----:B------:R-:W-:Y:S02]  /*20000*/  FSETP.NE.FTZ.AND P1, PT, R8, RZ, PT ;  /* 0x000000ff0800720b */ /* 0x000fe40003f35000 */
[----:B------:R-:W-:-:S02]  /*20010*/  FSETP.NE.FTZ.AND P0, PT, R4, RZ, PT ;  /* 0x000000ff0400720b */ /* 0x000fc40003f15000 */
[----:B------:R-:W-:Y:S02]  /*20020*/  MOV R25, 0xff800000 ;  /* 0xff80000000197802 */ /* 0x000fe40000000f00 */
[----:B------:R-:W-:Y:S01]  /*20030*/  MOV R23, 0xff800000 ;  /* 0xff80000000177802 */ /* 0x000fe20000000f00 */
[----:B------:R-:W2:Y:S01]  /*20040*/  @P3 MUFU.RCP R0, R10 ;  /* 0x0000000a00003308 */ /* 0x000ea20000001000 */
[----:B------:R-:W-:Y:S02]  /*20050*/  MOV R24, 0xff800000 ;  /* 0xff80000000187802 */ /* 0x000fe40000000f00 */
[----:B------:R-:W-:-:S03]  /*20060*/  MOV R22, 0xff800000 ;  /* 0xff80000000167802 */ /* 0x000fc60000000f00 */
[----:B------:R-:W-:Y:S02]  /*20070*/  @P1 MOV R13, 0x3f317218 ;  /* 0x3f317218000d1802 */ /* 0x000fe40000000f00 */
[----:B------:R-:W-:Y:S01]  /*20080*/  @P2 MUFU.RCP R3, R9 ;  /* 0x0000000900032308 */ /* 0x000fe20000001000 */
[----:B--2---:R-:W-:-:S07]  /*20090*/  FMUL.FTZ R182, R0, R84 ;  /* 0x0000005400b67220 */ /* 0x004fce0000410000 */
[----:B------:R-:W2:Y:S01]  /*200a0*/  @P2 MUFU.LG2 R9, R9 ;  /* 0x0000000900092308 */ /* 0x000ea20000000c00 */
        /* <DEDUP_REMOVED lines=25> */
[----:B------:R3:W4:Y:S01]  /*20240*/  @P1 MUFU.LG2 R0, R8 ;  /* 0x0000000800001308 */ /* 0x0007220000000c00 */
[----:B-12---:R-:W-:-:S02]  /*20250*/  @P2 FMUL.FTZ R11, R9, 0.69314718246459960938 ;  /* 0x3f317218090b2820 */ /* 0x006fc40000410000 */
[C---:B------:R-:W-:Y:S02]  /*20260*/  FMUL.FTZ R144, R3.reuse, R142 ;  /* 0x0000008e03907220 */ /* 0x040fe40000410000 */
[C---:B------:R-:W-:Y:S02]  /*20270*/  FMUL.FTZ R145, R3.reuse, R143 ;  /* 0x0000008f03917220 */ /* 0x040fe40000410000 */
[C---:B------:R-:W-:Y:S02]  /*20280*/  FMUL.FTZ R88, R3.reuse, R154 ;  /* 0x0000009a03587220 */ /* 0x040fe40000410000 */
[C---:B------:R-:W-:Y:S02]  /*20290*/  FMUL.FTZ R89, R3.reuse, R155 ;  /* 0x0000009b03597220 */ /* 0x040fe40000410000 */
[C---:B------:R-:W-:Y:S02]  /*202a0*/  FMUL.FTZ R100, R3.reuse, R158 ;  /* 0x0000009e03647220 */ /* 0x040fe40000410000 */
[----:B------:R-:W-:-:S02]  /*202b0*/  FMUL.FTZ R101, R3, R159 ;  /* 0x0000009f03657220 */ /* 0x000fc40000410000 */
[C---:B------:R-:W-:Y:S01]  /*202c0*/  FMUL.FTZ R142, R3.reuse, R70 ;  /* 0x00000046038e7220 */ /* 0x040fe20000410000 */
[----:B---3--:R-:W-:Y:S01]  /*202d0*/  @P2 MOV R8, 0x3f317218 ;  /* 0x3f31721800082802 */ /* 0x008fe20000000f00 */
[----:B----4-:R-:W-:Y:S01]  /*202e0*/  @P1 FMUL.FTZ R9, R0, 0.69314718246459960938 ;  /* 0x3f31721800091820 */ /* 0x010fe20000410000 */
        /* <DEDUP_REMOVED lines=8> */
[----:B------:R-:W-:Y:S02]  /*20370*/  FMUL.FTZ R45, R2, R61 ;  /* 0x0000003d022d7220 */ /* 0x000fe40000410000 */
        /* <DEDUP_REMOVED lines=73> */
.L_x_922:
[----:B------:R2:W5:Y:S04]  /*20810*/  LDL R6, [R1+0x80] ;  /* 0x0000800001067983 */ /* 0x0005680000100800 */
[----:B------:R-:W4:Y:S01]  /*20820*/  S2R R2, SR_TID.X ;  /* 0x0000000000027919 */ /* 0x000f220000002100 */
[----:B------:R-:W-:Y:S01]  /*20830*/  BSSY B0, `(.L_x_1102) ;  /* 0x0000011000007945 */ /* 0x000fe20003800000 */
[----:B----4-:R-:W-:-:S13]  /*20840*/  LOP3.LUT P0, RZ, R2, 0x7f, RZ, 0xc0, !PT ;  /* 0x0000007f02ff7812 */ /* 0x010fda000780c0ff */
[----:B------:R-:W-:Y:S05]  /*20850*/  @P0 BRA `(.L_x_1103) ;  /* 0x000000e000000947 */ /* 0x000fea0003800000 */
[----:B--2---:R-:W2:Y:S01]  /*20860*/  S2R R4, SR_LANEID ;  /* 0x0000000000047919 */ /* 0x004ea20000000000 */
[----:B------:R-:W-:Y:S01]  /*20870*/  VOTEU.ANY UR4, UPT, PT ;  /* 0x0000000000047886 */ /* 0x000fe200038e0100 */
[----:B---3--:R-:W-:Y:S01]  /*20880*/  IMAD.MOV.U32 R5, RZ, RZ, c[0x0][0x564] ;  /* 0x00015900ff057624 */ /* 0x008fe200078e00ff */
[----:B-1----:R-:W2:Y:S08]  /*20890*/  FLO.U32 R3, UR4 ;  /* 0x0000000400037d00 */ /* 0x002eb000080e0000 */
        /* <DEDUP_REMOVED lines=8> */
[----:B--2--5:R-:W-:-:S05]  /*20920*/  IADD3 R6, R3, c[0x0][0xc], R2 ;  /* 0x0000030003067a10 */ /* 0x024fca0007ffe002 */
[----:B------:R1:W-:Y:S02]  /*20930*/  STL [R1+0x80], R6 ;  /* 0x0000800601007387 */ /* 0x0003e40000100800 */
.L_x_1103:
[----:B--2---:R-:W-:Y:S05]  /*20940*/  BSYNC B0 ;  /* 0x0000000000007941 */ /* 0x004fea0003800000 */
.L_x_1102:
[----:B------:R-:W-:Y:S01]  /*20950*/  PRMT R0, R0, 0x9910, RZ ;  /* 0x0000991000007816 */ /* 0x000fe200000000ff */
[----:B------:R-:W-:Y:S01]  /*20960*/  BSSY B1, `(.L_x_1104) ;  /* 0x00003cc000017945 */ /* 0x000fe20003800000 */
[----:B-----5:R-:W-:Y:S02]  /*20970*/  IMAD.MOV.U32 R76, RZ, RZ, R6 ;  /* 0x000000ffff4c7224 */ /* 0x020fe400078e0006 */
[----:B------:R-:W-:-:S13]  /*20980*/  ISETP.NE.AND P0, PT, R0, RZ, PT ;  /* 0x000000ff0000720c */ /* 0x000fda0003f05270 */
[----:B------:R-:W-:Y:S05]  /*20990*/  @!P0 BRA `(.L_x_1105) ;  /* 0x00002ef000008947 */ /* 0x000fea0003800000 */
[----:B------:R-:W2:Y:S04]  /*209a0*/  LDL R10, [R1+0x94] ;  /* 0x00009400010a7983 */ /* 0x000ea80000100800 */
[----:B------:R-:W4:Y:S04]  /*209b0*/  LDL R9, [R1+0x98] ;  /* 0x0000980001097983 */ /* 0x000f280000100800 */
[----:B---3--:R-:W3:Y:S04]  /*209c0*/  LDL R8, [R1+0xa0] ;  /* 0x0000a00001087983 */ /* 0x008ee80000100800 */
[----:B------:R-:W3:Y:S04]  /*209d0*/  LDL R11, [R1+0x9c] ;  /* 0x00009c00010b7983 */ /* 0x000ee80000100800 */
[----:B-1----:R-:W3:Y:S01]  /*209e0*/  LDL R6, [R1+0x8c] ;  /* 0x00008c0001067983 */ /* 0x002ee20000100800 */
        /* <DEDUP_REMOVED lines=20> */
[----:B------:R4:W-:Y:S01]  /*20b30*/  STS [R10+0x1280], R2 ;  /* 0x001280020a007388 */ /* 0x0009e20000000800 */
[----:B-1----:R-:W-:Y:S02]  /*20b40*/  F2FP.BF16.PACK_AB R0, R37, R36 ;  /* 0x000000242500723e */ /* 0x002fe400000010ff */
[----:B--2---:R-:W-:-:S03]  /*20b50*/  F2FP.BF16.PACK_AB R3, R149, R148 ;  /* 0x000000949503723e */ /* 0x004fc600000010ff */
[----:B------:R1:W-:Y:S01]  /*20b60*/  STS [R9+0x1000], R0 ;  /* 0x0010000009007388 */ /* 0x0003e20000000800 */
[----:B----4-:R-:W-:-:S03]  /*20b70*/  F2FP.BF16.PACK_AB R2, R151, R150 ;  /* 0x000000969702723e */ /* 0x010fc600000010ff */
[----:B------:R2:W-:Y:S04]  /*20b80*/  STS [R9+0x1200], R4 ;  /* 0x0012000409007388 */ /* 0x0005e80000000800 */
[----:B---3--:R3:W-:Y:S04]  /*20b90*/  STS [R8+0x80], R3 ;  /* 0x0000800308007388 */ /* 0x0087e80000000800 */
[----:B------:R4:W-:Y:S01]  /*20ba0*/  STS [R8+0x280], R2 ;  /* 0x0002800208007388 */ /* 0x0009e20000000800 */
[----:B-1----:R-:W-:Y:S02]  /*20bb0*/  F2FP.BF16.PACK_AB R0, R153, R152 ;  /* 0x000000989900723e */ /* 0x002fe400000010ff */
[----:B--2---:R-:W-:-:S03]  /*20bc0*/  F2FP.BF16.PACK_AB R4, R39, R38 ;  /* 0x000000262704723e */ /* 0x004fc600000010ff */
[----:B------:R1:W-:Y:S01]  /*20bd0*/  STS [R11], R0 ;  /* 0x000000000b007388 */ /* 0x0003e20000000800 */
        /* <DEDUP_REMOVED lines=69> */
[----:B-1----:R-:W-:-:S02]  /*21030*/  F2FP.BF16.PACK_AB R2, R27, R26 ;  /* 0x0000001a1b02723e */ /* 0x002fc400000010ff */
[----:B--2---:R-:W-:-:S03]  /*21040*/  F2FP.BF16.PACK_AB R0, R33, R32 ;  /* 0x000000202100723e */ /* 0x004fc600000010ff */
[----:B------:R-:W-:Y:S01]  /*21050*/  STS [R11+0x5000], R2 ;  /* 0x005000020b007388 */ /* 0x000fe20000000800 */
[----:B---3--:R-:W-:-:S03]  /*21060*/  IMAD.MOV.U32 R4, RZ, RZ, 0x4 ;  /* 0x00000004ff047424 */ /* 0x008fc600078e00ff */
[----:B------:R1:W-:Y:S01]  /*21070*/  STS [R11+0x5200], R0 ;  /* 0x005200000b007388 */ /* 0x0003e20000000800 */
[----:B------:R-:W-:Y:S02]  /*21080*/  IMAD.MOV.U32 R3, RZ, RZ, RZ ;  /* 0x000000ffff037224 */ /* 0x000fe400078e00ff */
[CC--:B------:R-:W-:Y:S01]  /*21090*/  @P1 IMAD.WIDE R8, R6.reuse, R4.reuse, c[0x0][0x508] ;  /* 0x0001420006081625 */ /* 0x0c0fe200078e0204 */
[----:B------:R-:W-:Y:S03]  /*210a0*/  BAR.SYNC.DEFER_BLOCKING 0x1, 0x80 ;  /* 0x0042000000007b1d */ /* 0x000fe60000010000 */
[----:B------:R-:W-:-:S03]  /*210b0*/  IMAD.WIDE R4, R6, R4, c[0x0][0x500] ;  /* 0x0001400006047625 */ /* 0x000fc600078e0204 */
[----:B------:R2:W5:Y:S04]  /*210c0*/  @P1 LDG.E R12, [R8.64] ;  /* 0x00000008080c1981 */ /* 0x000568000c1e1900 */
[----:B------:R2:W5:Y:S01]  /*210d0*/  @P2 LDG.E R3, [R4.64] ;  /* 0x0000000804032981 */ /* 0x000562000c1e1900 */
[----:B----4-:R-:W-:-:S04]  /*210e0*/  ISETP.NE.AND P0, PT, R10, RZ, PT ;  /* 0x000000ff0a00720c */ /* 0x010fc80003f05270 */
[----:B-1----:R-:W-:Y:S01]  /*210f0*/  SEL R0, R10, c[0x0][0x3d4], P0 ;  /* 0x0000f5000a007a07 */ /* 0x002fe20000000000 */
[----:B------:R-:W-:Y:S05]  /*21100*/  @P1 BRA `(.L_x_1106) ;  /* 0x0000004000001947 */ /* 0x000fea0003800000 */
[----:B--2---:R-:W-:Y:S05]  /*21110*/  @!P2 BRA `(.L_x_1106) ;  /* 0x000000300000a947 */ /* 0x004fea0003800000 */
[----:B-----5:R1:W2:Y:S04]  /*21120*/  LDG.E R12, [R4.64] ;  /* 0x00000008040c7981 */ /* 0x0202a8000c1e1900 */
[----:B-1----:R-:W2:Y:S02]  /*21130*/  LDG.E R4, [R4.64+0x4] ;  /* 0x0000040804047981 */ /* 0x002ea4000c1e1900 */
[----:B--2---:R-:W-:Y:S02]  /*21140*/  IADD3 R12, -R12, R4, RZ ;  /* 0x000000040c0c7210 */ /* 0x004fe40007ffe1ff */
.L_x_1106:
[----:B--2---:R-:W2:Y:S04]  /*21150*/  LDL R4, [R1+0x78] ;  /* 0x0000780001047983 */ /* 0x004ea80000100800 */
[----:B------:R-:W3:Y:S04]  /*21160*/  LDL.LU R5, [R1+0x88] ;  /* 0x0000880001057983 */ /* 0x000ee80000300800 */
[----:B------:R-:W2:Y:S04]  /*21170*/  LDL R77, [R1+0x54] ;  /* 0x00005400014d7983 */ /* 0x000ea80000100800 */
[----:B------:R-:W4:Y:S04]  /*21180*/  LDL R15, [R1+0xa4] ;  /* 0x0000a400010f7983 */ /* 0x000f280000100800 */
[----:B------:R-:W4:Y:S01]  /*21190*/  LDL R78, [R1+0xe4] ;  /* 0x0000e400014e7983 */ /* 0x000f220000100800 */
[----:B------:R-:W-:Y:S01]  /*211a0*/  IMAD.MOV.U32 R13, RZ, RZ, 0x368 ;  /* 0x00000368ff0d7424 */ /* 0x000fe200078e00ff */
[----:B------:R-:W-:-:S04]  /*211b0*/  ISETP.GT.AND P2, PT, R0, 0x1, PT ;  /* 0x000000010000780c */ /* 0x000fc80003f44270 */
[----:B------:R-:W-:-:S04]  /*211c0*/  SEL R13, R13, 0x328, P2 ;  /* 0x000003280d0d7807 */ /* 0x000fc80001000000 */
[----:B------:R-:W1:Y:S08]  /*211d0*/  LDC.64 R8, c[0x0][R13+0x170] ;  /* 0x00005c000d087b82 */ /* 0x000e700000000a00 */
[----:B------:R-:W2:Y:S08]  /*211e0*/  LDC.64 R16, c[0x0][R13+0x168] ;  /* 0x00005a000d107b82 */ /* 0x000eb00000000a00 */
[----:B------:R1:W2:Y:S08]  /*211f0*/  LDC.64 R20, c[0x0][R13+0x178] ;  /* 0x00005e000d147b82 */ /* 0x0002b00000000a00 */
[----:B------:R1:W2:Y:S01]  /*21200*/  LDC.64 R18, c[0x0][R13+0x160] ;  /* 0x000058000d127b82 */ /* 0x0002a20000000a00 */
[----:B------:R-:W-:Y:S01]  /*21210*/  ISETP.NE.U32.AND P0, PT, RZ, c[0x0][0x500], PT ;  /* 0x00014000ff007a0c */ /* 0x000fe20003f05070 */
[----:B------:R-:W-:-:S03]  /*21220*/  IMAD.MOV.U32 R0, RZ, RZ, c[0x0][0x4e8] ;  /* 0x00013a00ff007624 */ /* 0x000fc600078e00ff */
[----:B------:R-:W-:Y:S02]  /*21230*/  ISETP.NE.AND.EX P0, PT, RZ, c[0x0][0x504], PT, P0 ;  /* 0x00014100ff007a0c */ /* 0x000fe40003f05300 */
[----:B------:R-:W-:Y:S02]  /*21240*/  ISETP.NE.AND P5, PT, R0, 0x1, PT ;  /* 0x000000010000780c */ /* 0x000fe40003fa5270 */
[----:B------:R-:W-:Y:S02]  /*21250*/  SHF.R.S32.HI R0, RZ, 0x1f, R6 ;  /* 0x0000001fff007819 */ /* 0x000fe40000011406 */
[----:B------:R-:W-:Y:S02]  /*21260*/  SEL R2, R6, RZ, !P0 ;  /* 0x000000ff06027207 */ /* 0x000fe40004000000 */
[----:B------:R-:W-:Y:S01]  /*21270*/  SEL R6, R0, RZ, !P0 ;  /* 0x000000ff00067207 */ /* 0x000fe20004000000 */
[----:B------:R-:W2:Y:S02]  /*21280*/  S2R R79, SR_TID.X ;  /* 0x00000000004f7919 */ /* 0x000ea40000002100 */
[----:B-1----:R-:W-:-:S04]  /*21290*/  IMAD R0, R9, R2, RZ ;  /* 0x0000000209007224 */ /* 0x002fc800078e02ff */
[C---:B------:R-:W-:Y:S02]  /*212a0*/  IMAD R14, R8.reuse, R6, R0 ;  /* 0x00000006080e7224 */ /* 0x040fe400078e0200 */
[----:B------:R-:W-:-:S04]  /*212b0*/  IMAD.WIDE.U32 R8, R8, R2, RZ ;  /* 0x0000000208087225 */ /* 0x000fc800078e00ff */
[----:B------:R-:W-:Y:S01]  /*212c0*/  IMAD.IADD R14, R9, 0x1, R14 ;  /* 0x00000001090e7824 */ /* 0x000fe200078e020e */
[----:B------:R-:W-:-:S04]  /*212d0*/  LOP3.LUT R209, R209, 0xfffffffd, RZ, 0xc0, !PT ;  /* 0xfffffffdd1d17812 */ /* 0x000fc800078ec0ff */
[----:B------:R-:W-:Y:S02]  /*212e0*/  LOP3.LUT R209, R209, 0xfffffffe, RZ, 0xc0, !PT ;  /* 0xfffffffed1d17812 */ /* 0x000fe400078ec0ff */
[----:B---3--:R-:W-:Y:S01]  /*212f0*/  LOP3.LUT R5, R5, 0xffff, RZ, 0xc0, !PT ;  /* 0x0000ffff05057812 */ /* 0x008fe200078ec0ff */
[----:B--2---:R-:W-:-:S04]  /*21300*/  IMAD.IADD R4, R4, 0x1, R77 ;  /* 0x0000000104047824 */ /* 0x004fc800078e024d */
[----:B------:R-:W-:-:S04]  /*21310*/  IMAD.WIDE.U32 R10, R16, R5, RZ ;  /* 0x00000005100a7225 */ /* 0x000fc800078e00ff */
[----:B------:R-:W-:-:S04]  /*21320*/  @P5 IMAD.HI.U32 R6, R4, c[0x0][0x4ec], RZ ;  /* 0x00013b0004065a27 */ /* 0x000fc800078e00ff */
[----:B------:R-:W-:Y:S01]  /*21330*/  IMAD.MOV.U32 R0, RZ, RZ, R4 ;  /* 0x000000ffff007224 */ /* 0x000fe200078e0004 */
[----:B------:R-:W-:Y:S01]  /*21340*/  @P5 SHF.R.U32.HI R0, RZ, c[0x0][0x4f0], R6 ;  /* 0x00013c00ff005a19 */ /* 0x000fe20000011606 */
[----:B------:R-:W-:Y:S01]  /*21350*/  IMAD R13, R17, R5, RZ ;  /* 0x00000005110d7224 */ /* 0x000fe200078e02ff */
[----:B----4-:R-:W-:Y:S02]  /*21360*/  SEL R6, R15, RZ, P2 ;  /* 0x000000ff0f067207 */ /* 0x010fe40001000000 */
        /* <DEDUP_REMOVED lines=37> */
[----:B---3--:R-:W-:-:S05]  /*215c0*/  IMAD.IADD R6, R78, 0x1, R77 ;  /* 0x000000014e067824 */ /* 0x008fca00078e024d */
        /* <DEDUP_REMOVED lines=18> */
[----:B------:R-:W2:Y:S04]  /*216f0*/  LDL R78, [R1+0x24] ;  /* 0x00002400014e7983 */ /* 0x000ea80000100800 */
[----:B------:R-:W3:Y:S01]  /*21700*/  LDL R20, [R1+0x38] ;  /* 0x0000380001147983 */ /* 0x000ee20000100800 */
[----:B------:R-:W-:Y:S01]  /*21710*/  IMAD R16, R16, c[0x0][0x3a0], RZ ;  /* 0x0000e80010107a24 */ /* 0x000fe200078e02ff */
[----:B------:R-:W-:Y:S01]  /*21720*/  SHF.R.S32.HI R4, RZ, 0x1f, R2 ;  /* 0x0000001fff047819 */ /* 0x000fe20000011402 */
[C---:B-1----:R-:W-:Y:S01]  /*21730*/  IMAD.WIDE.U32 R8, R3.reuse, c[0x0][0x3a0], RZ ;  /* 0x0000e80003087a25 */ /* 0x042fe200078e00ff */
[----:B------:R-:W1:Y:S03]  /*21740*/  S2R R12, SR_TID.X ;  /* 0x00000000000c7919 */ /* 0x000e660000002100 */
[----:B------:R-:W-:-:S02]  /*21750*/  IMAD R3, R3, c[0x0][0x3a4], R16 ;  /* 0x0000e90003037a24 */ /* 0x000fc400078e0210 */
[----:B------:R-:W-:-:S03]  /*21760*/  IMAD R10, R4, c[0x0][0x3f0], RZ ;  /* 0x0000fc00040a7a24 */ /* 0x000fc600078e02ff */
[----:B------:R-:W-:Y:S01]  /*21770*/  IADD3 R9, R9, R3, RZ ;  /* 0x0000000309097210 */ /* 0x000fe20007ffe0ff */
[----:B------:R-:W-:-:S04]  /*21780*/  IMAD R10, R2, c[0x0][0x3f4], R10 ;  /* 0x0000fd00020a7a24 */ /* 0x000fc800078e020a */
[----:B------:R-:W-:-:S04]  /*21790*/  IMAD.WIDE.U32 R8, R5, c[0x0][0x3e8], R8 ;  /* 0x0000fa0005087a25 */ /* 0x000fc800078e0008 */
[----:B------:R-:W-:Y:S01]  /*217a0*/  IMAD R5, R5, c[0x0][0x3ec], R9 ;  /* 0x0000fb0005057a24 */ /* 0x000fe200078e0209 */
[----:B------:R-:W-:-:S05]  /*217b0*/  MOV R4, R8 ;  /* 0x0000000800047202 */ /* 0x000fca0000000f00 */
[----:B------:R-:W-:Y:S01]  /*217c0*/  IMAD.WIDE.U32 R4, R2, c[0x0][0x3f0], R4 ;  /* 0x0000fc0002047a25 */ /* 0x000fe200078e0004 */
[----:B-1----:R-:W-:-:S04]  /*217d0*/  SHF.R.S32.HI R13, RZ, 0x1f, R12 ;  /* 0x0000001fff0d7819 */ /* 0x002fc8000001140c */
[----:B------:R-:W-:Y:S02]  /*217e0*/  IADD3 R5, R5, R10, RZ ;  /* 0x0000000a05057210 */ /* 0x000fe40007ffe0ff */
[----:B------:R-:W-:-:S04]  /*217f0*/  LEA.HI R13, R13, R12, RZ, 0x2 ;  /* 0x0000000c0d0d7211 */ /* 0x000fc800078f10ff */
[----:B------:R-:W-:Y:S02]  /*21800*/  SHF.R.S32.HI R13, RZ, 0x2, R13 ;  /* 0x00000002ff0d7819 */ /* 0x000fe4000001140d */
[----:B--2---:R-:W-:Y:S02]  /*21810*/  IADD3 R6, R78, R77, RZ ;  /* 0x0000004d4e067210 */ /* 0x004fe40007ffe0ff */
[----:B---3--:R-:W-:-:S03]  /*21820*/  SHF.L.U32 R9, R20, 0x1, RZ ;  /* 0x0000000114097819 */ /* 0x008fc600000006ff */
[----:B------:R-:W-:Y:S01]  /*21830*/  @P5 IMAD.HI.U32 R11, R6, c[0x0][0x4ec], RZ ;  /* 0x00013b00060b5a27 */ /* 0x000fe200078e00ff */
[----:B------:R-:W-:Y:S01]  /*21840*/  MOV R3, R6 ;  /* 0x0000000600037202 */ /* 0x000fe20000000f00 */
[----:B------:R1:W2:Y:S03]  /*21850*/  LDS.128 R24, [R9+0x80] ;  /* 0x0000800009187984 */ /* 0x0002a60000000c00 */
[----:B------:R-:W-:Y:S01]  /*21860*/  @P5 SHF.R.U32.HI R3, RZ, c[0x0][0x4f0], R11 ;  /* 0x00013c00ff035a19 */ /* 0x000fe2000001160b */
[----:B------:R1:W3:Y:S03]  /*21870*/  LDS.128 R36, [R9+0x880] ;  /* 0x0008800009247984 */ /* 0x0002e60000000c00 */
[----:B------:R-:W-:Y:S02]  /*21880*/  SHF.R.S32.HI R8, RZ, 0x1f, R3 ;  /* 0x0000001fff087819 */ /* 0x000fe40000011403 */
[----:B------:R-:W-:Y:S01]  /*21890*/  IADD3 R2, -R3, RZ, RZ ;  /* 0x000000ff03027210 */ /* 0x000fe20007ffe1ff */
[----:B------:R1:W4:Y:S02]  /*218a0*/  LDS.128 R48, [R9+0x1080] ;  /* 0x0010800009307984 */ /* 0x0003240000000c00 */
[----:B------:R-:W-:-:S02]  /*218b0*/  IMAD R8, R8, c[0x0][0x3e0], RZ ;  /* 0x0000f80008087a24 */ /* 0x000fc400078e02ff */
[----:B------:R1:W1:Y:S01]  /*218c0*/  LDS.128 R60, [R9+0x1880] ;  /* 0x00188000093c7984 */ /* 0x0002620000000c00 */
[----:B------:R-:W-:Y:S02]  /*218d0*/  IMAD R6, R2, c[0x0][0x4e8], R6 ;  /* 0x00013a0002067a24 */ /* 0x000fe400078e0206 */
[C---:B------:R-:W-:Y:S01]  /*218e0*/  IMAD R8, R3.reuse, c[0x0][0x3e4], R8 ;  /* 0x0000f90003087a24 */ /* 0x040fe200078e0208 */
[----:B------:R1:W1:Y:S01]  /*218f0*/  LDS.128 R20, [R9+0x2080] ;  /* 0x0020800009147984 */ /* 0x0002620000000c00 */
[----:B------:R-:W-:Y:S01]  /*21900*/  IMAD.WIDE.U32 R2, R3, c[0x0][0x3e0], R4 ;  /* 0x0000f80003027a25 */ /* 0x000fe200078e0004 */
[----:B------:R-:W-:Y:S02]  /*21910*/  SHF.R.S32.HI R4, RZ, 0x1f, R6 ;  /* 0x0000001fff047819 */ /* 0x000fe40000011406 */
[----:B------:R1:W1:Y:S02]  /*21920*/  LDS.128 R32, [R9+0x2880] ;  /* 0x0028800009207984 */ /* 0x0002640000000c00 */
[----:B------:R-:W-:Y:S01]  /*21930*/  IADD3 R3, R3, R8, RZ ;  /* 0x0000000803037210 */ /* 0x000fe20007ffe0ff */
[----:B------:R-:W-:Y:S01]  /*21940*/  IMAD R4, R4, c[0x0][0x3d8], RZ ;  /* 0x0000f60004047a24 */ /* 0x000fe200078e02ff */
[----:B------:R1:W1:Y:S03]  /*21950*/  LDS.128 R44, [R9+0x3080] ;  /* 0x00308000092c7984 */ /* 0x0002660000000c00 */
[C---:B------:R-:W-:Y:S01]  /*21960*/  IMAD.WIDE.U32 R2, R6.reuse, c[0x0][0x3d8], R2 ;  /* 0x0000f60006027a25 */ /* 0x040fe200078e0002 */
[----:B------:R1:W1:Y:S03]  /*21970*/  LDS.128 R56, [R9+0x3880] ;  /* 0x0038800009387984 */ /* 0x0002660000000c00 */
[----:B------:R-:W-:Y:S01]  /*21980*/  IMAD R6, R6, c[0x0][0x3dc], R4 ;  /* 0x0000f70006067a24 */ /* 0x000fe200078e0204 */
[----:B------:R1:W1:Y:S01]  /*21990*/  LDS.128 R16, [R9+0x4080] ;  /* 0x0040800009107984 */ /* 0x0002620000000c00 */
[----:B------:R-:W-:-:S02]  /*219a0*/  LEA R12, P0, R2, c[0x0][0x380], 0x1 ;  /* 0x0000e000020c7a11 */ /* 0x000fc400078008ff */
[----:B------:R-:W-:Y:S01]  /*219b0*/  IADD3 R4, R13, R77, RZ ;  /* 0x0000004d0d047210 */ /* 0x000fe20007ffe0ff */
[----:B------:R1:W1:Y:S01]  /*219c0*/  LDS.128 R28, [R9+0x4880] ;  /* 0x00488000091c7984 */ /* 0x0002620000000c00 */
[----:B------:R-:W-:-:S03]  /*219d0*/  IADD3 R3, R3, R6, RZ ;  /* 0x0000000603037210 */ /* 0x000fc60007ffe0ff */
[----:B------:R1:W1:Y:S01]  /*219e0*/  LDS.128 R40, [R9+0x5080] ;  /* 0x0050800009287984 */ /* 0x0002620000000c00 */
[----:B------:R-:W-:-:S03]  /*219f0*/  LEA.HI.X R5, R2, c[0x0][0x384], R3, 0x1, P0 ;  /* 0x0000e10002057a11 */ /* 0x000fc600000f0c03 */
[----:B------:R1:W1:Y:S01]  /*21a00*/  LDS.128 R52, [R9+0x5880] ;  /* 0x0058800009347984 */ /* 0x0002620000000c00 */
[----:B------:R-:W-:Y:S05]  /*21a10*/  BRA.DIV ~URZ, `(.L_x_1108) ;  /* 0x000061427f007947 */ /* 0x000fea000b800000 */
[----:B--23--:R2:W3:Y:S02]  /*21a20*/  SHFL.IDX PT, R6, R5, RZ, 0x1c1f ;  /* 0x001c1fff05067589 */ /* 0x00c4e400000e0000 */
.L_x_1223:
[----:B------:R-:W-:Y:S05]  /*21a30*/  BRA.DIV ~URZ, `(.L_x_1109) ;  /* 0x000061927f007947 */ /* 0x000fea000b800000 */
[----:B------:R2:W4:Y:S02]  /*21a40*/  SHFL.IDX PT, R2, R12, RZ, 0x1c1f ;  /* 0x001c1fff0c027589 */ /* 0x00052400000e0000 */
.L_x_1224:
[----:B------:R-:W-:Y:S01]  /*21a50*/  ISETP.GE.AND P0, PT, R4, R0, PT ;  /* 0x000000000400720c */ /* 0x000fe20003f06270 */
[----:B------:R-:W-:-:S12]  /*21a60*/  BSSY B0, `(.L_x_1110) ;  /* 0x0000012000007945 */ /* 0x000fd80003800000 */
[----:B------:R-:W-:Y:S05]  /*21a70*/  @P0 BRA `(.L_x_1111) ;  /* 0x0000010000000947 */ /* 0x000fea0003800000 */
[----:B------:R-:W5:Y:S04]  /*21a80*/  LDL R15, [R1] ;  /* 0x00000000010f7983 */ /* 0x000f680000100800 */
[----:B--2---:R-:W2:Y:S04]  /*21a90*/  LDL R13, [R1+0x4] ;  /* 0x00000400010d7983 */ /* 0x004ea80000100800 */
[----:B----4-:R-:W4:Y:S04]  /*21aa0*/  LDL R64, [R1+0x90] ;  /* 0x0000900001407983 */ /* 0x010f280000100800 */
[----:B---3--:R-:W3:Y:S01]  /*21ab0*/  LDL R14, [R1+0x7c] ;  /* 0x00007c00010e7983 */ /* 0x008ee20000100800 */
[----:B------:R-:W-:-:S13]  /*21ac0*/  ISETP.GE.AND P2, PT, R250, c[0x0][0x3c8], PT ;  /* 0x0000f200fa007a0c */ /* 0x000fda0003f46270 */
[----:B------:R-:W-:-:S04]  /*21ad0*/  @!P2 LEA R10, P5, R250, R2, 0x1 ;  /* 0x00000002fa0aa211 */ /* 0x000fc800078a08ff */
[----:B------:R-:W-:-:S05]  /*21ae0*/  @!P2 LEA.HI.X R11, R250, R6, R251, 0x1, P5 ;  /* 0x00000006fa0ba211 */ /* 0x000fca00028f0cfb */
[----:B------:R1:W-:Y:S01]  /*21af0*/  @!P2 ST.E.128 [R10.64], R24 ;  /* 0x000000180a00a985 */ /* 0x0003e2000c101d08 */
[----:B-----5:R-:W-:Y:S02]  /*21b00*/  ISETP.GE.AND P1, PT, R15, c[0x0][0x3c8], PT ;  /* 0x0000f2000f007a0c */ /* 0x020fe40003f26270 */
[----:B--2---:R-:W-:-:S11]  /*21b10*/  ISETP.GE.AND P0, PT, R13, c[0x0][0x3c8], PT ;  /* 0x0000f2000d007a0c */ /* 0x004fd60003f06270 */
[-C--:B------:R-:W-:Y:S02]  /*21b20*/  @!P1 LEA R8, P4, R15, R2.reuse, 0x1 ;  /* 0x000000020f089211 */ /* 0x080fe400078808ff */
[----:B------:R-:W-:Y:S02]  /*21b30*/  @!P0 LEA R2, P3, R13, R2, 0x1 ;  /* 0x000000020d028211 */ /* 0x000fe400078608ff */
[-C--:B-1--4-:R-:W-:Y:S02]  /*21b40*/  @!P1 LEA.HI.X R9, R15, R6.reuse, R64, 0x1, P4 ;  /* 0x000000060f099211 */ /* 0x092fe400020f0c40 */
[----:B---3--:R-:W-:-:S03]  /*21b50*/  @!P0 LEA.HI.X R3, R13, R6, R14, 0x1, P3 ;  /* 0x000000060d038211 */ /* 0x008fc600018f0c0e */
[----:B------:R1:W-:Y:S04]  /*21b60*/  @!P1 ST.E.128 [R8.64], R20 ;  /* 0x0000001408009985 */ /* 0x0003e8000c101d08 */
[----:B------:R1:W-:Y:S02]  /*21b70*/  @!P0 ST.E.128 [R2.64], R16 ;  /* 0x0000001002008985 */ /* 0x0003e4000c101d08 */
.L_x_1111:
[----:B------:R-:W-:Y:S05]  /*21b80*/  BSYNC B0 ;  /* 0x0000000000007941 */ /* 0x000fea0003800000 */
.L_x_1110:
[----:B------:R-:W-:Y:S05]  /*21b90*/  BRA.DIV ~URZ, `(.L_x_1112) ;  /* 0x000060a27f007947 */ /* 0x000fea000b800000 */
[----:B---3--:R3:W2:Y:S04]  /*21ba0*/  SHFL.IDX PT, R6, R5, 0x1, 0x1c1f ;  /* 0x003c1f0005067f89 */ /* 0x0086a800000e0000 */
[----:B-1--4-:R3:W1:Y:S02]  /*21bb0*/  SHFL.IDX PT, R2, R12, 0x1, 0x1c1f ;  /* 0x003c1f000c027f89 */ /* 0x01266400000e0000 */
.L_x_1225:
[----:B------:R-:W-:Y:S01]  /*21bc0*/  IADD3 R3, R4, 0x20, RZ ;  /* 0x0000002004037810 */ /* 0x000fe20007ffe0ff */
[----:B------:R-:W-:Y:S03]  /*21bd0*/  BSSY B0, `(.L_x_1113) ;  /* 0x0000013000007945 */ /* 0x000fe60003800000 */
[----:B------:R-:W-:-:S13]  /*21be0*/  ISETP.GE.AND P0, PT, R3, R0, PT ;  /* 0x000000000300720c */ /* 0x000fda0003f06270 */
[----:B------:R-:W-:Y:S05]  /*21bf0*/  @P0 BRA `(.L_x_1114) ;  /* 0x0000010000000947 */ /* 0x000fea0003800000 */
[----:B------:R-:W4:Y:S04]  /*21c00*/  LDL R15, [R1] ;  /* 0x00000000010f7983 */ /* 0x000f280000100800 */
[----:B------:R-:W5:Y:S04]  /*21c10*/  LDL R13, [R1+0x4] ;  /* 0x00000400010d7983 */ /* 0x000f680000100800 */
[----:B---3--:R-:W3:Y:S04]  /*21c20*/  LDL R16, [R1+0x90] ;  /* 0x0000900001107983 */ /* 0x008ee80000100800 */
[----:B--2---:R-:W2:Y:S01]  /*21c30*/  LDL R14, [R1+0x7c] ;  /* 0x00007c00010e7983 */ /* 0x004ea20000100800 */
[----:B------:R-:W-:-:S13]  /*21c40*/  ISETP.GE.AND P2, PT, R250, c[0x0][0x3c8], PT ;  /* 0x0000f200fa007a0c */ /* 0x000fda0003f46270 */
[----:B-1----:R-:W-:-:S04]  /*21c50*/  @!P2 LEA R10, P5, R250, R2, 0x1 ;  /* 0x00000002fa0aa211 */ /* 0x002fc800078a08ff */
[----:B------:R-:W-:-:S05]  /*21c60*/  @!P2 LEA.HI.X R11, R250, R6, R251, 0x1, P5 ;  /* 0x00000006fa0ba211 */ /* 0x000fca00028f0cfb */
[----:B------:R1:W-:Y:S01]  /*21c70*/  @!P2 ST.E.128 [R10.64], R36 ;  /* 0x000000240a00a985 */ /* 0x0003e2000c101d08 */
[----:B----4-:R-:W-:Y:S02]  /*21c80*/  ISETP.GE.AND P1, PT, R15, c[0x0][0x3c8], PT ;  /* 0x0000f2000f007a0c */ /* 0x010fe40003f26270 */
[----:B-----5:R-:W-:-:S11]  /*21c90*/  ISETP.GE.AND P0, PT, R13, c[0x0][0x3c8], PT ;  /* 0x0000f2000d007a0c */ /* 0x020fd60003f06270 */
[-C--:B------:R-:W-:Y:S02]  /*21ca0*/  @!P1 LEA R8, P4, R15, R2.reuse, 0x1 ;  /* 0x000000020f089211 */ /* 0x080fe400078808ff */
[----:B------:R-:W-:Y:S02]  /*21cb0*/  @!P0 LEA R2, P3, R13, R2, 0x1 ;  /* 0x000000020d028211 */ /* 0x000fe400078608ff */
[-C--:B---3--:R-:W-:Y:S02]  /*21cc0*/  @!P1 LEA.HI.X R9, R15, R6.reuse, R16, 0x1, P4 ;  /* 0x000000060f099211 */ /* 0x088fe400020f0c10 */
[----:B--2---:R-:W-:-:S03]  /*21cd0*/  @!P0 LEA.HI.X R3, R13, R6, R14, 0x1, P3 ;  /* 0x000000060d038211 */ /* 0x004fc600018f0c0e */
[----:B------:R1:W-:Y:S04]  /*21ce0*/  @!P1 ST.E.128 [R8.64], R32 ;  /* 0x0000002008009985 */ /* 0x0003e8000c101d08 */
[----:B------:R1:W-:Y:S02]  /*21cf0*/  @!P0 ST.E.128 [R2.64], R28 ;  /* 0x0000001c02008985 */ /* 0x0003e4000c101d08 */
.L_x_1114:
[----:B------:R-:W-:Y:S05]  /*21d00*/  BSYNC B0 ;  /* 0x0000000000007941 */ /* 0x000fea0003800000 */
.L_x_1113:
[----:B------:R-:W-:Y:S05]  /*21d10*/  BRA.DIV ~URZ, `(.L_x_1115) ;  /* 0x00005ff27f007947 */ /* 0x000fea000b800000 */
[----:B--2---:R2:W4:Y:S02]  /*21d20*/  SHFL.IDX PT, R6, R5, 0x2, 0x1c1f ;  /* 0x005c1f0005067f89 */ /* 0x00452400000e0000 */
.L_x_1226:
[----:B------:R-:W-:Y:S05]  /*21d30*/  BRA.DIV ~URZ, `(.L_x_1116) ;  /* 0x000060427f007947 */ /* 0x000fea000b800000 */
[----:B-1----:R1:W2:Y:S02]  /*21d40*/  SHFL.IDX PT, R2, R12, 0x2, 0x1c1f ;  /* 0x005c1f000c027f89 */ /* 0x0022a400000e0000 */
.L_x_1227:
[----:B------:R-:W-:Y:S01]  /*21d50*/  IADD3 R3, R4, 0x40, RZ ;  /* 0x0000004004037810 */ /* 0x000fe20007ffe0ff */
[----:B------:R-:W-:Y:S03]  /*21d60*/  BSSY B0, `(.L_x_1117) ;  /* 0x0000013000007945 */ /* 0x000fe60003800000 */
[----:B------:R-:W-:-:S13]  /*21d70*/  ISETP.GE.AND P0, PT, R3, R0, PT ;  /* 0x000000000300720c */ /* 0x000fda0003f06270 */
[----:B------:R-:W-:Y:S05]  /*21d80*/  @P0 BRA `(.L_x_1118) ;  /* 0x0000010000000947 */ /* 0x000fea0003800000 */
[----:B------:R-:W5:Y:S04]  /*21d90*/  LDL R15, [R1] ;  /* 0x00000000010f7983 */ /* 0x000f680000100800 */
[----:B---3--:R-:W3:Y:S04]  /*21da0*/  LDL R13, [R1+0x4] ;  /* 0x00000400010d7983 */ /* 0x008ee80000100800 */
[----:B----4-:R-:W4:Y:S04]  /*21db0*/  LDL R16, [R1+0x90] ;  /* 0x0000900001107983 */ /* 0x010f280000100800 */
[----:B--2---:R-:W2:Y:S01]  /*21dc0*/  LDL R14, [R1+0x7c] ;  /* 0x00007c00010e7983 */ /* 0x004ea20000100800 */
[----:B------:R-:W-:-:S13]  /*21dd0*/  ISETP.GE.AND P2, PT, R250, c[0x0][0x3c8], PT ;  /* 0x0000f200fa007a0c */ /* 0x000fda0003f46270 */
[----:B------:R-:W-:-:S04]  /*21de0*/  @!P2 LEA R10, P5, R250, R2, 0x1 ;  /* 0x00000002fa0aa211 */ /* 0x000fc800078a08ff */
[----:B------:R-:W-:-:S05]  /*21df0*/  @!P2 LEA.HI.X R11, R250, R6, R251, 0x1, P5 ;  /* 0x00000006fa0ba211 */ /* 0x000fca00028f0cfb */
[----:B------:R1:W-:Y:S01]  /*21e00*/  @!P2 ST.E.128 [R10.64], R48 ;  /* 0x000000300a00a985 */ /* 0x0003e2000c101d08 */
[----:B-----5:R-:W-:Y:S02]  /*21e10*/  ISETP.GE.AND P1, PT, R15, c[0x0][0x3c8], PT ;  /* 0x0000f2000f007a0c */ /* 0x020fe40003f26270 */
[----:B---3--:R-:W-:-:S11]  /*21e20*/  ISETP.GE.AND P0, PT, R13, c[0x0][0x3c8], PT ;  /* 0x0000f2000d007a0c */ /* 0x008fd60003f06270 */
[-C--:B------:R-:W-:Y:S02]  /*21e30*/  @!P1 LEA R8, P4, R15, R2.reuse, 0x1 ;  /* 0x000000020f089211 */ /* 0x080fe400078808ff */
[----:B------:R-:W-:Y:S02]  /*21e40*/  @!P0 LEA R2, P3, R13, R2, 0x1 ;  /* 0x000000020d028211 */ /* 0x000fe400078608ff */
[-C--:B----4-:R-:W-:Y:S02]  /*21e50*/  @!P1 LEA.HI.X R9, R15, R6.reuse, R16, 0x1, P4 ;  /* 0x000000060f099211 */ /* 0x090fe400020f0c10 */
[----:B--2---:R-:W-:-:S03]  /*21e60*/  @!P0 LEA.HI.X R3, R13, R6, R14, 0x1, P3 ;  /* 0x000000060d038211 */ /* 0x004fc600018f0c0e */
[----:B------:R1:W-:Y:S04]  /*21e70*/  @!P1 ST.E.128 [R8.64], R44 ;  /* 0x0000002c08009985 */ /* 0x0003e8000c101d08 */
[----:B------:R1:W-:Y:S02]  /*21e80*/  @!P0 ST.E.128 [R2.64], R40 ;  /* 0x0000002802008985 */ /* 0x0003e4000c101d08 */
.L_x_1118:
[----:B------:R-:W-:Y:S05]  /*21e90*/  BSYNC B0 ;  /* 0x0000000000007941 */ /* 0x000fea0003800000 */
.L_x_1117:
[----:B------:R-:W-:Y:S05]  /*21ea0*/  BRA.DIV ~URZ, `(.L_x_1119) ;  /* 0x00005f427f007947 */ /* 0x000fea000b800000 */
[----:B--23--:R-:W2:Y:S04]  /*21eb0*/  SHFL.IDX PT, R5, R5, 0x3, 0x1c1f ;  /* 0x007c1f0005057f89 */ /* 0x00cea800000e0000 */
[----:B-1----:R1:W3:Y:S02]  /*21ec0*/  SHFL.IDX PT, R2, R12, 0x3, 0x1c1f ;  /* 0x007c1f000c027f89 */ /* 0x0022e400000e0000 */
.L_x_1228:
[----:B------:R-:W-:-:S04]  /*21ed0*/  IADD3 R3, R4, 0x60, RZ ;  /* 0x0000006004037810 */ /* 0x000fc80007ffe0ff */
[----:B------:R-:W-:-:S13]  /*21ee0*/  ISETP.GE.AND P0, PT, R3, R0, PT ;  /* 0x000000000300720c */ /* 0x000fda0003f06270 */
[----:B------:R-:W-:Y:S05]  /*21ef0*/  @P0 BRA `(.L_x_1120) ;  /* 0x0000272000000947 */ /* 0x000fea0003800000 */
[----:B-1----:R-:W5:Y:S04]  /*21f00*/  LDL R12, [R1] ;  /* 0x00000000010c7983 */ /* 0x002f680000100800 */
[----:B----4-:R-:W4:Y:S04]  /*21f10*/  LDL R13, [R1+0x90] ;  /* 0x00009000010d7983 */ /* 0x010f280000100800 */
[----:B---3--:R-:W3:Y:S01]  /*21f20*/  LDL R6, [R1+0x4] ;  /* 0x0000040001067983 */ /* 0x008ee20000100800 */
[----:B------:R-:W-:-:S13]  /*21f30*/  ISETP.GE.AND P1, PT, R250, c[0x0][0x3c8], PT ;  /* 0x0000f200fa007a0c */ /* 0x000fda0003f26270 */
[----:B------:R-:W-:-:S04]  /*21f40*/  @!P1 LEA R10, P3, R250, R2, 0x1 ;  /* 0x00000002fa0a9211 */ /* 0x000fc800078608ff */
[----:B--2---:R-:W-:-:S05]  /*21f50*/  @!P1 LEA.HI.X R11, R250, R5, R251, 0x1, P3 ;  /* 0x00000005fa0b9211 */ /* 0x004fca00018f0cfb */
[----:B------:R1:W-:Y:S01]  /*21f60*/  @!P1 ST.E.128 [R10.64], R60 ;  /* 0x0000003c0a009985 */ /* 0x0003e2000c101d08 */
[----:B-----5:R-:W-:-:S13]  /*21f70*/  ISETP.GE.AND P0, PT, R12, c[0x0][0x3c8], PT ;  /* 0x0000f2000c007a0c */ /* 0x020fda0003f06270 */
[----:B------:R-:W-:-:S04]  /*21f80*/  @!P0 LEA R8, P2, R12, R2, 0x1 ;  /* 0x000000020c088211 */ /* 0x000fc800078408ff */
[----:B----4-:R-:W-:-:S05]  /*21f90*/  @!P0 LEA.HI.X R9, R12, R5, R13, 0x1, P2 ;  /* 0x000000050c098211 */ /* 0x010fca00010f0c0d */
[----:B------:R1:W-:Y:S01]  /*21fa0*/  @!P0 ST.E.128 [R8.64], R56 ;  /* 0x0000003808008985 */ /* 0x0003e2000c101d08 */
[----:B---3--:R-:W-:-:S13]  /*21fb0*/  ISETP.GE.AND P0, PT, R6, c[0x0][0x3c8], PT ;  /* 0x0000f20006007a0c */ /* 0x008fda0003f06270 */
[----:B------:R-:W-:Y:S05]  /*21fc0*/  @P0 BRA `(.L_x_1120) ;  /* 0x0000265000000947 */ /* 0x000fea0003800000 */
[----:B------:R-:W2:Y:S01]  /*21fd0*/  LDL R12, [R1+0x7c] ;  /* 0x00007c00010c7983 */ /* 0x000ea20000100800 */
[----:B------:R-:W-:-:S04]  /*21fe0*/  LEA R2, P0, R6, R2, 0x1 ;  /* 0x0000000206027211 */ /* 0x000fc800078008ff */
[----:B--2---:R-:W-:-:S05]  /*21ff0*/  LEA.HI.X R3, R6, R5, R12, 0x1, P0 ;  /* 0x0000000506037211 */ /* 0x004fca00000f0c0c */
[----:B------:R2:W-:Y:S01]  /*22000*/  ST.E.128 [R2.64], R52 ;  /* 0x0000003402007985 */ /* 0x0005e2000c101d08 */
[----:B------:R-:W-:Y:S05]  /*22010*/  BRA `(.L_x_1120) ;  /* 0x0000260000007947 */ /* 0x000fea0003800000 */
.L_x_1107:
        /* <DEDUP_REMOVED lines=33> */
.L_x_1229:
[----:B------:R-:W-:Y:S05]  /*22230*/  BRA.DIV ~URZ, `(.L_x_1122) ;  /* 0x00005cf27f007947 */ /* 0x000fea000b800000 */
[----:B------:R3:W4:Y:S02]  /*22240*/  SHFL.IDX PT, R0, R6, RZ, 0x1c1f ;  /* 0x001c1fff06007589 */ /* 0x00072400000e0000 */
.L_x_1230:
        /* <DEDUP_REMOVED lines=73> */
[----:B------:R-:W-:Y:S02]  /*226e0*/  IADD3 R15, R252, 0x50, RZ ;  /* 0x00000050fc0f7810 */ /* 0x000fe40007ffe0ff */
[----:B----4-:R-:W-:Y:S01]  /*226f0*/  @!P2 LEA R8, P0, R14, R0, 0x2 ;  /* 0x000000000e08a211 */ /* 0x010fe200078010ff */
        /* <DEDUP_REMOVED lines=9> */
.L_x_1124:
[----:B------:R-:W-:Y:S05]  /*22790*/  BSYNC B0 ;  /* 0x0000000000007941 */ /* 0x000fea0003800000 */
.L_x_1123:
[----:B------:R-:W-:Y:S05]  /*227a0*/  BRA.DIV ~URZ, `(.L_x_1125) ;  /* 0x000057f27f007947 */ /* 0x000fea000b800000 */
[----:B--2---:R2:W1:Y:S04]  /*227b0*/  SHFL.IDX PT, R4, R5, 0x1, 0x1c1f ;  /* 0x003c1f0005047f89 */ /* 0x00446800000e0000 */
[----:B----4-:R2:W4:Y:S02]  /*227c0*/  SHFL.IDX PT, R0, R6, 0x1, 0x1c1f ;  /* 0x003c1f0006007f89 */ /* 0x01052400000e0000 */
.L_x_1231:
[----:B------:R-:W-:Y:S01]  /*227d0*/  BSSY B0, `(.L_x_1126) ;  /* 0x0000054000007945 */ /* 0x000fe20003800000 */
[----:B------:R-:W-:Y:S05]  /*227e0*/  @P6 BRA `(.L_x_1127) ;  /* 0x0000052000006947 */ /* 0x000fea0003800000 */
[C---:B------:R-:W-:Y:S02]  /*227f0*/  ISETP.GE.AND P1, PT, R252.reuse, c[0x0][0x3c8], PT ;  /* 0x0000f200fc007a0c */ /* 0x040fe40003f26270 */
[C---:B------:R-:W-:Y:S02]  /*22800*/  IADD3 R12, R252.reuse, 0x8, RZ ;  /* 0x00000008fc0c7810 */ /* 0x040fe40007ffe0ff */
[----:B------:R-:W-:Y:S02]  /*22810*/  IADD3 R14, R252, 0x10, RZ ;  /* 0x00000010fc0e7810 */ /* 0x000fe40007ffe0ff */
[----:B------:R-:W-:-:S02]  /*22820*/  ISETP.GE.AND P0, PT, R12, c[0x0][0x3c8], PT ;  /* 0x0000f2000c007a0c */ /* 0x000fc40003f06270 */
[----:B------:R-:W-:Y:S02]  /*22830*/  IADD3 R11, R252, 0x18, RZ ;  /* 0x00000018fc0b7810 */ /* 0x000fe40007ffe0ff */
        /* <DEDUP_REMOVED lines=25> */
[----:B------:R-:W-:Y:S02]  /*229d0*/  IADD3 R17, R252, 0x48, RZ ;  /* 0x00000048fc117810 */ /* 0x000fe40007ffe0ff */
[----:B------:R-:W-:Y:S02]  /*229e0*/  @!P3 LEA.HI.X R3, R14, R4, R15, 0x2, P4 ;  /* 0x000000040e03b211 */ /* 0x000fe400020f140f */
[C---:B------:R-:W-:Y:S02]  /*229f0*/  IADD3 R14, R252.reuse, 0x30, RZ ;  /* 0x00000030fc0e7810 */ /* 0x040fe40007ffe0ff */
[C---:B----4-:R-:W-:Y:S01]  /*22a00*/  @!P5 LEA R8, P0, R11.reuse, R0, 0x2 ;  /* 0x000000000b08d211 */ /* 0x050fe200078010ff */
[----:B------:R1:W-:Y:S01]  /*22a10*/  @!P3 ST.E.64 [R2.64], R150 ;  /* 0x000000960200b985 */ /* 0x0003e2000c101b08 */
[----:B------:R-:W-:Y:S02]  /*22a20*/  IADD3 R15, R252, 0x28, RZ ;  /* 0x00000028fc0f7810 */ /* 0x000fe40007ffe0ff */
[----:B------:R-:W-:-:S02]  /*22a30*/  @!P5 LEA.HI.X R9, R11, R4, R12, 0x2, P0 ;  /* 0x000000040b09d211 */ /* 0x000fc400000f140c */
[----:B------:R-:W-:Y:S02]  /*22a40*/  IADD3 R11, R252, 0x20, RZ ;  /* 0x00000020fc0b7810 */ /* 0x000fe40007ffe0ff */
        /* <DEDUP_REMOVED lines=13> */
[----:B------:R-:W-:Y:S02]  /*22b20*/  IADD3 R15, R252, 0x48, RZ ;  /* 0x00000048fc0f7810 */ /* 0x000fe40007ffe0ff */
[----:B----4-:R-:W-:Y:S01]  /*22b30*/  @!P0 LEA R8, P2, R14, R0, 0x2 ;  /* 0x000000000e088211 */ /* 0x010fe200078410ff */
        /* <DEDUP_REMOVED lines=18> */
[----:B------:R-:W-:Y:S02]  /*22c60*/  IADD3 R17, R252, 0x50, RZ ;  /* 0x00000050fc117810 */ /* 0x000fe40007ffe0ff */
[----:B-----5:R-:W-:Y:S01]  /*22c70*/  @!P2 LEA R8, P0, R16, R0, 0x2 ;  /* 0x000000001008a211 */ /* 0x020fe200078010ff */
        /* <DEDUP_REMOVED lines=9> */
.L_x_1127:
[----:B------:R-:W-:Y:S05]  /*22d10*/  BSYNC B0 ;  /* 0x0000000000007941 */ /* 0x000fea0003800000 */
.L_x_1126:
[----:B------:R-:W-:Y:S05]  /*22d20*/  BRA.DIV ~URZ, `(.L_x_1128) ;  /* 0x000053427f007947 */ /* 0x000fea000b800000 */
[----:B-1----:R1:W2:Y:S02]  /*22d30*/  SHFL.IDX PT, R4, R5, 0x2, 0x1c1f ;  /* 0x005c1f0005047f89 */ /* 0x0022a400000e0000 */
.L_x_1232:
[----:B------:R-:W-:Y:S05]  /*22d40*/  BRA.DIV ~URZ, `(.L_x_1129) ;  /* 0x000053927f007947 */ /* 0x000fea000b800000 */
[----:B----4-:R4:W1:Y:S02]  /*22d50*/  SHFL.IDX PT, R0, R6, 0x2, 0x1c1f ;  /* 0x005c1f0006007f89 */ /* 0x01086400000e0000 */
.L_x_1233:
        /* <DEDUP_REMOVED lines=25> */
[C---:B------:R-:W-:Y:S02]  /*22ef0*/  @!P4 LEA R8, P5, R17.reuse, R0, 0x2 ;  /* 0x000000001108c211 */ /* 0x040fe400078a10ff */
        /* <DEDUP_REMOVED lines=59> */
.L_x_1131:
[----:B------:R-:W-:Y:S05]  /*232b0*/  BSYNC B0 ;  /* 0x0000000000007941 */ /* 0x000fea0003800000 */
.L_x_1130:
[----:B------:R-:W-:Y:S05]  /*232c0*/  BRA.DIV ~URZ, `(.L_x_1132) ;  /* 0x00004e827f007947 */ /* 0x000fea000b800000 */
[----:B--2---:R2:W3:Y:S04]  /*232d0*/  SHFL.IDX PT, R4, R5, 0x3, 0x1c1f ;  /* 0x007c1f0005047f89 */ /* 0x0044e800000e0000 */
[----:B-1----:R2:W1:Y:S02]  /*232e0*/  SHFL.IDX PT, R0, R6, 0x3, 0x1c1f ;  /* 0x007c1f0006007f89 */ /* 0x00246400000e0000 */
.L_x_1234:
[----:B------:R-:W-:-:S13]  /*232f0*/  LOP3.LUT P0, RZ, R209, 0x2, RZ, 0xc0, !PT ;  /* 0x00000002d1ff7812 */ /* 0x000fda000780c0ff */
[----:B------:R-:W-:Y:S05]  /*23300*/  @P0 BRA `(.L_x_1120) ;  /* 0x0000131000000947 */ /* 0x000fea0003800000 */
[C---:B------:R-:W-:Y:S02]  /*23310*/  ISETP.GE.AND P4, PT, R252.reuse, c[0x0][0x3c8], PT ;  /* 0x0000f200fc007a0c */ /* 0x040fe40003f86270 */
[C---:B---3--:R-:W-:Y:S02]  /*23320*/  IADD3 R10, R252.reuse, 0x8, RZ ;  /* 0x00000008fc0a7810 */ /* 0x048fe40007ffe0ff */
[----:B------:R-:W-:Y:S02]  /*23330*/  IADD3 R13, R252, 0x18, RZ ;  /* 0x00000018fc0d7810 */ /* 0x000fe40007ffe0ff */
[----:B------:R-:W-:Y:S02]  /*23340*/  ISETP.GE.AND P3, PT, R10, c[0x0][0x3c8], PT ;  /* 0x0000f2000a007a0c */ /* 0x000fe40003f66270 */
[----:B------:R-:W-:Y:S02]  /*23350*/  ISETP.GE.AND P1, PT, R13, c[0x0][0x3c8], PT ;  /* 0x0000f2000d007a0c */ /* 0x000fe40003f26270 */
[----:B--2-4-:R-:W-:-:S02]  /*23360*/  IADD3 R6, R252, 0x10, RZ ;  /* 0x00000010fc067810 */ /* 0x014fc40007ffe0ff */
[----:B------:R-:W-:Y:S02]  /*23370*/  SHF.R.S32.HI R12, RZ, 0x1f, R252 ;  /* 0x0000001fff0c7819 */ /* 0x000fe400000114fc */
[C---:B-1----:R-:W-:Y:S02]  /*23380*/  @!P4 LEA R8, P6, R252.reuse, R0, 0x2 ;  /* 0x00000000fc08c211 */ /* 0x042fe400078c10ff */
[----:B------:R-:W-:Y:S02]  /*23390*/  IADD3 R11, R252, 0x8, RZ ;  /* 0x00000008fc0b7810 */ /* 0x000fe40007ffe0ff */
[----:B------:R-:W-:Y:S02]  /*233a0*/  ISETP.GE.AND P2, PT, R6, c[0x0][0x3c8], PT ;  /* 0x0000f20006007a0c */ /* 0x000fe40003f46270 */
[----:B------:R-:W-:Y:S02]  /*233b0*/  @!P4 LEA.HI.X R9, R252, R4, R12, 0x2, P6 ;  /* 0x00000004fc09c211 */ /* 0x000fe400030f140c */
[----:B------:R-:W-:-:S02]  /*233c0*/  SHF.R.S32.HI R11, RZ, 0x1f, R11 ;  /* 0x0000001fff0b7819 */ /* 0x000fc4000001140b */
[----:B------:R-:W-:Y:S01]  /*233d0*/  @!P3 LEA R2, P5, R10, R0, 0x2 ;  /* 0x000000000a02b211 */ /* 0x000fe200078a10ff */
[----:B------:R1:W-:Y:S01]  /*233e0*/  @!P4 ST.E.64 [R8.64], R52 ;  /* 0x000000340800c985 */ /* 0x0003e2000c101b08 */
[----:B------:R-:W-:Y:S02]  /*233f0*/  IADD3 R5, R252, 0x20, RZ ;  /* 0x00000020fc057810 */ /* 0x000fe40007ffe0ff */
[----:B------:R-:W-:Y:S02]  /*23400*/  @!P3 LEA.HI.X R3, R10, R4, R11, 0x2, P5 ;  /* 0x000000040a03b211 */ /* 0x000fe400028f140b */
[----:B------:R-:W-:Y:S02]  /*23410*/  ISETP.GE.AND P0, PT, R5, c[0x0][0x3c8], PT ;  /* 0x0000f20005007a0c */ /* 0x000fe40003f06270 */
[----:B------:R-:W-:Y:S01]  /*23420*/  IADD3 R14, R252, 0x10, RZ ;  /* 0x00000010fc0e7810 */ /* 0x000fe20007ffe0ff */
[----:B------:R2:W-:Y:S01]  /*23430*/  @!P3 ST.E.64 [R2.64], R28 ;  /* 0x0000001c0200b985 */ /* 0x0005e2000c101b08 */
[----:B------:R-:W-:-:S02]  /*23440*/  @!P2 LEA R10, P3, R6, R0, 0x2 ;  /* 0x00000000060aa211 */ /* 0x000fc400078610ff */
[----:B------:R-:W-:Y:S02]  /*23450*/  SHF.R.S32.HI R14, RZ, 0x1f, R14 ;  /* 0x0000001fff0e7819 */ /* 0x000fe4000001140e */
[----:B------:R-:W-:Y:S02]  /*23460*/  IADD3 R15, R252, 0x28, RZ ;  /* 0x00000028fc0f7810 */ /* 0x000fe40007ffe0ff */
[----:B------:R-:W-:Y:S02]  /*23470*/  @!P2 LEA.HI.X R11, R6, R4, R14, 0x2, P3 ;  /* 0x00000004060ba211 */ /* 0x000fe400018f140e */
[C---:B------:R-:W-:Y:S02]  /*23480*/  IADD3 R6, R252.reuse, 0x20, RZ ;  /* 0x00000020fc067810 */ /* 0x040fe40007ffe0ff */
[----:B------:R-:W-:Y:S01]  /*23490*/  IADD3 R14, R252, 0x18, RZ ;  /* 0x00000018fc0e7810 */ /* 0x000fe20007ffe0ff */
[----:B------:R-:W-:Y:S01]  /*234a0*/  @!P2 ST.E.64 [R10.64], R64 ;  /* 0x000000400a00a985 */ /* 0x000fe2000c101b08 */
[----:B------:R-:W-:-:S02]  /*234b0*/  ISETP.GE.AND P5, PT, R15, c[0x0][0x3c8], PT ;  /* 0x0000f2000f007a0c */ /* 0x000fc40003fa6270 */
[C---:B------:R-:W-:Y:S02]  /*234c0*/  IADD3 R12, R252.reuse, 0x30, RZ ;  /* 0x00000030fc0c7810 */ /* 0x040fe40007ffe0ff */
[----:B------:R-:W-:Y:S02]  /*234d0*/  SHF.R.S32.HI R6, RZ, 0x1f, R6 ;  /* 0x0000001fff067819 */ /* 0x000fe40000011406 */
[----:B------:R-:W-:Y:S02]  /*234e0*/  SHF.R.S32.HI R14, RZ, 0x1f, R14 ;  /* 0x0000001fff0e7819 */ /* 0x000fe4000001140e */
[----:B-1----:R-:W-:Y:S02]  /*234f0*/  @!P1 LEA R8, P4, R13, R0, 0x2 ;  /* 0x000000000d089211 */ /* 0x002fe400078810ff */
[C---:B------:R-:W-:Y:S02]  /*23500*/  IADD3 R17, R252.reuse, 0x28, RZ ;  /* 0x00000028fc117810 */ /* 0x040fe40007ffe0ff */
[----:B------:R-:W-:-:S02]  /*23510*/  IADD3 R16, R252, 0x40, RZ ;  /* 0x00000040fc107810 */ /* 0x000fc40007ffe0ff */
[----:B------:R-:W-:Y:S02]  /*23520*/  SHF.R.S32.HI R17, RZ, 0x1f, R17 ;  /* 0x0000001fff117819 */ /* 0x000fe40000011411 */
[----:B--2---:R-:W-:Y:S02]  /*23530*/  @!P0 LEA R2, P6, R5, R0, 0x2 ;  /* 0x0000000005028211 */ /* 0x004fe400078c10ff */
[----:B------:R-:W-:-:S03]  /*23540*/  ISETP.GE.AND P2, PT, R16, c[0x0][0x3c8], PT ;  /* 0x0000f20010007a0c */ /* 0x000fc60003f46270 */
[----:B------:R-:W-:Y:S02]  /*23550*/  P2R R3, PR, RZ, 0x10 ;  /* 0x00000010ff037803 */ /* 0x000fe40000000000 */
[----:B------:R-:W-:Y:S02]  /*23560*/  ISETP.GE.AND P4, PT, R12, c[0x0][0x3c8], PT ;  /* 0x0000f2000c007a0c */ /* 0x000fe40003f86270 */
[----:B------:R-:W-:Y:S02]  /*23570*/  ISETP.NE.AND P3, PT, R3, RZ, PT ;  /* 0x000000ff0300720c */ /* 0x000fe40003f65270 */
[-C--:B------:R-:W-:Y:S02]  /*23580*/  @!P0 LEA.HI.X R3, R5, R4.reuse, R6, 0x2, P6 ;  /* 0x0000000405038211 */ /* 0x080fe400030f1406 */
[----:B------:R-:W-:Y:S02]  /*23590*/  @!P1 LEA.HI.X R9, R13, R4, R14, 0x2, P3 ;  /* 0x000000040d099211 */ /* 0x000fe400018f140e */
[----:B------:R-:W-:-:S02]  /*235a0*/  IADD3 R6, R252, 0x38, RZ ;  /* 0x00000038fc067810 */ /* 0x000fc40007ffe0ff */
[----:B------:R-:W-:Y:S01]  /*235b0*/  IADD3 R13, R252, 0x30, RZ ;  /* 0x00000030fc0d7810 */ /* 0x000fe20007ffe0ff */
[----:B------:R1:W-:Y:S01]  /*235c0*/  @!P1 ST.E.64 [R8.64], R58 ;  /* 0x0000003a08009985 */ /* 0x0003e2000c101b08 */
[----:B------:R-:W-:Y:S02]  /*235d0*/  ISETP.GE.AND P3, PT, R6, c[0x0][0x3c8], PT ;  /* 0x0000f20006007a0c */ /* 0x000fe40003f66270 */
[----:B------:R-:W-:Y:S01]  /*235e0*/  SHF.R.S32.HI R13, RZ, 0x1f, R13 ;  /* 0x0000001fff0d7819 */ /* 0x000fe2000001140d */
[----:B------:R2:W-:Y:S01]  /*235f0*/  @!P0 ST.E.64 [R2.64], R30 ;  /* 0x0000001e02008985 */ /* 0x0005e2000c101b08 */
[C---:B------:R-:W-:Y:S02]  /*23600*/  IADD3 R14, R252.reuse, 0x48, RZ ;  /* 0x00000048fc0e7810 */ /* 0x040fe40007ffe0ff */
[----:B------:R-:W-:Y:S02]  /*23610*/  IADD3 R5, R252, 0x50, RZ ;  /* 0x00000050fc057810 */ /* 0x000fe40007ffe0ff */
[----:B------:R-:W-:-:S02]  /*23620*/  ISETP.GE.AND P1, PT, R14, c[0x0][0x3c8], PT ;  /* 0x0000f2000e007a0c */ /* 0x000fc40003f26270 */
        /* <DEDUP_REMOVED lines=38> */
.L_x_1105:
[----:B------:R-:W2:Y:S04]  /*23890*/  LDL.LU R8, [R1+0x84] ;  /* 0x0000840001087983 */ /* 0x000ea80000300800 */
[----:B-1----:R-:W4:Y:S01]  /*238a0*/  LDL R6, [R1+0x8c] ;  /* 0x00008c0001067983 */ /* 0x002f220000100800 */
[----:B------:R-:W-:Y:S01]  /*238b0*/  ISETP.NE.U32.AND P0, PT, RZ, c[0x0][0x508], PT ;  /* 0x00014200ff007a0c */ /* 0x000fe20003f05070 */
[----:B------:R-:W-:Y:S01]  /*238c0*/  IMAD.MOV.U32 R4, RZ, RZ, 0x4 ;  /* 0x00000004ff047424 */ /* 0x000fe200078e00ff */
[----:B------:R-:W-:Y:S01]  /*238d0*/  ISETP.NE.U32.AND P2, PT, RZ, c[0x0][0x500], PT ;  /* 0x00014000ff007a0c */ /* 0x000fe20003f45070 */
[----:B------:R-:W-:Y:S01]  /*238e0*/  IMAD.MOV.U32 R18, RZ, RZ, c[0x0][0x388] ;  /* 0x0000e200ff127624 */ /* 0x000fe200078e00ff */
[----:B------:R-:W-:Y:S01]  /*238f0*/  ISETP.NE.AND.EX P0, PT, RZ, c[0x0][0x50c], PT, P0 ;  /* 0x00014300ff007a0c */ /* 0x000fe20003f05300 */
[----:B------:R-:W-:Y:S01]  /*23900*/  IMAD.MOV.U32 R0, RZ, RZ, RZ ;  /* 0x000000ffff007224 */ /* 0x000fe200078e00ff */
[----:B------:R-:W-:Y:S01]  /*23910*/  ISETP.NE.AND.EX P2, PT, RZ, c[0x0][0x504], PT, P2 ;  /* 0x00014100ff007a0c */ /* 0x000fe20003f45320 */
[----:B----4-:R-:W-:-:S10]  /*23920*/  IMAD.WIDE R2, R6, R4, c[0x0][0x500] ;  /* 0x0001400006027625 */ /* 0x010fd400078e0204 */
[----:B---3--:R-:W-:Y:S02]  /*23930*/  @P0 IMAD.WIDE R4, R6, R4, c[0x0][0x508] ;  /* 0x0001420006040625 */ /* 0x008fe400078e0204 */
        /* <DEDUP_REMOVED lines=9> */
.L_x_1133:
        /* <DEDUP_REMOVED lines=10> */
[----:B------:R-:W2:Y:S01]  /*23a70*/  LDL R4, [R1+0x54] ;  /* 0x0000540001047983 */ /* 0x000ea20000100800 */
[----:B------:R-:W-:Y:S01]  /*23a80*/  IMAD R2, R18, c[0x0][0x4e8], RZ ;  /* 0x00013a0012027a24 */ /* 0x000fe200078e02ff */
[----:B--2---:R-:W-:-:S04]  /*23a90*/  IADD3 R11, R4, R5, RZ ;  /* 0x00000005040b7210 */ /* 0x004fc80007ffe0ff */
        /* <DEDUP_REMOVED lines=23> */
[----:B------:R-:W-:-:S04]  /*23c10*/  IMAD.MOV R4, RZ, RZ, -R2 ;  /* 0x000000ffff047224 */ /* 0x000fc800078e0a02 */
[----:B------:R-:W-:Y:S01]  /*23c20*/  IMAD R4, R4, c[0x0][0x4e8], R11 ;  /* 0x00013a0004047a24 */ /* 0x000fe200078e020b */
[----:B------:R-:W-:Y:S02]  /*23c30*/  IADD3.X R11, R5, R13, R19, P1, P0 ;  /* 0x0000000d050b7210 */ /* 0x000fe40000fe0413 */
[----:B------:R-:W-:Y:S02]  /*23c40*/  SHF.R.S32.HI R5, RZ, 0x1f, R2 ;  /* 0x0000001fff057819 */ /* 0x000fe40000011402 */
[----:B--2---:R-:W-:-:S05]  /*23c50*/  SEL R6, R23, RZ, P2 ;  /* 0x000000ff17067207 */ /* 0x004fca0001000000 */
[-C--:B-----5:R-:W-:Y:S02]  /*23c60*/  IMAD R12, R17, R6.reuse, RZ ;  /* 0x00000006110c7224 */ /* 0x0a0fe400078e02ff */
[----:B------:R-:W-:Y:S01]  /*23c70*/  IMAD.WIDE.U32 R8, R16, R6, RZ ;  /* 0x0000000610087225 */ /* 0x000fe200078e00ff */
[----:B------:R-:W-:-:S04]  /*23c80*/  SHF.R.S32.HI R6, RZ, 0x1f, R4 ;  /* 0x0000001fff067819 */ /* 0x000fc80000011404 */
[----:B------:R-:W-:Y:S02]  /*23c90*/  IADD3 R9, R9, R12, RZ ;  /* 0x0000000c09097210 */ /* 0x000fe40007ffe0ff */
[----:B------:R-:W-:Y:S01]  /*23ca0*/  IADD3 R8, P1, P0, R2, R21, R8 ;  /* 0x0000001502087210 */ /* 0x000fe2000783e008 */
[----:B------:R-:W-:-:S03]  /*23cb0*/  IMAD R2, R15, R4, RZ ;  /* 0x000000040f027224 */ /* 0x000fc600078e02ff */
[----:B------:R-:W-:Y:S01]  /*23cc0*/  IADD3.X R9, R5, R11, R9, P1, P0 ;  /* 0x0000000b05097210 */ /* 0x000fe20000fe0409 */
[----:B------:R-:W-:Y:S02]  /*23cd0*/  IMAD.MOV.U32 R11, RZ, RZ, c[0x0][0x4a8] ;  /* 0x00012a00ff0b7624 */ /* 0x000fe400078e00ff */
[C---:B------:R-:W-:Y:S01]  /*23ce0*/  IMAD R2, R14.reuse, R6, R2 ;  /* 0x000000060e027224 */ /* 0x040fe200078e0202 */
[----:B------:R-:W-:Y:S01]  /*23cf0*/  MOV R6, c[0x0][0x4ac] ;  /* 0x00012b0000067a02 */ /* 0x000fe20000000f00 */
[----:B------:R-:W-:Y:S01]  /*23d00*/  IMAD.WIDE.U32 R4, R14, R4, R8 ;  /* 0x000000040e047225 */ /* 0x000fe200078e0008 */
[----:B------:R-:W-:Y:S02]  /*23d10*/  SEL R8, R11, c[0x0][0x450], P2 ;  /* 0x000114000b087a07 */ /* 0x000fe40001000000 */
[----:B------:R-:W-:Y:S01]  /*23d20*/  SEL R6, R6, c[0x0][0x454], P2 ;  /* 0x0001150006067a07 */ /* 0x000fe20001000000 */
[----:B------:R-:W-:Y:S01]  /*23d30*/  IMAD.IADD R2, R5, 0x1, R2 ;  /* 0x0000000105027824 */ /* 0x000fe200078e0202 */
[----:B------:R-:W-:-:S04]  /*23d40*/  LEA R8, P0, R4, R8, 0x2 ;  /* 0x0000000804087211 */ /* 0x000fc800078010ff */
[----:B------:R-:W-:Y:S02]  /*23d50*/  LEA.HI.X R9, R4, R6, R2, 0x2, P0 ;  /* 0x0000000604097211 */ /* 0x000fe400000f1402 */
[----:B------:R-:W-:-:S05]  /*23d60*/  MOV R2, 0xff800000 ;  /* 0xff80000000027802 */ /* 0x000fca0000000f00 */
[----:B------:R1:W-:Y:S02]  /*23d70*/  STG.E [R8.64], R2 ;  /* 0x0000000208007986 */ /* 0x0003e4000c101908 */
.L_x_1135:
[----:B------:R-:W-:Y:S05]  /*23d80*/  BSYNC B0 ;  /* 0x0000000000007941 */ /* 0x000fea0003800000 */
.L_x_1134:
[----:B------:R-:W-:-:S13]  /*23d90*/  ISETP.GT.AND P0, PT, R20, 0x1, PT ;  /* 0x000000011400780c */ /* 0x000fda0003f04270 */
[----:B------:R-:W-:Y:S05]  /*23da0*/  @P0 BRA `(.L_x_1120) ;  /* 0x0000087000000947 */ /* 0x000fea0003800000 */
[----:B-1----:R-:W2:Y:S04]  /*23db0*/  LDL.LU R2, [R1+0x54] ;  /* 0x0000540001027983 */ /* 0x002ea80000300800 */
[----:B------:R-:W3:Y:S01]  /*23dc0*/  LDL R6, [R1+0x24] ;  /* 0x0000240001067983 */ /* 0x000ee20000100800 */
[----:B------:R-:W-:-:S03]  /*23dd0*/  MOV R4, c[0x0][0x4e8] ;  /* 0x00013a0000047a02 */ /* 0x000fc60000000f00 */
[----:B------:R-:W1:Y:S01]  /*23de0*/  S2R R12, SR_TID.X ;  /* 0x00000000000c7919 */ /* 0x000e620000002100 */
[----:B------:R-:W-:Y:S01]  /*23df0*/  ISETP.NE.AND P0, PT, R4, 0x1, PT ;  /* 0x000000010400780c */ /* 0x000fe20003f05270 */
[----:B------:R-:W-:Y:S01]  /*23e00*/  IMAD.WIDE.U32 R4, R0, c[0x0][0x3a0], RZ ;  /* 0x0000e80000047a25 */ /* 0x000fe200078e00ff */
[----:B-1----:R-:W-:-:S04]  /*23e10*/  SHF.R.S32.HI R9, RZ, 0x1f, R12 ;  /* 0x0000001fff097819 */ /* 0x002fc8000001140c */
[----:B------:R-:W-:-:S04]  /*23e20*/  LEA.HI R9, R9, R12, RZ, 0x2 ;  /* 0x0000000c09097211 */ /* 0x000fc800078f10ff */
[----:B------:R-:W-:Y:S02]  /*23e30*/  SHF.R.S32.HI R9, RZ, 0x2, R9 ;  /* 0x00000002ff097819 */ /* 0x000fe40000011409 */
[----:B--2---:R-:W-:Y:S01]  /*23e40*/  MOV R11, R2 ;  /* 0x00000002000b7202 */ /* 0x004fe20000000f00 */
[----:B------:R-:W-:-:S03]  /*23e50*/  IMAD R2, R19, c[0x0][0x3a0], RZ ;  /* 0x0000e80013027a24 */ /* 0x000fc600078e02ff */
[-C--:B---3--:R-:W-:Y:S01]  /*23e60*/  IADD3 R6, R6, R11.reuse, RZ ;  /* 0x0000000b06067210 */ /* 0x088fe20007ffe0ff */
[----:B------:R-:W-:Y:S01]  /*23e70*/  IMAD R0, R0, c[0x0][0x3a4], R2 ;  /* 0x0000e90000007a24 */ /* 0x000fe200078e0202 */
[----:B------:R-:W-:Y:S01]  /*23e80*/  IADD3 R12, R9, R11, RZ ;  /* 0x0000000b090c7210 */ /* 0x000fe20007ffe0ff */
[----:B------:R-:W-:Y:S02]  /*23e90*/  IMAD R2, R22, c[0x0][0x3f0], RZ ;  /* 0x0000fc0016027a24 */ /* 0x000fe400078e02ff */
[----:B------:R-:W-:Y:S01]  /*23ea0*/  @P0 IMAD.HI.U32 R8, R6, c[0x0][0x4ec], RZ ;  /* 0x00013b0006080a27 */ /* 0x000fe200078e00ff */
[----:B------:R-:W-:-:S03]  /*23eb0*/  IADD3 R5, R5, R0, RZ ;  /* 0x0000000005057210 */ /* 0x000fc60007ffe0ff */
[----:B------:R-:W-:Y:S01]  /*23ec0*/  IMAD.MOV.U32 R0, RZ, RZ, R6 ;  /* 0x000000ffff007224 */ /* 0x000fe200078e0006 */
[----:B------:R-:W-:Y:S01]  /*23ed0*/  @P0 SHF.R.U32.HI R0, RZ, c[0x0][0x4f0], R8 ;  /* 0x00013c00ff000a19 */ /* 0x000fe20000011608 */
[----:B------:R-:W-:-:S04]  /*23ee0*/  IMAD.WIDE.U32 R4, R3, c[0x0][0x3e8], R4 ;  /* 0x0000fa0003047a25 */ /* 0x000fc800078e0004 */
[----:B------:R-:W-:Y:S01]  /*23ef0*/  IMAD R8, R10, c[0x0][0x3f4], R2 ;  /* 0x0000fd000a087a24 */ /* 0x000fe200078e0202 */
[----:B------:R-:W-:Y:S01]  /*23f00*/  MOV R2, R4 ;  /* 0x0000000400027202 */ /* 0x000fe20000000f00 */
[----:B------:R-:W-:Y:S01]  /*23f10*/  IMAD R3, R3, c[0x0][0x3ec], R5 ;  /* 0x0000fb0003037a24 */ /* 0x000fe200078e0205 */
[----:B------:R-:W-:Y:S02]  /*23f20*/  SHF.R.S32.HI R5, RZ, 0x1f, R0 ;  /* 0x0000001fff057819 */ /* 0x000fe40000011400 */
[----:B------:R-:W-:Y:S01]  /*23f30*/  IADD3 R4, -R0, RZ, RZ ;  /* 0x000000ff00047210 */ /* 0x000fe20007ffe1ff */
[----:B------:R-:W-:-:S04]  /*23f40*/  IMAD.WIDE.U32 R2, R10, c[0x0][0x3f0], R2 ;  /* 0x0000fc000a027a25 */ /* 0x000fc800078e0002 */
[----:B------:R-:W-:Y:S02]  /*23f50*/  IMAD R5, R5, c[0x0][0x3e0], RZ ;  /* 0x0000f80005057a24 */ /* 0x000fe400078e02ff */
[----:B------:R-:W-:Y:S02]  /*23f60*/  IMAD.IADD R3, R3, 0x1, R8 ;  /* 0x0000000103037824 */ /* 0x000fe400078e0208 */
        /* <DEDUP_REMOVED lines=13> */
.L_x_1235:
[----:B------:R-:W-:Y:S05]  /*24040*/  BRA.DIV ~URZ, `(.L_x_1137) ;  /* 0x000042427f007947 */ /* 0x000fea000b800000 */
[----:B------:R3:W4:Y:S02]  /*24050*/  SHFL.IDX PT, R0, R13, RZ, 0x1c1f ;  /* 0x001c1fff0d007589 */ /* 0x00072400000e0000 */
.L_x_1236:
[----:B------:R-:W-:Y:S01]  /*24060*/  IMAD R6, R18, c[0x0][0x4e8], RZ ;  /* 0x00013a0012067a24 */ /* 0x000fe200078e02ff */
[----:B------:R-:W-:Y:S04]  /*24070*/  BSSY B0, `(.L_x_1138) ;  /* 0x0000013000007945 */ /* 0x000fe80003800000 */
        /* <DEDUP_REMOVED lines=9> */
[----:B------:R1:W-:Y:S01]  /*24110*/  @!P2 ST.E.128 [R10.64], RZ ;  /* 0x000000ff0a00a985 */ /* 0x0003e2000c101d08 */
[----:B-----5:R-:W-:Y:S02]  /*24120*/  ISETP.GE.AND P1, PT, R16, c[0x0][0x3c8], PT ;  /* 0x0000f20010007a0c */ /* 0x020fe40003f26270 */
[----:B---3--:R-:W-:-:S11]  /*24130*/  ISETP.GE.AND P0, PT, R14, c[0x0][0x3c8], PT ;  /* 0x0000f2000e007a0c */ /* 0x008fd60003f06270 */
[-C--:B------:R-:W-:Y:S02]  /*24140*/  @!P1 LEA R8, P4, R16, R0.reuse, 0x1 ;  /* 0x0000000010089211 */ /* 0x080fe400078808ff */
[----:B------:R-:W-:Y:S02]  /*24150*/  @!P0 LEA R2, P3, R14, R0, 0x1 ;  /* 0x000000000e028211 */ /* 0x000fe400078608ff */
[-C--:B----4-:R-:W-:Y:S02]  /*24160*/  @!P1 LEA.HI.X R9, R16, R4.reuse, R17, 0x1, P4 ;  /* 0x0000000410099211 */ /* 0x090fe400020f0c11 */
[----:B--2---:R-:W-:-:S03]  /*24170*/  @!P0 LEA.HI.X R3, R14, R4, R15, 0x1, P3 ;  /* 0x000000040e038211 */ /* 0x004fc600018f0c0f */
[----:B------:R1:W-:Y:S04]  /*24180*/  @!P1 ST.E.128 [R8.64], RZ ;  /* 0x000000ff08009985 */ /* 0x0003e8000c101d08 */
[----:B------:R1:W-:Y:S02]  /*24190*/  @!P0 ST.E.128 [R2.64], RZ ;  /* 0x000000ff02008985 */ /* 0x0003e4000c101d08 */
.L_x_1139:
[----:B------:R-:W-:Y:S05]  /*241a0*/  BSYNC B0 ;  /* 0x0000000000007941 */ /* 0x000fea0003800000 */
.L_x_1138:
[----:B------:R-:W-:Y:S05]  /*241b0*/  BRA.DIV ~URZ, `(.L_x_1140) ;  /* 0x000041427f007947 */ /* 0x000fea000b800000 */
[----:B--2---:R2:W1:Y:S04]  /*241c0*/  SHFL.IDX PT, R4, R5, 0x1, 0x1c1f ;  /* 0x003c1f0005047f89 */ /* 0x00446800000e0000 */
[----:B----4-:R2:W4:Y:S02]  /*241d0*/  SHFL.IDX PT, R0, R13, 0x1, 0x1c1f ;  /* 0x003c1f000d007f89 */ /* 0x01052400000e0000 */
.L_x_1237:
[----:B-1----:R-:W-:Y:S01]  /*241e0*/  IADD3 R2, R12, 0x20, RZ ;  /* 0x000000200c027810 */ /* 0x002fe20007ffe0ff */
[----:B------:R-:W-:Y:S03]  /*241f0*/  BSSY B0, `(.L_x_1141) ;  /* 0x0000013000007945 */ /* 0x000fe60003800000 */
[----:B------:R-:W-:-:S13]  /*24200*/  ISETP.GE.AND P0, PT, R2, R6, PT ;  /* 0x000000060200720c */ /* 0x000fda0003f06270 */
[----:B------:R-:W-:Y:S05]  /*24210*/  @P0 BRA `(.L_x_1142) ;  /* 0x0000010000000947 */ /* 0x000fea0003800000 */
[----:B------:R-:W5:Y:S04]  /*24220*/  LDL R16, [R1] ;  /* 0x0000000001107983 */ /* 0x000f680000100800 */
[----:B--2---:R-:W2:Y:S04]  /*24230*/  LDL R14, [R1+0x4] ;  /* 0x00000400010e7983 */ /* 0x004ea80000100800 */
[----:B---3--:R-:W3:Y:S04]  /*24240*/  LDL R17, [R1+0x90] ;  /* 0x0000900001117983 */ /* 0x008ee80000100800 */
[----:B----4-:R-:W4:Y:S01]  /*24250*/  LDL R15, [R1+0x7c] ;  /* 0x00007c00010f7983 */ /* 0x010f220000100800 */
[----:B------:R-:W-:-:S13]  /*24260*/  ISETP.GE.AND P2, PT, R250, c[0x0][0x3c8], PT ;  /* 0x0000f200fa007a0c */ /* 0x000fda0003f46270 */
[----:B------:R-:W-:-:S04]  /*24270*/  @!P2 LEA R10, P5, R250, R0, 0x1 ;  /* 0x00000000fa0aa211 */ /* 0x000fc800078a08ff */
[----:B------:R-:W-:-:S05]  /*24280*/  @!P2 LEA.HI.X R11, R250, R4, R251, 0x1, P5 ;  /* 0x00000004fa0ba211 */ /* 0x000fca00028f0cfb */
[----:B------:R1:W-:Y:S01]  /*24290*/  @!P2 ST.E.128 [R10.64], RZ ;  /* 0x000000ff0a00a985 */ /* 0x0003e2000c101d08 */
[----:B-----5:R-:W-:Y:S02]  /*242a0*/  ISETP.GE.AND P1, PT, R16, c[0x0][0x3c8], PT ;  /* 0x0000f20010007a0c */ /* 0x020fe40003f26270 */
[----:B--2---:R-:W-:-:S11]  /*242b0*/  ISETP.GE.AND P0, PT, R14, c[0x0][0x3c8], PT ;  /* 0x0000f2000e007a0c */ /* 0x004fd60003f06270 */
[-C--:B------:R-:W-:Y:S02]  /*242c0*/  @!P1 LEA R8, P4, R16, R0.reuse, 0x1 ;  /* 0x0000000010089211 */ /* 0x080fe400078808ff */
[----:B------:R-:W-:Y:S02]  /*242d0*/  @!P0 LEA R2, P3, R14, R0, 0x1 ;  /* 0x000000000e028211 */ /* 0x000fe400078608ff */
[-C--:B---3--:R-:W-:Y:S02]  /*242e0*/  @!P1 LEA.HI.X R9, R16, R4.reuse, R17, 0x1, P4 ;  /* 0x0000000410099211 */ /* 0x088fe400020f0c11 */
[----:B----4-:R-:W-:-:S03]  /*242f0*/  @!P0 LEA.HI.X R3, R14, R4, R15, 0x1, P3 ;  /* 0x000000040e038211 */ /* 0x010fc600018f0c0f */
[----:B------:R1:W-:Y:S04]  /*24300*/  @!P1 ST.E.128 [R8.64], RZ ;  /* 0x000000ff08009985 */ /* 0x0003e8000c101d08 */
[----:B------:R1:W-:Y:S02]  /*24310*/  @!P0 ST.E.128 [R2.64], RZ ;  /* 0x000000ff02008985 */ /* 0x0003e4000c101d08 */
.L_x_1142:
[----:B------:R-:W-:Y:S05]  /*24320*/  BSYNC B0 ;  /* 0x0000000000007941 */ /* 0x000fea0003800000 */
.L_x_1141:
[----:B------:R-:W-:Y:S05]  /*24330*/  BRA.DIV ~URZ, `(.L_x_1143) ;  /* 0x000040927f007947 */ /* 0x000fea000b800000 */
[----:B------:R1:W2:Y:S02]  /*24340*/  SHFL.IDX PT, R4, R5, 0x2, 0x1c1f ;  /* 0x005c1f0005047f89 */ /* 0x0002a400000e0000 */
.L_x_1238:
[----:B------:R-:W-:Y:S05]  /*24350*/  BRA.DIV ~URZ, `(.L_x_1144) ;  /* 0x000040e27f007947 */ /* 0x000fea000b800000 */
[----:B----4-:R4:W1:Y:S02]  /*24360*/  SHFL.IDX PT, R0, R13, 0x2, 0x1c1f ;  /* 0x005c1f000d007f89 */ /* 0x01086400000e0000 */
.L_x_1239:
[----:B-1----:R-:W-:Y:S01]  /*24370*/  IADD3 R2, R12, 0x40, RZ ;  /* 0x000000400c027810 */ /* 0x002fe20007ffe0ff */
        /* <DEDUP_REMOVED lines=19> */
.L_x_1146:
[----:B------:R-:W-:Y:S05]  /*244b0*/  BSYNC B0 ;  /* 0x0000000000007941 */ /* 0x000fea0003800000 */
.L_x_1145:
[----:B------:R-:W-:Y:S05]  /*244c0*/  BRA.DIV ~URZ, `(.L_x_1147) ;  /* 0x00003fe27f007947 */ /* 0x000fea000b800000 */
[----:B--2---:R2:W1:Y:S04]  /*244d0*/  SHFL.IDX PT, R4, R5, 0x3, 0x1c1f ;  /* 0x007c1f0005047f89 */ /* 0x00446800000e0000 */
[----:B------:R2:W3:Y:S02]  /*244e0*/  SHFL.IDX PT, R0, R13, 0x3, 0x1c1f ;  /* 0x007c1f000d007f89 */ /* 0x0004e400000e0000 */
.L_x_1240:
[----:B------:R-:W-:-:S04]  /*244f0*/  IADD3 R12, R12, 0x60, RZ ;  /* 0x000000600c0c7810 */ /* 0x000fc80007ffe0ff */
[----:B------:R-:W-:-:S13]  /*24500*/  ISETP.GE.AND P0, PT, R12, R6, PT ;  /* 0x000000060c00720c */ /* 0x000fda0003f06270 */
[----:B------:R-:W-:Y:S05]  /*24510*/  @P0 BRA `(.L_x_1120) ;  /* 0x0000010000000947 */ /* 0x000fea0003800000 */
[----:B------:R-:W5:Y:S04]  /*24520*/  LDL R14, [R1] ;  /* 0x00000000010e7983 */ /* 0x000f680000100800 */
[----:B--2---:R-:W2:Y:S04]  /*24530*/  LDL R5, [R1+0x4] ;  /* 0x0000040001057983 */ /* 0x004ea80000100800 */
[----:B----4-:R-:W4:Y:S04]  /*24540*/  LDL R15, [R1+0x90] ;  /* 0x00009000010f7983 */ /* 0x010f280000100800 */
[----:B---3--:R-:W3:Y:S01]  /*24550*/  LDL R13, [R1+0x7c] ;  /* 0x00007c00010d7983 */ /* 0x008ee20000100800 */
[----:B------:R-:W-:-:S13]  /*24560*/  ISETP.GE.AND P2, PT, R250, c[0x0][0x3c8], PT ;  /* 0x0000f200fa007a0c */ /* 0x000fda0003f46270 */
[----:B-1----:R-:W-:-:S04]  /*24570*/  @!P2 LEA R10, P5, R250, R0, 0x1 ;  /* 0x00000000fa0aa211 */ /* 0x002fc800078a08ff */
[----:B------:R-:W-:-:S05]  /*24580*/  @!P2 LEA.HI.X R11, R250, R4, R251, 0x1, P5 ;  /* 0x00000004fa0ba211 */ /* 0x000fca00028f0cfb */
[----:B------:R1:W-:Y:S01]  /*24590*/  @!P2 ST.E.128 [R10.64], RZ ;  /* 0x000000ff0a00a985 */ /* 0x0003e2000c101d08 */
[----:B-----5:R-:W-:Y:S02]  /*245a0*/  ISETP.GE.AND P1, PT, R14, c[0x0][0x3c8], PT ;  /* 0x0000f2000e007a0c */ /* 0x020fe40003f26270 */
[----:B--2---:R-:W-:-:S11]  /*245b0*/  ISETP.GE.AND P0, PT, R5, c[0x0][0x3c8], PT ;  /* 0x0000f20005007a0c */ /* 0x004fd60003f06270 */
[CC--:B------:R-:W-:Y:S02]  /*245c0*/  @!P1 LEA R8, P4, R14.reuse, R0.reuse, 0x1 ;  /* 0x000000000e089211 */ /* 0x0c0fe400078808ff */
[C---:B------:R-:W-:Y:S02]  /*245d0*/  @!P0 LEA R2, P3, R5.reuse, R0, 0x1 ;  /* 0x0000000005028211 */ /* 0x040fe400078608ff */
[-C--:B----4-:R-:W-:Y:S02]  /*245e0*/  @!P1 LEA.HI.X R9, R14, R4.reuse, R15, 0x1, P4 ;  /* 0x000000040e099211 */ /* 0x090fe400020f0c0f */
[----:B---3--:R-:W-:-:S03]  /*245f0*/  @!P0 LEA.HI.X R3, R5, R4, R13, 0x1, P3 ;  /* 0x0000000405038211 */ /* 0x008fc600018f0c0d */
[----:B------:R1:W-:Y:S04]  /*24600*/  @!P1 ST.E.128 [R8.64], RZ ;  /* 0x000000ff08009985 */ /* 0x0003e8000c101d08 */
[----:B------:R1:W-:Y:S02]  /*24610*/  @!P0 ST.E.128 [R2.64], RZ ;  /* 0x000000ff02008985 */ /* 0x0003e4000c101d08 */
.L_x_1120:
[----:B------:R-:W-:Y:S05]  /*24620*/  BSYNC B1 ;  /* 0x0000000000017941 */ /* 0x000fea0003800000 */
.L_x_1104:
[----:B-1-3--:R-:W3:Y:S02]  /*24630*/  LDL R0, [R1+0xe0] ;  /* 0x0000e00001007983 */ /* 0x00aee40000100800 */
[----:B---3--:R-:W-:-:S13]  /*24640*/  ISETP.NE.AND P0, PT, R0, RZ, PT ;  /* 0x000000ff0000720c */ /* 0x008fda0003f05270 */
[----:B------:R-:W-:Y:S01]  /*24650*/  @P0 WARPSYNC 0xffffffff ;  /* 0xffffffff00000948 */ /* 0x000fe20003800000 */
[----:B------:R-:W-:Y:S06]  /*24660*/  @P0 BAR.SYNC.DEFER_BLOCKING 0x5, 0x80 ;  /* 0x0142000000000b1d */ /* 0x000fec0000010000 */
[----:B------:R-:W1:Y:S04]  /*24670*/  @P0 LDS.128 R8, [0xc080] ;  /* 0x00c08000ff080984 */ /* 0x000e680000000c00 */
[----:B-1----:R1:W-:Y:S04]  /*24680*/  @P0 STL.64 [R1+0x80], R8 ;  /* 0x0000800801000387 */ /* 0x0023e80000100a00 */
[----:B------:R1:W-:Y:S04]  /*24690*/  @P0 STL.64 [R1+0x88], R10 ;  /* 0x0000880a01000387 */ /* 0x0003e80000100a00 */
[----:B------:R-:W-:Y:S06]  /*246a0*/  @P0 BAR.ARV 0x4, 0x80 ;  /* 0x0102000000000b1d */ /* 0x000fec0000002000 */
[----:B------:R-:W-:Y:S05]  /*246b0*/  @P0 BRA `(.L_x_1148) ;  /* 0x0000105000000947 */ /* 0x000fea0003800000 */
[----:B------:R-:W3:Y:S01]  /*246c0*/  S2R R0, SR_TID.X ;  /* 0x0000000000007919 */ /* 0x000ee20000002100 */
[----:B-1----:R-:W-:Y:S01]  /*246d0*/  IMAD.MOV.U32 R8, RZ, RZ, RZ ;  /* 0x000000ffff087224 */ /* 0x002fe200078e00ff */
[----:B--234-:R-:W-:-:S04]  /*246e0*/  LOP3.LUT R13, R0, 0x1f, RZ, 0xc0, !PT ;  /* 0x0000001f000d7812 */ /* 0x01cfc800078ec0ff */
[----:B------:R-:W-:Y:S01]  /*246f0*/  ISETP.NE.AND P6, PT, R13, 0x1f, PT ;  /* 0x0000001f0d00780c */ /* 0x000fe20003fc5270 */
[----:B------:R-:W-:Y:S10]  /*24700*/  BRA.DIV ~URZ, `(.L_x_1149) ;  /* 0x00003e727f007947 */ /* 0x000ff4000b800000 */
[----:B------:R1:W2:Y:S02]  /*24710*/  SHFL.IDX PT, R10, R76, RZ, 0x1f ;  /* 0x00001fff4c0a7589 */ /* 0x0002a400000e0000 */
.L_x_1241:
[----:B------:R-:W-:Y:S05]  /*24720*/  BRA.DIV ~URZ, `(.L_x_1150) ;  /* 0x00003ec27f007947 */ /* 0x000fea000b800000 */
[----:B------:R3:W4:Y:S02]  /*24730*/  SHFL.IDX PT, R9, R76, 0x1, 0x1f ;  /* 0x00201f004c097f89 */ /* 0x00072400000e0000 */
.L_x_1242:
[----:B------:R-:W5:Y:S01]  /*24740*/  LDL R0, [R1+0x8c] ;  /* 0x00008c0001007983 */ /* 0x000f620000100800 */
[----:B------:R-:W-:Y:S02]  /*24750*/  IMAD.MOV.U32 R6, RZ, RZ, RZ ;  /* 0x000000ffff067224 */ /* 0x000fe400078e00ff */
[----:B-----5:R-:W-:-:S05]  /*24760*/  IMAD.IADD R0, R0, 0x1, R13 ;  /* 0x0000000100007824 */ /* 0x020fca00078e020d */
[----:B------:R-:W-:-:S13]  /*24770*/  ISETP.GE.OR P0, PT, R0, c[0x0][0x53c], !P6 ;  /* 0x00014f0000007a0c */ /* 0x000fda0007706670 */
[----:B------:R-:W-:Y:S01]  /*24780*/  @!P0 MOV R2, 0x4 ;  /* 0x0000000400028802 */ /* 0x000fe20000000f00 */
[----:B------:R-:W-:-:S04]  /*24790*/  @!P0 IMAD.MOV.U32 R4, RZ, RZ, 0x4 ;  /* 0x00000004ff048424 */ /* 0x000fc800078e00ff */
        /* <DEDUP_REMOVED lines=13> */
.L_x_1243:
        /* <DEDUP_REMOVED lines=16> */
.L_x_1244:
[----:B---3--:R-:W-:Y:S01]  /*24970*/  IMAD R0, R0, c[0x0][0x538], RZ ;  /* 0x00014e0000007a24 */ /* 0x008fe200078e02ff */
[----:B------:R-:W-:Y:S04]  /*24980*/  BSSY B1, `(.L_x_1153) ;  /* 0x00000cf000017945 */ /* 0x000fe80003800000 */
[----:B----4-:R-:W-:-:S04]  /*24990*/  IADD3 R9, R0, R9, RZ ;  /* 0x0000000900097210 */ /* 0x010fc80007ffe0ff */
[----:B--2---:R-:W-:-:S13]  /*249a0*/  ISETP.GT.AND P0, PT, R9, R10, PT ;  /* 0x0000000a0900720c */ /* 0x004fda0003f04270 */
[----:B------:R-:W-:Y:S05]  /*249b0*/  @P0 BRA `(.L_x_1154) ;  /* 0x0000026000000947 */ /* 0x000fea0003800000 */
.L_x_1158:
[----:B------:R-:W2:Y:S02]  /*249c0*/  LDL.LU R0, [R1+0x8c] ;  /* 0x00008c0001007983 */ /* 0x000ea40000300800 */
[----:B--2---:R-:W-:-:S04]  /*249d0*/  IADD3 R0, R0, 0x1f, RZ ;  /* 0x0000001f00007810 */ /* 0x004fc80007ffe0ff */
[----:B------:R-:W-:-:S13]  /*249e0*/  ISETP.GE.AND P0, PT, R0, c[0x0][0x53c], PT ;  /* 0x00014f0000007a0c */ /* 0x000fda0003f06270 */
[----:B------:R-:W-:Y:S05]  /*249f0*/  @P0 BRA `(.L_x_1155) ;  /* 0x00000c2000000947 */ /* 0x000fea0003800000 */
[----:B------:R2:W-:Y:S01]  /*24a00*/  STL [R1+0x8c], R0 ;  /* 0x00008c0001007387 */ /* 0x0005e20000100800 */
[----:B------:R-:W-:Y:S02]  /*24a10*/  MOV R6, RZ ;  /* 0x000000ff00067202 */ /* 0x000fe40000000f00 */
[----:B------:R-:W-:Y:S02]  /*24a20*/  MOV R8, RZ ;  /* 0x000000ff00087202 */ /* 0x000fe40000000f00 */
[----:B--2---:R-:W-:-:S04]  /*24a30*/  IADD3 R0, R0, R13, RZ ;  /* 0x0000000d00007210 */ /* 0x004fc80007ffe0ff */
[----:B------:R-:W-:-:S13]  /*24a40*/  ISETP.GE.OR P0, PT, R0, c[0x0][0x53c], !P6 ;  /* 0x00014f0000007a0c */ /* 0x000fda0007706670 */
[----:B-1----:R-:W-:Y:S02]  /*24a50*/  @!P0 MOV R4, 0x4 ;  /* 0x0000000400048802 */ /* 0x002fe40000000f00 */
        /* <DEDUP_REMOVED lines=8> */
.L_x_1245:
        /* <DEDUP_REMOVED lines=16> */
.L_x_1246:
[----:B--2---:R-:W-:-:S05]  /*24be0*/  IMAD R0, R0, c[0x0][0x538], RZ ;  /* 0x00014e0000007a24 */ /* 0x004fca00078e02ff */
[----:B------:R-:W-:-:S04]  /*24bf0*/  IADD3 R9, R0, R9, RZ ;  /* 0x0000000900097210 */ /* 0x000fc80007ffe0ff */
[----:B------:R-:W-:-:S13]  /*24c00*/  ISETP.GT.AND P0, PT, R9, R10, PT ;  /* 0x0000000a0900720c */ /* 0x000fda0003f04270 */
[----:B-1----:R-:W-:Y:S05]  /*24c10*/  @!P0 BRA `(.L_x_1158) ;  /* 0xfffffda000008947 */ /* 0x002fea000383ffff */
.L_x_1154:
[----:B------:R-:W-:-:S05]  /*24c20*/  IADD3 R9, -R0, R9, RZ ;  /* 0x0000000900097210 */ /* 0x000fca0007ffe1ff */
[----:B------:R-:W-:-:S05]  /*24c30*/  IMAD R0, R4, c[0x0][0x538], R9 ;  /* 0x00014e0004007a24 */ /* 0x000fca00078e0209 */
[----:B------:R-:W-:Y:S01]  /*24c40*/  ISETP.GT.AND P0, PT, R0, R10, PT ;  /* 0x0000000a0000720c */ /* 0x000fe20003f04270 */
[----:B------:R-:W-:-:S12]  /*24c50*/  BRA.DIV ~URZ, `(.L_x_1159) ;  /* 0x00003df27f007947 */ /* 0x000fd8000b800000 */
[----:B------:R-:W-:-:S03]  /*24c60*/  VOTE.ANY R11, PT, !P0 ;  /* 0x00000000000b7806 */ /* 0x000fc600040e0100 */
.L_x_1247:
[----:B------:R-:W2:Y:S01]  /*24c70*/  LDL.LU R0, [R1+0x8c] ;  /* 0x00008c0001007983 */ /* 0x000ea20000300800 */
[----:B------:R-:W2:Y:S02]  /*24c80*/  POPC R5, R11 ;  /* 0x0000000b00057309 */ /* 0x000ea40000000000 */
[----:B--2---:R-:W-:-:S05]  /*24c90*/  IADD3 R0, R5, R0, RZ ;  /* 0x0000000005007210 */ /* 0x004fca0007ffe0ff */
[----:B------:R2:W-:Y:S01]  /*24ca0*/  STL [R1+0x8c], R0 ;  /* 0x00008c0001007387 */ /* 0x0005e20000100800 */
[----:B------:R-:W-:Y:S05]  /*24cb0*/  BRA.DIV ~URZ, `(.L_x_1160) ;  /* 0x00003de27f007947 */ /* 0x000fea000b800000 */
[----:B------:R3:W4:Y:S04]  /*24cc0*/  SHFL.IDX PT, R6, R6, R5, 0x1f ;  /* 0x00001f0506067589 */ /* 0x00072800000e0000 */
[----:B--2---:R3:W2:Y:S02]  /*24cd0*/  SHFL.IDX PT, R0, R8, R5, 0x1f ;  /* 0x00001f0508007589 */ /* 0x0046a400000e0000 */
.L_x_1248:
[----:B------:R-:W-:Y:S01]  /*24ce0*/  ISETP.NE.AND P0, PT, R11, RZ, PT ;  /* 0x000000ff0b00720c */ /* 0x000fe20003f05270 */
[----:B------:R-:W-:-:S12]  /*24cf0*/  BSSY B0, `(.L_x_1161) ;  /* 0x0000005000007945 */ /* 0x000fd80003800000 */
[----:B------:R-:W-:Y:S05]  /*24d00*/  @!P0 BRA `(.L_x_1162) ;  /* 0x0000003000008947 */ /* 0x000fea0003800000 */
[----:B---3--:R-:W-:Y:S01]  /*24d10*/  IADD3 R5, R5, -0x1, RZ ;  /* 0xffffffff05057810 */ /* 0x008fe20007ffe0ff */
[----:B------:R-:W-:Y:S05]  /*24d20*/  BRA.DIV ~URZ, `(.L_x_1163) ;  /* 0x00003e427f007947 */ /* 0x000fea000b800000 */
[----:B------:R3:W1:Y:S02]  /*24d30*/  SHFL.IDX PT, R12, R4, R5, 0x1f ;  /* 0x00001f05040c7589 */ /* 0x00066400000e0000 */
.L_x_1162:
[----:B------:R-:W-:Y:S05]  /*24d40*/  BSYNC B0 ;  /* 0x0000000000007941 */ /* 0x000fea0003800000 */
.L_x_1161:
[----:B-1----:R-:W-:Y:S01]  /*24d50*/  IMAD R2, R12, c[0x0][0x538], R9 ;  /* 0x00014e000c027a24 */ /* 0x002fe200078e0209 */
[----:B--2---:R-:W-:Y:S01]  /*24d60*/  ISETP.NE.AND P0, PT, R0, 0x1, PT ;  /* 0x000000010000780c */ /* 0x004fe20003f05270 */
[----:B------:R-:W-:Y:S03]  /*24d70*/  BSSY B0, `(.L_x_1164) ;  /* 0x0000086000007945 */ /* 0x000fe60003800000 */
[----:B------:R1:W-:Y:S01]  /*24d80*/  STL [R1+0x80], R2 ;  /* 0x0000800201007387 */ /* 0x0003e20000100800 */
[----:B------:R-:W-:-:S08]  /*24d90*/  IADD3 R9, -R2, R10, RZ ;  /* 0x0000000a02097210 */ /* 0x000fd00007ffe1ff */
[----:B------:R-:W-:Y:S05]  /*24da0*/  @!P0 BRA `(.L_x_1165) ;  /* 0x000003e000008947 */ /* 0x000fea0003800000 */
[-C--:B----4-:R-:W-:Y:S02]  /*24db0*/  IABS R3, R6.reuse ;  /* 0x0000000600037213 */ /* 0x090fe40000000000 */
[----:B------:R-:W-:Y:S02]  /*24dc0*/  IABS R11, R6 ;  /* 0x00000006000b7213 */ /* 0x000fe40000000000 */
[----:B-1----:R-:W1:Y:S08]  /*24dd0*/  I2F.RP R2, R3 ;  /* 0x0000000300027306 */ /* 0x002e700000209400 */
[----:B-1----:R-:W1:Y:S02]  /*24de0*/  MUFU.RCP R2, R2 ;  /* 0x0000000200027308 */ /* 0x002e640000001000 */
[----:B-1----:R-:W-:-:S06]  /*24df0*/  IADD3 R2, R2, 0xffffffe, RZ ;  /* 0x0ffffffe02027810 */ /* 0x002fcc0007ffe0ff */
[----:B---3--:R1:W2:Y:S02]  /*24e00*/  F2I.FTZ.U32.TRUNC.NTZ R5, R2 ;  /* 0x0000000200057305 */ /* 0x0082a4000021f000 */
[----:B-1----:R-:W-:Y:S01]  /*24e10*/  IABS R2, R0 ;  /* 0x0000000000027213 */ /* 0x002fe20000000000 */
[----:B--2---:R-:W-:-:S04]  /*24e20*/  IMAD.MOV R4, RZ, RZ, -R5 ;  /* 0x000000ffff047224 */ /* 0x004fc800078e0a05 */
[----:B------:R-:W-:Y:S01]  /*24e30*/  IMAD.MOV.U32 R8, RZ, RZ, R2 ;  /* 0x000000ffff087224 */ /* 0x000fe200078e0002 */
[----:B------:R-:W-:Y:S01]  /*24e40*/  IABS R2, R9 ;  /* 0x0000000900027213 */ /* 0x000fe20000000000 */
[----:B------:R-:W-:Y:S02]  /*24e50*/  IMAD R10, R4, R3, RZ ;  /* 0x00000003040a7224 */ /* 0x000fe400078e02ff */
[----:B------:R-:W-:Y:S01]  /*24e60*/  IMAD.MOV.U32 R4, RZ, RZ, RZ ;  /* 0x000000ffff047224 */ /* 0x000fe200078e00ff */
[----:B------:R-:W1:Y:S03]  /*24e70*/  I2F.RP R12, R8 ;  /* 0x00000008000c7306 */ /* 0x000e660000209400 */
[----:B------:R-:W-:-:S04]  /*24e80*/  IMAD.HI.U32 R10, R5, R10, R4 ;  /* 0x0000000a050a7227 */ /* 0x000fc800078e0004 */
[----:B------:R-:W-:Y:S02]  /*24e90*/  IMAD.MOV.U32 R4, RZ, RZ, R2 ;  /* 0x000000ffff047224 */ /* 0x000fe400078e0002 */
[----:B------:R-:W-:-:S05]  /*24ea0*/  IMAD.MOV R2, RZ, RZ, -R11 ;  /* 0x000000ffff027224 */ /* 0x000fca00078e0a0b */
[----:B------:R-:W-:Y:S01]  /*24eb0*/  MOV R5, R2 ;  /* 0x0000000200057202 */ /* 0x000fe20000000f00 */
[----:B------:R-:W-:-:S04]  /*24ec0*/  IMAD.HI.U32 R2, R10, R4, RZ ;  /* 0x000000040a027227 */ /* 0x000fc800078e00ff */
[----:B------:R-:W-:Y:S02]  /*24ed0*/  IMAD R4, R2, R5, R4 ;  /* 0x0000000502047224 */ /* 0x000fe400078e0204 */
[----:B-1----:R-:W1:Y:S03]  /*24ee0*/  MUFU.RCP R5, R12 ;  /* 0x0000000c00057308 */ /* 0x002e660000001000 */
        /* <DEDUP_REMOVED lines=9> */
[----:B------:R-:W-:Y:S01]  /*24f80*/  @P2 IADD3 R2, R2, 0x1, RZ ;  /* 0x0000000102022810 */ /* 0x000fe20007ffe0ff */
[----:B-1----:R-:W-:-:S05]  /*24f90*/  IMAD.MOV R3, RZ, RZ, -R5 ;  /* 0x000000ffff037224 */ /* 0x002fca00078e0a05 */
[----:B------:R-:W-:Y:S01]  /*24fa0*/  @!P1 IMAD.MOV R2, RZ, RZ, -R2 ;  /* 0x000000ffff029224 */ /* 0x000fe200078e0a02 */
[----:B------:R-:W-:Y:S02]  /*24fb0*/  MOV R4, R3 ;  /* 0x0000000300047202 */ /* 0x000fe40000000f00 */
[----:B------:R-:W-:Y:S02]  /*24fc0*/  @!P0 LOP3.LUT R2, RZ, R6, RZ, 0x33, !PT ;  /* 0x00000006ff028212 */ /* 0x000fe400078e33ff */
[----:B------:R-:W-:Y:S01]  /*24fd0*/  IABS R3, R0 ;  /* 0x0000000000037213 */ /* 0x000fe20000000000 */
[----:B------:R-:W-:Y:S01]  /*24fe0*/  IMAD R10, R4, R8, RZ ;  /* 0x00000008040a7224 */ /* 0x000fe200078e02ff */
[----:B------:R-:W-:Y:S01]  /*24ff0*/  IABS R12, R2 ;  /* 0x00000002000c7213 */ /* 0x000fe20000000000 */
[----:B------:R-:W-:Y:S02]  /*25000*/  IMAD.MOV.U32 R4, RZ, RZ, RZ ;  /* 0x000000ffff047224 */ /* 0x000fe400078e00ff */
[----:B------:R-:W-:-:S02]  /*25010*/  IMAD.MOV R11, RZ, RZ, -R3 ;  /* 0x000000ffff0b7224 */ /* 0x000fc400078e0a03 */
[----:B------:R-:W-:-:S03]  /*25020*/  IMAD.HI.U32 R3, R5, R10, R4 ;  /* 0x0000000a05037227 */ /* 0x000fc600078e0004 */
[----:B------:R-:W-:Y:S01]  /*25030*/  MOV R5, R11 ;  /* 0x0000000b00057202 */ /* 0x000fe20000000f00 */
        /* <DEDUP_REMOVED lines=21> */
.L_x_1165:
[----:B------:R-:W2:Y:S01]  /*25190*/  LDL R0, [R1+0x8c] ;  /* 0x00008c0001007983 */ /* 0x000ea20000100800 */
[----:B-1----:R-:W-:-:S04]  /*251a0*/  IMAD.MOV.U32 R2, RZ, RZ, 0x4 ;  /* 0x00000004ff027424 */ /* 0x002fc800078e00ff */
[----:B--2---:R-:W-:-:S05]  /*251b0*/  IMAD.WIDE R2, R0, R2, c[0x0][0x590] ;  /* 0x0001640000027625 */ /* 0x004fca00078e0202 */
[----:B---3--:R-:W2:Y:S02]  /*251c0*/  LDG.E R4, [R2.64] ;  /* 0x0000000802047981 */ /* 0x008ea4000c1e1900 */
        /* <DEDUP_REMOVED lines=64> */
.L_x_1166:
[----:B------:R-:W-:Y:S05]  /*255d0*/  BSYNC B0 ;  /* 0x0000000000007941 */ /* 0x000fea0003800000 */
.L_x_1164:
[----:B------:R-:W-:-:S04]  /*255e0*/  LOP3.LUT R2, RZ, R2, RZ, 0x33, !PT ;  /* 0x00000002ff027212 */ /* 0x000fc800078e33ff */
[----:B-1----:R-:W-:-:S05]  /*255f0*/  IADD3 R0, R2, R6, RZ ;  /* 0x0000000602007210 */ /* 0x002fca0007ffe0ff */
[----:B------:R1:W-:Y:S01]  /*25600*/  STL [R1+0x84], R0 ;  /* 0x0000840001007387 */ /* 0x0003e20000100800 */
[----:B------:R-:W-:Y:S05]  /*25610*/  BRA `(.L_x_1167) ;  /* 0x0000005000007947 */ /* 0x000fea0003800000 */
.L_x_1155:
[----:B------:R-:W-:Y:S01]  /*25620*/  MOV R0, c[0x0][0x53c] ;  /* 0x00014f0000007a02 */ /* 0x000fe20000000f00 */
[----:B------:R2:W-:Y:S04]  /*25630*/  STL [R1+0x80], R10 ;  /* 0x0000800a01007387 */ /* 0x0005e80000100800 */
[----:B------:R2:W-:Y:S04]  /*25640*/  STL [R1+0x84], RZ ;  /* 0x000084ff01007387 */ /* 0x0005e80000100800 */
[----:B------:R2:W-:Y:S04]  /*25650*/  STL [R1+0x88], RZ ;  /* 0x000088ff01007387 */ /* 0x0005e80000100800 */
[----:B------:R2:W-:Y:S02]  /*25660*/  STL [R1+0x8c], R0 ;  /* 0x00008c0001007387 */ /* 0x0005e40000100800 */
.L_x_1167:
[----:B------:R-:W-:Y:S05]  /*25670*/  BSYNC B1 ;  /* 0x0000000000017941 */ /* 0x000fea0003800000 */
.L_x_1153:
[----:B------:R-:W3:Y:S04]  /*25680*/  LDL R8, [R1+0x80] ;  /* 0x0000800001087983 */ /* 0x000ee80000100800 */
[----:B------:R-:W3:Y:S04]  /*25690*/  LDL R9, [R1+0x84] ;  /* 0x0000840001097983 */ /* 0x000ee80000100800 */
[----:B--2---:R-:W3:Y:S04]  /*256a0*/  LDL R10, [R1+0x88] ;  /* 0x00008800010a7983 */ /* 0x004ee80000100800 */
[----:B------:R-:W3:Y:S01]  /*256b0*/  LDL R11, [R1+0x8c] ;  /* 0x00008c00010b7983 */ /* 0x000ee20000100800 */
[----:B------:R-:W-:Y:S03]  /*256c0*/  WARPSYNC 0xffffffff ;  /* 0xffffffff00007948 */ /* 0x000fe60003800000 */
[----:B------:R-:W-:Y:S01]  /*256d0*/  BAR.SYNC.DEFER_BLOCKING 0x4, 0x80 ;  /* 0x0102000000007b1d */ /* 0x000fe20000010000 */
[----:B------:R-:W-:-:S13]  /*256e0*/  ISETP.NE.AND P0, PT, R13, RZ, PT ;  /* 0x000000ff0d00720c */ /* 0x000fda0003f05270 */
[----:B---3--:R2:W-:Y:S04]  /*256f0*/  @!P0 STS.128 [0xc080], R8 ;  /* 0x00c08008ff008388 */ /* 0x0085e80000000c00 */
[----:B------:R-:W-:Y:S06]  /*25700*/  BAR.ARV 0x5, 0x80 ;  /* 0x0142000000007b1d */ /* 0x000fec0000002000 */
.L_x_1148:
[----:B-1----:R-:W3:Y:S02]  /*25710*/  LDL R0, [R1+0x8c] ;  /* 0x00008c0001007983 */ /* 0x002ee40000100800 */
[----:B---3--:R-:W-:-:S13]  /*25720*/  ISETP.GE.AND P0, PT, R0, c[0x0][0x53c], PT ;  /* 0x00014f0000007a0c */ /* 0x008fda0003f06270 */
[----:B--2-4-:R-:W-:Y:S01]  /*25730*/  @P0 CALL.REL.NOINC `(.L_x_1168) ;  /* 0x0000001000000944 */ /* 0x014fe20003c00000 */
[----:B------:R-:W-:Y:S05]  /*25740*/  BRA `(.L_x_1169) ;  /* 0xfffdcbb000007947 */ /* 0x000fea000383ffff */
.L_x_1168:
[----:B------:R-:W-:Y:S05]  /*25750*/  EXIT ;  /* 0x000000000000794d */ /* 0x000fea0003800000 */
.L_x_859:
[----:B------:R-:W-:Y:S01]  /*25760*/  IMAD.MOV.U32 R0, RZ, RZ, R5 ;  /* 0x000000ffff007224 */ /* 0x000fe200078e0005 */
[----:B------:R-:W-:Y:S02]  /*25770*/  MOV R3, 0x1 ;  /* 0x0000000100037802 */ /* 0x000fe40000000f00 */
[----:B------:R-:W-:Y:S02]  /*25780*/  MOV R2, 0x257a0 ;  /* 0x000257a000027802 */ /* 0x000fe40000000f00 */
[----:B------:R-:W-:Y:S05]  /*25790*/  CALL.REL.NOINC `($__internal_15_$__cuda_sm70_shflsync_up_p) ;  /* 0x0000350000007944 */ /* 0x000fea0003c00000 */
[----:B------:R-:W-:Y:S01]  /*257a0*/  MOV R0, R4 ;  /* 0x0000000400007202 */ /* 0x000fe20000000f00 */
[----:B------:R-:W-:Y:S05]  /*257b0*/  BRA `(.L_x_1170) ;  /* 0xfffdaca000007947 */ /* 0x000fea000383ffff */
.L_x_860:
[----:B------:R-:W-:Y:S01]  /*257c0*/  IMAD.MOV.U32 R0, RZ, RZ, R5 ;  /* 0x000000ffff007224 */ /* 0x000fe200078e0005 */
[----:B------:R-:W-:Y:S02]  /*257d0*/  MOV R3, 0x2 ;  /* 0x0000000200037802 */ /* 0x000fe40000000f00 */
[----:B------:R-:W-:Y:S02]  /*257e0*/  MOV R2, 0x25800 ;  /* 0x0002580000027802 */ /* 0x000fe40000000f00 */
[----:B------:R-:W-:Y:S05]  /*257f0*/  CALL.REL.NOINC `($__internal_15_$__cuda_sm70_shflsync_up_p) ;  /* 0x000034a000007944 */ /* 0x000fea0003c00000 */
[----:B------:R-:W-:Y:S01]  /*25800*/  SEL R4, R4, RZ, P4 ;  /* 0x000000ff04047207 */ /* 0x000fe20002000000 */
[----:B------:R-:W-:Y:S01]  /*25810*/  IMAD.MOV.U32 R3, RZ, RZ, 0x4 ;  /* 0x00000004ff037424 */ /* 0x000fe200078e00ff */
[----:B------:R-:W-:-:S03]  /*25820*/  MOV R2, 0x25850 ;  /* 0x0002585000027802 */ /* 0x000fc60000000f00 */
[----:B------:R-:W-:Y:S02]  /*25830*/  IMAD.IADD R0, R5, 0x1, R4 ;  /* 0x0000000105007824 */ /* 0x000fe400078e0204 */
        /* <DEDUP_REMOVED lines=13> */
[----:B------:R-:W-:Y:S02]  /*25910*/  MOV R217, 0x1f ;  /* 0x0000001f00d97802 */ /* 0x000fe40000000f00 */
[----:B------:R-:W-:Y:S01]  /*25920*/  MOV R3, 0x25960 ;  /* 0x0002596000037802 */ /* 0x000fe20000000f00 */
[----:B------:R-:W-:-:S04]  /*25930*/  IMAD.IADD R4, R0, 0x1, R4 ;  /* 0x0000000100047824 */ /* 0x000fc800078e0204 */
[----:B------:R-:W-:Y:S02]  /*25940*/  IMAD.MOV.U32 R216, RZ, RZ, R4 ;  /* 0x000000ffffd87224 */ /* 0x000fe400078e0004 */
[----:B------:R-:W-:Y:S05]  /*25950*/  CALL.REL.NOINC `($__internal_14_$__cuda_sm70_shflsync_idx_p) ;  /* 0x000032e000007944 */ /* 0x000fea0003c00000 */
[----:B------:R-:W-:Y:S01]  /*25960*/  MOV R0, R217 ;  /* 0x000000d900007202 */ /* 0x000fe20000000f00 */
[----:B------:R-:W-:Y:S05]  /*25970*/  BRA `(.L_x_1171) ;  /* 0xfffdabe000007947 */ /* 0x000fea000383ffff */
.L_x_862:
[----:B------:R-:W-:Y:S02]  /*25980*/  SEL R0, RZ, 0x1, P0 ;  /* 0x00000001ff007807 */ /* 0x000fe40000000000 */
[----:B------:R-:W-:Y:S02]  /*25990*/  MOV R2, 0x259b0 ;  /* 0x000259b000027802 */ /* 0x000fe40000000f00 */
[----:B------:R-:W-:Y:S05]  /*259a0*/  CALL.REL.NOINC `($__internal_16_$__cuda_sm70_votesync_ballot) ;  /* 0x0000335000007944 */ /* 0x000fea0003c00000 */
[----:B------:R-:W-:Y:S01]  /*259b0*/  MOV R7, R0 ;  /* 0x0000000000077202 */ /* 0x000fe20000000f00 */
[----:B------:R-:W-:Y:S05]  /*259c0*/  BRA `(.L_x_1172) ;  /* 0xfffdac2000007947 */ /* 0x000fea000383ffff */
.L_x_863:
[----:B------:R-:W-:Y:S01]  /*259d0*/  IMAD.MOV.U32 R216, RZ, RZ, R9 ;  /* 0x000000ffffd87224 */ /* 0x000fe200078e0009 */
[----:B-1----:R-:W-:Y:S01]  /*259e0*/  MOV R2, R0 ;  /* 0x0000000000027202 */ /* 0x002fe20000000f00 */
[----:B------:R-:W-:Y:S01]  /*259f0*/  IMAD.MOV.U32 R217, RZ, RZ, 0x1f ;  /* 0x0000001fffd97424 */ /* 0x000fe200078e00ff */
[----:B------:R-:W-:Y:S02]  /*25a00*/  MOV R3, 0x25a20 ;  /* 0x00025a2000037802 */ /* 0x000fe40000000f00 */
[----:B------:R-:W-:Y:S05]  /*25a10*/  CALL.REL.NOINC `($__internal_14_$__cuda_sm70_shflsync_idx_p) ;  /* 0x0000322000007944 */ /* 0x000fea0003c00000 */
[----:B------:R-:W-:Y:S01]  /*25a20*/  IMAD.MOV.U32 R12, RZ, RZ, R217 ;  /* 0x000000ffff0c7224 */ /* 0x000fe200078e00d9 */
[----:B------:R-:W-:Y:S01]  /*25a30*/  MOV R216, R8 ;  /* 0x0000000800d87202 */ /* 0x000fe20000000f00 */
[----:B------:R-:W-:Y:S01]  /*25a40*/  IMAD.MOV.U32 R5, RZ, RZ, RZ ;  /* 0x000000ffff057224 */ /* 0x000fe200078e00ff */
[----:B------:R-:W-:Y:S01]  /*25a50*/  MOV R2, R0 ;  /* 0x0000000000027202 */ /* 0x000fe20000000f00 */
[----:B------:R-:W-:Y:S01]  /*25a60*/  IMAD.MOV.U32 R217, RZ, RZ, 0x1f ;  /* 0x0000001fffd97424 */ /* 0x000fe200078e00ff */
[----:B------:R-:W-:-:S02]  /*25a70*/  MOV R3, 0x25a90 ;  /* 0x00025a9000037802 */ /* 0x000fc40000000f00 */
[----:B------:R-:W-:Y:S05]  /*25a80*/  CALL.REL.NOINC `($__internal_14_$__cuda_sm70_shflsync_idx_p) ;  /* 0x000031b000007944 */ /* 0x000fea0003c00000 */
[----:B------:R-:W-:Y:S01]  /*25a90*/  MOV R9, R217 ;  /* 0x000000d900097202 */ /* 0x000fe20000000f00 */
[----:B------:R-:W-:Y:S05]  /*25aa0*/  BRA `(.L_x_1173) ;  /* 0xfffdabb000007947 */ /* 0x000fea000383ffff */
.L_x_866:
[----:B------:R-:W-:Y:S01]  /*25ab0*/  IMAD.MOV.U32 R216, RZ, RZ, R4 ;  /* 0x000000ffffd87224 */ /* 0x000fe200078e0004 */
[----:B-1----:R-:W-:Y:S01]  /*25ac0*/  MOV R2, R0 ;  /* 0x0000000000027202 */ /* 0x002fe20000000f00 */
[----:B------:R-:W-:Y:S01]  /*25ad0*/  IMAD.MOV.U32 R217, RZ, RZ, 0x1f ;  /* 0x0000001fffd97424 */ /* 0x000fe200078e00ff */
[----:B------:R-:W-:-:S02]  /*25ae0*/  MOV R3, 0x25b00 ;  /* 0x00025b0000037802 */ /* 0x000fc40000000f00 */
[----:B---34-:R-:W-:Y:S05]  /*25af0*/  CALL.REL.NOINC `($__internal_14_$__cuda_sm70_shflsync_idx_p) ;  /* 0x0000314000007944 */ /* 0x018fea0003c00000 */
[----:B------:R-:W-:Y:S01]  /*25b00*/  MOV R5, R217 ;  /* 0x000000d900057202 */ /* 0x000fe20000000f00 */
[----:B------:R-:W-:Y:S05]  /*25b10*/  BRA `(.L_x_865) ;  /* 0xfffdaba000007947 */ /* 0x000fea000383ffff */
.L_x_923:
[----:B------:R-:W-:Y:S01]  /*25b20*/  IMAD.MOV.U32 R216, RZ, RZ, R6 ;  /* 0x000000ffffd87224 */ /* 0x000fe200078e0006 */
[----:B------:R-:W-:Y:S01]  /*25b30*/  MOV R2, RZ ;  /* 0x000000ff00027202 */ /* 0x000fe20000000f00 */
[----:B------:R-:W-:Y:S01]  /*25b40*/  IMAD.MOV.U32 R217, RZ, RZ, 0x1c1f ;  /* 0x00001c1fffd97424 */ /* 0x000fe200078e00ff */
[----:B------:R-:W-:-:S02]  /*25b50*/  MOV R3, 0x25b70 ;  /* 0x00025b7000037802 */ /* 0x000fc40000000f00 */
[----:B-----5:R-:W-:Y:S05]  /*25b60*/  CALL.REL.NOINC `($__internal_14_$__cuda_sm70_shflsync_idx_p) ;  /* 0x000030d000007944 */ /* 0x020fea0003c00000 */
[----:B------:R-:W-:Y:S01]  /*25b70*/  MOV R4, R217 ;  /* 0x000000d900047202 */ /* 0x000fe20000000f00 */
[----:B------:R-:W-:Y:S05]  /*25b80*/  BRA `(.L_x_1174) ;  /* 0xfffe361000007947 */ /* 0x000fea000383ffff */
.L_x_924:
[----:B------:R-:W-:Y:S01]  /*25b90*/  IMAD.MOV.U32 R216, RZ, RZ, R12 ;  /* 0x000000ffffd87224 */ /* 0x000fe200078e000c */
[----:B------:R-:W-:Y:S01]  /*25ba0*/  MOV R2, RZ ;  /* 0x000000ff00027202 */ /* 0x000fe20000000f00 */
[----:B------:R-:W-:Y:S01]  /*25bb0*/  IMAD.MOV.U32 R217, RZ, RZ, 0x1c1f ;  /* 0x00001c1fffd97424 */ /* 0x000fe200078e00ff */
[----:B------:R-:W-:-:S02]  /*25bc0*/  MOV R3, 0x25be0 ;  /* 0x00025be000037802 */ /* 0x000fc40000000f00 */
[----:B-12--5:R-:W-:Y:S05]  /*25bd0*/  CALL.REL.NOINC `($__internal_14_$__cuda_sm70_shflsync_idx_p) ;  /* 0x0000306000007944 */ /* 0x026fea0003c00000 */
[----:B------:R-:W-:Y:S01]  /*25be0*/  MOV R0, R217 ;  /* 0x000000d900007202 */ /* 0x000fe20000000f00 */
[----:B------:R-:W-:Y:S05]  /*25bf0*/  BRA `(.L_x_1175) ;  /* 0xfffe35c000007947 */ /* 0x000fea000383ffff */
.L_x_927:
[----:B------:R-:W-:Y:S01]  /*25c00*/  IMAD.MOV.U32 R216, RZ, RZ, R6 ;  /* 0x000000ffffd87224 */ /* 0x000fe200078e0006 */
[----:B--2---:R-:W-:Y:S01]  /*25c10*/  MOV R2, 0x1 ;  /* 0x0000000100027802 */ /* 0x004fe20000000f00 */
[----:B------:R-:W-:Y:S01]  /*25c20*/  IMAD.MOV.U32 R217, RZ, RZ, 0x1c1f ;  /* 0x00001c1fffd97424 */ /* 0x000fe200078e00ff */
[----:B------:R-:W-:-:S02]  /*25c30*/  MOV R3, 0x25c50 ;  /* 0x00025c5000037802 */ /* 0x000fc40000000f00 */
[----:B-1-345:R-:W-:Y:S05]  /*25c40*/  CALL.REL.NOINC `($__internal_14_$__cuda_sm70_shflsync_idx_p) ;  /* 0x00002ff000007944 */ /* 0x03afea0003c00000 */
[----:B------:R-:W-:Y:S01]  /*25c50*/  IMAD.MOV.U32 R4, RZ, RZ, R217 ;  /* 0x000000ffff047224 */ /* 0x000fe200078e00d9 */
[----:B------:R-:W-:Y:S01]  /*25c60*/  MOV R2, 0x1 ;  /* 0x0000000100027802 */ /* 0x000fe20000000f00 */
[----:B------:R-:W-:Y:S01]  /*25c70*/  IMAD.MOV.U32 R216, RZ, RZ, R12 ;  /* 0x000000ffffd87224 */ /* 0x000fe200078e000c */
[----:B------:R-:W-:-:S02]  /*25c80*/  MOV R217, 0x1c1f ;  /* 0x00001c1f00d97802 */ /* 0x000fc40000000f00 */
[----:B------:R-:W-:Y:S02]  /*25c90*/  MOV R3, 0x25cb0 ;  /* 0x00025cb000037802 */ /* 0x000fe40000000f00 */
[----:B------:R-:W-:Y:S05]  /*25ca0*/  CALL.REL.NOINC `($__internal_14_$__cuda_sm70_shflsync_idx_p) ;  /* 0x00002f9000007944 */ /* 0x000fea0003c00000 */
[----:B------:R-:W-:Y:S01]  /*25cb0*/  MOV R0, R217 ;  /* 0x000000d900007202 */ /* 0x000fe20000000f00 */
[----:B------:R-:W-:Y:S05]  /*25cc0*/  BRA `(.L_x_1176) ;  /* 0xfffe369000007947 */ /* 0x000fea000383ffff */
.L_x_930:
[----:B------:R-:W-:Y:S01]  /*25cd0*/  IMAD.MOV.U32 R216, RZ, RZ, R6 ;  /* 0x000000ffffd87224 */ /* 0x000fe200078e0006 */
[----:B-1----:R-:W-:Y:S01]  /*25ce0*/  MOV R2, 0x2 ;  /* 0x0000000200027802 */ /* 0x002fe20000000f00 */
[----:B------:R-:W-:Y:S01]  /*25cf0*/  IMAD.MOV.U32 R217, RZ, RZ, 0x1c1f ;  /* 0x00001c1fffd97424 */ /* 0x000fe200078e00ff */
[----:B------:R-:W-:Y:S02]  /*25d00*/  MOV R3, 0x25d20 ;  /* 0x00025d2000037802 */ /* 0x000fe40000000f00 */
[----:B--2345:R-:W-:Y:S05]  /*25d10*/  CALL.REL.NOINC `($__internal_14_$__cuda_sm70_shflsync_idx_p) ;  /* 0x00002f2000007944 */ /* 0x03cfea0003c00000 */
[----:B------:R-:W-:Y:S01]  /*25d20*/  MOV R4, R217 ;  /* 0x000000d900047202 */ /* 0x000fe20000000f00 */
[----:B------:R-:W-:Y:S05]  /*25d30*/  BRA `(.L_x_1177) ;  /* 0xfffe37b000007947 */ /* 0x000fea000383ffff */
.L_x_931:
[----:B------:R-:W-:Y:S01]  /*25d40*/  IMAD.MOV.U32 R216, RZ, RZ, R12 ;  /* 0x000000ffffd87224 */ /* 0x000fe200078e000c */
[----:B------:R-:W-:Y:S01]  /*25d50*/  MOV R2, 0x2 ;  /* 0x0000000200027802 */ /* 0x000fe20000000f00 */
[----:B------:R-:W-:Y:S01]  /*25d60*/  IMAD.MOV.U32 R217, RZ, RZ, 0x1c1f ;  /* 0x00001c1fffd97424 */ /* 0x000fe200078e00ff */
[----:B------:R-:W-:Y:S02]  /*25d70*/  MOV R3, 0x25d90 ;  /* 0x00025d9000037802 */ /* 0x000fe40000000f00 */
[----:B-12345:R-:W-:Y:S05]  /*25d80*/  CALL.REL.NOINC `($__internal_14_$__cuda_sm70_shflsync_idx_p) ;  /* 0x00002eb000007944 */ /* 0x03efea0003c00000 */
[----:B------:R-:W-:Y:S01]  /*25d90*/  MOV R0, R217 ;  /* 0x000000d900007202 */ /* 0x000fe20000000f00 */
[----:B------:R-:W-:Y:S05]  /*25da0*/  BRA `(.L_x_1178) ;  /* 0xfffe376000007947 */ /* 0x000fea000383ffff */
.L_x_934:
[----:B------:R-:W-:Y:S01]  /*25db0*/  IMAD.MOV.U32 R216, RZ, RZ, R6 ;  /* 0x000000ffffd87224 */ /* 0x000fe200078e0006 */
[----:B-1----:R-:W-:Y:S01]  /*25dc0*/  MOV R2, 0x3 ;  /* 0x0000000300027802 */ /* 0x002fe20000000f00 */
[----:B------:R-:W-:Y:S01]  /*25dd0*/  IMAD.MOV.U32 R217, RZ, RZ, 0x1c1f ;  /* 0x00001c1fffd97424 */ /* 0x000fe200078e00ff */
[----:B------:R-:W-:-:S02]  /*25de0*/  MOV R3, 0x25e00 ;  /* 0x00025e0000037802 */ /* 0x000fc40000000f00 */
[----:B--2345:R-:W-:Y:S05]  /*25df0*/  CALL.REL.NOINC `($__internal_14_$__cuda_sm70_shflsync_idx_p) ;  /* 0x00002e4000007944 */ /* 0x03cfea0003c00000 */
        /* <DEDUP_REMOVED lines=8> */
.L_x_981:
[----:B------:R-:W-:Y:S01]  /*25e80*/  IMAD.MOV.U32 R216, RZ, RZ, R6 ;  /* 0x000000ffffd87224 */ /* 0x000fe200078e0006 */
[----:B----4-:R-:W-:Y:S01]  /*25e90*/  MOV R2, 0x1 ;  /* 0x0000000100027802 */ /* 0x010fe20000000f00 */
[----:B------:R-:W-:Y:S01]  /*25ea0*/  IMAD.MOV.U32 R217, RZ, RZ, 0x1c1f ;  /* 0x00001c1fffd97424 */ /* 0x000fe200078e00ff */
[----:B------:R-:W-:Y:S02]  /*25eb0*/  MOV R3, 0x25ed0 ;  /* 0x00025ed000037802 */ /* 0x000fe40000000f00 */
[----:B------:R-:W-:Y:S05]  /*25ec0*/  CALL.REL.NOINC `($__internal_14_$__cuda_sm70_shflsync_idx_p) ;  /* 0x00002d7000007944 */ /* 0x000fea0003c00000 */
[----:B------:R-:W-:Y:S01]  /*25ed0*/  IMAD.MOV.U32 R4, RZ, RZ, R217 ;  /* 0x000000ffff047224 */ /* 0x000fe200078e00d9 */
[----:B------:R-:W-:Y:S01]  /*25ee0*/  MOV R2, 0x1 ;  /* 0x0000000100027802 */ /* 0x000fe20000000f00 */
[----:B------:R-:W-:Y:S01]  /*25ef0*/  IMAD.MOV.U32 R216, RZ, RZ, R26 ;  /* 0x000000ffffd87224 */ /* 0x000fe200078e001a */
[----:B------:R-:W-:Y:S02]  /*25f00*/  MOV R217, 0x1c1f ;  /* 0x00001c1f00d97802 */ /* 0x000fe40000000f00 */
[----:B------:R-:W-:Y:S02]  /*25f10*/  MOV R3, 0x25f30 ;  /* 0x00025f3000037802 */ /* 0x000fe40000000f00 */
[----:B------:R-:W-:Y:S05]  /*25f20*/  CALL.REL.NOINC `($__internal_14_$__cuda_sm70_shflsync_idx_p) ;  /* 0x00002d1000007944 */ /* 0x000fea0003c00000 */
[----:B------:R-:W-:Y:S01]  /*25f30*/  MOV R2, R217 ;  /* 0x000000d900027202 */ /* 0x000fe20000000f00 */
[----:B------:R-:W-:Y:S05]  /*25f40*/  BRA `(.L_x_1180) ;  /* 0xfffeb1a000007947 */ /* 0x000fea000383ffff */
.L_x_984:
[----:B------:R-:W-:Y:S01]  /*25f50*/  IMAD.MOV.U32 R216, RZ, RZ, R5 ;  /* 0x000000ffffd87224 */ /* 0x000fe200078e0005 */
[----:B------:R-:W-:Y:S01]  /*25f60*/  MOV R2, RZ ;  /* 0x000000ff00027202 */ /* 0x000fe20000000f00 */
[----:B------:R-:W-:Y:S01]  /*25f70*/  IMAD.MOV.U32 R217, RZ, RZ, 0x1c1f ;  /* 0x00001c1fffd97424 */ /* 0x000fe200078e00ff */
[----:B------:R-:W-:-:S02]  /*25f80*/  MOV R3, 0x25fa0 ;  /* 0x00025fa000037802 */ /* 0x000fc40000000f00 */
[----:B------:R-:W-:Y:S05]  /*25f90*/  CALL.REL.NOINC `($__internal_14_$__cuda_sm70_shflsync_idx_p) ;  /* 0x00002ca000007944 */ /* 0x000fea0003c00000 */
[----:B------:R-:W-:Y:S01]  /*25fa0*/  MOV R4, R217 ;  /* 0x000000d900047202 */ /* 0x000fe20000000f00 */
[----:B------:R-:W-:Y:S05]  /*25fb0*/  BRA `(.L_x_1181) ;  /* 0xfffebb3000007947 */ /* 0x000fea000383ffff */
.L_x_985:
[----:B------:R-:W-:Y:S01]  /*25fc0*/  IMAD.MOV.U32 R216, RZ, RZ, R6 ;  /* 0x000000ffffd87224 */ /* 0x000fe200078e0006 */
[----:B------:R-:W-:Y:S01]  /*25fd0*/  MOV R2, RZ ;  /* 0x000000ff00027202 */ /* 0x000fe20000000f00 */
[----:B------:R-:W-:Y:S01]  /*25fe0*/  IMAD.MOV.U32 R217, RZ, RZ, 0x1c1f ;  /* 0x00001c1fffd97424 */ /* 0x000fe200078e00ff */
[----:B------:R-:W-:-:S02]  /*25ff0*/  MOV R3, 0x26010 ;  /* 0x0002601000037802 */ /* 0x000fc40000000f00 */
[----:B-12---:R-:W-:Y:S05]  /*26000*/  CALL.REL.NOINC `($__internal_14_$__cuda_sm70_shflsync_idx_p) ;  /* 0x00002c3000007944 */ /* 0x006fea0003c00000 */
[----:B------:R-:W-:Y:S01]  /*26010*/  MOV R0, R217 ;  /* 0x000000d900007202 */ /* 0x000fe20000000f00 */
[----:B------:R-:W-:Y:S05]  /*26020*/  BRA `(.L_x_1182) ;  /* 0xfffebae000007947 */ /* 0x000fea000383ffff */
.L_x_988:
[----:B------:R-:W-:Y:S01]  /*26030*/  IMAD.MOV.U32 R216, RZ, RZ, R5 ;  /* 0x000000ffffd87224 */ /* 0x000fe200078e0005 */
[----:B--2---:R-:W-:Y:S01]  /*26040*/  MOV R2, 0x1 ;  /* 0x0000000100027802 */ /* 0x004fe20000000f00 */
[----:B------:R-:W-:Y:S01]  /*26050*/  IMAD.MOV.U32 R217, RZ, RZ, 0x1c1f ;  /* 0x00001c1fffd97424 */ /* 0x000fe200078e00ff */
[----:B------:R-:W-:-:S03]  /*26060*/  MOV R3, 0x26080 ;  /* 0x0002608000037802 */ /* 0x000fc60000000f00 */
[----:B-1-34-:R-:W-:Y:S05]  /*26070*/  CALL.REL.NOINC `($__internal_14_$__cuda_sm70_shflsync_idx_p) ;  /* 0x00002bc000007944 */ /* 0x01afea0003c00000 */
        /* <DEDUP_REMOVED lines=8> */
.L_x_989:
[----:B------:R-:W-:Y:S01]  /*26100*/  IMAD.MOV.U32 R216, RZ, RZ, R8 ;  /* 0x000000ffffd87224 */ /* 0x000fe200078e0008 */
[----:B------:R-:W-:Y:S01]  /*26110*/  MOV R2, RZ ;  /* 0x000000ff00027202 */ /* 0x000fe20000000f00 */
[----:B------:R-:W-:Y:S01]  /*26120*/  IMAD.MOV.U32 R217, RZ, RZ, 0x1c1f ;  /* 0x00001c1fffd97424 */ /* 0x000fe200078e00ff */
[----:B------:R-:W-:Y:S02]  /*26130*/  MOV R3, 0x26150 ;  /* 0x0002615000037802 */ /* 0x000fe40000000f00 */
[----:B--23--:R-:W-:Y:S05]  /*26140*/  CALL.REL.NOINC `($__internal_14_$__cuda_sm70_shflsync_idx_p) ;  /* 0x00002af000007944 */ /* 0x00cfea0003c00000 */
[----:B------:R-:W-:Y:S01]  /*26150*/  MOV R2, R217 ;  /* 0x000000d900027202 */ /* 0x000fe20000000f00 */
[----:B------:R-:W-:Y:S05]  /*26160*/  BRA `(.L_x_1184) ;  /* 0xfffebd8000007947 */ /* 0x000fea000383ffff */
.L_x_994:
[----:B------:R-:W-:Y:S01]  /*26170*/  IMAD.MOV.U32 R216, RZ, RZ, R8 ;  /* 0x000000ffffd87224 */ /* 0x000fe200078e0008 */
[----:B------:R-:W-:Y:S01]  /*26180*/  MOV R2, 0x1 ;  /* 0x0000000100027802 */ /* 0x000fe20000000f00 */
[----:B------:R-:W-:Y:S01]  /*26190*/  IMAD.MOV.U32 R217, RZ, RZ, 0x1c1f ;  /* 0x00001c1fffd97424 */ /* 0x000fe200078e00ff */
[----:B------:R-:W-:Y:S02]  /*261a0*/  MOV R3, 0x261c0 ;  /* 0x000261c000037802 */ /* 0x000fe40000000f00 */
[----:B-123--:R-:W-:Y:S05]  /*261b0*/  CALL.REL.NOINC `($__internal_14_$__cuda_sm70_shflsync_idx_p) ;  /* 0x00002a8000007944 */ /* 0x00efea0003c00000 */
[----:B------:R-:W-:Y:S01]  /*261c0*/  MOV R2, R217 ;  /* 0x000000d900027202 */ /* 0x000fe20000000f00 */
[----:B------:R-:W-:Y:S05]  /*261d0*/  BRA `(.L_x_1185) ;  /* 0xfffebed000007947 */ /* 0x000fea000383ffff */
.L_x_999:
[----:B------:R-:W-:Y:S01]  /*261e0*/  IMAD.MOV.U32 R216, RZ, RZ, R8 ;  /* 0x000000ffffd87224 */ /* 0x000fe200078e0008 */
[----:B------:R-:W-:Y:S01]  /*261f0*/  MOV R2, 0x2 ;  /* 0x0000000200027802 */ /* 0x000fe20000000f00 */
[----:B------:R-:W-:Y:S01]  /*26200*/  IMAD.MOV.U32 R217, RZ, RZ, 0x1c1f ;  /* 0x00001c1fffd97424 */ /* 0x000fe200078e00ff */
[----:B------:R-:W-:-:S02]  /*26210*/  MOV R3, 0x26230 ;  /* 0x0002623000037802 */ /* 0x000fc40000000f00 */
[----:B----4-:R-:W-:Y:S05]  /*26220*/  CALL.REL.NOINC `($__internal_14_$__cuda_sm70_shflsync_idx_p) ;  /* 0x00002a1000007944 */ /* 0x010fea0003c00000 */
[----:B------:R-:W-:Y:S01]  /*26230*/  MOV R3, R217 ;  /* 0x000000d900037202 */ /* 0x000fe20000000f00 */
[----:B------:R-:W-:Y:S05]  /*26240*/  BRA `(.L_x_1186) ;  /* 0xfffec3e000007947 */ /* 0x000fea000383ffff */
.L_x_1004:
[----:B------:R-:W-:Y:S01]  /*26250*/  IMAD.MOV.U32 R216, RZ, RZ, R8 ;  /* 0x000000ffffd87224 */ /* 0x000fe200078e0008 */
[----:B------:R-:W-:Y:S01]  /*26260*/  MOV R2, 0x3 ;  /* 0x0000000300027802 */ /* 0x000fe20000000f00 */
[----:B------:R-:W-:Y:S01]  /*26270*/  IMAD.MOV.U32 R217, RZ, RZ, 0x1c1f ;  /* 0x00001c1fffd97424 */ /* 0x000fe200078e00ff */
[----:B------:R-:W-:-:S02]  /*26280*/  MOV R3, 0x262a0 ;  /* 0x000262a000037802 */ /* 0x000fc40000000f00 */
[----:B-1--4-:R-:W-:Y:S05]  /*26290*/  CALL.REL.NOINC `($__internal_14_$__cuda_sm70_shflsync_idx_p) ;  /* 0x000029a000007944 */ /* 0x012fea0003c00000 */
[----:B------:R-:W-:Y:S01]  /*262a0*/  MOV R3, R217 ;  /* 0x000000d900037202 */ /* 0x000fe20000000f00 */
[----:B------:R-:W-:Y:S05]  /*262b0*/  BRA `(.L_x_1187) ;  /* 0xfffeca8000007947 */ /* 0x000fea000383ffff */
.L_x_1009:
[----:B------:R-:W-:Y:S02]  /*262c0*/  MOV R0, 0x2 ;  /* 0x0000000200007802 */ /* 0x000fe40000000f00 */
[----:B------:R-:W-:-:S02]  /*262d0*/  MOV R2, 0x262f0 ;  /* 0x000262f000027802 */ /* 0x000fc40000000f00 */
[----:B------:R-:W-:Y:S05]  /*262e0*/  CALL.REL.NOINC `($__internal_13_$__cuda_sm70_shflsync_bfly_p) ;  /* 0x000028f000007944 */ /* 0x000fea0003c00000 */
[----:B------:R-:W-:Y:S05]  /*262f0*/  BRA `(.L_x_1188) ;  /* 0xfffed16000007947 */ /* 0x000fea000383ffff */
.L_x_1010:
[----:B------:R-:W-:Y:S02]  /*26300*/  MOV R0, 0x1 ;  /* 0x0000000100007802 */ /* 0x000fe40000000f00 */
[----:B------:R-:W-:-:S02]  /*26310*/  MOV R2, 0x26330 ;  /* 0x0002633000027802 */ /* 0x000fc40000000f00 */
[----:B------:R-:W-:Y:S05]  /*26320*/  CALL.REL.NOINC `($__internal_13_$__cuda_sm70_shflsync_bfly_p) ;  /* 0x000028b000007944 */ /* 0x000fea0003c00000 */
[----:B------:R-:W-:Y:S01]  /*26330*/  FMNMX.FTZ R105, R4, R0, !PT ;  /* 0x0000000004697209 */ /* 0x000fe20007810000 */
[----:B------:R-:W-:Y:S01]  /*26340*/  IMAD.MOV.U32 R4, RZ, RZ, R5 ;  /* 0x000000ffff047224 */ /* 0x000fe200078e0005 */
[----:B------:R-:W-:Y:S01]  /*26350*/  MOV R2, 0x26380 ;  /* 0x0002638000027802 */ /* 0x000fe20000000f00 */
[----:B------:R-:W-:-:S02]  /*26360*/  IMAD.MOV.U32 R0, RZ, RZ, 0x2 ;  /* 0x00000002ff007424 */ /* 0x000fc400078e00ff */
[----:B------:R-:W-:Y:S05]  /*26370*/  CALL.REL.NOINC `($__internal_13_$__cuda_sm70_shflsync_bfly_p) ;  /* 0x0000286000007944 */ /* 0x000fea0003c00000 */
[----:B------:R-:W-:Y:S01]  /*26380*/  FMNMX.FTZ R5, R5, R0, !PT ;  /* 0x0000000005057209 */ /* 0x000fe20007810000 */
[----:B------:R-:W-:Y:S01]  /*26390*/  IMAD.MOV.U32 R0, RZ, RZ, 0x1 ;  /* 0x00000001ff007424 */ /* 0x000fe200078e00ff */
[----:B------:R-:W-:-:S03]  /*263a0*/  MOV R2, 0x263d0 ;  /* 0x000263d000027802 */ /* 0x000fc60000000f00 */
[----:B------:R-:W-:Y:S02]  /*263b0*/  IMAD.MOV.U32 R4, RZ, RZ, R5 ;  /* 0x000000ffff047224 */ /* 0x000fe400078e0005 */
[----:B------:R-:W-:Y:S05]  /*263c0*/  CALL.REL.NOINC `($__internal_13_$__cuda_sm70_shflsync_bfly_p) ;  /* 0x0000281000007944 */ /* 0x000fea0003c00000 */
[----:B------:R-:W-:Y:S01]  /*263d0*/  FMNMX.FTZ R104, R5, R0, !PT ;  /* 0x0000000005687209 */ /* 0x000fe20007810000 */
[----:B------:R-:W-:Y:S01]  /*263e0*/  IMAD.MOV.U32 R4, RZ, RZ, R6 ;  /* 0x000000ffff047224 */ /* 0x000fe200078e0006 */
[----:B------:R-:W-:Y:S01]  /*263f0*/  MOV R2, 0x26420 ;  /* 0x0002642000027802 */ /* 0x000fe20000000f00 */
[----:B------:R-:W-:Y:S02]  /*26400*/  IMAD.MOV.U32 R0, RZ, RZ, 0x2 ;  /* 0x00000002ff007424 */ /* 0x000fe400078e00ff */
        /* <DEDUP_REMOVED lines=16> */
[----:B------:R-:W-:Y:S01]  /*26510*/  MOV R9, R0 ;  /* 0x0000000000097202 */ /* 0x000fe20000000f00 */
[----:B------:R-:W-:Y:S05]  /*26520*/  BRA `(.L_x_1189) ;  /* 0xfffed02000007947 */ /* 0x000fea000383ffff */
.L_x_1018:
[----:B------:R-:W-:Y:S01]  /*26530*/  MOV R2, RZ ;  /* 0x000000ff00027202 */ /* 0x000fe20000000f00 */
[----:B------:R-:W-:Y:S01]  /*26540*/  IMAD.MOV.U32 R216, RZ, RZ, R5 ;  /* 0x000000ffffd87224 */ /* 0x000fe200078e0005 */
[----:B------:R-:W-:Y:S01]  /*26550*/  MOV R3, 0x26580 ;  /* 0x0002658000037802 */ /* 0x000fe20000000f00 */
[----:B------:R-:W-:Y:S02]  /*26560*/  IMAD.MOV.U32 R217, RZ, RZ, 0x1c1f ;  /* 0x00001c1fffd97424 */ /* 0x000fe400078e00ff */
[----:B------:R-:W-:Y:S05]  /*26570*/  CALL.REL.NOINC `($__internal_14_$__cuda_sm70_shflsync_idx_p) ;  /* 0x000026c000007944 */ /* 0x000fea0003c00000 */
[----:B------:R-:W-:Y:S01]  /*26580*/  MOV R4, R217 ;  /* 0x000000d900047202 */ /* 0x000fe20000000f00 */
[----:B------:R-:W-:-:S05]  /*26590*/  BRA `(.L_x_1190) ;  /* 0xfffee54000007947 */ /* 0x000fca000383ffff */
.L_x_1019:
[----:B------:R-:W-:Y:S01]  /*265a0*/  MOV R2, RZ ;  /* 0x000000ff00027202 */ /* 0x000fe20000000f00 */
[----:B------:R-:W-:Y:S01]  /*265b0*/  IMAD.MOV.U32 R216, RZ, RZ, R6 ;  /* 0x000000ffffd87224 */ /* 0x000fe200078e0006 */
[----:B------:R-:W-:Y:S01]  /*265c0*/  MOV R3, 0x265f0 ;  /* 0x000265f000037802 */ /* 0x000fe20000000f00 */
[----:B------:R-:W-:Y:S02]  /*265d0*/  IMAD.MOV.U32 R217, RZ, RZ, 0x1c1f ;  /* 0x00001c1fffd97424 */ /* 0x000fe400078e00ff */
[----:B-12---:R-:W-:Y:S05]  /*265e0*/  CALL.REL.NOINC `($__internal_14_$__cuda_sm70_shflsync_idx_p) ;  /* 0x0000265000007944 */ /* 0x006fea0003c00000 */
[----:B------:R-:W-:Y:S01]  /*265f0*/  MOV R0, R217 ;  /* 0x000000d900007202 */ /* 0x000fe20000000f00 */
[----:B------:R-:W-:-:S05]  /*26600*/  BRA `(.L_x_1191) ;  /* 0xfffee4f000007947 */ /* 0x000fca000383ffff */
.L_x_1020:
[----:B-1----:R-:W-:Y:S01]  /*26610*/  MOV R2, 0x1 ;  /* 0x0000000100027802 */ /* 0x002fe20000000f00 */
[----:B------:R-:W-:Y:S01]  /*26620*/  IMAD.MOV.U32 R216, RZ, RZ, R5 ;  /* 0x000000ffffd87224 */ /* 0x000fe200078e0005 */
[----:B------:R-:W-:Y:S01]  /*26630*/  MOV R3, 0x26660 ;  /* 0x0002666000037802 */ /* 0x000fe20000000f00 */
[----:B------:R-:W-:Y:S02]  /*26640*/  IMAD.MOV.U32 R217, RZ, RZ, 0x1c1f ;  /* 0x00001c1fffd97424 */ /* 0x000fe400078e00ff */
[----:B---3--:R-:W-:Y:S05]  /*26650*/  CALL.REL.NOINC `($__internal_14_$__cuda_sm70_shflsync_idx_p) ;  /* 0x000025e000007944 */ /* 0x008fea0003c00000 */
[----:B------:R-:W-:Y:S01]  /*26660*/  MOV R2, 0x1 ;  /* 0x0000000100027802 */ /* 0x000fe20000000f00 */
[----:B------:R-:W-:Y:S01]  /*26670*/  IMAD.MOV.U32 R4, RZ, RZ, R217 ;  /* 0x000000ffff047224 */ /* 0x000fe200078e00d9 */
[----:B------:R-:W-:Y:S01]  /*26680*/  MOV R217, 0x1c1f ;  /* 0x00001c1f00d97802 */ /* 0x000fe20000000f00 */
[----:B------:R-:W-:Y:S01]  /*26690*/  IMAD.MOV.U32 R216, RZ, RZ, R6 ;  /* 0x000000ffffd87224 */ /* 0x000fe200078e0006 */
[----:B------:R-:W-:Y:S02]  /*266a0*/  MOV R3, 0x266c0 ;  /* 0x000266c000037802 */ /* 0x000fe40000000f00 */
[----:B------:R-:W-:Y:S05]  /*266b0*/  CALL.REL.NOINC `($__internal_14_$__cuda_sm70_shflsync_idx_p) ;  /* 0x0000258000007944 */ /* 0x000fea0003c00000 */
[----:B------:R-:W-:Y:S01]  /*266c0*/  MOV R0, R217 ;  /* 0x000000d900007202 */ /* 0x000fe20000000f00 */
[----:B------:R-:W-:-:S05]  /*266d0*/  BRA `(.L_x_1192) ;  /* 0xfffee59000007947 */ /* 0x000fca000383ffff */
.L_x_1023:
[----:B------:R-:W-:Y:S01]  /*266e0*/  MOV R2, RZ ;  /* 0x000000ff00027202 */ /* 0x000fe20000000f00 */
[----:B------:R-:W-:Y:S01]  /*266f0*/  IMAD.MOV.U32 R216, RZ, RZ, R6 ;  /* 0x000000ffffd87224 */ /* 0x000fe200078e0006 */
[----:B------:R-:W-:Y:S01]  /*26700*/  MOV R3, 0x26730 ;  /* 0x0002673000037802 */ /* 0x000fe20000000f00 */
[----:B------:R-:W-:Y:S02]  /*26710*/  IMAD.MOV.U32 R217, RZ, RZ, 0x1c1f ;  /* 0x00001c1fffd97424 */ /* 0x000fe400078e00ff */
[----:B------:R-:W-:Y:S05]  /*26720*/  CALL.REL.NOINC `($__internal_14_$__cuda_sm70_shflsync_idx_p) ;  /* 0x0000251000007944 */ /* 0x000fea0003c00000 */
[----:B------:R-:W-:Y:S01]  /*26730*/  MOV R4, R217 ;  /* 0x000000d900047202 */ /* 0x000fe20000000f00 */
[----:B------:R-:W-:-:S05]  /*26740*/  BRA `(.L_x_1193) ;  /* 0xfffeeef000007947 */ /* 0x000fca000383ffff */
.L_x_1024:
[----:B------:R-:W-:Y:S01]  /*26750*/  MOV R2, RZ ;  /* 0x000000ff00027202 */ /* 0x000fe20000000f00 */
[----:B------:R-:W-:Y:S01]  /*26760*/  IMAD.MOV.U32 R216, RZ, RZ, R104 ;  /* 0x000000ffffd87224 */ /* 0x000fe200078e0068 */
[----:B------:R-:W-:Y:S01]  /*26770*/  MOV R3, 0x267a0 ;  /* 0x000267a000037802 */ /* 0x000fe20000000f00 */
[----:B------:R-:W-:Y:S02]  /*26780*/  IMAD.MOV.U32 R217, RZ, RZ, 0x1c1f ;  /* 0x00001c1fffd97424 */ /* 0x000fe400078e00ff */
[----:B-12---:R-:W-:Y:S05]  /*26790*/  CALL.REL.NOINC `($__internal_14_$__cuda_sm70_shflsync_idx_p) ;  /* 0x000024a000007944 */ /* 0x006fea0003c00000 */
[----:B------:R-:W-:Y:S01]  /*267a0*/  MOV R0, R217 ;  /* 0x000000d900007202 */ /* 0x000fe20000000f00 */
[----:B------:R-:W-:-:S05]  /*267b0*/  BRA `(.L_x_1194) ;  /* 0xfffeeea000007947 */ /* 0x000fca000383ffff */
.L_x_1025:
[----:B--2---:R-:W-:Y:S01]  /*267c0*/  MOV R2, 0x1 ;  /* 0x0000000100027802 */ /* 0x004fe20000000f00 */
[----:B------:R-:W-:Y:S01]  /*267d0*/  IMAD.MOV.U32 R216, RZ, RZ, R6 ;  /* 0x000000ffffd87224 */ /* 0x000fe200078e0006 */
[----:B------:R-:W-:Y:S01]  /*267e0*/  MOV R3, 0x26810 ;  /* 0x0002681000037802 */ /* 0x000fe20000000f00 */
[----:B------:R-:W-:Y:S03]  /*267f0*/  IMAD.MOV.U32 R217, RZ, RZ, 0x1c1f ;  /* 0x00001c1fffd97424 */ /* 0x000fe600078e00ff */
[----:B-1-3--:R-:W-:Y:S05]  /*26800*/  CALL.REL.NOINC `($__internal_14_$__cuda_sm70_shflsync_idx_p) ;  /* 0x0000243000007944 */ /* 0x00afea0003c00000 */
        /* <DEDUP_REMOVED lines=8> */
.L_x_1026:
[----:B------:R-:W-:Y:S01]  /*26890*/  MOV R2, RZ ;  /* 0x000000ff00027202 */ /* 0x000fe20000000f00 */
[----:B------:R-:W-:Y:S01]  /*268a0*/  IMAD.MOV.U32 R216, RZ, RZ, R172 ;  /* 0x000000ffffd87224 */ /* 0x000fe200078e00ac */
[----:B------:R-:W-:Y:S01]  /*268b0*/  MOV R3, 0x268e0 ;  /* 0x000268e000037802 */ /* 0x000fe20000000f00 */
[----:B------:R-:W-:Y:S02]  /*268c0*/  IMAD.MOV.U32 R217, RZ, RZ, 0x1c1f ;  /* 0x00001c1fffd97424 */ /* 0x000fe400078e00ff */
[----:B---3--:R-:W-:Y:S05]  /*268d0*/  CALL.REL.NOINC `($__internal_14_$__cuda_sm70_shflsync_idx_p) ;  /* 0x0000236000007944 */ /* 0x008fea0003c00000 */
[----:B------:R-:W-:Y:S01]  /*268e0*/  MOV R0, R217 ;  /* 0x000000d900007202 */ /* 0x000fe20000000f00 */
[----:B------:R-:W-:-:S05]  /*268f0*/  BRA `(.L_x_1196) ;  /* 0xfffef12000007947 */ /* 0x000fca000383ffff */
.L_x_1031:
[----:B------:R-:W-:Y:S01]  /*26900*/  MOV R2, 0x1 ;  /* 0x0000000100027802 */ /* 0x000fe20000000f00 */
[----:B------:R-:W-:Y:S01]  /*26910*/  IMAD.MOV.U32 R216, RZ, RZ, R172 ;  /* 0x000000ffffd87224 */ /* 0x000fe200078e00ac */
[----:B------:R-:W-:Y:S01]  /*26920*/  MOV R3, 0x26950 ;  /* 0x0002695000037802 */ /* 0x000fe20000000f00 */
[----:B------:R-:W-:Y:S02]  /*26930*/  IMAD.MOV.U32 R217, RZ, RZ, 0x1c1f ;  /* 0x00001c1fffd97424 */ /* 0x000fe400078e00ff */
[----:B-1----:R-:W-:Y:S05]  /*26940*/  CALL.REL.NOINC `($__internal_14_$__cuda_sm70_shflsync_idx_p) ;  /* 0x000022f000007944 */ /* 0x002fea0003c00000 */
[----:B------:R-:W-:Y:S01]  /*26950*/  MOV R2, R217 ;  /* 0x000000d900027202 */ /* 0x000fe20000000f00 */
[----:B------:R-:W-:-:S05]  /*26960*/  BRA `(.L_x_1197) ;  /* 0xfffef2b000007947 */ /* 0x000fca000383ffff */
.L_x_1036:
[----:B------:R-:W-:Y:S01]  /*26970*/  MOV R2, 0x2 ;  /* 0x0000000200027802 */ /* 0x000fe20000000f00 */
[----:B------:R-:W-:Y:S01]  /*26980*/  IMAD.MOV.U32 R216, RZ, RZ, R172 ;  /* 0x000000ffffd87224 */ /* 0x000fe200078e00ac */
[----:B------:R-:W-:Y:S01]  /*26990*/  MOV R3, 0x269c0 ;  /* 0x000269c000037802 */ /* 0x000fe20000000f00 */
[----:B------:R-:W-:Y:S02]  /*269a0*/  IMAD.MOV.U32 R217, RZ, RZ, 0x1c1f ;  /* 0x00001c1fffd97424 */ /* 0x000fe400078e00ff */
[----:B-12---:R-:W-:Y:S05]  /*269b0*/  CALL.REL.NOINC `($__internal_14_$__cuda_sm70_shflsync_idx_p) ;  /* 0x0000228000007944 */ /* 0x006fea0003c00000 */
[----:B------:R-:W-:Y:S01]  /*269c0*/  MOV R105, R217 ;  /* 0x000000d900697202 */ /* 0x000fe20000000f00 */
[----:B------:R-:W-:-:S05]  /*269d0*/  BRA `(.L_x_1198) ;  /* 0xfffef44000007947 */ /* 0x000fca000383ffff */
.L_x_1041:
[----:B------:R-:W-:Y:S01]  /*269e0*/  MOV R2, 0x3 ;  /* 0x0000000300027802 */ /* 0x000fe20000000f00 */
[----:B------:R-:W-:Y:S01]  /*269f0*/  IMAD.MOV.U32 R216, RZ, RZ, R172 ;  /* 0x000000ffffd87224 */ /* 0x000fe200078e00ac */
[----:B------:R-:W-:Y:S01]  /*26a00*/  MOV R3, 0x26a30 ;  /* 0x00026a3000037802 */ /* 0x000fe20000000f00 */
[----:B------:R-:W-:Y:S02]  /*26a10*/  IMAD.MOV.U32 R217, RZ, RZ, 0x1c1f ;  /* 0x00001c1fffd97424 */ /* 0x000fe400078e00ff */
[----:B-123--:R-:W-:Y:S05]  /*26a20*/  CALL.REL.NOINC `($__internal_14_$__cuda_sm70_shflsync_idx_p) ;  /* 0x0000221000007944 */ /* 0x00efea0003c00000 */
[----:B------:R-:W-:Y:S01]  /*26a30*/  MOV R3, R217 ;  /* 0x000000d900037202 */ /* 0x000fe20000000f00 */
[----:B------:R-:W-:-:S05]  /*26a40*/  BRA `(.L_x_1199) ;  /* 0xffff011000007947 */ /* 0x000fca000383ffff */
.L_x_1046:
[----:B------:R-:W-:Y:S02]  /*26a50*/  MOV R0, 0x2 ;  /* 0x0000000200007802 */ /* 0x000fe40000000f00 */
[----:B------:R-:W-:Y:S02]  /*26a60*/  MOV R2, 0x26a80 ;  /* 0x00026a8000027802 */ /* 0x000fe40000000f00 */
[----:B--234-:R-:W-:Y:S05]  /*26a70*/  CALL.REL.NOINC `($__internal_13_$__cuda_sm70_shflsync_bfly_p) ;  /* 0x0000216000007944 */ /* 0x01cfea0003c00000 */
[----:B------:R-:W-:-:S05]  /*26a80*/  BRA `(.L_x_1200) ;  /* 0xffff08b000007947 */ /* 0x000fca000383ffff */
.L_x_1047:
[----:B------:R-:W-:Y:S02]  /*26a90*/  MOV R0, 0x1 ;  /* 0x0000000100007802 */ /* 0x000fe40000000f00 */
[----:B------:R-:W-:Y:S02]  /*26aa0*/  MOV R2, 0x26ac0 ;  /* 0x00026ac000027802 */ /* 0x000fe40000000f00 */
[----:B---34-:R-:W-:Y:S05]  /*26ab0*/  CALL.REL.NOINC `($__internal_13_$__cuda_sm70_shflsync_bfly_p) ;  /* 0x0000212000007944 */ /* 0x018fea0003c00000 */
[----:B------:R-:W-:Y:S01]  /*26ac0*/  FMNMX.FTZ R105, R4, R0, !PT ;  /* 0x0000000004697209 */ /* 0x000fe20007810000 */
[----:B------:R-:W-:Y:S01]  /*26ad0*/  IMAD.MOV.U32 R4, RZ, RZ, R5 ;  /* 0x000000ffff047224 */ /* 0x000fe200078e0005 */
[----:B------:R-:W-:Y:S01]  /*26ae0*/  MOV R2, 0x26b10 ;  /* 0x00026b1000027802 */ /* 0x000fe20000000f00 */
[----:B------:R-:W-:Y:S02]  /*26af0*/  IMAD.MOV.U32 R0, RZ, RZ, 0x2 ;  /* 0x00000002ff007424 */ /* 0x000fe400078e00ff */
[----:B------:R-:W-:Y:S05]  /*26b00*/  CALL.REL.NOINC `($__internal_13_$__cuda_sm70_shflsync_bfly_p) ;  /* 0x000020d000007944 */ /* 0x000fea0003c00000 */
[----:B------:R-:W-:Y:S01]  /*26b10*/  FMNMX.FTZ R4, R5, R0, !PT ;  /* 0x0000000005047209 */ /* 0x000fe20007810000 */
[----:B------:R-:W-:Y:S01]  /*26b20*/  IMAD.MOV.U32 R0, RZ, RZ, 0x1 ;  /* 0x00000001ff007424 */ /* 0x000fe200078e00ff */
[----:B------:R-:W-:Y:S02]  /*26b30*/  MOV R2, 0x26b50 ;  /* 0x00026b5000027802 */ /* 0x000fe40000000f00 */
        /* <DEDUP_REMOVED lines=19> */
[----:B------:R-:W-:-:S05]  /*26c70*/  BRA `(.L_x_1201) ;  /* 0xffff07b000007947 */ /* 0x000fca000383ffff */
.L_x_1056:
[----:B------:R-:W-:Y:S01]  /*26c80*/  MOV R2, RZ ;  /* 0x000000ff00027202 */ /* 0x000fe20000000f00 */
[----:B------:R-:W-:Y:S01]  /*26c90*/  IMAD.MOV.U32 R216, RZ, RZ, R8 ;  /* 0x000000ffffd87224 */ /* 0x000fe200078e0008 */
[----:B------:R-:W-:Y:S01]  /*26ca0*/  MOV R3, 0x26cd0 ;  /* 0x00026cd000037802 */ /* 0x000fe20000000f00 */
[----:B------:R-:W-:Y:S02]  /*26cb0*/  IMAD.MOV.U32 R217, RZ, RZ, 0x1c1f ;  /* 0x00001c1fffd97424 */ /* 0x000fe400078e00ff */
[----:B------:R-:W-:Y:S05]  /*26cc0*/  CALL.REL.NOINC `($__internal_14_$__cuda_sm70_shflsync_idx_p) ;  /* 0x00001f7000007944 */ /* 0x000fea0003c00000 */
[----:B------:R-:W-:Y:S01]  /*26cd0*/  MOV R4, R217 ;  /* 0x000000d900047202 */ /* 0x000fe20000000f00 */
[----:B------:R-:W-:-:S05]  /*26ce0*/  BRA `(.L_x_1202) ;  /* 0xffff247000007947 */ /* 0x000fca000383ffff */
.L_x_1057:
[----:B------:R-:W-:Y:S01]  /*26cf0*/  MOV R2, RZ ;  /* 0x000000ff00027202 */ /* 0x000fe20000000f00 */
[----:B------:R-:W-:Y:S01]  /*26d00*/  IMAD.MOV.U32 R216, RZ, RZ, R9 ;  /* 0x000000ffffd87224 */ /* 0x000fe200078e0009 */
[----:B------:R-:W-:Y:S01]  /*26d10*/  MOV R3, 0x26d40 ;  /* 0x00026d4000037802 */ /* 0x000fe20000000f00 */
[----:B------:R-:W-:Y:S02]  /*26d20*/  IMAD.MOV.U32 R217, RZ, RZ, 0x1c1f ;  /* 0x00001c1fffd97424 */ /* 0x000fe400078e00ff */
[----:B-12---:R-:W-:Y:S05]  /*26d30*/  CALL.REL.NOINC `($__internal_14_$__cuda_sm70_shflsync_idx_p) ;  /* 0x00001f0000007944 */ /* 0x006fea0003c00000 */
[----:B------:R-:W-:Y:S01]  /*26d40*/  MOV R0, R217 ;  /* 0x000000d900007202 */ /* 0x000fe20000000f00 */
[----:B------:R-:W-:-:S05]  /*26d50*/  BRA `(.L_x_1203) ;  /* 0xffff242000007947 */ /* 0x000fca000383ffff */
.L_x_1058:
        /* <DEDUP_REMOVED lines=13> */
.L_x_1061:
[----:B------:R-:W-:Y:S01]  /*26e30*/  MOV R2, RZ ;  /* 0x000000ff00027202 */ /* 0x000fe20000000f00 */
[----:B------:R-:W-:Y:S01]  /*26e40*/  IMAD.MOV.U32 R216, RZ, RZ, R172 ;  /* 0x000000ffffd87224 */ /* 0x000fe200078e00ac */
[----:B------:R-:W-:Y:S01]  /*26e50*/  MOV R3, 0x26e80 ;  /* 0x00026e8000037802 */ /* 0x000fe20000000f00 */
[----:B------:R-:W-:Y:S02]  /*26e60*/  IMAD.MOV.U32 R217, RZ, RZ, 0x1c1f ;  /* 0x00001c1fffd97424 */ /* 0x000fe400078e00ff */
[----:B------:R-:W-:Y:S05]  /*26e70*/  CALL.REL.NOINC `($__internal_14_$__cuda_sm70_shflsync_idx_p) ;  /* 0x00001dc000007944 */ /* 0x000fea0003c00000 */
[----:B------:R-:W-:Y:S01]  /*26e80*/  MOV R4, R217 ;  /* 0x000000d900047202 */ /* 0x000fe20000000f00 */
[----:B------:R-:W-:-:S05]  /*26e90*/  BRA `(.L_x_1205) ;  /* 0xffff2e2000007947 */ /* 0x000fca000383ffff */
.L_x_1062:
[----:B------:R-:W-:Y:S01]  /*26ea0*/  MOV R2, RZ ;  /* 0x000000ff00027202 */ /* 0x000fe20000000f00 */
[----:B------:R-:W-:Y:S01]  /*26eb0*/  IMAD.MOV.U32 R216, RZ, RZ, R173 ;  /* 0x000000ffffd87224 */ /* 0x000fe200078e00ad */
[----:B------:R-:W-:Y:S01]  /*26ec0*/  MOV R3, 0x26ef0 ;  /* 0x00026ef000037802 */ /* 0x000fe20000000f00 */
[----:B------:R-:W-:Y:S02]  /*26ed0*/  IMAD.MOV.U32 R217, RZ, RZ, 0x1c1f ;  /* 0x00001c1fffd97424 */ /* 0x000fe400078e00ff */
[----:B-12---:R-:W-:Y:S05]  /*26ee0*/  CALL.REL.NOINC `($__internal_14_$__cuda_sm70_shflsync_idx_p) ;  /* 0x00001d5000007944 */ /* 0x006fea0003c00000 */
[----:B------:R-:W-:Y:S01]  /*26ef0*/  MOV R0, R217 ;  /* 0x000000d900007202 */ /* 0x000fe20000000f00 */
[----:B------:R-:W-:-:S05]  /*26f00*/  BRA `(.L_x_1206) ;  /* 0xffff2dd000007947 */ /* 0x000fca000383ffff */
.L_x_1063:
        /* <DEDUP_REMOVED lines=13> */
.L_x_1064:
[----:B------:R-:W-:Y:S02]  /*26fe0*/  MOV R0, 0x2 ;  /* 0x0000000200007802 */ /* 0x000fe40000000f00 */
[----:B------:R-:W-:Y:S02]  /*26ff0*/  MOV R2, 0x27010 ;  /* 0x0002701000027802 */ /* 0x000fe40000000f00 */
[----:B---3--:R-:W-:Y:S05]  /*27000*/  CALL.REL.NOINC `($__internal_13_$__cuda_sm70_shflsync_bfly_p) ;  /* 0x00001bd000007944 */ /* 0x008fea0003c00000 */
[----:B------:R-:W-:-:S05]  /*27010*/  BRA `(.L_x_1208) ;  /* 0xffff32c000007947 */ /* 0x000fca000383ffff */
.L_x_1065:
[----:B------:R-:W-:Y:S02]  /*27020*/  MOV R0, 0x1 ;  /* 0x0000000100007802 */ /* 0x000fe40000000f00 */
[----:B------:R-:W-:Y:S02]  /*27030*/  MOV R2, 0x27050 ;  /* 0x0002705000027802 */ /* 0x000fe40000000f00 */
[----:B---3--:R-:W-:Y:S05]  /*27040*/  CALL.REL.NOINC `($__internal_13_$__cuda_sm70_shflsync_bfly_p) ;  /* 0x00001b9000007944 */ /* 0x008fea0003c00000 */
        /* <DEDUP_REMOVED lines=28> */
.L_x_1068:
[----:B-1--4-:R-:W-:Y:S01]  /*27210*/  MOV R2, RZ ;  /* 0x000000ff00027202 */ /* 0x012fe20000000f00 */
[----:B------:R-:W-:Y:S01]  /*27220*/  IMAD.MOV.U32 R216, RZ, RZ, R6 ;  /* 0x000000ffffd87224 */ /* 0x000fe200078e0006 */
[----:B------:R-:W-:Y:S01]  /*27230*/  MOV R3, 0x27260 ;  /* 0x0002726000037802 */ /* 0x000fe20000000f00 */
[----:B------:R-:W-:Y:S02]  /*27240*/  IMAD.MOV.U32 R217, RZ, RZ, 0x1c1f ;  /* 0x00001c1fffd97424 */ /* 0x000fe400078e00ff */
[----:B------:R-:W-:Y:S05]  /*27250*/  CALL.REL.NOINC `($__internal_14_$__cuda_sm70_shflsync_idx_p) ;  /* 0x000019e000007944 */ /* 0x000fea0003c00000 */
[----:B------:R-:W-:Y:S01]  /*27260*/  MOV R0, R217 ;  /* 0x000000d900007202 */ /* 0x000fe20000000f00 */
[----:B------:R-:W-:-:S05]  /*27270*/  BRA `(.L_x_1210) ;  /* 0xffff4b4000007947 */ /* 0x000fca000383ffff */
.L_x_1071:
[----:B-1----:R-:W-:Y:S01]  /*27280*/  MOV R2, 0x1 ;  /* 0x0000000100027802 */ /* 0x002fe20000000f00 */
[----:B------:R-:W-:Y:S01]  /*27290*/  IMAD.MOV.U32 R216, RZ, RZ, R6 ;  /* 0x000000ffffd87224 */ /* 0x000fe200078e0006 */
[----:B------:R-:W-:Y:S01]  /*272a0*/  MOV R3, 0x272d0 ;  /* 0x000272d000037802 */ /* 0x000fe20000000f00 */
[----:B------:R-:W-:Y:S02]  /*272b0*/  IMAD.MOV.U32 R217, RZ, RZ, 0x1c1f ;  /* 0x00001c1fffd97424 */ /* 0x000fe400078e00ff */
[----:B------:R-:W-:Y:S05]  /*272c0*/  CALL.REL.NOINC `($__internal_14_$__cuda_sm70_shflsync_idx_p) ;  /* 0x0000197000007944 */ /* 0x000fea0003c00000 */
        /* <DEDUP_REMOVED lines=8> */
.L_x_1074:
[----:B------:R-:W-:Y:S01]  /*27350*/  MOV R2, RZ ;  /* 0x000000ff00027202 */ /* 0x000fe20000000f00 */
[----:B------:R-:W-:Y:S01]  /*27360*/  IMAD.MOV.U32 R216, RZ, RZ, R6 ;  /* 0x000000ffffd87224 */ /* 0x000fe200078e0006 */
[----:B------:R-:W-:Y:S01]  /*27370*/  MOV R3, 0x273a0 ;  /* 0x000273a000037802 */ /* 0x000fe20000000f00 */
[----:B------:R-:W-:Y:S02]  /*27380*/  IMAD.MOV.U32 R217, RZ, RZ, 0x1c1f ;  /* 0x00001c1fffd97424 */ /* 0x000fe400078e00ff */
[----:B------:R-:W-:Y:S05]  /*27390*/  CALL.REL.NOINC `($__internal_14_$__cuda_sm70_shflsync_idx_p) ;  /* 0x000018a000007944 */ /* 0x000fea0003c00000 */
[----:B------:R-:W-:Y:S01]  /*273a0*/  MOV R4, R217 ;  /* 0x000000d900047202 */ /* 0x000fe20000000f00 */
[----:B------:R-:W-:-:S05]  /*273b0*/  BRA `(.L_x_1212) ;  /* 0xffff555000007947 */ /* 0x000fca000383ffff */
.L_x_1075:
[----:B------:R-:W-:Y:S01]  /*273c0*/  MOV R2, RZ ;  /* 0x000000ff00027202 */ /* 0x000fe20000000f00 */
[----:B------:R-:W-:Y:S01]  /*273d0*/  IMAD.MOV.U32 R216, RZ, RZ, R104 ;  /* 0x000000ffffd87224 */ /* 0x000fe200078e0068 */
[----:B------:R-:W-:Y:S01]  /*273e0*/  MOV R3, 0x27410 ;  /* 0x0002741000037802 */ /* 0x000fe20000000f00 */
[----:B------:R-:W-:Y:S02]  /*273f0*/  IMAD.MOV.U32 R217, RZ, RZ, 0x1c1f ;  /* 0x00001c1fffd97424 */ /* 0x000fe400078e00ff */
[----:B-12---:R-:W-:Y:S05]  /*27400*/  CALL.REL.NOINC `($__internal_14_$__cuda_sm70_shflsync_idx_p) ;  /* 0x0000183000007944 */ /* 0x006fea0003c00000 */
[----:B------:R-:W-:Y:S01]  /*27410*/  MOV R0, R217 ;  /* 0x000000d900007202 */ /* 0x000fe20000000f00 */
[----:B------:R-:W-:-:S05]  /*27420*/  BRA `(.L_x_1213) ;  /* 0xffff550000007947 */ /* 0x000fca000383ffff */
.L_x_1076:
        /* <DEDUP_REMOVED lines=13> */
.L_x_1077:
[----:B------:R-:W-:Y:S01]  /*27500*/  MOV R2, RZ ;  /* 0x000000ff00027202 */ /* 0x000fe20000000f00 */
[----:B------:R-:W-:Y:S01]  /*27510*/  IMAD.MOV.U32 R216, RZ, RZ, R172 ;  /* 0x000000ffffd87224 */ /* 0x000fe200078e00ac */
[----:B------:R-:W-:Y:S01]  /*27520*/  MOV R3, 0x27550 ;  /* 0x0002755000037802 */ /* 0x000fe20000000f00 */
[----:B------:R-:W-:Y:S02]  /*27530*/  IMAD.MOV.U32 R217, RZ, RZ, 0x1c1f ;  /* 0x00001c1fffd97424 */ /* 0x000fe400078e00ff */
[----:B---34-:R-:W-:Y:S05]  /*27540*/  CALL.REL.NOINC `($__internal_14_$__cuda_sm70_shflsync_idx_p) ;  /* 0x000016f000007944 */ /* 0x018fea0003c00000 */
[----:B------:R-:W-:Y:S01]  /*27550*/  MOV R0, R217 ;  /* 0x000000d900007202 */ /* 0x000fe20000000f00 */
[----:B------:R-:W-:-:S05]  /*27560*/  BRA `(.L_x_1215) ;  /* 0xffff568000007947 */ /* 0x000fca000383ffff */
.L_x_1082:
[----:B------:R-:W-:Y:S01]  /*27570*/  MOV R2, 0x1 ;  /* 0x0000000100027802 */ /* 0x000fe20000000f00 */
[----:B------:R-:W-:Y:S01]  /*27580*/  IMAD.MOV.U32 R216, RZ, RZ, R172 ;  /* 0x000000ffffd87224 */ /* 0x000fe200078e00ac */
[----:B------:R-:W-:Y:S01]  /*27590*/  MOV R3, 0x275c0 ;  /* 0x000275c000037802 */ /* 0x000fe20000000f00 */
[----:B------:R-:W-:Y:S02]  /*275a0*/  IMAD.MOV.U32 R217, RZ, RZ, 0x1c1f ;  /* 0x00001c1fffd97424 */ /* 0x000fe400078e00ff */
[----:B-1----:R-:W-:Y:S05]  /*275b0*/  CALL.REL.NOINC `($__internal_14_$__cuda_sm70_shflsync_idx_p) ;  /* 0x0000168000007944 */ /* 0x002fea0003c00000 */
[----:B------:R-:W-:Y:S01]  /*275c0*/  MOV R2, R217 ;  /* 0x000000d900027202 */ /* 0x000fe20000000f00 */
[----:B------:R-:W-:-:S05]  /*275d0*/  BRA `(.L_x_1216) ;  /* 0xffff581000007947 */ /* 0x000fca000383ffff */
.L_x_1087:
[----:B------:R-:W-:Y:S01]  /*275e0*/  MOV R2, 0x2 ;  /* 0x0000000200027802 */ /* 0x000fe20000000f00 */
[----:B------:R-:W-:Y:S01]  /*275f0*/  IMAD.MOV.U32 R216, RZ, RZ, R172 ;  /* 0x000000ffffd87224 */ /* 0x000fe200078e00ac */
[----:B------:R-:W-:Y:S01]  /*27600*/  MOV R3, 0x27630 ;  /* 0x0002763000037802 */ /* 0x000fe20000000f00 */
[----:B------:R-:W-:Y:S02]  /*27610*/  IMAD.MOV.U32 R217, RZ, RZ, 0x1c1f ;  /* 0x00001c1fffd97424 */ /* 0x000fe400078e00ff */
[----:B-12---:R-:W-:Y:S05]  /*27620*/  CALL.REL.NOINC `($__internal_14_$__cuda_sm70_shflsync_idx_p) ;  /* 0x0000161000007944 */ /* 0x006fea0003c00000 */
[----:B------:R-:W-:Y:S01]  /*27630*/  MOV R105, R217 ;  /* 0x000000d900697202 */ /* 0x000fe20000000f00 */
[----:B------:R-:W-:-:S05]  /*27640*/  BRA `(.L_x_1217) ;  /* 0xffff59a000007947 */ /* 0x000fca000383ffff */
.L_x_1092:
[----:B------:R-:W-:Y:S01]  /*27650*/  MOV R2, 0x3 ;  /* 0x0000000300027802 */ /* 0x000fe20000000f00 */
[----:B------:R-:W-:Y:S01]  /*27660*/  IMAD.MOV.U32 R216, RZ, RZ, R172 ;  /* 0x000000ffffd87224 */ /* 0x000fe200078e00ac */
[----:B------:R-:W-:Y:S01]  /*27670*/  MOV R3, 0x276a0 ;  /* 0x000276a000037802 */ /* 0x000fe20000000f00 */
[----:B------:R-:W-:Y:S02]  /*27680*/  IMAD.MOV.U32 R217, RZ, RZ, 0x1c1f ;  /* 0x00001c1fffd97424 */ /* 0x000fe400078e00ff */
[----:B-123--:R-:W-:Y:S05]  /*27690*/  CALL.REL.NOINC `($__internal_14_$__cuda_sm70_shflsync_idx_p) ;  /* 0x000015a000007944 */ /* 0x00efea0003c00000 */
[----:B------:R-:W-:Y:S01]  /*276a0*/  MOV R3, R217 ;  /* 0x000000d900037202 */ /* 0x000fe20000000f00 */
[----:B------:R-:W-:-:S05]  /*276b0*/  BRA `(.L_x_1218) ;  /* 0xffff667000007947 */ /* 0x000fca000383ffff */
.L_x_1097:
[----:B------:R-:W-:Y:S02]  /*276c0*/  MOV R0, 0x2 ;  /* 0x0000000200007802 */ /* 0x000fe40000000f00 */
[----:B------:R-:W-:Y:S02]  /*276d0*/  MOV R2, 0x276f0 ;  /* 0x000276f000027802 */ /* 0x000fe40000000f00 */
[----:B--234-:R-:W-:Y:S05]  /*276e0*/  CALL.REL.NOINC `($__internal_13_$__cuda_sm70_shflsync_bfly_p) ;  /* 0x000014f000007944 */ /* 0x01cfea0003c00000 */
[----:B------:R-:W-:-:S05]  /*276f0*/  BRA `(.L_x_1219) ;  /* 0xffff6e1000007947 */ /* 0x000fca000383ffff */
.L_x_1098:
        /* <DEDUP_REMOVED lines=31> */
.L_x_1100:
[----:B------:R-:W-:Y:S01]  /*278f0*/  IMAD.MOV.U32 R4, RZ, RZ, R215 ;  /* 0x000000ffff047224 */ /* 0x000fe200078e00d7 */
[----:B------:R-:W-:-:S02]  /*27900*/  MOV R0, 0x2 ;  /* 0x0000000200007802 */ /* 0x000fc40000000f00 */
[----:B------:R-:W-:Y:S02]  /*27910*/  MOV R2, 0x27930 ;  /* 0x0002793000027802 */ /* 0x000fe40000000f00 */
[----:B-1----:R-:W-:Y:S05]  /*27920*/  CALL.REL.NOINC `($__internal_13_$__cuda_sm70_shflsync_bfly_p) ;  /* 0x000012b000007944 */ /* 0x002fea0003c00000 */
[----:B------:R-:W-:Y:S05]  /*27930*/  BRA `(.L_x_1221) ;  /* 0xffff858000007947 */ /* 0x000fea000383ffff */
.L_x_1101:
[----:B------:R-:W-:Y:S02]  /*27940*/  MOV R0, 0x1 ;  /* 0x0000000100007802 */ /* 0x000fe40000000f00 */
[----:B------:R-:W-:Y:S02]  /*27950*/  MOV R2, 0x27970 ;  /* 0x0002797000027802 */ /* 0x000fe40000000f00 */
[----:B-12---:R-:W-:Y:S05]  /*27960*/  CALL.REL.NOINC `($__internal_13_$__cuda_sm70_shflsync_bfly_p) ;  /* 0x0000127000007944 */ /* 0x006fea0003c00000 */
[----:B------:R-:W-:Y:S01]  /*27970*/  FADD.FTZ R10, R4, R0 ;  /* 0x00000000040a7221 */ /* 0x000fe20000010000 */
[----:B------:R-:W-:Y:S02]  /*27980*/  MOV R4, R214 ;  /* 0x000000d600047202 */ /* 0x000fe40000000f00 */
[----:B------:R-:W-:Y:S02]  /*27990*/  MOV R0, 0x2 ;  /* 0x0000000200007802 */ /* 0x000fe40000000f00 */
[----:B------:R-:W-:Y:S02]  /*279a0*/  MOV R2, 0x279c0 ;  /* 0x000279c000027802 */ /* 0x000fe40000000f00 */
[----:B------:R-:W-:Y:S05]  /*279b0*/  CALL.REL.NOINC `($__internal_13_$__cuda_sm70_shflsync_bfly_p) ;  /* 0x0000122000007944 */ /* 0x000fea0003c00000 */
[----:B------:R-:W-:Y:S01]  /*279c0*/  FADD.FTZ R4, R214, R0 ;  /* 0x00000000d6047221 */ /* 0x000fe20000010000 */
[----:B------:R-:W-:Y:S02]  /*279d0*/  MOV R0, 0x1 ;  /* 0x0000000100007802 */ /* 0x000fe40000000f00 */
[----:B------:R-:W-:-:S02]  /*279e0*/  MOV R2, 0x27a00 ;  /* 0x00027a0000027802 */ /* 0x000fc40000000f00 */
[----:B------:R-:W-:Y:S05]  /*279f0*/  CALL.REL.NOINC `($__internal_13_$__cuda_sm70_shflsync_bfly_p) ;  /* 0x000011e000007944 */ /* 0x000fea0003c00000 */
[----:B------:R-:W-:Y:S01]  /*27a00*/  FADD.FTZ R9, R4, R0 ;  /* 0x0000000004097221 */ /* 0x000fe20000010000 */
[----:B------:R-:W-:-:S02]  /*27a10*/  MOV R4, R232 ;  /* 0x000000e800047202 */ /* 0x000fc40000000f00 */
[----:B------:R-:W-:Y:S02]  /*27a20*/  MOV R0, 0x2 ;  /* 0x0000000200007802 */ /* 0x000fe40000000f00 */
[----:B------:R-:W-:Y:S02]  /*27a30*/  MOV R2, 0x27a50 ;  /* 0x00027a5000027802 */ /* 0x000fe40000000f00 */
[----:B------:R-:W-:Y:S05]  /*27a40*/  CALL.REL.NOINC `($__internal_13_$__cuda_sm70_shflsync_bfly_p) ;  /* 0x0000119000007944 */ /* 0x000fea0003c00000 */
[----:B------:R-:W-:Y:S01]  /*27a50*/  FADD.FTZ R8, R232, R0 ;  /* 0x00000000e8087221 */ /* 0x000fe20000010000 */
[----:B------:R-:W-:Y:S02]  /*27a60*/  MOV R0, 0x1 ;  /* 0x0000000100007802 */ /* 0x000fe40000000f00 */
[----:B------:R-:W-:Y:S02]  /*27a70*/  MOV R2, 0x27aa0 ;  /* 0x00027aa000027802 */ /* 0x000fe40000000f00 */
[----:B------:R-:W-:Y:S02]  /*27a80*/  MOV R4, R8 ;  /* 0x0000000800047202 */ /* 0x000fe40000000f00 */
[----:B------:R-:W-:Y:S05]  /*27a90*/  CALL.REL.NOINC `($__internal_13_$__cuda_sm70_shflsync_bfly_p) ;  /* 0x0000114000007944 */ /* 0x000fea0003c00000 */
[----:B------:R-:W-:Y:S01]  /*27aa0*/  FADD.FTZ R8, R8, R0 ;  /* 0x0000000008087221 */ /* 0x000fe20000010000 */
[----:B------:R-:W-:Y:S02]  /*27ab0*/  MOV R4, R233 ;  /* 0x000000e900047202 */ /* 0x000fe40000000f00 */
[----:B------:R-:W-:-:S02]  /*27ac0*/  MOV R0, 0x2 ;  /* 0x0000000200007802 */ /* 0x000fc40000000f00 */
[----:B------:R-:W-:Y:S02]  /*27ad0*/  MOV R2, 0x27af0 ;  /* 0x00027af000027802 */ /* 0x000fe40000000f00 */
[----:B------:R-:W-:Y:S05]  /*27ae0*/  CALL.REL.NOINC `($__internal_13_$__cuda_sm70_shflsync_bfly_p) ;  /* 0x000010f000007944 */ /* 0x000fea0003c00000 */
[----:B------:R-:W-:Y:S01]  /*27af0*/  FADD.FTZ R11, R233, R0 ;  /* 0x00000000e90b7221 */ /* 0x000fe20000010000 */
[----:B------:R-:W-:Y:S02]  /*27b00*/  MOV R0, 0x1 ;  /* 0x0000000100007802 */ /* 0x000fe40000000f00 */
[----:B------:R-:W-:Y:S02]  /*27b10*/  MOV R2, 0x27b40 ;  /* 0x00027b4000027802 */ /* 0x000fe40000000f00 */
[----:B------:R-:W-:Y:S02]  /*27b20*/  MOV R4, R11 ;  /* 0x0000000b00047202 */ /* 0x000fe40000000f00 */
[----:B------:R-:W-:Y:S05]  /*27b30*/  CALL.REL.NOINC `($__internal_13_$__cuda_sm70_shflsync_bfly_p) ;  /* 0x000010a000007944 */ /* 0x000fea0003c00000 */
[----:B------:R-:W-:Y:S01]  /*27b40*/  MOV R12, R0 ;  /* 0x00000000000c7202 */ /* 0x000fe20000000f00 */
[----:B------:R-:W-:Y:S05]  /*27b50*/  BRA `(.L_x_1222) ;  /* 0xffff845000007947 */ /* 0x000fea000383ffff */
.L_x_1108:
[----:B--23--:R-:W-:Y:S01]  /*27b60*/  IMAD.MOV.U32 R216, RZ, RZ, R5 ;  /* 0x000000ffffd87224 */ /* 0x00cfe200078e0005 */
[----:B------:R-:W-:Y:S01]  /*27b70*/  MOV R2, RZ ;  /* 0x000000ff00027202 */ /* 0x000fe20000000f00 */
[----:B------:R-:W-:Y:S01]  /*27b80*/  IMAD.MOV.U32 R217, RZ, RZ, 0x1c1f ;  /* 0x00001c1fffd97424 */ /* 0x000fe200078e00ff */
[----:B------:R-:W-:Y:S02]  /*27b90*/  MOV R3, 0x27bb0 ;  /* 0x00027bb000037802 */ /* 0x000fe40000000f00 */
[----:B-1--4-:R-:W-:Y:S05]  /*27ba0*/  CALL.REL.NOINC `($__internal_14_$__cuda_sm70_shflsync_idx_p) ;  /* 0x0000109000007944 */ /* 0x012fea0003c00000 */
[----:B------:R-:W-:Y:S01]  /*27bb0*/  MOV R6, R217 ;  /* 0x000000d900067202 */ /* 0x000fe20000000f00 */
[----:B------:R-:W-:Y:S05]  /*27bc0*/  BRA `(.L_x_1223) ;  /* 0xffff9e6000007947 */ /* 0x000fea000383ffff */
.L_x_1109:
[----:B------:R-:W-:Y:S01]  /*27bd0*/  IMAD.MOV.U32 R216, RZ, RZ, R12 ;  /* 0x000000ffffd87224 */ /* 0x000fe200078e000c */
[----:B------:R-:W-:Y:S01]  /*27be0*/  MOV R2, RZ ;  /* 0x000000ff00027202 */ /* 0x000fe20000000f00 */
[----:B------:R-:W-:Y:S01]  /*27bf0*/  IMAD.MOV.U32 R217, RZ, RZ, 0x1c1f ;  /* 0x00001c1fffd97424 */ /* 0x000fe200078e00ff */
[----:B------:R-:W-:-:S02]  /*27c00*/  MOV R3, 0x27c20 ;  /* 0x00027c2000037802 */ /* 0x000fc40000000f00 */
[----:B-1234-:R-:W-:Y:S05]  /*27c10*/  CALL.REL.NOINC `($__internal_14_$__cuda_sm70_shflsync_idx_p) ;  /* 0x0000102000007944 */ /* 0x01efea0003c00000 */
[----:B------:R-:W-:Y:S01]  /*27c20*/  MOV R2, R217 ;  /* 0x000000d900027202 */ /* 0x000fe20000000f00 */
[----:B------:R-:W-:Y:S05]  /*27c30*/  BRA `(.L_x_1224) ;  /* 0xffff9e1000007947 */ /* 0x000fea000383ffff */
.L_x_1112:
[----:B------:R-:W-:Y:S01]  /*27c40*/  IMAD.MOV.U32 R216, RZ, RZ, R5 ;  /* 0x000000ffffd87224 */ /* 0x000fe200078e0005 */
[----:B-1--4-:R-:W-:Y:S01]  /*27c50*/  MOV R2, 0x1 ;  /* 0x0000000100027802 */ /* 0x012fe20000000f00 */
[----:B------:R-:W-:Y:S01]  /*27c60*/  IMAD.MOV.U32 R217, RZ, RZ, 0x1c1f ;  /* 0x00001c1fffd97424 */ /* 0x000fe200078e00ff */
[----:B------:R-:W-:-:S02]  /*27c70*/  MOV R3, 0x27c90 ;  /* 0x00027c9000037802 */ /* 0x000fc40000000f00 */
[----:B--23--:R-:W-:Y:S05]  /*27c80*/  CALL.REL.NOINC `($__internal_14_$__cuda_sm70_shflsync_idx_p) ;  /* 0x00000fb000007944 */ /* 0x00cfea0003c00000 */
        /* <DEDUP_REMOVED lines=8> */
.L_x_1115:
[----:B------:R-:W-:Y:S01]  /*27d10*/  IMAD.MOV.U32 R216, RZ, RZ, R5 ;  /* 0x000000ffffd87224 */ /* 0x000fe200078e0005 */
[----:B-1----:R-:W-:Y:S01]  /*27d20*/  MOV R2, 0x2 ;  /* 0x0000000200027802 */ /* 0x002fe20000000f00 */
[----:B------:R-:W-:Y:S01]  /*27d30*/  IMAD.MOV.U32 R217, RZ, RZ, 0x1c1f ;  /* 0x00001c1fffd97424 */ /* 0x000fe200078e00ff */
[----:B------:R-:W-:Y:S02]  /*27d40*/  MOV R3, 0x27d60 ;  /* 0x00027d6000037802 */ /* 0x000fe40000000f00 */
[----:B--23--:R-:W-:Y:S05]  /*27d50*/  CALL.REL.NOINC `($__internal_14_$__cuda_sm70_shflsync_idx_p) ;  /* 0x00000ee000007944 */ /* 0x00cfea0003c00000 */
[----:B------:R-:W-:Y:S01]  /*27d60*/  MOV R6, R217 ;  /* 0x000000d900067202 */ /* 0x000fe20000000f00 */
[----:B------:R-:W-:Y:S05]  /*27d70*/  BRA `(.L_x_1226) ;  /* 0xffff9fb000007947 */ /* 0x000fea000383ffff */
.L_x_1116:
[----:B------:R-:W-:Y:S01]  /*27d80*/  IMAD.MOV.U32 R216, RZ, RZ, R12 ;  /* 0x000000ffffd87224 */ /* 0x000fe200078e000c */
[----:B-1----:R-:W-:Y:S01]  /*27d90*/  MOV R2, 0x2 ;  /* 0x0000000200027802 */ /* 0x002fe20000000f00 */
[----:B------:R-:W-:Y:S01]  /*27da0*/  IMAD.MOV.U32 R217, RZ, RZ, 0x1c1f ;  /* 0x00001c1fffd97424 */ /* 0x000fe200078e00ff */
[----:B------:R-:W-:Y:S02]  /*27db0*/  MOV R3, 0x27dd0 ;  /* 0x00027dd000037802 */ /* 0x000fe40000000f00 */
[----:B--234-:R-:W-:Y:S05]  /*27dc0*/  CALL.REL.NOINC `($__internal_14_$__cuda_sm70_shflsync_idx_p) ;  /* 0x00000e7000007944 */ /* 0x01cfea0003c00000 */
[----:B------:R-:W-:Y:S01]  /*27dd0*/  MOV R2, R217 ;  /* 0x000000d900027202 */ /* 0x000fe20000000f00 */
[----:B------:R-:W-:Y:S05]  /*27de0*/  BRA `(.L_x_1227) ;  /* 0xffff9f6000007947 */ /* 0x000fea000383ffff */
.L_x_1119:
[----:B------:R-:W-:Y:S01]  /*27df0*/  IMAD.MOV.U32 R216, RZ, RZ, R5 ;  /* 0x000000ffffd87224 */ /* 0x000fe200078e0005 */
[----:B-12---:R-:W-:Y:S01]  /*27e00*/  MOV R2, 0x3 ;  /* 0x0000000300027802 */ /* 0x006fe20000000f00 */
[----:B------:R-:W-:Y:S01]  /*27e10*/  IMAD.MOV.U32 R217, RZ, RZ, 0x1c1f ;  /* 0x00001c1fffd97424 */ /* 0x000fe200078e00ff */
[----:B------:R-:W-:-:S02]  /*27e20*/  MOV R3, 0x27e40 ;  /* 0x00027e4000037802 */ /* 0x000fc40000000f00 */
[----:B---34-:R-:W-:Y:S05]  /*27e30*/  CALL.REL.NOINC `($__internal_14_$__cuda_sm70_shflsync_idx_p) ;  /* 0x00000e0000007944 */ /* 0x018fea0003c00000 */
        /* <DEDUP_REMOVED lines=8> */
.L_x_1121:
[----:B------:R-:W-:Y:S01]  /*27ec0*/  IMAD.MOV.U32 R216, RZ, RZ, R5 ;  /* 0x000000ffffd87224 */ /* 0x000fe200078e0005 */
[----:B------:R-:W-:Y:S01]  /*27ed0*/  MOV R2, RZ ;  /* 0x000000ff00027202 */ /* 0x000fe20000000f00 */
[----:B------:R-:W-:Y:S01]  /*27ee0*/  IMAD.MOV.U32 R217, RZ, RZ, 0x1c1f ;  /* 0x00001c1fffd97424 */ /* 0x000fe200078e00ff */
[----:B------:R-:W-:Y:S02]  /*27ef0*/  MOV R3, 0x27f10 ;  /* 0x00027f1000037802 */ /* 0x000fe40000000f00 */
[----:B------:R-:W-:Y:S05]  /*27f00*/  CALL.REL.NOINC `($__internal_14_$__cuda_sm70_shflsync_idx_p) ;  /* 0x00000d3000007944 */ /* 0x000fea0003c00000 */
[----:B------:R-:W-:Y:S01]  /*27f10*/  MOV R4, R217 ;  /* 0x000000d900047202 */ /* 0x000fe20000000f00 */
[----:B------:R-:W-:Y:S05]  /*27f20*/  BRA `(.L_x_1229) ;  /* 0xffffa30000007947 */ /* 0x000fea000383ffff */
.L_x_1122:
[----:B------:R-:W-:Y:S01]  /*27f30*/  IMAD.MOV.U32 R216, RZ, RZ, R6 ;  /* 0x000000ffffd87224 */ /* 0x000fe200078e0006 */
[----:B------:R-:W-:Y:S01]  /*27f40*/  MOV R2, RZ ;  /* 0x000000ff00027202 */ /* 0x000fe20000000f00 */
[----:B------:R-:W-:Y:S01]  /*27f50*/  IMAD.MOV.U32 R217, RZ, RZ, 0x1c1f ;  /* 0x00001c1fffd97424 */ /* 0x000fe200078e00ff */
[----:B------:R-:W-:Y:S02]  /*27f60*/  MOV R3, 0x27f80 ;  /* 0x00027f8000037802 */ /* 0x000fe40000000f00 */
[----:B-12---:R-:W-:Y:S05]  /*27f70*/  CALL.REL.NOINC `($__internal_14_$__cuda_sm70_shflsync_idx_p) ;  /* 0x00000cc000007944 */ /* 0x006fea0003c00000 */
[----:B------:R-:W-:Y:S01]  /*27f80*/  MOV R0, R217 ;  /* 0x000000d900007202 */ /* 0x000fe20000000f00 */
[----:B------:R-:W-:Y:S05]  /*27f90*/  BRA `(.L_x_1230) ;  /* 0xffffa2b000007947 */ /* 0x000fea000383ffff */
.L_x_1125:
[----:B------:R-:W-:Y:S01]  /*27fa0*/  IMAD.MOV.U32 R216, RZ, RZ, R5 ;  /* 0x000000ffffd87224 */ /* 0x000fe200078e0005 */
[----:B----4-:R-:W-:Y:S01]  /*27fb0*/  MOV R2, 0x1 ;  /* 0x0000000100027802 */ /* 0x010fe20000000f00 */
[----:B------:R-:W-:Y:S01]  /*27fc0*/  IMAD.MOV.U32 R217, RZ, RZ, 0x1c1f ;  /* 0x00001c1fffd97424 */ /* 0x000fe200078e00ff */
[----:B------:R-:W-:-:S02]  /*27fd0*/  MOV R3, 0x27ff0 ;  /* 0x00027ff000037802 */ /* 0x000fc40000000f00 */
[----:B-123--:R-:W-:Y:S05]  /*27fe0*/  CALL.REL.NOINC `($__internal_14_$__cuda_sm70_shflsync_idx_p) ;  /* 0x00000c5000007944 */ /* 0x00efea0003c00000 */
        /* <DEDUP_REMOVED lines=8> */
.L_x_1128:
[----:B------:R-:W-:Y:S01]  /*28070*/  IMAD.MOV.U32 R216, RZ, RZ, R5 ;  /* 0x000000ffffd87224 */ /* 0x000fe200078e0005 */
[----:B----4-:R-:W-:Y:S01]  /*28080*/  MOV R2, 0x2 ;  /* 0x0000000200027802 */ /* 0x010fe20000000f00 */
[----:B------:R-:W-:Y:S01]  /*28090*/  IMAD.MOV.U32 R217, RZ, RZ, 0x1c1f ;  /* 0x00001c1fffd97424 */ /* 0x000fe200078e00ff */
[----:B------:R-:W-:Y:S02]  /*280a0*/  MOV R3, 0x280c0 ;  /* 0x000280c000037802 */ /* 0x000fe40000000f00 */
[----:B-123--:R-:W-:Y:S05]  /*280b0*/  CALL.REL.NOINC `($__internal_14_$__cuda_sm70_shflsync_idx_p) ;  /* 0x00000b8000007944 */ /* 0x00efea0003c00000 */
[----:B------:R-:W-:Y:S01]  /*280c0*/  MOV R4, R217 ;  /* 0x000000d900047202 */ /* 0x000fe20000000f00 */
[----:B------:R-:W-:Y:S05]  /*280d0*/  BRA `(.L_x_1232) ;  /* 0xffffac6000007947 */ /* 0x000fea000383ffff */
.L_x_1129:
[----:B------:R-:W-:Y:S01]  /*280e0*/  IMAD.MOV.U32 R216, RZ, RZ, R6 ;  /* 0x000000ffffd87224 */ /* 0x000fe200078e0006 */
[----:B----4-:R-:W-:Y:S01]  /*280f0*/  MOV R2, 0x2 ;  /* 0x0000000200027802 */ /* 0x010fe20000000f00 */
[----:B------:R-:W-:Y:S01]  /*28100*/  IMAD.MOV.U32 R217, RZ, RZ, 0x1c1f ;  /* 0x00001c1fffd97424 */ /* 0x000fe200078e00ff */
[----:B------:R-:W-:Y:S02]  /*28110*/  MOV R3, 0x28130 ;  /* 0x0002813000037802 */ /* 0x000fe40000000f00 */
[----:B-123--:R-:W-:Y:S05]  /*28120*/  CALL.REL.NOINC `($__internal_14_$__cuda_sm70_shflsync_idx_p) ;  /* 0x00000b1000007944 */ /* 0x00efea0003c00000 */
[----:B------:R-:W-:Y:S01]  /*28130*/  MOV R0, R217 ;  /* 0x000000d900007202 */ /* 0x000fe20000000f00 */
[----:B------:R-:W-:Y:S05]  /*28140*/  BRA `(.L_x_1233) ;  /* 0xffffac1000007947 */ /* 0x000fea000383ffff */
.L_x_1132:
[----:B------:R-:W-:Y:S01]  /*28150*/  IMAD.MOV.U32 R216, RZ, RZ, R5 ;  /* 0x000000ffffd87224 */ /* 0x000fe200078e0005 */
[----:B---3--:R-:W-:Y:S01]  /*28160*/  MOV R2, 0x3 ;  /* 0x0000000300027802 */ /* 0x008fe20000000f00 */
[----:B------:R-:W-:Y:S01]  /*28170*/  IMAD.MOV.U32 R217, RZ, RZ, 0x1c1f ;  /* 0x00001c1fffd97424 */ /* 0x000fe200078e00ff */
[----:B------:R-:W-:-:S02]  /*28180*/  MOV R3, 0x281a0 ;  /* 0x000281a000037802 */ /* 0x000fc40000000f00 */
        /* <DEDUP_REMOVED lines=9> */
.L_x_1136:
[----:B------:R-:W-:Y:S01]  /*28220*/  IMAD.MOV.U32 R216, RZ, RZ, R5 ;  /* 0x000000ffffd87224 */ /* 0x000fe200078e0005 */
[----:B------:R-:W-:Y:S01]  /*28230*/  MOV R2, RZ ;  /* 0x000000ff00027202 */ /* 0x000fe20000000f00 */
[----:B------:R-:W-:Y:S01]  /*28240*/  IMAD.MOV.U32 R217, RZ, RZ, 0x1c1f ;  /* 0x00001c1fffd97424 */ /* 0x000fe200078e00ff */
[----:B------:R-:W-:Y:S02]  /*28250*/  MOV R3, 0x28270 ;  /* 0x0002827000037802 */ /* 0x000fe40000000f00 */
[----:B------:R-:W-:Y:S05]  /*28260*/  CALL.REL.NOINC `($__internal_14_$__cuda_sm70_shflsync_idx_p) ;  /* 0x000009d000007944 */ /* 0x000fea0003c00000 */
[----:B------:R-:W-:Y:S01]  /*28270*/  MOV R4, R217 ;  /* 0x000000d900047202 */ /* 0x000fe20000000f00 */
[----:B------:R-:W-:Y:S05]  /*28280*/  BRA `(.L_x_1235) ;  /* 0xffffbdb000007947 */ /* 0x000fea000383ffff */
.L_x_1137:
[----:B------:R-:W-:Y:S01]  /*28290*/  IMAD.MOV.U32 R216, RZ, RZ, R13 ;  /* 0x000000ffffd87224 */ /* 0x000fe200078e000d */
[----:B------:R-:W-:Y:S01]  /*282a0*/  MOV R2, RZ ;  /* 0x000000ff00027202 */ /* 0x000fe20000000f00 */
[----:B------:R-:W-:Y:S01]  /*282b0*/  IMAD.MOV.U32 R217, RZ, RZ, 0x1c1f ;  /* 0x00001c1fffd97424 */ /* 0x000fe200078e00ff */
[----:B------:R-:W-:Y:S02]  /*282c0*/  MOV R3, 0x282e0 ;  /* 0x000282e000037802 */ /* 0x000fe40000000f00 */
[----:B-12---:R-:W-:Y:S05]  /*282d0*/  CALL.REL.NOINC `($__internal_14_$__cuda_sm70_shflsync_idx_p) ;  /* 0x0000096000007944 */ /* 0x006fea0003c00000 */
[----:B------:R-:W-:Y:S01]  /*282e0*/  MOV R0, R217 ;  /* 0x000000d900007202 */ /* 0x000fe20000000f00 */
[----:B------:R-:W-:Y:S05]  /*282f0*/  BRA `(.L_x_1236) ;  /* 0xffffbd6000007947 */ /* 0x000fea000383ffff */
.L_x_1140:
[----:B------:R-:W-:Y:S01]  /*28300*/  IMAD.MOV.U32 R216, RZ, RZ, R5 ;  /* 0x000000ffffd87224 */ /* 0x000fe200078e0005 */
[----:B-1----:R-:W-:Y:S01]  /*28310*/  MOV R2, 0x1 ;  /* 0x0000000100027802 */ /* 0x002fe20000000f00 */
[----:B------:R-:W-:Y:S01]  /*28320*/  IMAD.MOV.U32 R217, RZ, RZ, 0x1c1f ;  /* 0x00001c1fffd97424 */ /* 0x000fe200078e00ff */
[----:B------:R-:W-:-:S02]  /*28330*/  MOV R3, 0x28350 ;  /* 0x0002835000037802 */ /* 0x000fc40000000f00 */
[----:B--234-:R-:W-:Y:S05]  /*28340*/  CALL.REL.NOINC `($__internal_14_$__cuda_sm70_shflsync_idx_p) ;  /* 0x000008f000007944 */ /* 0x01cfea0003c00000 */
        /* <DEDUP_REMOVED lines=8> */
.L_x_1143:
[----:B------:R-:W-:Y:S01]  /*283d0*/  IMAD.MOV.U32 R216, RZ, RZ, R5 ;  /* 0x000000ffffd87224 */ /* 0x000fe200078e0005 */
[----:B-1----:R-:W-:Y:S01]  /*283e0*/  MOV R2, 0x2 ;  /* 0x0000000200027802 */ /* 0x002fe20000000f00 */
[----:B------:R-:W-:Y:S01]  /*283f0*/  IMAD.MOV.U32 R217, RZ, RZ, 0x1c1f ;  /* 0x00001c1fffd97424 */ /* 0x000fe200078e00ff */
[----:B------:R-:W-:Y:S02]  /*28400*/  MOV R3, 0x28420 ;  /* 0x0002842000037802 */ /* 0x000fe40000000f00 */
[----:B--234-:R-:W-:Y:S05]  /*28410*/  CALL.REL.NOINC `($__internal_14_$__cuda_sm70_shflsync_idx_p) ;  /* 0x0000082000007944 */ /* 0x01cfea0003c00000 */
[----:B------:R-:W-:Y:S01]  /*28420*/  MOV R4, R217 ;  /* 0x000000d900047202 */ /* 0x000fe20000000f00 */
[----:B------:R-:W-:Y:S05]  /*28430*/  BRA `(.L_x_1238) ;  /* 0xffffbf1000007947 */ /* 0x000fea000383ffff */
.L_x_1144:
[----:B------:R-:W-:Y:S01]  /*28440*/  IMAD.MOV.U32 R216, RZ, RZ, R13 ;  /* 0x000000ffffd87224 */ /* 0x000fe200078e000d */
[----:B-1----:R-:W-:Y:S01]  /*28450*/  MOV R2, 0x2 ;  /* 0x0000000200027802 */ /* 0x002fe20000000f00 */
[----:B------:R-:W-:Y:S01]  /*28460*/  IMAD.MOV.U32 R217, RZ, RZ, 0x1c1f ;  /* 0x00001c1fffd97424 */ /* 0x000fe200078e00ff */
[----:B------:R-:W-:Y:S02]  /*28470*/  MOV R3, 0x28490 ;  /* 0x0002849000037802 */ /* 0x000fe40000000f00 */
[----:B--234-:R-:W-:Y:S05]  /*28480*/  CALL.REL.NOINC `($__internal_14_$__cuda_sm70_shflsync_idx_p) ;  /* 0x000007b000007944 */ /* 0x01cfea0003c00000 */
[----:B------:R-:W-:Y:S01]  /*28490*/  MOV R0, R217 ;  /* 0x000000d900007202 */ /* 0x000fe20000000f00 */
[----:B------:R-:W-:Y:S05]  /*284a0*/  BRA `(.L_x_1239) ;  /* 0xffffbec000007947 */ /* 0x000fea000383ffff */
.L_x_1147:
        /* <DEDUP_REMOVED lines=13> */
.L_x_1149:
[----:B------:R-:W-:Y:S01]  /*28580*/  IMAD.MOV.U32 R216, RZ, RZ, R76 ;  /* 0x000000ffffd87224 */ /* 0x000fe200078e004c */
[----:B------:R-:W-:Y:S01]  /*28590*/  MOV R2, RZ ;  /* 0x000000ff00027202 */ /* 0x000fe20000000f00 */
[----:B------:R-:W-:Y:S01]  /*285a0*/  IMAD.MOV.U32 R217, RZ, RZ, 0x1f ;  /* 0x0000001fffd97424 */ /* 0x000fe200078e00ff */
[----:B------:R-:W-:Y:S02]  /*285b0*/  MOV R3, 0x285d0 ;  /* 0x000285d000037802 */ /* 0x000fe40000000f00 */
[----:B------:R-:W-:Y:S05]  /*285c0*/  CALL.REL.NOINC `($__internal_14_$__cuda_sm70_shflsync_idx_p) ;  /* 0x0000067000007944 */ /* 0x000fea0003c00000 */
[----:B------:R-:W-:Y:S01]  /*285d0*/  MOV R10, R217 ;  /* 0x000000d9000a7202 */ /* 0x000fe20000000f00 */
[----:B------:R-:W-:Y:S05]  /*285e0*/  BRA `(.L_x_1241) ;  /* 0xffffc13000007947 */ /* 0x000fea000383ffff */
.L_x_1150:
[----:B------:R-:W-:Y:S01]  /*285f0*/  IMAD.MOV.U32 R216, RZ, RZ, R76 ;  /* 0x000000ffffd87224 */ /* 0x000fe200078e004c */
[----:B------:R-:W-:Y:S01]  /*28600*/  MOV R2, 0x1 ;  /* 0x0000000100027802 */ /* 0x000fe20000000f00 */
[----:B------:R-:W-:Y:S01]  /*28610*/  IMAD.MOV.U32 R217, RZ, RZ, 0x1f ;  /* 0x0000001fffd97424 */ /* 0x000fe200078e00ff */
[----:B------:R-:W-:Y:S02]  /*28620*/  MOV R3, 0x28640 ;  /* 0x0002864000037802 */ /* 0x000fe40000000f00 */
[----:B-12---:R-:W-:Y:S05]  /*28630*/  CALL.REL.NOINC `($__internal_14_$__cuda_sm70_shflsync_idx_p) ;  /* 0x0000060000007944 */ /* 0x006fea0003c00000 */
[----:B------:R-:W-:Y:S01]  /*28640*/  MOV R9, R217 ;  /* 0x000000d900097202 */ /* 0x000fe20000000f00 */
[----:B------:R-:W-:Y:S05]  /*28650*/  BRA `(.L_x_1242) ;  /* 0xffffc0e000007947 */ /* 0x000fea000383ffff */
.L_x_1151:
[----:B------:R-:W-:Y:S02]  /*28660*/  MOV R3, 0x1 ;  /* 0x0000000100037802 */ /* 0x000fe40000000f00 */
[----:B------:R-:W-:-:S02]  /*28670*/  MOV R2, 0x28690 ;  /* 0x0002869000027802 */ /* 0x000fc40000000f00 */
[----:B-1234-:R-:W-:Y:S05]  /*28680*/  CALL.REL.NOINC `($__internal_15_$__cuda_sm70_shflsync_up_p) ;  /* 0x0000061000007944 */ /* 0x01efea0003c00000 */
[----:B------:R-:W-:Y:S05]  /*28690*/  BRA `(.L_x_1243) ;  /* 0xffffc1d000007947 */ /* 0x000fea000383ffff */
.L_x_1152:
[----:B------:R-:W-:Y:S02]  /*286a0*/  MOV R3, 0x2 ;  /* 0x0000000200037802 */ /* 0x000fe40000000f00 */
[----:B------:R-:W-:-:S02]  /*286b0*/  MOV R2, 0x286d0 ;  /* 0x000286d000027802 */ /* 0x000fc40000000f00 */
[----:B--2-4-:R-:W-:Y:S05]  /*286c0*/  CALL.REL.NOINC `($__internal_15_$__cuda_sm70_shflsync_up_p) ;  /* 0x000005d000007944 */ /* 0x014fea0003c00000 */
        /* <DEDUP_REMOVED lines=24> */
.L_x_1156:
[----:B------:R-:W-:Y:S02]  /*28850*/  MOV R3, 0x1 ;  /* 0x0000000100037802 */ /* 0x000fe40000000f00 */
[----:B------:R-:W-:Y:S02]  /*28860*/  MOV R2, 0x28880 ;  /* 0x0002888000027802 */ /* 0x000fe40000000f00 */
[----:B------:R-:W-:Y:S05]  /*28870*/  CALL.REL.NOINC `($__internal_15_$__cuda_sm70_shflsync_up_p) ;  /* 0x0000042000007944 */ /* 0x000fea0003c00000 */
[----:B------:R-:W-:Y:S01]  /*28880*/  MOV R2, R4 ;  /* 0x0000000400027202 */ /* 0x000fe20000000f00 */
[----:B------:R-:W-:Y:S05]  /*28890*/  BRA `(.L_x_1245) ;  /* 0xffffc24000007947 */ /* 0x000fea000383ffff */
.L_x_1157:
        /* <DEDUP_REMOVED lines=27> */
.L_x_1159:
[----:B------:R-:W-:Y:S02]  /*28a50*/  SEL R0, RZ, 0x1, P0 ;  /* 0x00000001ff007807 */ /* 0x000fe40000000000 */
[----:B------:R-:W-:Y:S02]  /*28a60*/  MOV R2, 0x28a80 ;  /* 0x00028a8000027802 */ /* 0x000fe40000000f00 */
[----:B-1----:R-:W-:Y:S05]  /*28a70*/  CALL.REL.NOINC `($__internal_16_$__cuda_sm70_votesync_ballot) ;  /* 0x0000028000007944 */ /* 0x002fea0003c00000 */
[----:B------:R-:W-:Y:S01]  /*28a80*/  MOV R11, R0 ;  /* 0x00000000000b7202 */ /* 0x000fe20000000f00 */
[----:B------:R-:W-:Y:S05]  /*28a90*/  BRA `(.L_x_1247) ;  /* 0xffffc1d000007947 */ /* 0x000fea000383ffff */
.L_x_1160:
[----:B------:R-:W-:Y:S01]  /*28aa0*/  IMAD.MOV.U32 R216, RZ, RZ, R6 ;  /* 0x000000ffffd87224 */ /* 0x000fe200078e0006 */
[----:B------:R-:W-:Y:S01]  /*28ab0*/  MOV R2, R5 ;  /* 0x0000000500027202 */ /* 0x000fe20000000f00 */
[----:B------:R-:W-:Y:S01]  /*28ac0*/  IMAD.MOV.U32 R217, RZ, RZ, 0x1f ;  /* 0x0000001fffd97424 */ /* 0x000fe200078e00ff */
[----:B------:R-:W-:Y:S02]  /*28ad0*/  MOV R3, 0x28af0 ;  /* 0x00028af000037802 */ /* 0x000fe40000000f00 */
[----:B-12---:R-:W-:Y:S05]  /*28ae0*/  CALL.REL.NOINC `($__internal_14_$__cuda_sm70_shflsync_idx_p) ;  /* 0x0000015000007944 */ /* 0x006fea0003c00000 */
[----:B------:R-:W-:Y:S01]  /*28af0*/  IMAD.MOV.U32 R6, RZ, RZ, R217 ;  /* 0x000000ffff067224 */ /* 0x000fe200078e00d9 */
[----:B------:R-:W-:Y:S01]  /*28b00*/  MOV R2, R5 ;  /* 0x0000000500027202 */ /* 0x000fe20000000f00 */
[----:B------:R-:W-:Y:S01]  /*28b10*/  IMAD.MOV.U32 R216, RZ, RZ, R8 ;  /* 0x000000ffffd87224 */ /* 0x000fe200078e0008 */
[----:B------:R-:W-:-:S02]  /*28b20*/  MOV R217, 0x1f ;  /* 0x0000001f00d97802 */ /* 0x000fc40000000f00 */
[----:B------:R-:W-:Y:S02]  /*28b30*/  MOV R3, 0x28b50 ;  /* 0x00028b5000037802 */ /* 0x000fe40000000f00 */
[----:B------:R-:W-:Y:S05]  /*28b40*/  CALL.REL.NOINC `($__internal_14_$__cuda_sm70_shflsync_idx_p) ;  /* 0x000000f000007944 */ /* 0x000fea0003c00000 */
[----:B------:R-:W-:Y:S01]  /*28b50*/  MOV R0, R217 ;  /* 0x000000d900007202 */ /* 0x000fe20000000f00 */
[----:B------:R-:W-:Y:S05]  /*28b60*/  BRA `(.L_x_1248) ;  /* 0xffffc17000007947 */ /* 0x000fea000383ffff */
.L_x_1163:
[----:B------:R-:W-:Y:S01]  /*28b70*/  IMAD.MOV.U32 R216, RZ, RZ, R4 ;  /* 0x000000ffffd87224 */ /* 0x000fe200078e0004 */
[----:B------:R-:W-:Y:S01]  /*28b80*/  MOV R2, R5 ;  /* 0x0000000500027202 */ /* 0x000fe20000000f00 */
[----:B------:R-:W-:Y:S01]  /*28b90*/  IMAD.MOV.U32 R217, RZ, RZ, 0x1f ;  /* 0x0000001fffd97424 */ /* 0x000fe200078e00ff */
[----:B------:R-:W-:Y:S02]  /*28ba0*/  MOV R3, 0x28bc0 ;  /* 0x00028bc000037802 */ /* 0x000fe40000000f00 */
[----:B-12-4-:R-:W-:Y:S05]  /*28bb0*/  CALL.REL.NOINC `($__internal_14_$__cuda_sm70_shflsync_idx_p) ;  /* 0x0000008000007944 */ /* 0x016fea0003c00000 */
[----:B------:R-:W-:Y:S01]  /*28bc0*/  MOV R12, R217 ;  /* 0x000000d9000c7202 */ /* 0x000fe20000000f00 */
[----:B------:R-:W-:Y:S05]  /*28bd0*/  BRA `(.L_x_1162) ;  /* 0xffffc16000007947 */ /* 0x000fea000383ffff */
        .weak           $__internal_13_$__cuda_sm70_shflsync_bfly_p
        .type           $__internal_13_$__cuda_sm70_shflsync_bfly_p,@function
        .size           $__internal_13_$__cuda_sm70_shflsync_bfly_p,($__internal_14_$__cuda_sm70_shflsync_idx_p - $__internal_13_$__cuda_sm70_shflsync_bfly_p)
$__internal_13_$__cuda_sm70_shflsync_bfly_p:
[----:B------:R-:W-:Y:S02]  /*28be0*/  MOV R173, 0xffffffff ;  /* 0xffffffff00ad7802 */ /* 0x000fe40000000f00 */
[----:B------:R-:W-:Y:S02]  /*28bf0*/  MOV R3, 0x1f ;  /* 0x0000001f00037802 */ /* 0x000fe40000000f00 */
[----:B------:R-:W-:Y:S04]  /*28c00*/  WARPSYNC R173 ;  /* 0x000000ad00007348 */ /* 0x000fe80003800000 */
[----:B------:R1:W2:Y:S02]  /*28c10*/  SHFL.BFLY PT, R0, R4, R0, R3 ;  /* 0x0c00000004007389 */ /* 0x0002a400000e0003 */
[----:B-1----:R-:W-:-:S04]  /*28c20*/  MOV R3, 0x0 ;  /* 0x0000000000037802 */ /* 0x002fc80000000f00 */
[----:B--2---:R-:W-:Y:S05]  /*28c30*/  RET.REL.NODEC R2 `(_ZN7cutlass13device_kernelIN5flash19enable_sm80_to_sm89INS1_16FlashAttnFwdSm80INS1_25CollectiveMainloopFwdSm80ILi4ELi1ELb0EN4cute5tupleIJNS5_1CILi128EEENS7_ILi48EEENS7_ILi96EEEEEELi96ENS_10bfloat16_tEfNS_4arch4Sm80ELb0ELb1ELb0ELb1ELb1ELb1ELb1ELb1EEENS1_21CollectiveEpilogueFwdINS6_IJS8_SA_S9_EEENS6_IJNS7_ILi1EEESI_SI_EEESC_SE_Li128ELb1ELb1ELb1ELb0EEENS1_36VarlenDynamicPersistentTileSchedulerILi128ELi48ELi128ELi128ELb1ELb1ELb0ELb1ELb0ELb1EEEEEEEEEvNT_6ParamsE) ;  /* 0xfffd73c002007950 */ /* 0x004fea0003c3ffff */
        .weak           $__internal_14_$__cuda_sm70_shflsync_idx_p
        .type           $__internal_14_$__cuda_sm70_shflsync_idx_p,@function
        .size           $__internal_14_$__cuda_sm70_shflsync_idx_p,($__internal_15_$__cuda_sm70_shflsync_up_p - $__internal_14_$__cuda_sm70_shflsync_idx_p)
$__internal_14_$__cuda_sm70_shflsync_idx_p:
[----:B------:R-:W-:-:S04]  /*28c40*/  MOV R219, 0xffffffff ;  /* 0xffffffff00db7802 */ /* 0x000fc80000000f00 */
[----:B------:R-:W-:Y:S04]  /*28c50*/  WARPSYNC R219 ;  /* 0x000000db00007348 */ /* 0x000fe80003800000 */
[----:B------:R1:W2:Y:S02]  /*28c60*/  SHFL.IDX PT, R217, R216, R2, R217 ;  /* 0x00000002d8d97389 */ /* 0x0002a400000e00d9 */
[----:B-1----:R-:W-:Y:S02]  /*28c70*/  MOV R2, R3 ;  /* 0x0000000300027202 */ /* 0x002fe40000000f00 */
[----:B------:R-:W-:-:S04]  /*28c80*/  MOV R3, 0x0 ;  /* 0x0000000000037802 */ /* 0x000fc80000000f00 */
[----:B--2---:R-:W-:Y:S05]  /*28c90*/  RET.REL.NODEC R2 `(_ZN7cutlass13device_kernelIN5flash19enable_sm80_to_sm89INS1_16FlashAttnFwdSm80INS1_25CollectiveMainloopFwdSm80ILi4ELi1ELb0EN4cute5tupleIJNS5_1CILi128EEENS7_ILi48EEENS7_ILi96EEEEEELi96ENS_10bfloat16_tEfNS_4arch4Sm80ELb0ELb1ELb0ELb1ELb1ELb1ELb1ELb1EEENS1_21CollectiveEpilogueFwdINS6_IJS8_SA_S9_EEENS6_IJNS7_ILi1EEESI_SI_EEESC_SE_Li128ELb1ELb1ELb1ELb0EEENS1_36VarlenDynamicPersistentTileSchedulerILi128ELi48ELi128ELi128ELb1ELb1ELb0ELb1ELb0ELb1EEEEEEEEEvNT_6ParamsE) ;  /* 0xfffd736002007950 */ /* 0x004fea0003c3ffff */
        .weak           $__internal_15_$__cuda_sm70_shflsync_up_p
        .type           $__internal_15_$__cuda_sm70_shflsync_up_p,@function
        .size           $__internal_15_$__cuda_sm70_shflsync_up_p,($__internal_16_$__cuda_sm70_votesync_ballot - $__internal_15_$__cuda_sm70_shflsync_up_p)
$__internal_15_$__cuda_sm70_shflsync_up_p:
[----:B------:R-:W-:Y:S02]  /*28ca0*/  MOV R4, RZ ;  /* 0x000000ff00047202 */ /* 0x000fe40000000f00 */
[----:B------:R-:W-:-:S04]  /*28cb0*/  MOV R11, 0xffffffff ;  /* 0xffffffff000b7802 */ /* 0x000fc80000000f00 */
[----:B------:R-:W-:Y:S04]  /*28cc0*/  WARPSYNC R11 ;  /* 0x0000000b00007348 */ /* 0x000fe80003800000 */
[----:B------:R1:W2:Y:S02]  /*28cd0*/  SHFL.UP PT, R4, R0, R3, R4 ;  /* 0x0400000300047389 */ /* 0x0002a400000e0004 */
[----:B-1----:R-:W-:-:S04]  /*28ce0*/  MOV R3, 0x0 ;  /* 0x0000000000037802 */ /* 0x002fc80000000f00 */
[----:B--2---:R-:W-:Y:S05]  /*28cf0*/  RET.REL.NODEC R2 `(_ZN7cutlass13device_kernelIN5flash19enable_sm80_to_sm89INS1_16FlashAttnFwdSm80INS1_25CollectiveMainloopFwdSm80ILi4ELi1ELb0EN4cute5tupleIJNS5_1CILi128EEENS7_ILi48EEENS7_ILi96EEEEEELi96ENS_10bfloat16_tEfNS_4arch4Sm80ELb0ELb1ELb0ELb1ELb1ELb1ELb1ELb1EEENS1_21CollectiveEpilogueFwdINS6_IJS8_SA_S9_EEENS6_IJNS7_ILi1EEESI_SI_EEESC_SE_Li128ELb1ELb1ELb1ELb0EEENS1_36VarlenDynamicPersistentTileSchedulerILi128ELi48ELi128ELi128ELb1ELb1ELb0ELb1ELb0ELb1EEEEEEEEEvNT_6ParamsE) ;  /* 0xfffd730002007950 */ /* 0x004fea0003c3ffff */
        .weak           $__internal_16_$__cuda_sm70_votesync_ballot
        .type           $__internal_16_$__cuda_sm70_votesync_ballot,@function
        .size           $__internal_16_$__cuda_sm70_votesync_ballot,(.L_x_1832 - $__internal_16_$__cuda_sm70_votesync_ballot)
$__internal_16_$__cuda_sm70_votesync_ballot:
[----:B------:R-:W-:Y:S01]  /*28d00*/  ISETP.NE.U32.AND P0, PT, R0, 0x1, PT ;  /* 0x000000010000780c */ /* 0x000fe20003f05070 */
[----:B------:R-:W-:-:S04]  /*28d10*/  IMAD.MOV.U32 R3, RZ, RZ, -0x1 ;  /* 0xffffffffff037424 */ /* 0x000fc800078e00ff */
[----:B------:R-:W-:Y:S08]  /*28d20*/  WARPSYNC R3 ;  /* 0x0000000300007348 */ /* 0x000ff00003800000 */
[----:B------:R-:W-:-:S04]  /*28d30*/  VOTE.ANY R0, PT, !P0 ;  /* 0x0000000000007806 */ /* 0x000fc800040e0100 */
[----:B------:R-:W-:Y:S01]  /*28d40*/  LOP3.LUT R0, R0, R3, RZ, 0xc0, !PT ;  /* 0x0000000300007212 */ /* 0x000fe200078ec0ff */
[----:B------:R-:W-:-:S04]  /*28d50*/  IMAD.MOV.U32 R3, RZ, RZ, 0x0 ;  /* 0x00000000ff037424 */ /* 0x000fc800078e00ff */
[----:B------:R-:W-:Y:S05]  /*28d60*/  RET.REL.NODEC R2 `(_ZN7cutlass13device_kernelIN5flash19enable_sm80_to_sm89INS1_16FlashAttnFwdSm80INS1_25CollectiveMainloopFwdSm80ILi4ELi1ELb0EN4cute5tupleIJNS5_1CILi128EEENS7_ILi48EEENS7_ILi96EEEEEELi96ENS_10bfloat16_tEfNS_4arch4Sm80ELb0ELb1ELb0ELb1ELb1ELb1ELb1ELb1EEENS1_21CollectiveEpilogueFwdINS6_IJS8_SA_S9_EEENS6_IJNS7_ILi1EEESI_SI_EEESC_SE_Li128ELb1ELb1ELb1ELb0EEENS1_36VarlenDynamicPersistentTileSchedulerILi128ELi48ELi128ELi128ELb1ELb1ELb0ELb1ELb0ELb1EEEEEEEEEvNT_6ParamsE) ;  /* 0xfffd729002007950 */ /* 0x000fea0003c3ffff */
.L_x_1249:
        /* <DEDUP_REMOVED lines=9> */
.L_x_1832:


//--------------------- .text._ZN7cutlass13device_kernelIN5flash19enable_sm80_to_sm89INS1_16FlashAttnFwdSm80INS1_25CollectiveMainloopFwdSm80ILi4ELi1ELb0EN4cute5tupleIJNS5_1CILi128EEENS7_ILi64EEENS7_ILi96EEEEEELi96ENS_10bfloat16_tEfNS_4arch4Sm80ELb1ELb0ELb0ELb0ELb1ELb0ELb1ELb1EEENS1_21CollectiveEpilogueFwdINS6_IJS8_SA_S9_EEENS6_IJNS7_ILi1EEESI_SI_EEESC_SE_Li128ELb0ELb1ELb1ELb0EEENS1_30DynamicPersistentTileSchedulerILi128ELi128ELb1ELb1ELb0EEEEEEEEEvNT_6ParamsE --------------------------
	.section	.text._ZN7cutlass13device_kernelIN5flash19enable_sm80_to_sm89INS1_16FlashAttnFwdSm80INS1_25CollectiveMainloopFwdSm80ILi4ELi1ELb0EN4cute5tupleIJNS5_1CILi128EEENS7_ILi64EEENS7_ILi96EEEEEELi96ENS_10bfloat16_tEfNS_4arch4Sm80ELb1ELb0ELb0ELb0ELb1ELb0ELb1ELb1EEENS1_21CollectiveEpilogueFwdINS6_IJS8_SA_S9_EEENS6_IJNS7_ILi1EEESI_SI_EEESC_SE_Li128ELb0ELb1ELb1ELb0EEENS1_30DynamicPersistentTileSchedulerILi128ELi128ELb1ELb1ELb0EEEEEEEEEvNT_6ParamsE,"ax",@progbits
	.sectioninfo	@"SHI_REGISTERS=255"
	.align	128
.text._ZN7cutlass13device_kernelIN5flash19enable_sm80_to_sm89INS1_16FlashAttnFwdSm80INS1_25CollectiveMainloopFwdSm80ILi4ELi1ELb0EN4cute5tupleIJNS5_1CILi128EEENS7_ILi64EEENS7_ILi96EEEEEELi96ENS_10bfloat16_tEfNS_4arch4Sm80ELb1ELb0ELb0ELb0ELb1ELb0ELb1ELb1EEENS1_21CollectiveEpilogueFwdINS6_IJS8_SA_S9_EEENS6_IJNS7_ILi1EEESI_SI_EEESC_SE_Li128ELb0ELb1ELb1ELb0EEENS1_30DynamicPersistentTileSchedulerILi128ELi128ELb1ELb1ELb0EEEEEEEEEvNT_6ParamsE:
        .type           _ZN7cutlass13device_kernelIN5flash19enable_sm80_to_sm89INS1_16FlashAttnFwdSm80INS1_25CollectiveMainloopFwdSm80ILi4ELi1ELb0EN4cute5tupleIJNS5_1CILi128EEENS7_ILi64EEENS7_ILi96EEEEEELi96ENS_10bfloat16_tEfNS_4arch4Sm80ELb1ELb0ELb0ELb0ELb1ELb0ELb1ELb1EEENS1_21CollectiveEpilogueFwdINS6_IJS8_SA_S9_EEENS6_IJNS7_ILi1EEESI_SI_EEESC_SE_Li128ELb0ELb1ELb1ELb0EEENS1_30DynamicPersistentTileSchedulerILi128ELi128ELb1ELb1ELb0EEEEEEEEEvNT_6ParamsE,@function
        .size           _ZN7cutlass13device_kernelIN5flash19enable_sm80_to_sm89INS1_16FlashAttnFwdSm80INS1_25CollectiveMainloopFwdSm80ILi4ELi1ELb0EN4cute5tupleIJNS5_1CILi128EEENS7_ILi64EEENS7_ILi96EEEEEELi96ENS_10bfloat16_tEfNS_4arch4Sm80ELb1ELb0ELb0ELb0ELb1ELb0ELb1ELb1EEENS1_21CollectiveEpilogueFwdINS6_IJS8_SA_S9_EEENS6_IJNS7_ILi1EEESI_SI_EEESC_SE_Li128ELb0ELb1ELb1ELb0EEENS1_30DynamicPersistentTileSchedulerILi128ELi128ELb1ELb1ELb0EEEEEEEEEvNT_6ParamsE,(.L_x_1837 - _ZN7cutlass13device_kernelIN5flash19enable_sm80_to_sm89INS1_16FlashAttnFwdSm80INS1_25CollectiveMainloopFwdSm80ILi4ELi1ELb0EN4cute5tupleIJNS5_1CILi128EEENS7_ILi64EEENS7_ILi96EEEEEELi96ENS_10bfloat16_tEfNS_4arch4Sm80ELb1ELb0ELb0ELb0ELb1ELb0ELb1ELb1EEENS1_21CollectiveEpilogueFwdINS6_IJS8_SA_S9_EEENS6_IJNS7_ILi1EEESI_SI_EEESC_SE_Li128ELb0ELb1ELb1ELb0EEENS1_30DynamicPersistentTileSchedulerILi128ELi128ELb1ELb1ELb0EEEEEEEEEvNT_6ParamsE)
        .other          _ZN7cutlass13device_kernelIN5flash19enable_sm80_to_sm89INS1_16FlashAttnFwdSm80INS1_25CollectiveMainloopFwdSm80ILi4ELi1ELb0EN4cute5tupleIJNS5_1CILi128EEENS7_ILi64EEENS7_ILi96EEEEEELi96ENS_10bfloat16_tEfNS_4arch4Sm80ELb1ELb0ELb0ELb0ELb1ELb0ELb1ELb1EEENS1_21CollectiveEpilogueFwdINS6_IJS8_SA_S9_EEENS6_IJNS7_ILi1EEESI_SI_EEESC_SE_Li128ELb0ELb1ELb1ELb0EEENS1_30DynamicPersistentTileSchedulerILi128ELi128ELb1ELb1ELb0EEEEEEEEEvNT_6ParamsE,@"STO_CUDA_ENTRY STV_DEFAULT"
_ZN7cutlass13device_kernelIN5flash19enable_sm80_to_sm89INS1_16FlashAttnFwdSm80INS1_25CollectiveMainloopFwdSm80ILi4ELi1ELb0EN4cute5tupleIJNS5_1CILi128EEENS7_ILi64EEENS7_ILi96EEEEEELi96ENS_10bfloat16_tEfNS_4arch4Sm80ELb1ELb0ELb0ELb0ELb1ELb0ELb1ELb1EEENS1_21CollectiveEpilogueFwdINS6_IJS8_SA_S9_EEENS6_IJNS7_ILi1EEESI_SI_EEESC_SE_Li128ELb0ELb1ELb1ELb0EEENS1_30DynamicPersistentTileSchedulerILi128ELi128ELb1ELb1ELb0EEEEEEEEEvNT_6ParamsE:
[----:B------:R-:W-:-:S03]  /*0000*/  MOV R1, c[0x0][0x28] ;  /* 0x00000a0000017a02 */ /* 0x000fc60000000f00 */
[----:B------:R-:W1:Y:S01]  /*0010*/  S2R R18, SR_TID.X ;  /* 0x0000000000127919 */ /* 0x000e620000002100 */
[----:B------:R-:W-:-:S03]  /*0020*/  IADD3 R1, R1, -0xc0, RZ ;  /* 0xffffff4001017810 */ /* 0x000fc60007ffe0ff */
[----:B------:R-:W2:Y:S01]  /*0030*/  S2R R15, SR_CTAID.X ;  /* 0x00000000000f7919 */ /* 0x000ea20000002500 */
[----:B-1----:R-:W-:-:S05]  /*0040*/  SHF.R.U32.HI R2, RZ, 0x5, R18 ;  /* 0x00000005ff027819 */ /* 0x002fca0000011612 */
[----:B------:R-:W1:Y:S02]  /*0050*/  SHFL.IDX PT, R0, R2, RZ, 0x1f ;  /* 0x00001fff02007589 */ /* 0x000e6400000e0000 */
[----:B-1----:R-:W-:Y:S02]  /*0060*/  ISETP.GE.AND P0, PT, R0, 0x1, PT ;  /* 0x000000010000780c */ /* 0x002fe40003f06270 */
[----:B------:R1:W-:Y:S11]  /*0070*/  STL [R1+0xb4], R0 ;  /* 0x0000b40001007387 */ /* 0x0003f60000100800 */
[----:B------:R-:W-:Y:S06]  /*0080*/  @P0 BAR.ARV 0x4, 0x80 ;  /* 0x0102000000000b1d */ /* 0x000fec0000002000 */
[----:B--2---:R-:W-:-:S13]  /*0090*/  ISETP.GE.AND P0, PT, R15, c[0x0][0x538], PT ;  /* 0x00014e000f007a0c */ /* 0x004fda0003f06270 */
[----:B------:R-:W-:Y:S05]  /*00a0*/  @P0 EXIT ;  /* 0x000000000000094d */ /* 0x000fea0003800000 */
[----:B-1----:R-:W-:Y:S01]  /*00b0*/  SHF.R.S32.HI R13, RZ, 0x1f, R18 ;  /* 0x0000001fff0d7819 */ /* 0x002fe20000011412 */
[----:B------:R-:W-:Y:S01]  /*00c0*/  IMAD.MOV.U32 R202, RZ, RZ, 0x20 ;  /* 0x00000020ffca7424 */ /* 0x000fe200078e00ff */
[----:B------:R-:W-:Y:S02]  /*00d0*/  ULDC.64 UR6, c[0x0][0x118] ;  /* 0x0000460000067ab9 */ /* 0x000fe40000000a00 */
[CC--:B------:R-:W-:Y:S02]  /*00e0*/  LEA.HI R3, R13.reuse, R18.reuse, RZ, 0x4 ;  /* 0x000000120d037211 */ /* 0x0c0fe400078f20ff */
[----:B------:R-:W-:Y:S02]  /*00f0*/  LEA.HI R14, R13, R18, RZ, 0x3 ;  /* 0x000000120d0e7211 */ /* 0x000fe400078f18ff */
[----:B------:R-:W-:Y:S02]  /*0100*/  SHF.R.S32.HI R2, RZ, 0x4, R3 ;  /* 0x00000004ff027819 */ /* 0x000fe40000011403 */
[----:B------:R-:W-:-:S02]  /*0110*/  LOP3.LUT R0, R3, 0xfffffff0, RZ, 0xc0, !PT ;  /* 0xfffffff003007812 */ /* 0x000fc400078ec0ff */
[----:B------:R-:W-:Y:S02]  /*0120*/  LEA.HI R3, R3, R2, RZ, 0x1 ;  /* 0x0000000203037211 */ /* 0x000fe400078f08ff */
[----:B------:R-:W-:Y:S01]  /*0130*/  LOP3.LUT R4, R14, 0xfffffff8, RZ, 0xc0, !PT ;  /* 0xfffffff80e047812 */ /* 0x000fe200078ec0ff */
[C---:B------:R-:W-:Y:S01]  /*0140*/  IMAD.IADD R0, R18.reuse, 0x1, -R0 ;  /* 0x0000000112007824 */ /* 0x040fe200078e0a00 */
[----:B------:R-:W-:Y:S02]  /*0150*/  LOP3.LUT R3, R3, 0xfffffffe, RZ, 0xc0, !PT ;  /* 0xfffffffe03037812 */ /* 0x000fe400078ec0ff */
[----:B------:R-:W-:Y:S01]  /*0160*/  LEA.HI R7, R13, R18, RZ, 0x2 ;  /* 0x000000120d077211 */ /* 0x000fe200078f10ff */
[----:B------:R-:W-:Y:S01]  /*0170*/  IMAD.IADD R4, R18, 0x1, -R4 ;  /* 0x0000000112047824 */ /* 0x000fe200078e0a04 */
[----:B------:R-:W-:Y:S01]  /*0180*/  LEA.HI R6, R0, R0, RZ, 0x1 ;  /* 0x0000000000067211 */ /* 0x000fe200078f08ff */
[----:B------:R-:W-:Y:S01]  /*0190*/  IMAD.IADD R10, R2, 0x1, -R3 ;  /* 0x00000001020a7824 */ /* 0x000fe200078e0a03 */
[----:B------:R-:W-:-:S02]  /*01a0*/  SHF.R.S32.HI R3, RZ, 0x1f, R0 ;  /* 0x0000001fff037819 */ /* 0x000fc40000011400 */
[----:B------:R-:W-:Y:S02]  /*01b0*/  LOP3.LUT R2, R6, 0x7fffffe, RZ, 0xc0, !PT ;  /* 0x07fffffe06027812 */ /* 0x000fe400078ec0ff */
[----:B------:R-:W-:Y:S02]  /*01c0*/  LEA.HI R12, R3, R0, RZ, 0x3 ;  /* 0x00000000030c7211 */ /* 0x000fe400078f18ff */
[----:B------:R-:W-:Y:S01]  /*01d0*/  LOP3.LUT R3, R7, 0xfffffffc, RZ, 0xc0, !PT ;  /* 0xfffffffc07037812 */ /* 0x000fe200078ec0ff */
[----:B------:R-:W-:Y:S01]  /*01e0*/  IMAD.IADD R201, R0, 0x1, -R2 ;  /* 0x0000000100c97824 */ /* 0x000fe200078e0a02 */
[----:B------:R-:W-:Y:S02]  /*01f0*/  SHF.R.S32.HI R0, RZ, 0x3, R14 ;  /* 0x00000003ff007819 */ /* 0x000fe4000001140e */
[----:B------:R-:W-:Y:S01]  /*0200*/  LEA.HI R9, R4, R4, RZ, 0x1 ;  /* 0x0000000404097211 */ /* 0x000fe200078f08ff */
[----:B------:R-:W-:Y:S01]  /*0210*/  IMAD.IADD R19, R18, 0x1, -R3 ;  /* 0x0000000112137824 */ /* 0x000fe200078e0a03 */
[----:B------:R-:W-:Y:S01]  /*0220*/  LEA.HI R5, R13, R18, RZ, 0x5 ;  /* 0x000000120d057211 */ /* 0x000fe200078f28ff */
[----:B------:R-:W-:Y:S01]  /*0230*/  IMAD.SHL.U32 R0, R0, 0x40, RZ ;  /* 0x0000004000007824 */ /* 0x000fe200078e00ff */
[----:B------:R-:W-:Y:S01]  /*0240*/  LOP3.LUT R2, R9, 0x3fffffe, RZ, 0xc0, !PT ;  /* 0x03fffffe09027812 */ /* 0x000fe200078ec0ff */
[----:B------:R-:W-:Y:S01]  /*0250*/  IMAD.SHL.U32 R227, R19, 0x8, RZ ;  /* 0x0000000813e37824 */ /* 0x000fe200078e00ff */
[----:B------:R-:W-:-:S02]  /*0260*/  SHF.R.S32.HI R11, RZ, 0x2, R7 ;  /* 0x00000002ff0b7819 */ /* 0x000fc40000011407 */
[----:B------:R-:W-:Y:S01]  /*0270*/  LOP3.LUT R0, R0, 0xc0, RZ, 0xc0, !PT ;  /* 0x000000c000007812 */ /* 0x000fe200078ec0ff */
[----:B------:R-:W-:Y:S01]  /*0280*/  IMAD.IADD R200, R4, 0x1, -R2 ;  /* 0x0000000104c87824 */ /* 0x000fe200078e0a02 */
[----:B------:R-:W-:Y:S02]  /*0290*/  LOP3.LUT R3, R5, 0xffffffe0, RZ, 0xc0, !PT ;  /* 0xffffffe005037812 */ /* 0x000fe400078ec0ff */
[----:B------:R-:W-:Y:S01]  /*02a0*/  SHF.R.U32.HI R4, RZ, 0x3, R0 ;  /* 0x00000003ff047819 */ /* 0x000fe20000011600 */
[----:B------:R-:W-:Y:S01]  /*02b0*/  IMAD R200, R10, 0x8, R200 ;  /* 0x000000080ac87824 */ /* 0x000fe200078e02c8 */
[----:B------:R-:W-:Y:S01]  /*02c0*/  LOP3.LUT R2, R0, 0x18, R227, 0xf8, !PT ;  /* 0x0000001800027812 */ /* 0x000fe200078ef8e3 */
[----:B------:R-:W-:Y:S01]  /*02d0*/  IMAD.IADD R17, R18, 0x1, -R3 ;  /* 0x0000000112117824 */ /* 0x000fe200078e0a03 */
[--C-:B------:R-:W-:Y:S02]  /*02e0*/  SHF.R.S32.HI R203, RZ, 0x5, R5.reuse ;  /* 0x00000005ffcb7819 */ /* 0x100fe40000011405 */
[----:B------:R-:W-:-:S02]  /*02f0*/  SHF.R.S32.HI R0, RZ, 0x1f, R5 ;  /* 0x0000001fff007819 */ /* 0x000fc40000011405 */
[----:B------:R-:W-:Y:S02]  /*0300*/  LEA.HI R5, R7, R11, RZ, 0x1 ;  /* 0x0000000b07057211 */ /* 0x000fe400078f08ff */
[----:B------:R-:W-:Y:S02]  /*0310*/  LOP3.LUT R7, R2, R4, RZ, 0x3c, !PT ;  /* 0x0000000402077212 */ /* 0x000fe400078e3cff */
[----:B------:R-:W-:Y:S02]  /*0320*/  LOP3.LUT R2, R5, 0x7fffffe, RZ, 0xc0, !PT ;  /* 0x07fffffe05027812 */ /* 0x000fe400078ec0ff */
[----:B------:R-:W-:Y:S02]  /*0330*/  LEA.HI R0, R0, R203, RZ, 0x2 ;  /* 0x000000cb00007211 */ /* 0x000fe400078f10ff */
[----:B------:R-:W-:Y:S01]  /*0340*/  SHF.R.S32.HI R8, RZ, 0x1f, R17 ;  /* 0x0000001fff087819 */ /* 0x000fe20000011411 */
[----:B------:R-:W-:Y:S01]  /*0350*/  IMAD.IADD R3, R11, 0x1, -R2 ;  /* 0x000000010b037824 */ /* 0x000fe200078e0a02 */
[----:B------:R-:W-:-:S02]  /*0360*/  LOP3.LUT R2, R0, 0xffffffc, RZ, 0xc0, !PT ;  /* 0x0ffffffc00027812 */ /* 0x000fc400078ec0ff */
[--C-:B------:R-:W-:Y:S01]  /*0370*/  SHF.R.S32.HI R5, RZ, 0x1, R6.reuse ;  /* 0x00000001ff057819 */ /* 0x100fe20000011406 */
[C---:B------:R-:W-:Y:S01]  /*0380*/  IMAD R0, R203.reuse, 0x8, R3 ;  /* 0x00000008cb007824 */ /* 0x040fe200078e0203 */
[----:B------:R-:W-:Y:S01]  /*0390*/  SHF.R.S32.HI R4, RZ, 0x1f, R6 ;  /* 0x0000001fff047819 */ /* 0x000fe20000011406 */
[----:B------:R-:W-:Y:S01]  /*03a0*/  IMAD.IADD R3, R203, 0x1, -R2 ;  /* 0x00000001cb037824 */ /* 0x000fe200078e0a02 */
[----:B------:R-:W-:Y:S01]  /*03b0*/  LEA.HI R11, R8, R17, RZ, 0x2 ;  /* 0x00000011080b7211 */ /* 0x000fe200078f10ff */
[----:B------:R-:W-:Y:S01]  /*03c0*/  IMAD.U32 R6, R0, 0x20, R7 ;  /* 0x0000002000067824 */ /* 0x000fe200078e0007 */
[----:B------:R-:W-:Y:S02]  /*03d0*/  LEA.HI R4, R4, R5, RZ, 0x2 ;  /* 0x0000000504047211 */ /* 0x000fe400078f10ff */
[----:B------:R-:W-:Y:S02]  /*03e0*/  SHF.R.S32.HI R2, RZ, 0x2, R11 ;  /* 0x00000002ff027819 */ /* 0x000fe4000001140b */
[----:B------:R-:W-:Y:S01]  /*03f0*/  LOP3.LUT R4, R4, 0xfffffffc, RZ, 0xc0, !PT ;  /* 0xfffffffc04047812 */ /* 0x000fe200078ec0ff */
[----:B------:R1:W-:Y:S01]  /*0400*/  STL [R1+0x7c], R6 ;  /* 0x00007c0601007387 */ /* 0x0003e20000100800 */
[----:B------:R-:W-:Y:S01]  /*0410*/  LEA.HI R0, R19, R19, RZ, 0x1 ;  /* 0x0000001313007211 */ /* 0x000fe200078f08ff */
[----:B------:R-:W-:Y:S01]  /*0420*/  IMAD R16, R3, 0x10, R2 ;  /* 0x0000001003107824 */ /* 0x000fe200078e0202 */
[----:B------:R-:W-:Y:S01]  /*0430*/  SHF.R.S32.HI R2, RZ, 0x1, R9 ;  /* 0x00000001ff027819 */ /* 0x000fe20000011409 */
[----:B------:R-:W-:Y:S01]  /*0440*/  IMAD.IADD R8, R5, 0x1, -R4 ;  /* 0x0000000105087824 */ /* 0x000fe200078e0a04 */
[C---:B------:R-:W-:Y:S01]  /*0450*/  LOP3.LUT R4, R0.reuse, 0x1ffffffe, RZ, 0xc0, !PT ;  /* 0x1ffffffe00047812 */ /* 0x040fe200078ec0ff */
[----:B------:R-:W-:Y:S01]  /*0460*/  IMAD.SHL.U32 R3, R0, 0x20, RZ ;  /* 0x0000002000037824 */ /* 0x000fe200078e00ff */
[C---:B------:R-:W-:Y:S01]  /*0470*/  LOP3.LUT P0, RZ, R2.reuse, 0x2, RZ, 0xc0, !PT ;  /* 0x0000000202ff7812 */ /* 0x040fe2000780c0ff */
[----:B------:R-:W-:Y:S01]  /*0480*/  IMAD.SHL.U32 R0, R2, 0x40, RZ ;  /* 0x0000004002007824 */ /* 0x000fe200078e00ff */
[----:B------:R-:W-:Y:S01]  /*0490*/  STL [R1+0xb8], R16 ;  /* 0x0000b81001007387 */ /* 0x000fe20000100800 */
[----:B------:R-:W-:Y:S01]  /*04a0*/  IMAD.SHL.U32 R5, R12, 0x20, RZ ;  /* 0x000000200c057824 */ /* 0x000fe200078e00ff */
[----:B------:R-:W-:Y:S01]  /*04b0*/  LOP3.LUT R7, R3, 0xffffffc0, RZ, 0xc0, !PT ;  /* 0xffffffc003077812 */ /* 0x000fe200078ec0ff */
[----:B------:R-:W-:Y:S01]  /*04c0*/  IMAD.SHL.U32 R2, R8, 0x40, RZ ;  /* 0x0000004008027824 */ /* 0x000fe200078e00ff */
[----:B------:R-:W-:Y:S01]  /*04d0*/  LOP3.LUT R0, R0, 0xc0, RZ, 0xc0, !PT ;  /* 0x000000c000007812 */ /* 0x000fe200078ec0ff */
[----:B------:R-:W-:Y:S01]  /*04e0*/  IMAD.IADD R9, R19, 0x1, -R4 ;  /* 0x0000000113097824 */ /* 0x000fe200078e0a04 */
[----:B------:R-:W-:Y:S01]  /*04f0*/  LOP3.LUT R3, R5, 0xffffff00, RZ, 0xc0, !PT ;  /* 0xffffff0005037812 */ /* 0x000fe200078ec0ff */
[----:B------:R-:W-:Y:S01]  /*0500*/  STL [R1+0x78], R15 ;  /* 0x0000780f01007387 */ /* 0x000fe20000100800 */
[----:B------:R-:W-:Y:S01]  /*0510*/  LOP3.LUT R2, R2, 0xc0, RZ, 0xc0, !PT ;  /* 0x000000c002027812 */ /* 0x000fe200078ec0ff */
[----:B------:R-:W-:Y:S01]  /*0520*/  IMAD R7, R9, 0x8, R7 ;  /* 0x0000000809077824 */ /* 0x000fe200078e0207 */
[----:B------:R-:W-:Y:S01]  /*0530*/  LOP3.LUT R5, R0, 0x8, R14, 0xf8, !PT ;  /* 0x0000000800057812 */ /* 0x000fe200078ef80e */
[----:B------:R-:W-:Y:S01]  /*0540*/  IMAD R203, R203, 0x200, R3 ;  /* 0x00000200cbcb7824 */ /* 0x000fe200078e0203 */
[----:B------:R-:W-:-:S02]  /*0550*/  SHF.R.U32.HI R4, RZ, 0x3, R0 ;  /* 0x00000003ff047819 */ /* 0x000fc40000011600 */
[----:B------:R-:W-:Y:S01]  /*0560*/  SHF.R.U32.HI R0, RZ, 0x3, R2 ;  /* 0x00000003ff007819 */ /* 0x000fe20000011602 */
[----:B------:R-:W-:Y:S01]  /*0570*/  IMAD R203, R201, 0x20, R203 ;  /* 0x00000020c9cb7824 */ /* 0x000fe200078e02cb */
[----:B------:R-:W-:Y:S01]  /*0580*/  LOP3.LUT R4, R5, R4, RZ, 0x3c, !PT ;  /* 0x0000000405047212 */ /* 0x000fe200078e3cff */
[----:B-1----:R-:W-:Y:S01]  /*0590*/  IMAD.SHL.U32 R6, R10, 0x8, RZ ;  /* 0x000000080a067824 */ /* 0x002fe200078e00ff */
[----:B------:R-:W-:Y:S01]  /*05a0*/  LOP3.LUT P1, RZ, R8, 0x2, RZ, 0xc0, !PT ;  /* 0x0000000208ff7812 */ /* 0x000fe2000782c0ff */
[----:B------:R-:W-:Y:S01]  /*05b0*/  IMAD R201, R201, 0x20, R3 ;  /* 0x00000020c9c97824 */ /* 0x000fe200078e0203 */
[----:B------:R-:W-:Y:S01]  /*05c0*/  IADD3 R3, R227, 0x20, RZ ;  /* 0x00000020e3037810 */ /* 0x000fe20007ffe0ff */
[----:B------:R-:W-:Y:S01]  /*05d0*/  IMAD.U32 R200, R200, 0x20, R4 ;  /* 0x00000020c8c87824 */ /* 0x000fe200078e0004 */
[----:B------:R-:W-:Y:S02]  /*05e0*/  LOP3.LUT R6, R2, 0x8, R6, 0xf8, !PT ;  /* 0x0000000802067812 */ /* 0x000fe400078ef806 */
[----:B------:R-:W-:-:S02]  /*05f0*/  LEA.HI R2, R13, R18, RZ, 0x7 ;  /* 0x000000120d027211 */ /* 0x000fc400078f38ff */
[----:B------:R-:W-:Y:S02]  /*0600*/  LOP3.LUT R0, R6, R0, RZ, 0x3c, !PT ;  /* 0x0000000006007212 */ /* 0x000fe400078e3cff */
[----:B------:R-:W-:Y:S02]  /*0610*/  SHF.R.S32.HI R2, RZ, 0x7, R2 ;  /* 0x00000007ff027819 */ /* 0x000fe40000011402 */
[----:B------:R-:W-:Y:S01]  /*0620*/  IADD3 R2, R227, 0x40, RZ ;  /* 0x00000040e3027810 */ /* 0x000fe20007ffe0ff */
[C---:B------:R-:W-:Y:S01]  /*0630*/  IMAD.IADD R203, R0.reuse, 0x1, R203 ;  /* 0x0000000100cb7824 */ /* 0x040fe200078e02cb */
[----:B------:R-:W-:Y:S01]  /*0640*/  SHF.R.S32.HI R3, RZ, 0x1f, R3 ;  /* 0x0000001fff037819 */ /* 0x000fe20000011403 */
[----:B------:R-:W-:Y:S01]  /*0650*/  IMAD.IADD R201, R0, 0x1, R201 ;  /* 0x0000000100c97824 */ /* 0x000fe200078e02c9 */
[----:B------:R-:W-:Y:S01]  /*0660*/  LOP3.LUT R0, R11, 0x7ffffffc, RZ, 0xc0, !PT ;  /* 0x7ffffffc0b007812 */ /* 0x000fe200078ec0ff */
[----:B------:R-:W-:Y:S01]  /*0670*/  IMAD.IADD R3, R16, 0x1, R7 ;  /* 0x0000000110037824 */ /* 0x000fe200078e0207 */
[----:B------:R-:W-:-:S02]  /*0680*/  SHF.R.S32.HI R2, RZ, 0x1f, R2 ;  /* 0x0000001fff027819 */ /* 0x000fc40000011402 */
[----:B------:R-:W-:Y:S01]  /*0690*/  SHF.R.S32.HI R4, RZ, 0x1f, R227 ;  /* 0x0000001fff047819 */ /* 0x000fe200000114e3 */
[----:B------:R-:W-:Y:S01]  /*06a0*/  IMAD.IADD R0, R17, 0x1, -R0 ;  /* 0x0000000111007824 */ /* 0x000fe200078e0a00 */
[----:B------:R-:W-:Y:S02]  /*06b0*/  LEA R200, R200, 0x3100, 0x1 ;  /* 0x00003100c8c87811 */ /* 0x000fe400078e08ff */
[----:B------:R-:W-:Y:S01]  /*06c0*/  SEL R202, R202, 0xffffffe0, !P1 ;  /* 0xffffffe0caca7807 */ /* 0x000fe20004800000 */
[----:B------:R-:W-:Y:S01]  /*06d0*/  IMAD.SHL.U32 R0, R0, 0x2, RZ ;  /* 0x0000000200007824 */ /* 0x000fe200078e00ff */
[----:B------:R-:W-:Y:S02]  /*06e0*/  LEA R203, R203, 0x6100, 0x1 ;  /* 0x00006100cbcb7811 */ /* 0x000fe400078e08ff */
[----:B------:R-:W-:Y:S02]  /*06f0*/  IADD3 R205, R200, 0x20, RZ ;  /* 0x00000020c8cd7810 */ /* 0x000fe40007ffe0ff */
[----:B------:R-:W-:Y:S01]  /*0700*/  SHF.R.S32.HI R2, RZ, 0x1f, R0 ;  /* 0x0000001fff027819 */ /* 0x000fe20000011400 */
[----:B------:R-:W-:Y:S01]  /*0710*/  STL [R1+0x38], R0 ;  /* 0x0000380001007387 */ /* 0x000fe20000100800 */
[C---:B------:R-:W-:Y:S01]  /*0720*/  IADD3 R11, R0.reuse, 0x8, RZ ;  /* 0x00000008000b7810 */ /* 0x040fe20007ffe0ff */
[----:B------:R-:W-:Y:S01]  /*0730*/  IMAD.IADD R204, R203, 0x1, R202 ;  /* 0x00000001cbcc7824 */ /* 0x000fe200078e02ca */
[C---:B------:R-:W-:Y:S01]  /*0740*/  IADD3 R10, R0.reuse, 0x10, RZ ;  /* 0x00000010000a7810 */ /* 0x040fe20007ffe0ff */
[----:B------:R1:W-:Y:S01]  /*0750*/  STL [R1+0xb0], R3 ;  /* 0x0000b00301007387 */ /* 0x0003e20000100800 */
[----:B------:R-:W-:-:S02]  /*0760*/  IADD3 R9, R0, 0x18, RZ ;  /* 0x0000001800097810 */ /* 0x000fc40007ffe0ff */
[C---:B------:R-:W-:Y:S01]  /*0770*/  IADD3 R8, R0.reuse, 0x20, RZ ;  /* 0x0000002000087810 */ /* 0x040fe20007ffe0ff */
[----:B------:R2:W-:Y:S01]  /*0780*/  STL [R1+0xac], R2 ;  /* 0x0000ac0201007387 */ /* 0x0005e20000100800 */
[C---:B------:R-:W-:Y:S02]  /*0790*/  IADD3 R7, R0.reuse, 0x28, RZ ;  /* 0x0000002800077810 */ /* 0x040fe40007ffe0ff */
[C---:B------:R-:W-:Y:S01]  /*07a0*/  IADD3 R6, R0.reuse, 0x30, RZ ;  /* 0x0000003000067810 */ /* 0x040fe20007ffe0ff */
[----:B------:R3:W-:Y:S01]  /*07b0*/  STL [R1+0x70], R11 ;  /* 0x0000700b01007387 */ /* 0x0007e20000100800 */
[C---:B------:R-:W-:Y:S02]  /*07c0*/  IADD3 R5, R0.reuse, 0x38, RZ ;  /* 0x0000003800057810 */ /* 0x040fe40007ffe0ff */
[----:B------:R-:W-:Y:S01]  /*07d0*/  IADD3 R4, R0, 0x40, RZ ;  /* 0x0000004000047810 */ /* 0x000fe20007ffe0ff */
[----:B------:R4:W-:Y:S01]  /*07e0*/  STL [R1+0x6c], R10 ;  /* 0x00006c0a01007387 */ /* 0x0009e20000100800 */
[----:B------:R-:W-:-:S02]  /*07f0*/  LEA R201, R201, 0x100, 0x1 ;  /* 0x00000100c9c97811 */ /* 0x000fc400078e08ff */
[----:B------:R-:W-:Y:S01]  /*0800*/  @P0 IADD3 R205, R200, -0x20, RZ ;  /* 0xffffffe0c8cd0810 */ /* 0x000fe20007ffe0ff */
[----:B------:R5:W-:Y:S02]  /*0810*/  STL [R1+0x68], R9 ;  /* 0x0000680901007387 */ /* 0x000be40000100800 */
[----:B------:R-:W-:Y:S01]  /*0820*/  IMAD.IADD R202, R202, 0x1, R201 ;  /* 0x00000001caca7824 */ /* 0x000fe200078e02c9 */
[C---:B------:R-:W-:Y:S01]  /*0830*/  IADD3 R216, R205.reuse, 0x400, RZ ;  /* 0x00000400cdd87810 */ /* 0x040fe20007ffe0ff */
[----:B------:R5:W-:Y:S01]  /*0840*/  STL [R1+0x64], R8 ;  /* 0x0000640801007387 */ /* 0x000be20000100800 */
[C---:B------:R-:W-:Y:S02]  /*0850*/  IADD3 R215, R205.reuse, 0x800, RZ ;  /* 0x00000800cdd77810 */ /* 0x040fe40007ffe0ff */
[----:B------:R-:W-:Y:S01]  /*0860*/  IADD3 R214, R205, 0xc00, RZ ;  /* 0x00000c00cdd67810 */ /* 0x000fe20007ffe0ff */
[----:B------:R5:W-:Y:S01]  /*0870*/  STL [R1+0x60], R7 ;  /* 0x0000600701007387 */ /* 0x000be20000100800 */
[----:B-1----:R-:W-:-:S02]  /*0880*/  IADD3 R3, R0, 0x48, RZ ;  /* 0x0000004800037810 */ /* 0x002fc40007ffe0ff */
[C---:B------:R-:W-:Y:S01]  /*0890*/  IADD3 R213, R205.reuse, 0x1000, RZ ;  /* 0x00001000cdd57810 */ /* 0x040fe20007ffe0ff */
[----:B------:R1:W-:Y:S01]  /*08a0*/  STL [R1+0x5c], R6 ;  /* 0x00005c0601007387 */ /* 0x0003e20000100800 */
[C---:B--2---:R-:W-:Y:S02]  /*08b0*/  IADD3 R2, R0.reuse, 0x50, RZ ;  /* 0x0000005000027810 */ /* 0x044fe40007ffe0ff */
[----:B------:R-:W-:Y:S01]  /*08c0*/  IADD3 R0, R0, 0x58, RZ ;  /* 0x0000005800007810 */ /* 0x000fe20007ffe0ff */
[----:B------:R2:W-:Y:S01]  /*08d0*/  STL [R1+0x58], R5 ;  /* 0x0000580501007387 */ /* 0x0005e20000100800 */
[----:B---3--:R-:W-:Y:S02]  /*08e0*/  SHF.R.S32.HI R11, RZ, 0x1f, R11 ;  /* 0x0000001fff0b7819 */ /* 0x008fe4000001140b */
[----:B------:R-:W-:Y:S01]  /*08f0*/  IADD3 R212, R205, 0x1400, RZ ;  /* 0x00001400cdd47810 */ /* 0x000fe20007ffe0ff */
[----:B------:R3:W-:Y:S01]  /*0900*/  STL [R1+0x48], R4 ;  /* 0x0000480401007387 */ /* 0x0007e20000100800 */
[----:B----4-:R-:W-:-:S02]  /*0910*/  SHF.R.S32.HI R10, RZ, 0x1f, R10 ;  /* 0x0000001fff0a7819 */ /* 0x010fc4000001140a */
[C---:B------:R-:W-:Y:S01]  /*0920*/  IADD3 R211, R205.reuse, 0x1800, RZ ;  /* 0x00001800cdd37810 */ /* 0x040fe20007ffe0ff */
[----:B------:R4:W-:Y:S01]  /*0930*/  STL [R1+0x54], R3 ;  /* 0x0000540301007387 */ /* 0x0009e20000100800 */
[----:B-----5:R-:W-:Y:S02]  /*0940*/  SHF.R.S32.HI R9, RZ, 0x1f, R9 ;  /* 0x0000001fff097819 */ /* 0x020fe40000011409 */
[C---:B------:R-:W-:Y:S01]  /*0950*/  IADD3 R210, R205.reuse, 0x1c00, RZ ;  /* 0x00001c00cdd27810 */ /* 0x040fe20007ffe0ff */
[----:B------:R5:W-:Y:S01]  /*0960*/  STL [R1+0x50], R2 ;  /* 0x0000500201007387 */ /* 0x000be20000100800 */
[----:B------:R-:W-:Y:S02]  /*0970*/  SHF.R.S32.HI R8, RZ, 0x1f, R8 ;  /* 0x0000001fff087819 */ /* 0x000fe40000011408 */
[----:B------:R-:W-:Y:S01]  /*0980*/  IADD3 R209, R205, 0x2000, RZ ;  /* 0x00002000cdd17810 */ /* 0x000fe20007ffe0ff */
[----:B------:R-:W-:Y:S01]  /*0990*/  STL [R1+0xa8], R11 ;  /* 0x0000a80b01007387 */ /* 0x000fe20000100800 */
[----:B------:R-:W-:-:S02]  /*09a0*/  SHF.R.S32.HI R7, RZ, 0x1f, R7 ;  /* 0x0000001fff077819 */ /* 0x000fc40000011407 */
[C---:B------:R-:W-:Y:S01]  /*09b0*/  IADD3 R208, R205.reuse, 0x2400, RZ ;  /* 0x00002400cdd07810 */ /* 0x040fe20007ffe0ff */
[----:B------:R5:W-:Y:S01]  /*09c0*/  STL [R1+0x4c], R0 ;  /* 0x00004c0001007387 */ /* 0x000be20000100800 */
[----:B-1----:R-:W-:Y:S02]  /*09d0*/  SHF.R.S32.HI R6, RZ, 0x1f, R6 ;  /* 0x0000001fff067819 */ /* 0x002fe40000011406 */
[C---:B------:R-:W-:Y:S01]  /*09e0*/  IADD3 R207, R205.reuse, 0x2800, RZ ;  /* 0x00002800cdcf7810 */ /* 0x040fe20007ffe0ff */
[----:B------:R1:W-:Y:S01]  /*09f0*/  STL [R1+0xa4], R10 ;  /* 0x0000a40a01007387 */ /* 0x0003e20000100800 */
[----:B--2---:R-:W-:Y:S02]  /*0a00*/  SHF.R.S32.HI R5, RZ, 0x1f, R5 ;  /* 0x0000001fff057819 */ /* 0x004fe40000011405 */
[----:B------:R-:W-:Y:S01]  /*0a10*/  IADD3 R206, R205, 0x2c00, RZ ;  /* 0x00002c00cdce7810 */ /* 0x000fe20007ffe0ff */
[----:B------:R1:W-:Y:S01]  /*0a20*/  STL [R1+0xa0], R9 ;  /* 0x0000a00901007387 */ /* 0x0003e20000100800 */
[----:B---3--:R-:W-:-:S03]  /*0a30*/  SHF.R.S32.HI R4, RZ, 0x1f, R4 ;  /* 0x0000001fff047819 */ /* 0x008fc60000011404 */
[----:B------:R1:W-:Y:S01]  /*0a40*/  STL [R1+0x9c], R8 ;  /* 0x00009c0801007387 */ /* 0x0003e20000100800 */
[----:B----4-:R-:W-:-:S03]  /*0a50*/  SHF.R.S32.HI R3, RZ, 0x1f, R3 ;  /* 0x0000001fff037819 */ /* 0x010fc60000011403 */
[----:B------:R1:W-:Y:S01]  /*0a60*/  STL [R1+0x98], R7 ;  /* 0x0000980701007387 */ /* 0x0003e20000100800 */
[----:B-----5:R-:W-:-:S03]  /*0a70*/  SHF.R.S32.HI R2, RZ, 0x1f, R2 ;  /* 0x0000001fff027819 */ /* 0x020fc60000011402 */
[----:B------:R1:W-:Y:S04]  /*0a80*/  STL [R1+0x94], R6 ;  /* 0x0000940601007387 */ /* 0x0003e80000100800 */
[----:B------:R1:W-:Y:S01]  /*0a90*/  STL [R1+0x90], R5 ;  /* 0x0000900501007387 */ /* 0x0003e20000100800 */
[----:B------:R-:W-:-:S03]  /*0aa0*/  SHF.R.S32.HI R0, RZ, 0x1f, R0 ;  /* 0x0000001fff007819 */ /* 0x000fc60000011400 */
[----:B------:R1:W-:Y:S04]  /*0ab0*/  STL [R1+0x8c], R4 ;  /* 0x00008c0401007387 */ /* 0x0003e80000100800 */
[----:B------:R1:W-:Y:S04]  /*0ac0*/  STL [R1+0x88], R3 ;  /* 0x0000880301007387 */ /* 0x0003e80000100800 */
[----:B------:R1:W-:Y:S04]  /*0ad0*/  STL [R1+0x84], R2 ;  /* 0x0000840201007387 */ /* 0x0003e80000100800 */
[----:B------:R1:W-:Y:S02]  /*0ae0*/  STL [R1+0x80], R0 ;  /* 0x0000800001007387 */ /* 0x0003e40000100800 */
.L_x_1311:
[----:B-1----:R-:W2:Y:S01]  /*0af0*/  LDL R4, [R1+0x78] ;  /* 0x0000780001047983 */ /* 0x002ea20000100800 */
[----:B------:R-:W-:Y:S01]  /*0b00*/  IMAD.MOV.U32 R0, RZ, RZ, c[0x0][0x560] ;  /* 0x00015800ff007624 */ /* 0x000fe200078e00ff */
[----:B------:R-:W-:Y:S01]  /*0b10*/  YIELD ;  /* 0x0000000000007946 */ /* 0x000fe20003800000 */
[----:B------:R-:W-:Y:S03]  /*0b20*/  BSSY B0, `(.L_x_1250) ;  /* 0x0000016000007945 */ /* 0x000fe60003800000 */
[----:B------:R-:W-:-:S13]  /*0b30*/  ISETP.NE.AND P0, PT, R0, 0x1, PT ;  /* 0x000000010000780c */ /* 0x000fda0003f05270 */
[----:B--2---:R-:W-:Y:S01]  /*0b40*/  @P0 IMAD.HI.U32 R0, R4, c[0x0][0x564], RZ ;  /* 0x0001590004000a27 */ /* 0x004fe200078e00ff */
[----:B------:R-:W-:-:S04]  /*0b50*/  MOV R3, R4 ;  /* 0x0000000400037202 */ /* 0x000fc80000000f00 */
[----:B------:R-:W-:-:S04]  /*0b60*/  @P0 SHF.R.U32.HI R3, RZ, c[0x0][0x568], R0 ;  /* 0x00015a00ff030a19 */ /* 0x000fc80000011600 */
[----:B------:R-:W-:Y:S01]  /*0b70*/  ISETP.GE.AND P0, PT, R3, c[0x0][0x578], PT ;  /* 0x00015e0003007a0c */ /* 0x000fe20003f06270 */
[----:B------:R-:W-:-:S04]  /*0b80*/  IMAD.MOV R2, RZ, RZ, -R3 ;  /* 0x000000ffff027224 */ /* 0x000fc800078e0a03 */
[----:B------:R-:W-:-:S08]  /*0b90*/  IMAD R2, R2, c[0x0][0x560], R4 ;  /* 0x0001580002027a24 */ /* 0x000fd000078e0204 */
[----:B------:R-:W-:Y:S05]  /*0ba0*/  @!P0 BRA `(.L_x_1251) ;  /* 0x0000007000008947 */ /* 0x000fea0003800000 */
[----:B------:R-:W-:-:S04]  /*0bb0*/  MOV R0, c[0x0][0x56c] ;  /* 0x00015b0000007a02 */ /* 0x000fc80000000f00 */
[----:B------:R-:W-:Y:S02]  /*0bc0*/  ISETP.NE.AND P0, PT, R0, 0x1, PT ;  /* 0x000000010000780c */ /* 0x000fe40003f05270 */
[----:B------:R-:W-:-:S11]  /*0bd0*/  MOV R0, R2 ;  /* 0x0000000200007202 */ /* 0x000fd60000000f00 */
[----:B------:R-:W-:-:S05]  /*0be0*/  @P0 IMAD.HI.U32 R4, R2, c[0x0][0x570], RZ ;  /* 0x00015c0002040a27 */ /* 0x000fca00078e00ff */
[----:B------:R-:W-:-:S05]  /*0bf0*/  @P0 SHF.R.U32.HI R0, RZ, c[0x0][0x574], R4 ;  /* 0x00015d00ff000a19 */ /* 0x000fca0000011604 */
[----:B------:R-:W-:Y:S01]  /*0c00*/  IMAD R4, R0, c[0x0][0x56c], RZ ;  /* 0x00015b0000047a24 */ /* 0x000fe200078e02ff */
[----:B------:R-:W-:Y:S05]  /*0c10*/  BRA `(.L_x_1252) ;  /* 0x0000006000007947 */ /* 0x000fea0003800000 */
.L_x_1251:
[----:B------:R-:W-:-:S04]  /*0c20*/  MOV R0, c[0x0][0x554] ;  /* 0x0001550000007a02 */ /* 0x000fc80000000f00 */
[----:B------:R-:W-:Y:S02]  /*0c30*/  ISETP.NE.AND P0, PT, R0, 0x1, PT ;  /* 0x000000010000780c */ /* 0x000fe40003f05270 */
[----:B------:R-:W-:-:S11]  /*0c40*/  MOV R0, R2 ;  /* 0x0000000200007202 */ /* 0x000fd60000000f00 */
[----:B------:R-:W-:-:S05]  /*0c50*/  @P0 IMAD.HI.U32 R4, R2, c[0x0][0x558], RZ ;  /* 0x0001560002040a27 */ /* 0x000fca00078e00ff */
[----:B------:R-:W-:-:S05]  /*0c60*/  @P0 SHF.R.U32.HI R0, RZ, c[0x0][0x55c], R4 ;  /* 0x00015700ff000a19 */ /* 0x000fca0000011604 */
[----:B------:R-:W-:Y:S02]  /*0c70*/  IMAD R4, R0, c[0x0][0x554], RZ ;  /* 0x0001550000047a24 */ /* 0x000fe400078e02ff */
.L_x_1252:
[----:B------:R-:W-:Y:S05]  /*0c80*/  BSYNC B0 ;  /* 0x0000000000007941 */ /* 0x000fea0003800000 */
.L_x_1250:
[----:B------:R-:W-:Y:S01]  /*0c90*/  IMAD.MOV.U32 R5, RZ, RZ, c[0x0][0x548] ;  /* 0x00015200ff057624 */ /* 0x000fe200078e00ff */
[----:B------:R-:W-:Y:S01]  /*0ca0*/  ISETP.NE.U32.AND P0, PT, RZ, c[0x0][0x370], PT ;  /* 0x0000dc00ff007a0c */ /* 0x000fe20003f05070 */
[----:B------:R-:W-:Y:S02]  /*0cb0*/  IMAD.IADD R4, R2, 0x1, -R4 ;  /* 0x0000000102047824 */ /* 0x000fe400078e0a04 */
[----:B------:R-:W-:Y:S01]  /*0cc0*/  IMAD.MOV.U32 R6, RZ, RZ, RZ ;  /* 0x000000ffff067224 */ /* 0x000fe200078e00ff */
[----:B------:R-:W-:Y:S01]  /*0cd0*/  ISETP.NE.AND P1, PT, R5, 0x1, PT ;  /* 0x000000010500780c */ /* 0x000fe20003f25270 */
[----:B------:R-:W-:Y:S01]  /*0ce0*/  IMAD R4, R3, c[0x0][0x554], R4 ;  /* 0x0001550003047a24 */ /* 0x000fe200078e0204 */
[----:B------:R-:W-:-:S03]  /*0cf0*/  ISETP.NE.AND.EX P0, PT, RZ, c[0x0][0x374], PT, P0 ;  /* 0x0000dd00ff007a0c */ /* 0x000fc60003f05300 */
[----:B------:R-:W-:-:S08]  /*0d00*/  IMAD.MOV.U32 R13, RZ, RZ, R4 ;  /* 0x000000ffff0d7224 */ /* 0x000fd000078e0004 */
[----:B------:R-:W-:-:S04]  /*0d10*/  @P1 IMAD.HI.U32 R2, R4, c[0x0][0x54c], RZ ;  /* 0x0001530004021a27 */ /* 0x000fc800078e00ff */
[----:B------:R-:W-:Y:S01]  /*0d20*/  @P0 IMAD.MOV.U32 R3, RZ, RZ, 0x4 ;  /* 0x00000004ff030424 */ /* 0x000fe200078e00ff */
[----:B------:R-:W-:-:S05]  /*0d30*/  @P1 SHF.R.U32.HI R13, RZ, c[0x0][0x550], R2 ;  /* 0x00015400ff0d1a19 */ /* 0x000fca0000011602 */
[----:B------:R-:W-:Y:S01]  /*0d40*/  @P0 IMAD.WIDE R2, R13, R3, c[0x0][0x370] ;  /* 0x0000dc000d020625 */ /* 0x000fe200078e0203 */
[----:B------:R-:W-:Y:S04]  /*0d50*/  STL [R1+0x3c], R13 ;  /* 0x00003c0d01007387 */ /* 0x000fe80000100800 */
[----:B------:R1:W2:Y:S01]  /*0d60*/  @P0 LDG.E R6, [R2.64] ;  /* 0x0000000602060981 */ /* 0x0002a2000c1e1900 */
[----:B------:R-:W-:Y:S01]  /*0d70*/  IMAD.MOV.U32 R12, RZ, RZ, R0 ;  /* 0x000000ffff0c7224 */ /* 0x000fe200078e0000 */
[----:B------:R-:W-:Y:S01]  /*0d80*/  BSSY B0, `(.L_x_1253) ;  /* 0x0000044000007945 */ /* 0x000fe20003800000 */
[----:B------:R-:W-:-:S05]  /*0d90*/  IMAD.MOV.U32 R5, RZ, RZ, 0x40 ;  /* 0x00000040ff057424 */ /* 0x000fca00078e00ff */
[----:B------:R-:W-:Y:S01]  /*0da0*/  IADD3 R5, R5, -c[0x0][0x168], RZ ;  /* 0x80005a0005057a10 */ /* 0x000fe20007ffe0ff */
[----:B-1----:R-:W-:-:S05]  /*0db0*/  IMAD.MOV.U32 R2, RZ, RZ, c[0x0][0x53c] ;  /* 0x00014f00ff027624 */ /* 0x002fca00078e00ff */
[----:B------:R-:W-:Y:S02]  /*0dc0*/  ISETP.NE.AND P0, PT, R2, 0x1, PT ;  /* 0x000000010200780c */ /* 0x000fe40003f05270 */
[----:B------:R-:W-:-:S11]  /*0dd0*/  LOP3.LUT R2, R0, 0x1ffffff, RZ, 0x3c, !PT ;  /* 0x01ffffff00027812 */ /* 0x000fd600078e3cff */
[----:B------:R-:W-:Y:S01]  /*0de0*/  @P0 IMAD.HI.U32 R3, R0, c[0x0][0x540], RZ ;  /* 0x0001500000030a27 */ /* 0x000fe200078e00ff */
[----:B------:R-:W-:Y:S02]  /*0df0*/  IADD3 R0, R2, c[0x0][0x53c], RZ ;  /* 0x00014f0002007a10 */ /* 0x000fe40007ffe0ff */
[----:B------:R-:W-:Y:S02]  /*0e00*/  MOV R2, c[0x0][0x2c4] ;  /* 0x0000b10000027a02 */ /* 0x000fe40000000f00 */
[----:B------:R-:W-:Y:S02]  /*0e10*/  @P0 SHF.R.U32.HI R12, RZ, c[0x0][0x544], R3 ;  /* 0x00015100ff0c0a19 */ /* 0x000fe40000011603 */
[----:B------:R-:W-:Y:S01]  /*0e20*/  ISETP.NE.AND P3, PT, R2, 0x1, PT ;  /* 0x000000010200780c */ /* 0x000fe20003f65270 */
[----:B------:R-:W-:Y:S02]  /*0e30*/  IMAD.MOV.U32 R2, RZ, RZ, c[0x0][0x2ac] ;  /* 0x0000ab00ff027624 */ /* 0x000fe400078e00ff */
[----:B------:R-:W-:Y:S01]  /*0e40*/  IMAD R0, R12, c[0x0][0x53c], R0 ;  /* 0x00014f000c007a24 */ /* 0x000fe200078e0200 */
[----:B------:R-:W-:Y:S01]  /*0e50*/  STL [R1+0x44], R12 ;  /* 0x0000440c01007387 */ /* 0x000fe20000100800 */
[----:B------:R-:W-:-:S02]  /*0e60*/  IMAD R247, R2, c[0x0][0x1d0], RZ ;  /* 0x0000740002f77a24 */ /* 0x000fc400078e02ff */
[----:B------:R-:W-:Y:S02]  /*0e70*/  IMAD.SHL.U32 R14, R0, 0x80, RZ ;  /* 0x00000080000e7824 */ /* 0x000fe400078e00ff */
[----:B------:R-:W-:-:S03]  /*0e80*/  IMAD R2, R2, c[0x0][0x1d0], R5 ;  /* 0x0000740002027a24 */ /* 0x000fc600078e0205 */
[----:B------:R-:W-:Y:S01]  /*0e90*/  IADD3 R0, R14, 0x7f, RZ ;  /* 0x0000007f0e007810 */ /* 0x000fe20007ffe0ff */
[----:B------:R-:W-:Y:S04]  /*0ea0*/  STL [R1+0x74], R14 ;  /* 0x0000740e01007387 */ /* 0x000fe80000100800 */
[----:B------:R-:W-:-:S05]  /*0eb0*/  @P3 IMAD.HI.U32 R3, R0, c[0x0][0x2c8], RZ ;  /* 0x0000b20000033a27 */ /* 0x000fca00078e00ff */
[----:B------:R-:W-:Y:S02]  /*0ec0*/  @P3 SHF.R.U32.HI R0, RZ, c[0x0][0x2cc], R3 ;  /* 0x0000b300ff003a19 */ /* 0x000fe40000011603 */
[----:B------:R-:W-:Y:S02]  /*0ed0*/  IADD3 R3, R247, 0x3f, RZ ;  /* 0x0000003ff7037810 */ /* 0x000fe40007ffe0ff */
[----:B------:R-:W-:-:S04]  /*0ee0*/  IADD3 R0, R2, R0, RZ ;  /* 0x0000000002007210 */ /* 0x000fc80007ffe0ff */
[----:B------:R-:W-:-:S04]  /*0ef0*/  SHF.R.S32.HI R2, RZ, 0x1f, R0 ;  /* 0x0000001fff027819 */ /* 0x000fc80000011400 */
[----:B------:R-:W-:Y:S01]  /*0f00*/  LEA.HI R0, R2, R0, RZ, 0x6 ;  /* 0x0000000002007211 */ /* 0x000fe200078f30ff */
[----:B------:R-:W-:-:S03]  /*0f10*/  IMAD.MOV.U32 R2, RZ, RZ, RZ ;  /* 0x000000ffff027224 */ /* 0x000fc600078e00ff */
[----:B------:R-:W-:Y:S01]  /*0f20*/  SHF.R.S32.HI R0, RZ, 0x6, R0 ;  /* 0x00000006ff007819 */ /* 0x000fe20000011400 */
[----:B--2---:R1:W-:Y:S02]  /*0f30*/  STL [R1+0x20], R6 ;  /* 0x0000200601007387 */ /* 0x0043e40000100800 */
[----:B-1----:R-:W-:-:S04]  /*0f40*/  SHF.R.S32.HI R6, RZ, 0x1f, R3 ;  /* 0x0000001fff067819 */ /* 0x002fc80000011403 */
[----:B------:R-:W-:-:S04]  /*0f50*/  LEA.HI R6, R6, R3, RZ, 0x6 ;  /* 0x0000000306067211 */ /* 0x000fc800078f30ff */
[----:B------:R-:W-:-:S04]  /*0f60*/  SHF.R.S32.HI R6, RZ, 0x6, R6 ;  /* 0x00000006ff067819 */ /* 0x000fc80000011406 */
[----:B------:R-:W-:Y:S01]  /*0f70*/  IMNMX R6, R6, R0, PT ;  /* 0x0000000006067217 */ /* 0x000fe20003800200 */
[----:B------:R-:W-:-:S03]  /*0f80*/  IMAD.MOV R0, RZ, RZ, -R13 ;  /* 0x000000ffff007224 */ /* 0x000fc600078e0a0d */
[----:B------:R-:W-:Y:S01]  /*0f90*/  ISETP.GE.AND P0, PT, R6, 0x1, PT ;  /* 0x000000010600780c */ /* 0x000fe20003f06270 */
[----:B------:R-:W-:-:S05]  /*0fa0*/  IMAD R11, R0, c[0x0][0x548], R4 ;  /* 0x00015200000b7a24 */ /* 0x000fca00078e0204 */
[----:B------:R1:W-:Y:S07]  /*0fb0*/  STL [R1+0x40], R11 ;  /* 0x0000400b01007387 */ /* 0x0003ee0000100800 */
[----:B------:R-:W-:Y:S05]  /*0fc0*/  @!P0 BRA `(.L_x_1254) ;  /* 0x000001f000008947 */ /* 0x000fea0003800000 */
[----:B------:R-:W-:-:S04]  /*0fd0*/  SHF.R.U32.HI R0, RZ, 0x10, R12 ;  /* 0x00000010ff007819 */ /* 0x000fc8000001160c */
[----:B------:R-:W-:-:S04]  /*0fe0*/  ISETP.NE.AND P0, PT, R0, RZ, PT ;  /* 0x000000ff0000720c */ /* 0x000fc80003f05270 */
[----:B------:R-:W-:-:S04]  /*0ff0*/  SEL R0, R0, c[0x0][0x338], P0 ;  /* 0x0000ce0000007a07 */ /* 0x000fc80000000000 */
[-C--:B------:R-:W-:Y:S02]  /*1000*/  IABS R3, R0.reuse ;  /* 0x0000000000037213 */ /* 0x080fe40000000000 */
[----:B------:R-:W-:Y:S02]  /*1010*/  IADD3 R7, R0, -0x1, R6 ;  /* 0xffffffff00077810 */ /* 0x000fe40007ffe006 */
[----:B------:R-:W2:Y:S02]  /*1020*/  I2F.RP R4, R3 ;  /* 0x0000000300047306 */ /* 0x000ea40000209400 */
[----:B------:R-:W-:Y:S02]  /*1030*/  IABS R10, R7 ;  /* 0x00000007000a7213 */ /* 0x000fe40000000000 */
[----:B------:R-:W-:-:S04]  /*1040*/  LOP3.LUT R7, R7, R0, RZ, 0x3c, !PT ;  /* 0x0000000007077212 */ /* 0x000fc800078e3cff */
[----:B------:R-:W-:Y:S01]  /*1050*/  ISETP.GE.AND P0, PT, R7, RZ, PT ;  /* 0x000000ff0700720c */ /* 0x000fe20003f06270 */
[----:B--2---:R-:W2:Y:S02]  /*1060*/  MUFU.RCP R4, R4 ;  /* 0x0000000400047308 */ /* 0x004ea40000001000 */
[----:B--2---:R-:W-:-:S06]  /*1070*/  IADD3 R4, R4, 0xffffffe, RZ ;  /* 0x0ffffffe04047810 */ /* 0x004fcc0007ffe0ff */
[----:B------:R-:W2:Y:S02]  /*1080*/  F2I.FTZ.U32.TRUNC.NTZ R5, R4 ;  /* 0x0000000400057305 */ /* 0x000ea4000021f000 */
[----:B--2---:R-:W-:Y:S02]  /*1090*/  IMAD.MOV R2, RZ, RZ, -R5 ;  /* 0x000000ffff027224 */ /* 0x004fe400078e0a05 */
        /* <DEDUP_REMOVED lines=14> */
[----:B------:R-:W-:-:S13]  /*1180*/  ISETP.GE.U32.AND P2, PT, R4, R3, PT ;  /* 0x000000030400720c */ /* 0x000fda0003f46070 */
[----:B------:R-:W-:-:S05]  /*1190*/  @P2 IADD3 R2, R2, 0x1, RZ ;  /* 0x0000000102022810 */ /* 0x000fca0007ffe0ff */
[----:B------:R-:W-:Y:S01]  /*11a0*/  @!P0 IMAD.MOV R2, RZ, RZ, -R2 ;  /* 0x000000ffff028224 */ /* 0x000fe200078e0a02 */
[----:B------:R-:W-:Y:S02]  /*11b0*/  @!P1 LOP3.LUT R2, RZ, R0, RZ, 0x33, !PT ;  /* 0x00000000ff029212 */ /* 0x000fe400078e33ff */
.L_x_1254:
[----:B------:R-:W-:Y:S05]  /*11c0*/  BSYNC B0 ;  /* 0x0000000000007941 */ /* 0x000fea0003800000 */
.L_x_1253:
[----:B------:R-:W-:Y:S01]  /*11d0*/  LOP3.LUT R0, R12, 0xffff, RZ, 0xc0, !PT ;  /* 0x0000ffff0c007812 */ /* 0x000fe200078ec0ff */
[----:B------:R-:W-:Y:S01]  /*11e0*/  CS2R R20, SRZ ;  /* 0x0000000000147805 */ /* 0x000fe2000001ff00 */
[----:B------:R-:W-:Y:S01]  /*11f0*/  CS2R R22, SRZ ;  /* 0x0000000000167805 */ /* 0x000fe2000001ff00 */
[----:B------:R-:W-:Y:S01]  /*1200*/  CS2R R94, SRZ ;  /* 0x00000000005e7805 */ /* 0x000fe2000001ff00 */
[----:B------:R-:W-:Y:S01]  /*1210*/  CS2R R92, SRZ ;  /* 0x00000000005c7805 */ /* 0x000fe2000001ff00 */
[----:B------:R-:W-:Y:S01]  /*1220*/  IMAD R3, R0, R2, RZ ;  /* 0x0000000200037224 */ /* 0x000fe200078e02ff */
[----:B------:R-:W-:Y:S01]  /*1230*/  PRMT R0, RZ, 0x7610, R0 ;  /* 0x00007610ff007816 */ /* 0x000fe20000000000 */
[----:B------:R-:W-:Y:S01]  /*1240*/  CS2R R98, SRZ ;  /* 0x0000000000627805 */ /* 0x000fe2000001ff00 */
[----:B------:R-:W-:Y:S01]  /*1250*/  CS2R R96, SRZ ;  /* 0x0000000000607805 */ /* 0x000fe2000001ff00 */
[----:B------:R-:W-:Y:S01]  /*1260*/  IMAD.IADD R2, R3, 0x1, R2 ;  /* 0x0000000103027824 */ /* 0x000fe200078e0202 */
[----:B------:R2:W-:Y:S01]  /*1270*/  STL [R1+0x4], R3 ;  /* 0x0000040301007387 */ /* 0x0005e20000100800 */
        /* <DEDUP_REMOVED lines=47> */
[----:B--2---:R-:W2:Y:S01]  /*1570*/  S2R R3, SR_TID.X ;  /* 0x0000000000037919 */ /* 0x004ea20000002100 */
[----:B------:R-:W-:-:S04]  /*1580*/  ISETP.NE.U32.AND P1, PT, RZ, c[0x0][0x340], PT ;  /* 0x0000d000ff007a0c */ /* 0x000fc80003f25070 */
[----:B------:R-:W-:-:S13]  /*1590*/  ISETP.NE.AND.EX P1, PT, RZ, c[0x0][0x344], PT, P1 ;  /* 0x0000d100ff007a0c */ /* 0x000fda0003f25310 */
[----:B------:R-:W-:Y:S01]  /*15a0*/  @P1 IMAD.MOV.U32 R2, RZ, RZ, 0x4 ;  /* 0x00000004ff021424 */ /* 0x000fe200078e00ff */
[--C-:B--2---:R-:W-:Y:S02]  /*15b0*/  SHF.R.S32.HI R4, RZ, 0x1f, R3.reuse ;  /* 0x0000001fff047819 */ /* 0x104fe40000011403 */
[----:B------:R-:W-:Y:S02]  /*15c0*/  SHF.R.S32.HI R5, RZ, 0x1f, R3 ;  /* 0x0000001fff057819 */ /* 0x000fe40000011403 */
[-C--:B------:R-:W-:Y:S02]  /*15d0*/  LEA.HI R4, R4, R3.reuse, RZ, 0x2 ;  /* 0x0000000304047211 */ /* 0x080fe400078f10ff */
[----:B------:R-:W-:Y:S02]  /*15e0*/  LEA.HI R5, R5, R3, RZ, 0x2 ;  /* 0x0000000305057211 */ /* 0x000fe400078f10ff */
[----:B------:R-:W-:Y:S02]  /*15f0*/  LOP3.LUT R4, R4, 0xfffffffc, RZ, 0xc0, !PT ;  /* 0xfffffffc04047812 */ /* 0x000fe400078ec0ff */
[----:B------:R-:W-:-:S03]  /*1600*/  SHF.R.S32.HI R5, RZ, 0x2, R5 ;  /* 0x00000002ff057819 */ /* 0x000fc60000011405 */
[----:B------:R-:W-:Y:S02]  /*1610*/  IMAD.IADD R4, R3, 0x1, -R4 ;  /* 0x0000000103047824 */ /* 0x000fe400078e0a04 */
[----:B------:R-:W-:-:S05]  /*1620*/  @P1 IMAD.WIDE R2, R13, R2, c[0x0][0x340] ;  /* 0x0000d0000d021625 */ /* 0x000fca00078e0202 */
[----:B------:R2:W5:Y:S01]  /*1630*/  @P1 LDG.E R12, [R2.64] ;  /* 0x00000006020c1981 */ /* 0x000562000c1e1900 */
[----:B------:R-:W-:Y:S02]  /*1640*/  SHF.R.S32.HI R31, RZ, 0x1f, R11 ;  /* 0x0000001fff1f7819 */ /* 0x000fe4000001140b */
[----:B------:R-:W-:Y:S02]  /*1650*/  LEA R4, R4, R5, 0x5 ;  /* 0x0000000504047211 */ /* 0x000fe400078e28ff */
[----:B------:R-:W-:Y:S01]  /*1660*/  SHF.R.S32.HI R6, RZ, 0x1f, R13 ;  /* 0x0000001fff067819 */ /* 0x000fe2000001140d */
[----:B------:R-:W-:Y:S01]  /*1670*/  IMAD R0, R31, c[0x0][0x1b8], RZ ;  /* 0x00006e001f007a24 */ /* 0x000fe200078e02ff */
[C---:B------:R-:W-:Y:S01]  /*1680*/  IADD3 R9, R227.reuse, 0x20, RZ ;  /* 0x00000020e3097810 */ /* 0x040fe20007ffe0ff */
[----:B------:R3:W-:Y:S01]  /*1690*/  STL [R1], R4 ;  /* 0x0000000401007387 */ /* 0x0007e20000100800 */
[----:B------:R-:W-:Y:S01]  /*16a0*/  IADD3 R8, R227, 0x40, RZ ;  /* 0x00000040e3087810 */ /* 0x000fe20007ffe0ff */
[----:B------:R-:W-:Y:S01]  /*16b0*/  IMAD R5, R11, c[0x0][0x1bc], R0 ;  /* 0x00006f000b057a24 */ /* 0x000fe200078e0200 */
[----:B------:R-:W-:-:S02]  /*16c0*/  ISETP.GE.AND P6, PT, R227, c[0x0][0x198], PT ;  /* 0x00006600e3007a0c */ /* 0x000fc40003fc6270 */
[----:B------:R-:W-:Y:S02]  /*16d0*/  ISETP.GE.AND P5, PT, R9, c[0x0][0x198], PT ;  /* 0x0000660009007a0c */ /* 0x000fe40003fa6270 */
[----:B------:R-:W-:Y:S02]  /*16e0*/  ISETP.GE.AND P4, PT, R8, c[0x0][0x198], PT ;  /* 0x0000660008007a0c */ /* 0x000fe40003f86270 */
[----:B------:R-:W-:Y:S01]  /*16f0*/  IADD3 R140, R224, -0x1, RZ ;  /* 0xffffffffe08c7810 */ /* 0x000fe20007ffe0ff */
[----:B--2---:R-:W-:-:S05]  /*1700*/  IMAD.WIDE.U32 R2, R11, c[0x0][0x1b8], RZ ;  /* 0x00006e000b027a25 */ /* 0x004fca00078e00ff */
[----:B------:R-:W-:Y:S01]  /*1710*/  IADD3 R3, R3, R5, RZ ;  /* 0x0000000503037210 */ /* 0x000fe20007ffe0ff */
[----:B------:R-:W-:Y:S02]  /*1720*/  IMAD R5, R6, c[0x0][0x1c0], RZ ;  /* 0x0000700006057a24 */ /* 0x000fe400078e02ff */
[----:B---3--:R-:W-:Y:S02]  /*1730*/  IMAD.IADD R4, R14, 0x1, R4 ;  /* 0x000000010e047824 */ /* 0x008fe400078e0204 */
[----:B------:R-:W-:Y:S02]  /*1740*/  IMAD R6, R13, c[0x0][0x1c4], R5 ;  /* 0x000071000d067a24 */ /* 0x000fe400078e0205 */
[----:B------:R-:W-:-:S04]  /*1750*/  @P3 IMAD.HI.U32 R7, R4, c[0x0][0x2c8], RZ ;  /* 0x0000b20004073a27 */ /* 0x000fc800078e00ff */
[----:B------:R-:W-:Y:S01]  /*1760*/  IMAD.MOV.U32 R0, RZ, RZ, R4 ;  /* 0x000000ffff007224 */ /* 0x000fe200078e0004 */
[----:B------:R-:W-:Y:S01]  /*1770*/  @P3 SHF.R.U32.HI R0, RZ, c[0x0][0x2cc], R7 ;  /* 0x0000b300ff003a19 */ /* 0x000fe20000011607 */
[----:B------:R-:W-:-:S03]  /*1780*/  IMAD.WIDE.U32 R2, R13, c[0x0][0x1c0], R2 ;  /* 0x000070000d027a25 */ /* 0x000fc600078e0002 */
[--C-:B------:R-:W-:Y:S01]  /*1790*/  SHF.R.S32.HI R7, RZ, 0x1f, R0.reuse ;  /* 0x0000001fff077819 */ /* 0x100fe20000011400 */
[----:B------:R-:W-:Y:S02]  /*17a0*/  IMAD.MOV R5, RZ, RZ, -R0 ;  /* 0x000000ffff057224 */ /* 0x000fe400078e0a00 */
[----:B------:R-:W-:Y:S02]  /*17b0*/  IMAD.IADD R3, R3, 0x1, R6 ;  /* 0x0000000103037824 */ /* 0x000fe400078e0206 */
[----:B------:R-:W-:Y:S02]  /*17c0*/  IMAD R4, R5, c[0x0][0x2c4], R4 ;  /* 0x0000b10005047a24 */ /* 0x000fe400078e0204 */
[----:B------:R-:W-:Y:S02]  /*17d0*/  IMAD R5, R7, c[0x0][0x1b0], RZ ;  /* 0x00006c0007057a24 */ /* 0x000fe400078e02ff */
[----:B------:R-:W-:-:S04]  /*17e0*/  IMAD.WIDE.U32 R2, R0, c[0x0][0x1b0], R2 ;  /* 0x00006c0000027a25 */ /* 0x000fc800078e0002 */
[----:B------:R-:W-:Y:S01]  /*17f0*/  IMAD R6, R0, c[0x0][0x1b4], R5 ;  /* 0x00006d0000067a24 */ /* 0x000fe200078e0205 */
[----:B------:R-:W-:-:S04]  /*1800*/  SHF.R.S32.HI R5, RZ, 0x1f, R4 ;  /* 0x0000001fff057819 */ /* 0x000fc80000011404 */
[----:B------:R-:W-:Y:S01]  /*1810*/  IADD3 R3, R3, R6, RZ ;  /* 0x0000000603037210 */ /* 0x000fe20007ffe0ff */
[----:B------:R-:W-:-:S04]  /*1820*/  IMAD R0, R5, c[0x0][0x1a8], RZ ;  /* 0x00006a0005007a24 */ /* 0x000fc800078e02ff */
[C---:B------:R-:W-:Y:S02]  /*1830*/  IMAD R0, R4.reuse, c[0x0][0x1ac], R0 ;  /* 0x00006b0004007a24 */ /* 0x040fe400078e0200 */
[----:B------:R-:W-:-:S04]  /*1840*/  IMAD.WIDE.U32 R2, R4, c[0x0][0x1a8], R2 ;  /* 0x00006a0004027a25 */ /* 0x000fc800078e0002 */
[----:B------:R-:W-:Y:S01]  /*1850*/  IMAD.IADD R5, R3, 0x1, R0 ;  /* 0x0000000103057824 */ /* 0x000fe200078e0200 */
[----:B-1----:R-:W-:-:S04]  /*1860*/  LEA R11, P0, R2, c[0x0][0x160], 0x1 ;  /* 0x00005800020b7a11 */ /* 0x002fc800078008ff */
[----:B------:R-:W-:Y:S02]  /*1870*/  LEA.HI.X R5, R2, c[0x0][0x164], R5, 0x1, P0 ;  /* 0x0000590002057a11 */ /* 0x000fe400000f0c05 */
[----:B------:R-:W-:Y:S01]  /*1880*/  @!P1 MOV R12, R13 ;  /* 0x0000000d000c9202 */ /* 0x000fe20000000f00 */
[----:B------:R-:W-:Y:S05]  /*1890*/  BRA.DIV ~URZ, `(.L_x_1256) ;  /* 0x0000de227f007947 */ /* 0x000fea000b800000 */
[----:B------:R1:W2:Y:S02]  /*18a0*/  SHFL.IDX PT, R4, R5, RZ, 0x1c1f ;  /* 0x001c1fff05047589 */ /* 0x0002a400000e0000 */
.L_x_1312:
[----:B------:R-:W-:Y:S05]  /*18b0*/  BRA.DIV ~URZ, `(.L_x_1257) ;  /* 0x0000de727f007947 */ /* 0x000fea000b800000 */
[----:B------:R3:W4:Y:S02]  /*18c0*/  SHFL.IDX PT, R0, R11, RZ, 0x1c1f ;  /* 0x001c1fff0b007589 */ /* 0x00072400000e0000 */
.L_x_1313:
[----:B---3--:R-:W3:Y:S04]  /*18d0*/  LDL R3, [R1+0x74] ;  /* 0x0000740001037983 */ /* 0x008ee80000100800 */
[----:B------:R-:W1:Y:S01]  /*18e0*/  S2R R6, SR_TID.X ;  /* 0x0000000000067919 */ /* 0x000e620000002100 */
[----:B------:R-:W-:-:S04]  /*18f0*/  IMAD.MOV.U32 R13, RZ, RZ, c[0x0][0x2c4] ;  /* 0x0000b100ff0d7624 */ /* 0x000fc800078e00ff */
[----:B------:R-:W-:Y:S01]  /*1900*/  IMAD R13, R13, c[0x0][0x168], RZ ;  /* 0x00005a000d0d7a24 */ /* 0x000fe200078e02ff */
[----:B-1----:R-:W-:-:S04]  /*1910*/  SHF.R.S32.HI R2, RZ, 0x1f, R6 ;  /* 0x0000001fff027819 */ /* 0x002fc80000011406 */
[----:B------:R-:W-:-:S04]  /*1920*/  LEA.HI R2, R2, R6, RZ, 0x2 ;  /* 0x0000000602027211 */ /* 0x000fc800078f10ff */
[----:B------:R-:W-:Y:S01]  /*1930*/  SHF.R.S32.HI R2, RZ, 0x2, R2 ;  /* 0x00000002ff027819 */ /* 0x000fe20000011402 */
[----:B------:R-:W-:Y:S04]  /*1940*/  BSSY B0, `(.L_x_1258) ;  /* 0x0000019000007945 */ /* 0x000fe80003800000 */
[----:B---3--:R-:W-:-:S05]  /*1950*/  IMAD.IADD R10, R2, 0x1, R3 ;  /* 0x00000001020a7824 */ /* 0x008fca00078e0203 */
[----:B------:R-:W-:-:S13]  /*1960*/  ISETP.GE.AND P0, PT, R10, R13, PT ;  /* 0x0000000d0a00720c */ /* 0x000fda0003f06270 */
[----:B------:R-:W-:Y:S05]  /*1970*/  @P0 BRA `(.L_x_1259) ;  /* 0x0000015000000947 */ /* 0x000fea0003800000 */
[----:B------:R-:W3:Y:S01]  /*1980*/  LDL R14, [R1+0x7c] ;  /* 0x00007c00010e7983 */ /* 0x000ee20000100800 */
[C---:B------:R-:W-:Y:S02]  /*1990*/  IADD3 R17, R227.reuse, 0x20, RZ ;  /* 0x00000020e3117810 */ /* 0x040fe40007ffe0ff */
[C---:B------:R-:W-:Y:S02]  /*19a0*/  IADD3 R18, R227.reuse, 0x20, RZ ;  /* 0x00000020e3127810 */ /* 0x040fe40007ffe0ff */
[C---:B------:R-:W-:Y:S02]  /*19b0*/  IADD3 R15, R227.reuse, 0x40, RZ ;  /* 0x00000040e30f7810 */ /* 0x040fe40007ffe0ff */
[C---:B------:R-:W-:Y:S02]  /*19c0*/  IADD3 R16, R227.reuse, 0x40, RZ ;  /* 0x00000040e3107810 */ /* 0x040fe40007ffe0ff */
[----:B----4-:R-:W-:Y:S02]  /*19d0*/  LEA R8, P2, R227, R0, 0x1 ;  /* 0x00000000e3087211 */ /* 0x010fe400078408ff */
[----:B------:R-:W-:-:S02]  /*19e0*/  SHF.R.S32.HI R19, RZ, 0x1f, R227 ;  /* 0x0000001fff137819 */ /* 0x000fc400000114e3 */
[-C--:B------:R-:W-:Y:S02]  /*19f0*/  LEA R6, P1, R17, R0.reuse, 0x1 ;  /* 0x0000000011067211 */ /* 0x080fe400078208ff */
[----:B------:R-:W-:Y:S02]  /*1a00*/  SHF.R.S32.HI R18, RZ, 0x1f, R18 ;  /* 0x0000001fff127819 */ /* 0x000fe40000011412 */
[----:B------:R-:W-:Y:S02]  /*1a10*/  SHF.R.S32.HI R16, RZ, 0x1f, R16 ;  /* 0x0000001fff107819 */ /* 0x000fe40000011410 */
[----:B------:R-:W-:Y:S02]  /*1a20*/  LEA R2, P0, R15, R0, 0x1 ;  /* 0x000000000f027211 */ /* 0x000fe400078008ff */
[-C--:B--2---:R-:W-:Y:S02]  /*1a30*/  LEA.HI.X R9, R227, R4.reuse, R19, 0x1, P2 ;  /* 0x00000004e3097211 */ /* 0x084fe400010f0c13 */
[----:B------:R-:W-:-:S02]  /*1a40*/  LEA.HI.X R7, R17, R4, R18, 0x1, P1 ;  /* 0x0000000411077211 */ /* 0x000fc400008f0c12 */
        /* <DEDUP_REMOVED lines=8> */
.L_x_1259:
[----:B------:R-:W-:Y:S05]  /*1ad0*/  BSYNC B0 ;  /* 0x0000000000007941 */ /* 0x000fea0003800000 */
.L_x_1258:
[----:B------:R-:W-:Y:S05]  /*1ae0*/  BRA.DIV ~URZ, `(.L_x_1260) ;  /* 0x0000dca27f007947 */ /* 0x000fea000b800000 */
[----:B--2---:R2:W3:Y:S04]  /*1af0*/  SHFL.IDX PT, R4, R5, 0x1, 0x1c1f ;  /* 0x003c1f0005047f89 */ /* 0x0044e800000e0000 */
[----:B-1--4-:R2:W1:Y:S02]  /*1b00*/  SHFL.IDX PT, R0, R11, 0x1, 0x1c1f ;  /* 0x003c1f000b007f89 */ /* 0x01246400000e0000 */
.L_x_1314:
[----:B------:R-:W-:Y:S01]  /*1b10*/  IADD3 R2, R10, 0x20, RZ ;  /* 0x000000200a027810 */ /* 0x000fe20007ffe0ff */
[----:B------:R-:W-:Y:S03]  /*1b20*/  BSSY B0, `(.L_x_1261) ;  /* 0x0000018000007945 */ /* 0x000fe60003800000 */
[----:B------:R-:W-:-:S13]  /*1b30*/  ISETP.GE.AND P0, PT, R2, R13, PT ;  /* 0x0000000d0200720c */ /* 0x000fda0003f06270 */
[----:B------:R-:W-:Y:S05]  /*1b40*/  @P0 BRA `(.L_x_1262) ;  /* 0x0000015000000947 */ /* 0x000fea0003800000 */
[----:B------:R-:W4:Y:S01]  /*1b50*/  LDL R14, [R1+0x7c] ;  /* 0x00007c00010e7983 */ /* 0x000f220000100800 */
[C---:B------:R-:W-:Y:S02]  /*1b60*/  IADD3 R17, R227.reuse, 0x20, RZ ;  /* 0x00000020e3117810 */ /* 0x040fe40007ffe0ff */
[C---:B------:R-:W-:Y:S02]  /*1b70*/  IADD3 R18, R227.reuse, 0x20, RZ ;  /* 0x00000020e3127810 */ /* 0x040fe40007ffe0ff */
[C---:B------:R-:W-:Y:S02]  /*1b80*/  IADD3 R15, R227.reuse, 0x40, RZ ;  /* 0x00000040e30f7810 */ /* 0x040fe40007ffe0ff */
[C---:B------:R-:W-:Y:S02]  /*1b90*/  IADD3 R16, R227.reuse, 0x40, RZ ;  /* 0x00000040e3107810 */ /* 0x040fe40007ffe0ff */
[----:B-1----:R-:W-:Y:S02]  /*1ba0*/  LEA R8, P2, R227, R0, 0x1 ;  /* 0x00000000e3087211 */ /* 0x002fe400078408ff */
[----:B------:R-:W-:-:S02]  /*1bb0*/  SHF.R.S32.HI R19, RZ, 0x1f, R227 ;  /* 0x0000001fff137819 */ /* 0x000fc400000114e3 */
[-C--:B------:R-:W-:Y:S02]  /*1bc0*/  LEA R6, P1, R17, R0.reuse, 0x1 ;  /* 0x0000000011067211 */ /* 0x080fe400078208ff */
[----:B------:R-:W-:Y:S02]  /*1bd0*/  SHF.R.S32.HI R18, RZ, 0x1f, R18 ;  /* 0x0000001fff127819 */ /* 0x000fe40000011412 */
[----:B------:R-:W-:Y:S02]  /*1be0*/  SHF.R.S32.HI R16, RZ, 0x1f, R16 ;  /* 0x0000001fff107819 */ /* 0x000fe40000011410 */
[----:B------:R-:W-:Y:S02]  /*1bf0*/  LEA R2, P0, R15, R0, 0x1 ;  /* 0x000000000f027211 */ /* 0x000fe400078008ff */
[-C--:B---3--:R-:W-:Y:S02]  /*1c00*/  LEA.HI.X R9, R227, R4.reuse, R19, 0x1, P2 ;  /* 0x00000004e3097211 */ /* 0x088fe400010f0c13 */
[----:B------:R-:W-:-:S02]  /*1c10*/  LEA.HI.X R7, R17, R4, R18, 0x1, P1 ;  /* 0x0000000411077211 */ /* 0x000fc400008f0c12 */
[----:B------:R-:W-:Y:S01]  /*1c20*/  LEA.HI.X R3, R15, R4, R16, 0x1, P0 ;  /* 0x000000040f037211 */ /* 0x000fe200000f0c10 */
[----:B----4-:R-:W-:-:S05]  /*1c30*/  IMAD.SHL.U32 R0, R14, 0x2, RZ ;  /* 0x000000020e007824 */ /* 0x010fca00078e00ff */
[----:B------:R-:W-:Y:S01]  /*1c40*/  @!PT LDS RZ, [RZ] ;  /* 0x00000000fffff984 */ /* 0x000fe20000000800 */
[----:B------:R-:W-:Y:S01]  /*1c50*/  @!PT LDS RZ, [RZ] ;  /* 0x00000000fffff984 */ /* 0x000fe20000000800 */
[----:B------:R-:W-:Y:S01]  /*1c60*/  @!PT LDS RZ, [RZ] ;  /* 0x00000000fffff984 */ /* 0x000fe20000000800 */
[----:B------:R1:W-:Y:S04]  /*1c70*/  LDGSTS.E.BYPASS.LTC128B.128 [R0+0x6900], [R8.64], !P6 ;  /* 0x0690000008007fae */ /* 0x0003e8000f101d46 */
[----:B------:R1:W-:Y:S04]  /*1c80*/  LDGSTS.E.BYPASS.LTC128B.128 [R0+0x8900], [R6.64], !P5 ;  /* 0x0890000006007fae */ /* 0x0003e8000e901d46 */
[----:B------:R1:W-:Y:S02]  /*1c90*/  LDGSTS.E.BYPASS.LTC128B.128 [R0+0xa900], [R2.64], !P4 ;  /* 0x0a90000002007fae */ /* 0x0003e4000e101d46 */
.L_x_1262:
[----:B------:R-:W-:Y:S05]  /*1ca0*/  BSYNC B0 ;  /* 0x0000000000007941 */ /* 0x000fea0003800000 */
.L_x_1261:
[----:B------:R-:W-:Y:S05]  /*1cb0*/  BRA.DIV ~URZ, `(.L_x_1263) ;  /* 0x0000db927f007947 */ /* 0x000fea000b800000 */
[----:B---3--:R3:W4:Y:S02]  /*1cc0*/  SHFL.IDX PT, R4, R5, 0x2, 0x1c1f ;  /* 0x005c1f0005047f89 */ /* 0x00872400000e0000 */
.L_x_1315:
[----:B------:R-:W-:Y:S05]  /*1cd0*/  BRA.DIV ~URZ, `(.L_x_1264) ;  /* 0x0000dbe27f007947 */ /* 0x000fea000b800000 */
[----:B-1----:R1:W2:Y:S02]  /*1ce0*/  SHFL.IDX PT, R0, R11, 0x2, 0x1c1f ;  /* 0x005c1f000b007f89 */ /* 0x0022a400000e0000 */
.L_x_1316:
[----:B------:R-:W-:Y:S01]  /*1cf0*/  IADD3 R2, R10, 0x40, RZ ;  /* 0x000000400a027810 */ /* 0x000fe20007ffe0ff */
[----:B------:R-:W-:Y:S03]  /*1d00*/  BSSY B0, `(.L_x_1265) ;  /* 0x0000018000007945 */ /* 0x000fe60003800000 */
[----:B------:R-:W-:-:S13]  /*1d10*/  ISETP.GE.AND P0, PT, R2, R13, PT ;  /* 0x0000000d0200720c */ /* 0x000fda0003f06270 */
[----:B------:R-:W-:Y:S05]  /*1d20*/  @P0 BRA `(.L_x_1266) ;  /* 0x0000015000000947 */ /* 0x000fea0003800000 */
[----:B---3--:R-:W3:Y:S01]  /*1d30*/  LDL R14, [R1+0x7c] ;  /* 0x00007c00010e7983 */ /* 0x008ee20000100800 */
[C---:B------:R-:W-:Y:S02]  /*1d40*/  IADD3 R17, R227.reuse, 0x20, RZ ;  /* 0x00000020e3117810 */ /* 0x040fe40007ffe0ff */
[C---:B------:R-:W-:Y:S02]  /*1d50*/  IADD3 R18, R227.reuse, 0x20, RZ ;  /* 0x00000020e3127810 */ /* 0x040fe40007ffe0ff */
[C---:B------:R-:W-:Y:S02]  /*1d60*/  IADD3 R15, R227.reuse, 0x40, RZ ;  /* 0x00000040e30f7810 */ /* 0x040fe40007ffe0ff */
[C---:B------:R-:W-:Y:S02]  /*1d70*/  IADD3 R16, R227.reuse, 0x40, RZ ;  /* 0x00000040e3107810 */ /* 0x040fe40007ffe0ff */
[----:B--2---:R-:W-:Y:S02]  /*1d80*/  LEA R8, P2, R227, R0, 0x1 ;  /* 0x00000000e3087211 */ /* 0x004fe400078408ff */
[----:B------:R-:W-:-:S02]  /*1d90*/  SHF.R.S32.HI R19, RZ, 0x1f, R227 ;  /* 0x0000001fff137819 */ /* 0x000fc400000114e3 */
[-C--:B------:R-:W-:Y:S02]  /*1da0*/  LEA R6, P1, R17, R0.reuse, 0x1 ;  /* 0x0000000011067211 */ /* 0x080fe400078208ff */
[----:B------:R-:W-:Y:S02]  /*1db0*/  SHF.R.S32.HI R18, RZ, 0x1f, R18 ;  /* 0x0000001fff127819 */ /* 0x000fe40000011412 */
[----:B------:R-:W-:Y:S02]  /*1dc0*/  SHF.R.S32.HI R16, RZ, 0x1f, R16 ;  /* 0x0000001fff107819 */ /* 0x000fe40000011410 */
[----:B------:R-:W-:Y:S02]  /*1dd0*/  LEA R2, P0, R15, R0, 0x1 ;  /* 0x000000000f027211 */ /* 0x000fe400078008ff */
[-C--:B----4-:R-:W-:Y:S02]  /*1de0*/  LEA.HI.X R9, R227, R4.reuse, R19, 0x1, P2 ;  /* 0x00000004e3097211 */ /* 0x090fe400010f0c13 */
        /* <DEDUP_REMOVED lines=9> */
.L_x_1266:
[----:B------:R-:W-:Y:S05]  /*1e80*/  BSYNC B0 ;  /* 0x0000000000007941 */ /* 0x000fea0003800000 */
.L_x_1265:
[----:B------:R-:W-:Y:S05]  /*1e90*/  BRA.DIV ~URZ, `(.L_x_1267) ;  /* 0x0000da827f007947 */ /* 0x000fea000b800000 */
[----:B----4-:R4:W1:Y:S04]  /*1ea0*/  SHFL.IDX PT, R4, R5, 0x3, 0x1c1f ;  /* 0x007c1f0005047f89 */ /* 0x01086800000e0000 */
[----:B--2---:R4:W2:Y:S02]  /*1eb0*/  SHFL.IDX PT, R0, R11, 0x3, 0x1c1f ;  /* 0x007c1f000b007f89 */ /* 0x0048a400000e0000 */
.L_x_1317:
[----:B-1--4-:R-:W4:Y:S01]  /*1ec0*/  LDL R11, [R1+0x7c] ;  /* 0x00007c00010b7983 */ /* 0x012f220000100800 */
[----:B------:R-:W-:Y:S01]  /*1ed0*/  IADD3 R10, R10, 0x60, RZ ;  /* 0x000000600a0a7810 */ /* 0x000fe20007ffe0ff */
[----:B-----5:R-:W-:Y:S01]  /*1ee0*/  IMAD.WIDE.U32 R156, R12, c[0x0][0x2b0], RZ ;  /* 0x0000ac000c9c7a25 */ /* 0x020fe200078e00ff */
[----:B------:R-:W-:-:S02]  /*1ef0*/  SHF.R.S32.HI R104, RZ, 0x1f, R227 ;  /* 0x0000001fff687819 */ /* 0x000fc400000114e3 */
[----:B------:R-:W-:Y:S02]  /*1f00*/  ISETP.GE.AND P2, PT, R10, R13, PT ;  /* 0x0000000d0a00720c */ /* 0x000fe40003f46270 */
[C---:B------:R-:W-:Y:S01]  /*1f10*/  IADD3 R97, R227.reuse, 0x20, RZ ;  /* 0x00000020e3617810 */ /* 0x040fe20007ffe0ff */
[----:B------:R1:W-:Y:S01]  /*1f20*/  STL.64 [R1+0x18], R156 ;  /* 0x0000189c01007387 */ /* 0x0003e20000100a00 */
[C---:B------:R-:W-:Y:S02]  /*1f30*/  IADD3 R96, R227.reuse, 0x40, RZ ;  /* 0x00000040e3607810 */ /* 0x040fe40007ffe0ff */
[C---:B------:R-:W-:Y:S02]  /*1f40*/  IADD3 R99, R227.reuse, 0x20, RZ ;  /* 0x00000020e3637810 */ /* 0x040fe40007ffe0ff */
[----:B------:R-:W-:Y:S02]  /*1f50*/  IADD3 R98, R227, 0x40, RZ ;  /* 0x00000040e3627810 */ /* 0x000fe40007ffe0ff */
[----:B------:R-:W-:-:S02]  /*1f60*/  SHF.R.S32.HI R99, RZ, 0x1f, R99 ;  /* 0x0000001fff637819 */ /* 0x000fc40000011463 */
[----:B------:R-:W-:Y:S02]  /*1f70*/  SHF.R.S32.HI R98, RZ, 0x1f, R98 ;  /* 0x0000001fff627819 */ /* 0x000fe40000011462 */
[-C--:B--2---:R-:W-:Y:S02]  /*1f80*/  @!P2 LEA R8, P0, R227, R0.reuse, 0x1 ;  /* 0x00000000e308a211 */ /* 0x084fe400078008ff */
[----:B------:R-:W-:Y:S02]  /*1f90*/  @!P2 LEA R6, P1, R97, R0, 0x1 ;  /* 0x000000006106a211 */ /* 0x000fe400078208ff */
[----:B------:R-:W-:Y:S02]  /*1fa0*/  @!P2 LEA.HI.X R9, R227, R4, R104, 0x1, P0 ;  /* 0x00000004e309a211 */ /* 0x000fe400000f0c68 */
[----:B------:R-:W-:Y:S02]  /*1fb0*/  @!P2 LEA R2, P0, R96, R0, 0x1 ;  /* 0x000000006002a211 */ /* 0x000fe400078008ff */
[----:B------:R-:W-:-:S02]  /*1fc0*/  SHF.R.S32.HI R0, RZ, 0x1f, R12 ;  /* 0x0000001fff007819 */ /* 0x000fc4000001140c */
[-C--:B------:R-:W-:Y:S02]  /*1fd0*/  @!P2 LEA.HI.X R7, R97, R4.reuse, R99, 0x1, P1 ;  /* 0x000000046107a211 */ /* 0x080fe400008f0c63 */
[----:B------:R-:W-:Y:S01]  /*1fe0*/  @!P2 LEA.HI.X R3, R96, R4, R98, 0x1, P0 ;  /* 0x000000046003a211 */ /* 0x000fe200000f0c62 */
[----:B------:R-:W-:-:S04]  /*1ff0*/  IMAD R0, R0, c[0x0][0x2b0], RZ ;  /* 0x0000ac0000007a24 */ /* 0x000fc800078e02ff */
[----:B------:R-:W-:-:S04]  /*2000*/  IMAD R0, R12, c[0x0][0x2b4], R0 ;  /* 0x0000ad000c007a24 */ /* 0x000fc800078e0200 */
[----:B------:R-:W-:-:S05]  /*2010*/  IMAD.IADD R153, R157, 0x1, R0 ;  /* 0x000000019d997824 */ /* 0x000fca00078e0200 */
[----:B------:R1:W-:Y:S01]  /*2020*/  STL [R1+0x30], R153 ;  /* 0x0000309901007387 */ /* 0x0003e20000100800 */
[----:B----4-:R-:W-:-:S05]  /*2030*/  IMAD.SHL.U32 R218, R11, 0x2, RZ ;  /* 0x000000020bda7824 */ /* 0x010fca00078e00ff */
        /* <DEDUP_REMOVED lines=8> */
[----:B------:R-:W2:Y:S04]  /*20c0*/  LDL R158, [R1] ;  /* 0x00000000019e7983 */ /* 0x000ea80000100800 */
[----:B------:R-:W4:Y:S01]  /*20d0*/  LDL R159, [R1+0x20] ;  /* 0x00002000019f7983 */ /* 0x000f220000100800 */
[----:B------:R-:W-:-:S03]  /*20e0*/  IMAD.MOV.U32 R0, RZ, RZ, c[0x0][0x2b8] ;  /* 0x0000ae00ff007624 */ /* 0x000fc600078e00ff */
[----:B------:R-:W5:Y:S02]  /*20f0*/  LDL R34, [R1+0x40] ;  /* 0x0000400001227983 */ /* 0x000f640000100800 */
[----:B------:R-:W-:Y:S01]  /*2100*/  ISETP.NE.AND P2, PT, R0, 0x1, PT ;  /* 0x000000010000780c */ /* 0x000fe20003f45270 */
[----:B------:R-:W-:Y:S01]  /*2110*/  IMAD.MOV.U32 R219, RZ, RZ, RZ ;  /* 0x000000ffffdb7224 */ /* 0x000fe200078e00ff */
[----:B------:R-:W-:Y:S01]  /*2120*/  BAR.SYNC.DEFER_BLOCKING 0x0 ;  /* 0x0000000000007b1d */ /* 0x000fe20000010000 */
[----:B-12---:R-:W-:-:S05]  /*2130*/  IMAD R2, R140, 0x40, R158 ;  /* 0x000000408c027824 */ /* 0x006fca00078e029e */
[C---:B------:R-:W-:Y:S01]  /*2140*/  ISETP.GE.AND P1, PT, R2.reuse, R247, PT ;  /* 0x000000f70200720c */ /* 0x040fe20003f26270 */
[----:B----4-:R-:W-:-:S03]  /*2150*/  IMAD.IADD R2, R2, 0x1, R159 ;  /* 0x0000000102027824 */ /* 0x010fc600078e029f */
[----:B------:R-:W-:Y:S01]  /*2160*/  ISETP.GT.OR P1, PT, R158, 0x3f, P1 ;  /* 0x0000003f9e00780c */ /* 0x000fe20000f24670 */
[----:B------:R-:W-:-:S04]  /*2170*/  @P2 IMAD.HI.U32 R3, R2, c[0x0][0x2bc], RZ ;  /* 0x0000af0002032a27 */ /* 0x000fc800078e00ff */
[----:B------:R-:W-:Y:S01]  /*2180*/  IMAD.MOV.U32 R0, RZ, RZ, R2 ;  /* 0x000000ffff007224 */ /* 0x000fe200078e0002 */
[----:B------:R-:W-:-:S07]  /*2190*/  @P2 SHF.R.U32.HI R0, RZ, c[0x0][0x2c0], R3 ;  /* 0x0000b000ff002a19 */ /* 0x000fce0000011603 */
[----:B------:R-:W-:-:S04]  /*21a0*/  @!P1 IADD3 R3, P0, R0, R156, RZ ;  /* 0x0000009c00039210 */ /* 0x000fc80007f1e0ff */
[----:B---3--:R-:W-:Y:S02]  /*21b0*/  @!P1 LEA.HI.X.SX32 R5, R0, R153, 0x1, P0 ;  /* 0x0000009900059211 */ /* 0x008fe400000f0eff */
[----:B------:R-:W-:-:S04]  /*21c0*/  @!P1 LEA R4, P0, R3, c[0x0][0x2a0], 0x2 ;  /* 0x0000a80003049a11 */ /* 0x000fc800078010ff */
[----:B------:R-:W-:-:S05]  /*21d0*/  @!P1 LEA.HI.X R5, R3, c[0x0][0x2a4], R5, 0x2, P0 ;  /* 0x0000a90003059a11 */ /* 0x000fca00000f1405 */
[----:B------:R-:W2:Y:S01]  /*21e0*/  @!P1 LDG.E R219, [R4.64] ;  /* 0x0000000604db9981 */ /* 0x000ea2000c1e1900 */
[----:B------:R-:W-:-:S04]  /*21f0*/  IMAD.MOV R0, RZ, RZ, -R0 ;  /* 0x000000ffff007224 */ /* 0x000fc800078e0a00 */
[----:B------:R-:W-:Y:S01]  /*2200*/  IMAD R221, R0, c[0x0][0x2b8], R2 ;  /* 0x0000ae0000dd7a24 */ /* 0x000fe200078e0202 */
[----:B------:R-:W1:Y:S04]  /*2210*/  S2R R15, SR_TID.X ;  /* 0x00000000000f7919 */ /* 0x000e680000002100 */
[----:B------:R-:W-:Y:S01]  /*2220*/  SHF.R.S32.HI R29, RZ, 0x1f, R221 ;  /* 0x0000001fff1d7819 */ /* 0x000fe200000114dd */
[----:B------:R-:W-:-:S04]  /*2230*/  IMAD.WIDE.U32 R2, R221, c[0x0][0x1e0], RZ ;  /* 0x00007800dd027a25 */ /* 0x000fc800078e00ff */
[----:B------:R-:W-:-:S04]  /*2240*/  IMAD R0, R29, c[0x0][0x1e0], RZ ;  /* 0x000078001d007a24 */ /* 0x000fc800078e02ff */
[----:B------:R-:W-:-:S04]  /*2250*/  IMAD R0, R221, c[0x0][0x1e4], R0 ;  /* 0x00007900dd007a24 */ /* 0x000fc800078e0200 */
[----:B------:R-:W-:Y:S02]  /*2260*/  IMAD.IADD R3, R3, 0x1, R0 ;  /* 0x0000000103037824 */ /* 0x000fe400078e0200 */
[----:B------:R-:W-:Y:S02]  /*2270*/  IMAD R0, R31, c[0x0][0x1e8], RZ ;  /* 0x00007a001f007a24 */ /* 0x000fe400078e02ff */
[----:B-----5:R-:W-:-:S04]  /*2280*/  IMAD.WIDE.U32 R154, R34, c[0x0][0x1e8], RZ ;  /* 0x00007a00229a7a25 */ /* 0x020fc800078e00ff */
[----:B------:R-:W-:Y:S01]  /*2290*/  IMAD R0, R34, c[0x0][0x1ec], R0 ;  /* 0x00007b0022007a24 */ /* 0x000fe200078e0200 */
[----:B-1----:R-:W-:-:S03]  /*22a0*/  SHF.R.S32.HI R14, RZ, 0x1f, R15 ;  /* 0x0000001fff0e7819 */ /* 0x002fc6000001140f */
[----:B------:R-:W-:Y:S01]  /*22b0*/  IMAD.IADD R152, R155, 0x1, R0 ;  /* 0x000000019b987824 */ /* 0x000fe200078e0200 */
[----:B------:R-:W-:Y:S01]  /*22c0*/  LEA.HI R14, R14, R15, RZ, 0x2 ;  /* 0x0000000f0e0e7211 */ /* 0x000fe200078f10ff */
[----:B------:R-:W-:-:S03]  /*22d0*/  IMAD R148, R140, -0x40, R247 ;  /* 0xffffffc08c947824 */ /* 0x000fc600078e02f7 */
[----:B------:R-:W-:-:S05]  /*22e0*/  SHF.R.S32.HI R14, RZ, 0x2, R14 ;  /* 0x00000002ff0e7819 */ /* 0x000fca000001140e */
[----:B------:R-:W-:-:S05]  /*22f0*/  IMAD.IADD R28, R148, 0x1, -R14 ;  /* 0x00000001941c7824 */ /* 0x000fca00078e0a0e */
[----:B------:R-:W-:-:S13]  /*2300*/  ISETP.GE.AND P4, PT, R28, 0x1, PT ;  /* 0x000000011c00780c */ /* 0x000fda0003f86270 */
[----:B------:R-:W-:Y:S02]  /*2310*/  @P4 ISETP.GE.AND P1, PT, R227, c[0x0][0x1d4], PT ;  /* 0x00007500e3004a0c */ /* 0x000fe40003f26270 */
[----:B------:R-:W-:Y:S02]  /*2320*/  @P4 ISETP.GE.AND P5, PT, R97, c[0x0][0x1d4], PT ;  /* 0x0000750061004a0c */ /* 0x000fe40003fa6270 */
[----:B------:R-:W-:Y:S01]  /*2330*/  ISETP.GE.AND P6, PT, R28, 0x21, PT ;  /* 0x000000211c00780c */ /* 0x000fe20003fc6270 */
[----:B------:R-:W-:Y:S01]  /*2340*/  IMAD.WIDE.U32 R32, R34, c[0x0][0x210], RZ ;  /* 0x0000840022207a25 */ /* 0x000fe200078e00ff */
[----:B------:R-:W-:Y:S03]  /*2350*/  STL.64 [R1+0x10], R154 ;  /* 0x0000109a01007387 */ /* 0x000fe60000100a00 */
[----:B------:R-:W-:Y:S02]  /*2360*/  IMAD.SHL.U32 R149, R227, 0x2, RZ ;  /* 0x00000002e3957824 */ /* 0x000fe400078e00ff */
[----:B------:R-:W-:-:S02]  /*2370*/  IMAD.SHL.U32 R150, R97, 0x2, RZ ;  /* 0x0000000261967824 */ /* 0x000fc400078e00ff */
[----:B------:R-:W-:Y:S01]  /*2380*/  IMAD.SHL.U32 R151, R96, 0x2, RZ ;  /* 0x0000000260977824 */ /* 0x000fe200078e00ff */
[----:B------:R-:W-:Y:S04]  /*2390*/  STL [R1+0x24], R152 ;  /* 0x0000249801007387 */ /* 0x000fe80000100800 */
[----:B------:R-:W-:Y:S01]  /*23a0*/  STL.64 [R1+0x28], R32 ;  /* 0x0000282001007387 */ /* 0x000fe20000100a00 */
[----:B--2---:R-:W-:Y:S01]  /*23b0*/  SHF.R.S32.HI R30, RZ, 0x1f, R219 ;  /* 0x0000001fff1e7819 */ /* 0x004fe200000114db */
[----:B------:R-:W-:-:S04]  /*23c0*/  IMAD.WIDE.U32 R2, R219, c[0x0][0x1f0], R2 ;  /* 0x00007c00db027a25 */ /* 0x000fc800078e0002 */
[----:B------:R-:W-:Y:S01]  /*23d0*/  IMAD R4, R30, c[0x0][0x1f0], RZ ;  /* 0x00007c001e047a24 */ /* 0x000fe200078e02ff */
[----:B------:R-:W-:-:S03]  /*23e0*/  IADD3 R0, P0, R2, R154, RZ ;  /* 0x0000009a02007210 */ /* 0x000fc60007f1e0ff */
[----:B------:R-:W-:-:S05]  /*23f0*/  IMAD R4, R219, c[0x0][0x1f4], R4 ;  /* 0x00007d00db047a24 */ /* 0x000fca00078e0204 */
[----:B------:R-:W-:Y:S02]  /*2400*/  IADD3.X R3, R152, R3, R4, P0, !PT ;  /* 0x0000000398037210 */ /* 0x000fe400007fe404 */
[----:B------:R-:W-:-:S04]  /*2410*/  LEA R2, P0, R0, c[0x0][0x1c8], 0x1 ;  /* 0x0000720000027a11 */ /* 0x000fc800078008ff */
[----:B------:R-:W-:Y:S02]  /*2420*/  LEA.HI.X R0, R0, c[0x0][0x1cc], R3, 0x1, P0 ;  /* 0x0000730000007a11 */ /* 0x000fe400000f0c03 */
[----:B------:R-:W1:Y:S04]  /*2430*/  SHFL.IDX PT, R3, R2, RZ, 0x1c1f ;  /* 0x001c1fff02037589 */ /* 0x000e6800000e0000 */
[----:B------:R-:W2:Y:S04]  /*2440*/  SHFL.IDX PT, R4, R0, RZ, 0x1c1f ;  /* 0x001c1fff00047589 */ /* 0x000ea800000e0000 */
[----:B------:R-:W3:Y:S04]  /*2450*/  SHFL.IDX PT, R2, R2, 0x1, 0x1c1f ;  /* 0x003c1f0002027f89 */ /* 0x000ee800000e0000 */
[----:B------:R4:W5:Y:S01]  /*2460*/  SHFL.IDX PT, R10, R0, 0x1, 0x1c1f ;  /* 0x003c1f00000a7f89 */ /* 0x00096200000e0000 */
[----:B-1----:R-:W-:-:S04]  /*2470*/  @P4 LEA R6, P0, R227, R3, 0x1 ;  /* 0x00000003e3064211 */ /* 0x002fc800078008ff */
[----:B--2---:R-:W-:Y:S02]  /*2480*/  @P4 LEA.HI.X R7, R227, R4, R104, 0x1, P0 ;  /* 0x00000004e3074211 */ /* 0x004fe400000f0c68 */
[----:B------:R-:W-:Y:S01]  /*2490*/  @P4 LEA R8, P0, R97, R3, 0x1 ;  /* 0x0000000361084211 */ /* 0x000fe200078008ff */
[----:B----4-:R-:W-:-:S03]  /*24a0*/  @P4 IMAD.SHL.U32 R0, R11, 0x2, RZ ;  /* 0x000000020b004824 */ /* 0x010fc600078e00ff */
[----:B------:R-:W-:Y:S02]  /*24b0*/  @P4 LEA.HI.X R9, R97, R4, R99, 0x1, P0 ;  /* 0x0000000461094211 */ /* 0x000fe400000f0c63 */
[----:B------:R1:W-:Y:S01]  /*24c0*/  @P4 LDGSTS.E.BYPASS.LTC128B.128 [R0+0x3100], [R6.64], !P1 ;  /* 0x0310000006004fae */ /* 0x0003e2000c901d46 */
[----:B------:R-:W-:-:S03]  /*24d0*/  @P4 ISETP.GE.AND P1, PT, R96, c[0x0][0x1d4], PT ;  /* 0x0000750060004a0c */ /* 0x000fc60003f26270 */
[----:B------:R3:W-:Y:S01]  /*24e0*/  @P4 LDGSTS.E.BYPASS.LTC128B.128 [R0+0x4100], [R8.64], !P5 ;  /* 0x0410000008004fae */ /* 0x0007e2000e901d46 */
[----:B-1----:R-:W-:-:S04]  /*24f0*/  @P4 LEA R6, P0, R96, R3, 0x1 ;  /* 0x0000000360064211 */ /* 0x002fc800078008ff */
[----:B------:R-:W-:Y:S02]  /*2500*/  @P4 LEA.HI.X R7, R96, R4, R98, 0x1, P0 ;  /* 0x0000000460074211 */ /* 0x000fe400000f0c62 */
[----:B---3--:R-:W-:-:S03]  /*2510*/  @P6 LEA R8, P0, R227, R2, 0x1 ;  /* 0x00000002e3086211 */ /* 0x008fc600078008ff */
[----:B------:R1:W-:Y:S01]  /*2520*/  @P4 LDGSTS.E.BYPASS.LTC128B.128 [R0+0x5100], [R6.64], !P1 ;  /* 0x0510000006004fae */ /* 0x0003e2000c901d46 */
[----:B------:R-:W-:Y:S02]  /*2530*/  @P6 ISETP.GE.AND P4, PT, R227, c[0x0][0x1d4], PT ;  /* 0x00007500e3006a0c */ /* 0x000fe40003f86270 */
[C---:B------:R-:W-:Y:S02]  /*2540*/  @P6 LEA R4, P5, R97.reuse, R2, 0x1 ;  /* 0x0000000261046211 */ /* 0x040fe400078a08ff */
[----:B------:R-:W-:Y:S02]  /*2550*/  @P6 ISETP.GE.AND P1, PT, R97, c[0x0][0x1d4], PT ;  /* 0x0000750061006a0c */ /* 0x000fe40003f26270 */
[-C--:B-----5:R-:W-:Y:S02]  /*2560*/  @P6 LEA.HI.X R9, R227, R10.reuse, R104, 0x1, P0 ;  /* 0x0000000ae3096211 */ /* 0x0a0fe400000f0c68 */
[----:B------:R-:W-:Y:S02]  /*2570*/  @P6 ISETP.GE.AND P0, PT, R96, c[0x0][0x1d4], PT ;  /* 0x0000750060006a0c */ /* 0x000fe40003f06270 */
[----:B------:R-:W-:-:S02]  /*2580*/  @P6 LEA.HI.X R5, R97, R10, R99, 0x1, P5 ;  /* 0x0000000a61056211 */ /* 0x000fc400028f0c63 */
[----:B------:R-:W-:-:S04]  /*2590*/  @P6 LEA R2, P5, R96, R2, 0x1 ;  /* 0x0000000260026211 */ /* 0x000fc800078a08ff */
[----:B------:R-:W-:Y:S01]  /*25a0*/  @P6 LEA.HI.X R3, R96, R10, R98, 0x1, P5 ;  /* 0x0000000a60036211 */ /* 0x000fe200028f0c62 */
[----:B-1----:R-:W-:-:S05]  /*25b0*/  @P6 IMAD.SHL.U32 R0, R11, 0x2, RZ ;  /* 0x000000020b006824 */ /* 0x002fca00078e00ff */
[----:B------:R1:W-:Y:S04]  /*25c0*/  @P6 LDGSTS.E.BYPASS.LTC128B.128 [R0+0x3900], [R8.64], !P4 ;  /* 0x0390000008006fae */ /* 0x0003e8000e101d46 */
[----:B------:R2:W-:Y:S04]  /*25d0*/  @P6 LDGSTS.E.BYPASS.LTC128B.128 [R0+0x4900], [R4.64], !P1 ;  /* 0x0490000004006fae */ /* 0x0005e8000c901d46 */
[----:B------:R3:W-:Y:S04]  /*25e0*/  @P6 LDGSTS.E.BYPASS.LTC128B.128 [R0+0x5900], [R2.64], !P0 ;  /* 0x0590000002006fae */ /* 0x0007e8000c101d46 */
[----:B------:R-:W0:Y:S01]  /*25f0*/  LDGDEPBAR ;  /* 0x00000000000079af */ /* 0x000e220000000000 */
[----:B------:R-:W-:-:S04]  /*2600*/  DEPBAR.LE SB0, 0x1 ;  /* 0x000080400000791a */ /* 0x000fc80000000000 */
[----:B------:R-:W-:-:S04]  /*2610*/  DEPBAR.LE SB0, 0x0 ;  /* 0x000080000000791a */ /* 0x000fc80000000000 */
[----:B------:R-:W-:Y:S06]  /*2620*/  BAR.SYNC.DEFER_BLOCKING 0x0 ;  /* 0x0000000000007b1d */ /* 0x000fec0000010000 */
[----:B--2---:R-:W-:Y:S04]  /*2630*/  LDSM.16.M88.4 R4, [R203+0x1000] ;  /* 0x00100000cb04783b */ /* 0x004fe80000000200 */
[----:B------:R-:W2:Y:S04]  /*2640*/  LDSM.16.M88.4 R12, [R200] ;  /* 0x00000000c80c783b */ /* 0x000ea80000000200 */
[----:B------:R-:W4:Y:S04]  /*2650*/  LDSM.16.M88.4 R16, [R200+0x400] ;  /* 0x00040000c810783b */ /* 0x000f280000000200 */
[----:B------:R-:W5:Y:S04]  /*2660*/  LDSM.16.M88.4 R20, [R200+0x800] ;  /* 0x00080000c814783b */ /* 0x000f680000000200 */
[----:B------:R-:W5:Y:S04]  /*2670*/  LDSM.16.M88.4 R24, [R200+0xc00] ;  /* 0x000c0000c818783b */ /* 0x000f680000000200 */
[----:B-1----:R-:W1:Y:S01]  /*2680*/  LDSM.16.M88.4 R8, [R203] ;  /* 0x00000000cb08783b */ /* 0x002e620000000200 */
[----:B---3--:R-:W-:-:S02]  /*2690*/  IMAD R0, R29, c[0x0][0x208], RZ ;  /* 0x000082001d007a24 */ /* 0x008fc400078e02ff */
[----:B------:R-:W-:Y:S01]  /*26a0*/  IMAD.WIDE.U32 R2, R221, c[0x0][0x208], RZ ;  /* 0x00008200dd027a25 */ /* 0x000fe200078e00ff */
[----:B------:R-:W-:Y:S01]  /*26b0*/  SHF.L.U64.HI R142, R97, 0x1, R99 ;  /* 0x00000001618e7819 */ /* 0x000fe20000010263 */
[----:B------:R-:W-:Y:S02]  /*26c0*/  LDSM.16.M88.4 R40, [R215] ;  /* 0x00000000d728783b */ /* 0x000fe40000000200 */
[----:B------:R-:W-:Y:S01]  /*26d0*/  IMAD R0, R221, c[0x0][0x20c], R0 ;  /* 0x00008300dd007a24 */ /* 0x000fe200078e0200 */
[----:B------:R-:W-:Y:S01]  /*26e0*/  ISETP.GE.AND P5, PT, R227, c[0x0][0x1d4], PT ;  /* 0x00007500e3007a0c */ /* 0x000fe20003fa6270 */
[----:B------:R-:W-:Y:S02]  /*26f0*/  LDSM.16.M88.4 R36, [R205] ;  /* 0x00000000cd24783b */ /* 0x000fe40000000200 */
[----:B------:R-:W-:Y:S02]  /*2700*/  IMAD.IADD R3, R3, 0x1, R0 ;  /* 0x0000000103037824 */ /* 0x000fe400078e0200 */
[----:B------:R-:W-:-:S02]  /*2710*/  IMAD R0, R30, c[0x0][0x218], RZ ;  /* 0x000086001e007a24 */ /* 0x000fc400078e02ff */
[----:B------:R-:W-:Y:S01]  /*2720*/  IMAD.WIDE.U32 R2, R219, c[0x0][0x218], R2 ;  /* 0x00008600db027a25 */ /* 0x000fe200078e0002 */
[C---:B--2---:R-:W-:Y:S08]  /*2730*/  HMMA.16816.F32.BF16 R64, R4.reuse, R12, RZ ;  /* 0x0000000c0440723c */ /* 0x044ff000000418ff */
[C---:B----4-:R-:W-:Y:S08]  /*2740*/  HMMA.16816.F32.BF16 R44, R4.reuse, R16, RZ ;  /* 0x00000010042c723c */ /* 0x050ff000000418ff */
[C---:B-----5:R-:W-:Y:S08]  /*2750*/  HMMA.16816.F32.BF16 R68, R4.reuse, R20, RZ ;  /* 0x000000140444723c */ /* 0x060ff000000418ff */
[C---:B------:R-:W-:Y:S08]  /*2760*/  HMMA.16816.F32.BF16 R48, R4.reuse, R24, RZ ;  /* 0x000000180430723c */ /* 0x040ff000000418ff */
[C---:B------:R-:W-:Y:S08]  /*2770*/  HMMA.16816.F32.BF16 R84, R4.reuse, R14, RZ ;  /* 0x0000000e0454723c */ /* 0x040ff000000418ff */
[C---:B------:R-:W-:Y:S08]  /*2780*/  HMMA.16816.F32.BF16 R88, R4.reuse, R18, RZ ;  /* 0x000000120458723c */ /* 0x040ff000000418ff */
[C---:B------:R-:W-:Y:S08]  /*2790*/  HMMA.16816.F32.BF16 R92, R4.reuse, R22, RZ ;  /* 0x00000016045c723c */ /* 0x040ff000000418ff */
[----:B------:R-:W-:Y:S07]  /*27a0*/  HMMA.16816.F32.BF16 R116, R4, R26, RZ ;  /* 0x0000001a0474723c */ /* 0x000fee00000418ff */
[----:B------:R-:W-:-:S04]  /*27b0*/  IMAD R4, R31, c[0x0][0x210], RZ ;  /* 0x000084001f047a24 */ /* 0x000fc800078e02ff */
[----:B------:R-:W-:-:S04]  /*27c0*/  IMAD R4, R34, c[0x0][0x214], R4 ;  /* 0x0000850022047a24 */ /* 0x000fc800078e0204 */
[----:B------:R-:W-:Y:S02]  /*27d0*/  IMAD.IADD R5, R33, 0x1, R4 ;  /* 0x0000000121057824 */ /* 0x000fe400078e0204 */
[----:B------:R-:W-:Y:S01]  /*27e0*/  IMAD R4, R219, c[0x0][0x21c], R0 ;  /* 0x00008700db047a24 */ /* 0x000fe200078e0200 */
[----:B------:R-:W-:Y:S01]  /*27f0*/  IADD3 R0, P0, R2, R32, RZ ;  /* 0x0000002002007210 */ /* 0x000fe20007f1e0ff */
[C---:B-1----:R-:W-:Y:S01]  /*2800*/  HMMA.16816.F32.BF16 R120, R8.reuse, R12, RZ ;  /* 0x0000000c0878723c */ /* 0x042fe200000418ff */
[----:B------:R-:W-:Y:S02]  /*2810*/  STL [R1+0x34], R5 ;  /* 0x0000340501007387 */ /* 0x000fe40000100800 */
[----:B------:R-:W-:Y:S02]  /*2820*/  IADD3.X R2, R5, R3, R4, P0, !PT ;  /* 0x0000000305027210 */ /* 0x000fe400007fe404 */
[C---:B------:R-:W-:Y:S01]  /*2830*/  LEA R3, P0, R0.reuse, c[0x0][0x1f8], 0x1 ;  /* 0x00007e0000037a11 */ /* 0x040fe200078008ff */
[----:B------:R-:W-:Y:S03]  /*2840*/  LDSM.16.M88.4 R4, [R204+0x1000] ;  /* 0x00100000cc04783b */ /* 0x000fe60000000200 */
[----:B------:R-:W-:Y:S01]  /*2850*/  LEA.HI.X R12, R0, c[0x0][0x1fc], R2, 0x1, P0 ;  /* 0x00007f00000c7a11 */ /* 0x000fe200000f0c02 */
[C---:B------:R-:W-:Y:S01]  /*2860*/  HMMA.16816.F32.BF16 R76, R8.reuse, R18, RZ ;  /* 0x00000012084c723c */ /* 0x040fe200000418ff */
[----:B------:R-:W1:Y:S04]  /*2870*/  SHFL.IDX PT, R0, R3, RZ, 0x1c1f ;  /* 0x001c1fff03007589 */ /* 0x000e6800000e0000 */
[----:B------:R-:W-:Y:S03]  /*2880*/  LDSM.16.M88.4 R32, [R216] ;  /* 0x00000000d820783b */ /* 0x000fe60000000200 */
[C---:B------:R-:W-:Y:S08]  /*2890*/  HMMA.16816.F32.BF16 R56, R8.reuse, R20, RZ ;  /* 0x000000140838723c */ /* 0x040ff000000418ff */
[----:B------:R-:W-:Y:S07]  /*28a0*/  HMMA.16816.F32.BF16 R72, R8, R22, RZ ;  /* 0x000000160848723c */ /* 0x000fee00000418ff */
[----:B-1----:R-:W-:-:S02]  /*28b0*/  IADD3 R22, P1, R0, R149, RZ ;  /* 0x0000009500167210 */ /* 0x002fc40007f3e0ff */
[C---:B------:R-:W-:Y:S02]  /*28c0*/  IADD3 R20, P0, R0.reuse, R150, RZ ;  /* 0x0000009600147210 */ /* 0x040fe40007f1e0ff */
[----:B------:R-:W-:Y:S02]  /*28d0*/  IADD3 R18, P4, R0, R151, RZ ;  /* 0x0000009700127210 */ /* 0x000fe40007f9e0ff */
[----:B------:R-:W2:Y:S04]  /*28e0*/  LDL R0, [R1+0x4] ;  /* 0x0000040001007983 */ /* 0x000ea80000100800 */
[----:B------:R-:W1:Y:S04]  /*28f0*/  SHFL.IDX PT, R2, R12, RZ, 0x1c1f ;  /* 0x001c1fff0c027589 */ /* 0x000e6800000e0000 */
[----:B------:R-:W3:Y:S04]  /*2900*/  SHFL.IDX PT, R3, R3, 0x1, 0x1c1f ;  /* 0x003c1f0003037f89 */ /* 0x000ee800000e0000 */
[----:B------:R-:W4:Y:S01]  /*2910*/  SHFL.IDX PT, R12, R12, 0x1, 0x1c1f ;  /* 0x003c1f000c0c7f89 */ /* 0x000f2200000e0000 */
[----:B------:R-:W-:Y:S01]  /*2920*/  HMMA.16816.F32.BF16 R52, R8, R24, RZ ;  /* 0x000000180834723c */ /* 0x000fe200000418ff */
[----:B------:R-:W-:-:S07]  /*2930*/  SHF.L.U64.HI R143, R96, 0x1, R98 ;  /* 0x00000001608f7819 */ /* 0x000fce0000010262 */
[----:B------:R-:W-:Y:S01]  /*2940*/  HMMA.16816.F32.BF16 R60, R8, R26, RZ ;  /* 0x0000001a083c723c */ /* 0x000fe200000418ff */
[----:B------:R-:W5:Y:S01]  /*2950*/  LDSM.16.M88.4 R24, [R214] ;  /* 0x00000000d618783b */ /* 0x000f620000000200 */
[----:B------:R-:W-:Y:S02]  /*2960*/  SHF.L.U64.HI R141, R227, 0x1, R104 ;  /* 0x00000001e38d7819 */ /* 0x000fe40000010268 */
[----:B------:R-:W-:Y:S01]  /*2970*/  ISETP.LT.OR P6, PT, R28, 0x1, P5 ;  /* 0x000000011c00780c */ /* 0x000fe20002fc1670 */
[----:B-1----:R-:W-:-:S03]  /*2980*/  IMAD.X R21, R2, 0x1, R142, P0 ;  /* 0x0000000102157824 */ /* 0x002fc600000e068e */
[----:B------:R-:W-:Y:S01]  /*2990*/  HMMA.16816.F32.BF16 R100, R8, R14, RZ ;  /* 0x0000000e0864723c */ /* 0x000fe200000418ff */
[C---:B------:R-:W-:Y:S01]  /*29a0*/  IMAD.X R19, R2.reuse, 0x1, R143, P4 ;  /* 0x0000000102137824 */ /* 0x040fe200020e068f */
[----:B------:R-:W-:Y:S01]  /*29b0*/  ISETP.GE.AND P4, PT, R97, c[0x0][0x1d4], PT ;  /* 0x0000750061007a0c */ /* 0x000fe20003f86270 */
[----:B------:R-:W-:-:S04]  /*29c0*/  IMAD.X R23, R2, 0x1, R141, P1 ;  /* 0x0000000102177824 */ /* 0x000fc800008e068d */
[C---:B---3--:R-:W-:Y:S01]  /*29d0*/  IADD3 R14, P0, R3.reuse, R150, RZ ;  /* 0x00000096030e7210 */ /* 0x048fe20007f1e0ff */
[----:B------:R-:W-:Y:S01]  /*29e0*/  HMMA.16816.F32.BF16 R80, R8, R16, RZ ;  /* 0x000000100850723c */ /* 0x000fe200000418ff */
[----:B------:R-:W1:Y:S03]  /*29f0*/  LDSM.16.M88.4 R8, [R204] ;  /* 0x00000000cc08783b */ /* 0x000e660000000200 */
[----:B----4-:R-:W-:Y:S01]  /*2a00*/  IMAD.X R15, R12, 0x1, R142, P0 ;  /* 0x000000010c0f7824 */ /* 0x010fe200000e068e */
[----:B------:R-:W-:Y:S01]  /*2a10*/  ISETP.LT.OR P0, PT, R28, 0x1, P4 ;  /* 0x000000011c00780c */ /* 0x000fe20002701670 */
[----:B------:R-:W-:Y:S01]  /*2a20*/  @!PT LDS RZ, [RZ] ;  /* 0x00000000fffff984 */ /* 0x000fe20000000800 */
[----:B------:R-:W-:Y:S01]  /*2a30*/  @!PT LDS RZ, [RZ] ;  /* 0x00000000fffff984 */ /* 0x000fe20000000800 */
[----:B------:R-:W-:Y:S01]  /*2a40*/  @!PT LDS RZ, [RZ] ;  /* 0x00000000fffff984 */ /* 0x000fe20000000800 */
[----:B------:R3:W-:Y:S01]  /*2a50*/  LDGSTS.E.BYPASS.LTC128B.128 [R218+0x100], [R22.64], !P6 ;  /* 0x0010000016da7fae */ /* 0x0007e2000f101d46 */
[----:B------:R-:W-:-:S05]  /*2a60*/  IADD3 R16, P1, R3, R149, RZ ;  /* 0x0000009503107210 */ /* 0x000fca0007f3e0ff */
[----:B------:R-:W-:Y:S01]  /*2a70*/  IMAD.X R17, R12, 0x1, R141, P1 ;  /* 0x000000010c117824 */ /* 0x000fe200008e068d */
[----:B------:R-:W-:Y:S02]  /*2a80*/  ISETP.GE.AND P1, PT, R96, c[0x0][0x1d4], PT ;  /* 0x0000750060007a0c */ /* 0x000fe40003f26270 */
[C---:B------:R-:W-:Y:S02]  /*2a90*/  ISETP.LT.OR P5, PT, R28.reuse, 0x21, P5 ;  /* 0x000000211c00780c */ /* 0x040fe40002fa1670 */
[C---:B------:R-:W-:Y:S01]  /*2aa0*/  ISETP.LT.OR P6, PT, R28.reuse, 0x1, P1 ;  /* 0x000000011c00780c */ /* 0x040fe20000fc1670 */
[----:B------:R3:W-:Y:S01]  /*2ab0*/  LDGSTS.E.BYPASS.LTC128B.128 [R218+0x1100], [R20.64], !P0 ;  /* 0x0110000014da7fae */ /* 0x0007e2000c101d46 */
[C---:B------:R-:W-:Y:S02]  /*2ac0*/  ISETP.LT.OR P4, PT, R28.reuse, 0x21, P4 ;  /* 0x000000211c00780c */ /* 0x040fe40002781670 */
[----:B------:R-:W-:Y:S02]  /*2ad0*/  ISETP.LT.OR P1, PT, R28, 0x21, P1 ;  /* 0x000000211c00780c */ /* 0x000fe40000f21670 */
[----:B------:R-:W-:-:S05]  /*2ae0*/  IADD3 R2, P0, R3, R151, RZ ;  /* 0x0000009703027210 */ /* 0x000fca0007f1e0ff */
[----:B------:R-:W-:Y:S02]  /*2af0*/  IMAD.X R3, R12, 0x1, R143, P0 ;  /* 0x000000010c037824 */ /* 0x000fe400000e068f */
[----:B------:R4:W-:Y:S01]  /*2b00*/  LDGSTS.E.BYPASS.LTC128B.128 [R218+0x2100], [R18.64], !P6 ;  /* 0x0210000012da7fae */ /* 0x0009e2000f101d46 */
[C---:B-----5:R-:W-:Y:S03]  /*2b10*/  HMMA.16816.F32.BF16 R136, R4.reuse, R24, R48 ;  /* 0x000000180488723c */ /* 0x060fe60000041830 */
[----:B------:R4:W-:Y:S04]  /*2b20*/  LDGSTS.E.BYPASS.LTC128B.128 [R218+0x900], [R16.64], !P5 ;  /* 0x0090000010da7fae */ /* 0x0009e8000e901d46 */
[----:B------:R5:W-:Y:S01]  /*2b30*/  LDGSTS.E.BYPASS.LTC128B.128 [R218+0x1900], [R14.64], !P4 ;  /* 0x019000000eda7fae */ /* 0x000be2000e101d46 */
[C---:B------:R-:W-:Y:S03]  /*2b40*/  HMMA.16816.F32.BF16 R96, R4.reuse, R32, R44 ;  /* 0x000000200460723c */ /* 0x040fe6000004182c */
[----:B------:R2:W-:Y:S04]  /*2b50*/  LDGSTS.E.BYPASS.LTC128B.128 [R218+0x2900], [R2.64], !P1 ;  /* 0x0290000002da7fae */ /* 0x0005e8000c901d46 */
[----:B------:R-:W-:Y:S04]  /*2b60*/  LDSM.16.M88.4 R48, [R200+0x1000] ;  /* 0x00100000c830783b */ /* 0x000fe80000000200 */
[----:B------:R-:W-:Y:S01]  /*2b70*/  LDSM.16.M88.4 R44, [R200+0x1400] ;  /* 0x00140000c82c783b */ /* 0x000fe20000000200 */
[-C--:B------:R-:W-:Y:S03]  /*2b80*/  HMMA.16816.F32.BF16 R144, R4, R40.reuse, R68 ;  /* 0x000000280490723c */ /* 0x080fe60000041844 */
[----:B------:R-:W-:Y:S04]  /*2b90*/  LDSM.16.M88.4 R28, [R212] ;  /* 0x00000000d41c783b */ /* 0x000fe80000000200 */
[----:B------:R-:W0:Y:S01]  /*2ba0*/  LDGDEPBAR ;  /* 0x00000000000079af */ /* 0x000e220000000000 */
[----:B-1----:R-:W-:Y:S03]  /*2bb0*/  HMMA.16816.F32.BF16 R128, R8, R40, R56 ;  /* 0x000000280880723c */ /* 0x002fe60000041838 */
[----:B----4-:R-:W-:Y:S04]  /*2bc0*/  LDSM.16.M88.4 R16, [R200+0x1c00] ;  /* 0x001c0000c810783b */ /* 0x010fe80000000200 */
[----:B-----5:R-:W1:Y:S01]  /*2bd0*/  LDSM.16.M88.4 R12, [R203+0x3000] ;  /* 0x00300000cb0c783b */ /* 0x020e620000000200 */
[C---:B------:R-:W-:Y:S08]  /*2be0*/  HMMA.16816.F32.BF16 R64, R4.reuse, R36, R64 ;  /* 0x000000240440723c */ /* 0x040ff00000041840 */
[----:B------:R-:W-:Y:S08]  /*2bf0*/  HMMA.16816.F32.BF16 R68, R4, R38, R84 ;  /* 0x000000260444723c */ /* 0x000ff00000041854 */
[C---:B------:R-:W-:Y:S08]  /*2c00*/  HMMA.16816.F32.BF16 R120, R8.reuse, R36, R120 ;  /* 0x000000240878723c */ /* 0x040ff00000041878 */
[----:B------:R-:W-:Y:S01]  /*2c10*/  HMMA.16816.F32.BF16 R56, R8, R38, R100 ;  /* 0x000000260838723c */ /* 0x000fe20000041864 */
[----:B------:R-:W4:Y:S07]  /*2c20*/  LDSM.16.M88.4 R36, [R200+0x1800] ;  /* 0x00180000c824783b */ /* 0x000f2e0000000200 */
[----:B---3--:R-:W-:Y:S08]  /*2c30*/  HMMA.16816.F32.BF16 R20, R4, R34, R88 ;  /* 0x000000220414723c */ /* 0x008ff00000041858 */
[C---:B------:R-:W-:Y:S08]  /*2c40*/  HMMA.16816.F32.BF16 R124, R8.reuse, R32, R80 ;  /* 0x00000020087c723c */ /* 0x040ff00000041850 */
[C---:B------:R-:W-:Y:S01]  /*2c50*/  HMMA.16816.F32.BF16 R132, R8.reuse, R24, R52 ;  /* 0x000000180884723c */ /* 0x040fe20000041834 */
[----:B------:R-:W-:Y:S07]  /*2c60*/  LDSM.16.M88.4 R52, [R210] ;  /* 0x00000000d234783b */ /* 0x000fee0000000200 */
[C---:B------:R-:W-:Y:S01]  /*2c70*/  HMMA.16816.F32.BF16 R108, R8.reuse, R34, R76 ;  /* 0x00000022086c723c */ /* 0x040fe2000004184c */
[----:B------:R-:W-:Y:S07]  /*2c80*/  LDSM.16.M88.4 R32, [R213] ;  /* 0x00000000d520783b */ /* 0x000fee0000000200 */
[C---:B------:R-:W-:Y:S08]  /*2c90*/  HMMA.16816.F32.BF16 R112, R8.reuse, R42, R72 ;  /* 0x0000002a0870723c */ /* 0x040ff00000041848 */
[----:B------:R-:W-:Y:S01]  /*2ca0*/  HMMA.16816.F32.BF16 R104, R8, R26, R60 ;  /* 0x0000001a0868723c */ /* 0x000fe2000004183c */
[----:B------:R-:W3:Y:S07]  /*2cb0*/  LDSM.16.M88.4 R8, [R203+0x2000] ;  /* 0x00200000cb08783b */ /* 0x000eee0000000200 */
[C---:B------:R-:W-:Y:S08]  /*2cc0*/  HMMA.16816.F32.BF16 R92, R4.reuse, R42, R92 ;  /* 0x0000002a045c723c */ /* 0x040ff0000004185c */
[----:B------:R-:W-:Y:S01]  /*2cd0*/  HMMA.16816.F32.BF16 R116, R4, R26, R116 ;  /* 0x0000001a0474723c */ /* 0x000fe20000041874 */
[----:B------:R-:W-:Y:S04]  /*2ce0*/  LDSM.16.M88.4 R24, [R211] ;  /* 0x00000000d318783b */ /* 0x000fe80000000200 */
[----:B------:R-:W-:Y:S03]  /*2cf0*/  LDSM.16.M88.4 R4, [R204+0x3000] ;  /* 0x00300000cc04783b */ /* 0x000fe60000000200 */
[C---:B-1----:R-:W-:Y:S08]  /*2d00*/  HMMA.16816.F32.BF16 R100, R12.reuse, R48, R64 ;  /* 0x000000300c64723c */ /* 0x042ff00000041840 */
[C---:B------:R-:W-:Y:S01]  /*2d10*/  HMMA.16816.F32.BF16 R64, R12.reuse, R46, R20 ;  /* 0x0000002e0c40723c */ /* 0x040fe20000041814 */
[----:B------:R-:W1:Y:S07]  /*2d20*/  LDSM.16.M88.4 R20, [R204+0x2000] ;  /* 0x00200000cc14783b */ /* 0x000e6e0000000200 */
[C---:B------:R-:W-:Y:S08]  /*2d30*/  HMMA.16816.F32.BF16 R96, R12.reuse, R44, R96 ;  /* 0x0000002c0c60723c */ /* 0x040ff00000041860 */
[C---:B------:R-:W-:Y:S08]  /*2d40*/  HMMA.16816.F32.BF16 R84, R12.reuse, R50, R68 ;  /* 0x000000320c54723c */ /* 0x040ff00000041844 */
[C---:B----4-:R-:W-:Y:S08]  /*2d50*/  HMMA.16816.F32.BF16 R80, R12.reuse, R36, R144 ;  /* 0x000000240c50723c */ /* 0x050ff00000041890 */
        /* <DEDUP_REMOVED lines=13> */
[----:B------:R-:W3:Y:S07]  /*2e30*/  LDSM.16.M88.4 R16, [R203+0x5000] ;  /* 0x00500000cb10783b */ /* 0x000eee0000000200 */
[C---:B-1----:R-:W-:Y:S01]  /*2e40*/  HMMA.16816.F32.BF16 R108, R20.reuse, R24, R12 ;  /* 0x00000018146c723c */ /* 0x042fe2000004180c */
[----:B------:R-:W1:Y:S07]  /*2e50*/  LDSM.16.M88.4 R12, [R203+0x4000] ;  /* 0x00400000cb0c783b */ /* 0x000e6e0000000200 */
[C---:B------:R-:W-:Y:S01]  /*2e60*/  HMMA.16816.F32.BF16 R112, R20.reuse, R30, R44 ;  /* 0x0000001e1470723c */ /* 0x040fe2000004182c */
[----:B------:R-:W4:Y:S07]  /*2e70*/  LDSM.16.M88.4 R44, [R200+0x2400] ;  /* 0x00240000c82c783b */ /* 0x000f2e0000000200 */
[----:B------:R-:W-:Y:S01]  /*2e80*/  HMMA.16816.F32.BF16 R116, R20, R28, R40 ;  /* 0x0000001c1474723c */ /* 0x000fe20000041828 */
[----:B------:R-:W5:Y:S07]  /*2e90*/  LDSM.16.M88.4 R40, [R200+0x2800] ;  /* 0x00280000c828783b */ /* 0x000f6e0000000200 */
[C---:B------:R-:W-:Y:S08]  /*2ea0*/  HMMA.16816.F32.BF16 R100, R4.reuse, R32, R100 ;  /* 0x000000200464723c */ /* 0x040ff00000041864 */
[----:B------:R-:W-:Y:S08]  /*2eb0*/  HMMA.16816.F32.BF16 R136, R4, R34, R84 ;  /* 0x000000220488723c */ /* 0x000ff00000041854 */
[C---:B------:R-:W-:Y:S08]  /*2ec0*/  HMMA.16816.F32.BF16 R120, R20.reuse, R32, R72 ;  /* 0x000000201478723c */ /* 0x040ff00000041848 */
[----:B------:R-:W-:Y:S01]  /*2ed0*/  HMMA.16816.F32.BF16 R56, R20, R34, R56 ;  /* 0x000000221438723c */ /* 0x000fe20000041838 */
[----:B------:R-:W-:Y:S07]  /*2ee0*/  LDSM.16.M88.4 R32, [R209] ;  /* 0x00000000d120783b */ /* 0x000fee0000000200 */
[C---:B------:R-:W-:Y:S08]  /*2ef0*/  HMMA.16816.F32.BF16 R132, R4.reuse, R28, R96 ;  /* 0x0000001c0484723c */ /* 0x040ff00000041860 */
[C---:B------:R-:W-:Y:S01]  /*2f00*/  HMMA.16816.F32.BF16 R128, R4.reuse, R30, R64 ;  /* 0x0000001e0480723c */ /* 0x040fe20000041840 */
[----:B------:R-:W-:Y:S07]  /*2f10*/  LDSM.16.M88.4 R28, [R208] ;  /* 0x00000000d01c783b */ /* 0x000fee0000000200 */
[C---:B------:R-:W-:Y:S08]  /*2f20*/  HMMA.16816.F32.BF16 R84, R4.reuse, R24, R80 ;  /* 0x000000180454723c */ /* 0x040ff00000041850 */
[C---:B------:R-:W-:Y:S08]  /*2f30*/  HMMA.16816.F32.BF16 R80, R4.reuse, R26, R92 ;  /* 0x0000001a0450723c */ /* 0x040ff0000004185c */
[C---:B------:R-:W-:Y:S08]  /*2f40*/  HMMA.16816.F32.BF16 R124, R4.reuse, R52, R88 ;  /* 0x00000034047c723c */ /* 0x040ff00000041858 */
[----:B------:R-:W-:Y:S01]  /*2f50*/  HMMA.16816.F32.BF16 R64, R4, R54, R76 ;  /* 0x000000360440723c */ /* 0x000fe2000004184c */
[----:B------:R-:W1:Y:S07]  /*2f60*/  LDSM.16.M88.4 R4, [R204+0x5000] ;  /* 0x00500000cc04783b */ /* 0x000e6e0000000200 */
[C---:B------:R-:W-:Y:S01]  /*2f70*/  HMMA.16816.F32.BF16 R104, R20.reuse, R26, R60 ;  /* 0x0000001a1468723c */ /* 0x040fe2000004183c */
[----:B------:R-:W1:Y:S07]  /*2f80*/  LDSM.16.M88.4 R24, [R207] ;  /* 0x00000000cf18783b */ /* 0x000e6e0000000200 */
[C---:B------:R-:W-:Y:S08]  /*2f90*/  HMMA.16816.F32.BF16 R72, R20.reuse, R52, R68 ;  /* 0x000000341448723c */ /* 0x040ff00000041844 */
[----:B------:R-:W-:Y:S01]  /*2fa0*/  HMMA.16816.F32.BF16 R68, R20, R54, R8 ;  /* 0x000000361444723c */ /* 0x000fe20000041808 */
[----:B------:R-:W4:Y:S04]  /*2fb0*/  LDSM.16.M88.4 R8, [R204+0x4000] ;  /* 0x00400000cc08783b */ /* 0x000f280000000200 */
[----:B------:R-:W5:Y:S01]  /*2fc0*/  LDSM.16.M88.4 R20, [R206] ;  /* 0x00000000ce14783b */ /* 0x000f620000000200 */
[----:B--2---:R-:W-:Y:S01]  /*2fd0*/  ISETP.GT.AND P0, PT, R140, R0, PT ;  /* 0x000000008c00720c */ /* 0x004fe20003f04270 */
[----:B------:R-:W-:-:S04]  /*2fe0*/  DEPBAR.LE SB0, 0x0 ;  /* 0x000080000000791a */ /* 0x000fc80000000000 */
[C---:B---3--:R-:W-:Y:S08]  /*2ff0*/  HMMA.16816.F32.BF16 R100, R16.reuse, R48, R100 ;  /* 0x000000301064723c */ /* 0x048ff00000041864 */
[----:B------:R-:W-:Y:S08]  /*3000*/  HMMA.16816.F32.BF16 R96, R16, R50, R136 ;  /* 0x000000321060723c */ /* 0x000ff00000041888 */
[C---:B-1----:R-:W-:Y:S08]  /*3010*/  HMMA.16816.F32.BF16 R60, R12.reuse, R48, R120 ;  /* 0x000000300c3c723c */ /* 0x042ff00000041878 */
[----:B------:R-:W-:Y:S08]  /*3020*/  HMMA.16816.F32.BF16 R56, R12, R50, R56 ;  /* 0x000000320c38723c */ /* 0x000ff00000041838 */
[C---:B----4-:R-:W-:Y:S08]  /*3030*/  HMMA.16816.F32.BF16 R92, R16.reuse, R44, R132 ;  /* 0x0000002c105c723c */ /* 0x050ff00000041884 */
[----:B------:R-:W-:Y:S08]  /*3040*/  HMMA.16816.F32.BF16 R88, R16, R46, R128 ;  /* 0x0000002e1058723c */ /* 0x000ff00000041880 */
[C---:B------:R-:W-:Y:S08]  /*3050*/  HMMA.16816.F32.BF16 R52, R12.reuse, R44, R116 ;  /* 0x0000002c0c34723c */ /* 0x040ff00000041874 */
[----:B------:R-:W-:Y:S08]  /*3060*/  HMMA.16816.F32.BF16 R48, R12, R46, R112 ;  /* 0x0000002e0c30723c */ /* 0x000ff00000041870 */
[C---:B-----5:R-:W-:Y:S08]  /*3070*/  HMMA.16816.F32.BF16 R84, R16.reuse, R40, R84 ;  /* 0x000000281054723c */ /* 0x060ff00000041854 */
[C---:B------:R-:W-:Y:S08]  /*3080*/  HMMA.16816.F32.BF16 R80, R16.reuse, R42, R80 ;  /* 0x0000002a1050723c */ /* 0x040ff00000041850 */
[C---:B------:R-:W-:Y:S08]  /*3090*/  HMMA.16816.F32.BF16 R76, R16.reuse, R36, R124 ;  /* 0x00000024104c723c */ /* 0x040ff0000004187c */
[----:B------:R-:W-:Y:S08]  /*30a0*/  HMMA.16816.F32.BF16 R64, R16, R38, R64 ;  /* 0x000000261040723c */ /* 0x000ff00000041840 */
[C---:B------:R-:W-:Y:S08]  /*30b0*/  HMMA.16816.F32.BF16 R44, R12.reuse, R40, R108 ;  /* 0x000000280c2c723c */ /* 0x040ff0000004186c */
[C---:B------:R-:W-:Y:S08]  /*30c0*/  HMMA.16816.F32.BF16 R40, R12.reuse, R42, R104 ;  /* 0x0000002a0c28723c */ /* 0x040ff00000041868 */
[C---:B------:R-:W-:Y:S08]  /*30d0*/  HMMA.16816.F32.BF16 R16, R12.reuse, R36, R72 ;  /* 0x000000240c10723c */ /* 0x040ff00000041848 */
[----:B------:R-:W-:Y:S01]  /*30e0*/  HMMA.16816.F32.BF16 R12, R12, R38, R68 ;  /* 0x000000260c0c723c */ /* 0x000fe20000041844 */
[----:B------:R-:W-:Y:S01]  /*30f0*/  BSSY B0, `(.L_x_1268) ;  /* 0x000005d000007945 */ /* 0x000fe20003800000 */
[----:B------:R-:W-:-:S06]  /*3100*/  ISETP.GT.AND P1, PT, R158, 0x3f, PT ;  /* 0x0000003f9e00780c */ /* 0x000fcc0003f24270 */
        /* <DEDUP_REMOVED lines=15> */
[----:B------:R-:W-:Y:S01]  /*3200*/  HMMA.16816.F32.BF16 R24, R8, R22, R12 ;  /* 0x000000160818723c */ /* 0x000fe2000004180c */
[----:B------:R-:W-:Y:S06]  /*3210*/  BAR.SYNC.DEFER_BLOCKING 0x0 ;  /* 0x0000000000007b1d */ /* 0x000fec0000010000 */
[----:B------:R-:W-:Y:S01]  /*3220*/  @!UPT UIADD3 URZ, URZ, URZ, URZ ;  /* 0x0000003f3f3ff290 */ /* 0x000fe2000fffe03f */
[----:B------:R-:W-:Y:S11]  /*3230*/  @!P0 BRA `(.L_x_1269) ;  /* 0x0000048000008947 */ /* 0x000ff60003800000 */
[----:B------:R-:W-:Y:S01]  /*3240*/  IMAD R2, R140, 0x40, R159 ;  /* 0x000000408c027824 */ /* 0x000fe200078e029f */
[----:B------:R-:W-:-:S04]  /*3250*/  MOV R219, RZ ;  /* 0x000000ff00db7202 */ /* 0x000fc80000000f00 */
        /* <DEDUP_REMOVED lines=8> */
[----:B------:R-:W2:Y:S01]  /*32e0*/  @!P1 LDG.E R219, [R4.64] ;  /* 0x0000000604db9981 */ /* 0x000ea2000c1e1900 */
[----:B------:R-:W-:-:S04]  /*32f0*/  IMAD.MOV R0, RZ, RZ, -R0 ;  /* 0x000000ffff007224 */ /* 0x000fc800078e0a00 */
[----:B------:R-:W-:-:S04]  /*3300*/  IMAD R221, R0, c[0x0][0x2b8], R2 ;  /* 0x0000ae0000dd7a24 */ /* 0x000fc800078e0202 */
[----:B------:R-:W-:Y:S01]  /*3310*/  IMAD.WIDE.U32 R2, R221, c[0x0][0x1e0], RZ ;  /* 0x00007800dd027a25 */ /* 0x000fe200078e00ff */
[----:B------:R-:W-:-:S05]  /*3320*/  SHF.R.S32.HI R0, RZ, 0x1f, R221 ;  /* 0x0000001fff007819 */ /* 0x000fca00000114dd */
[----:B------:R-:W-:-:S04]  /*3330*/  IMAD R0, R0, c[0x0][0x1e0], RZ ;  /* 0x0000780000007a24 */ /* 0x000fc800078e02ff */
[----:B------:R-:W-:-:S05]  /*3340*/  IMAD R0, R221, c[0x0][0x1e4], R0 ;  /* 0x00007900dd007a24 */ /* 0x000fca00078e0200 */
[----:B------:R-:W-:Y:S02]  /*3350*/  IADD3 R3, R3, R0, RZ ;  /* 0x0000000003037210 */ /* 0x000fe40007ffe0ff */
        /* <DEDUP_REMOVED lines=10> */
.L_x_1318:
[----:B------:R-:W-:Y:S05]  /*3400*/  BRA.DIV ~URZ, `(.L_x_1271) ;  /* 0x0000c6427f007947 */ /* 0x000fea000b800000 */
[----:B------:R-:W3:Y:S01]  /*3410*/  SHFL.IDX PT, R0, R12, RZ, 0x1c1f ;  /* 0x001c1fff0c007589 */ /* 0x000ee200000e0000 */
[C---:B------:R-:W-:Y:S02]  /*3420*/  IADD3 R2, R227.reuse, 0x20, RZ ;  /* 0x00000020e3027810 */ /* 0x040fe40007ffe0ff */
[C---:B------:R-:W-:Y:S02]  /*3430*/  IADD3 R8, R227.reuse, 0x40, RZ ;  /* 0x00000040e3087810 */ /* 0x040fe40007ffe0ff */
[----:B------:R-:W-:Y:S02]  /*3440*/  ISETP.GE.AND P4, PT, R2, c[0x0][0x1d4], PT ;  /* 0x0000750002007a0c */ /* 0x000fe40003f86270 */
[----:B------:R-:W-:Y:S02]  /*3450*/  ISETP.GE.AND P5, PT, R227, c[0x0][0x1d4], PT ;  /* 0x00007500e3007a0c */ /* 0x000fe40003fa6270 */
[----:B------:R-:W-:-:S02]  /*3460*/  SEL R10, RZ, 0x10, P4 ;  /* 0x00000010ff0a7807 */ /* 0x000fc40002000000 */
[----:B------:R-:W-:Y:S02]  /*3470*/  SEL R11, RZ, 0x10, P5 ;  /* 0x00000010ff0b7807 */ /* 0x000fe40002800000 */
[C---:B---3--:R-:W-:Y:S02]  /*3480*/  IADD3 R6, P0, R0.reuse, R149, RZ ;  /* 0x0000009500067210 */ /* 0x048fe40007f1e0ff */
[----:B------:R-:W-:-:S03]  /*3490*/  IADD3 R2, P6, R0, R150, RZ ;  /* 0x0000009600027210 */ /* 0x000fc60007fde0ff */
[----:B--2---:R-:W-:Y:S01]  /*34a0*/  IMAD.X R7, R4, 0x1, R141, P0 ;  /* 0x0000000104077824 */ /* 0x004fe200000e068d */
[----:B------:R-:W-:Y:S01]  /*34b0*/  ISETP.GE.AND P0, PT, R8, c[0x0][0x1d4], PT ;  /* 0x0000750008007a0c */ /* 0x000fe20003f06270 */
[----:B------:R-:W-:Y:S01]  /*34c0*/  IMAD.X R3, R4, 0x1, R142, P6 ;  /* 0x0000000104037824 */ /* 0x000fe200030e068e */
[----:B------:R-:W-:Y:S02]  /*34d0*/  IADD3 R8, P6, R0, R151, RZ ;  /* 0x0000009700087210 */ /* 0x000fe40007fde0ff */
[----:B------:R-:W-:Y:S01]  /*34e0*/  @!PT LDS RZ, [RZ] ;  /* 0x00000000fffff984 */ /* 0x000fe20000000800 */
[----:B------:R-:W-:Y:S01]  /*34f0*/  @!PT LDS RZ, [RZ] ;  /* 0x00000000fffff984 */ /* 0x000fe20000000800 */
[----:B------:R2:W-:Y:S03]  /*3500*/  LDGSTS.E.BYPASS.LTC128B.128 [R218+0x3100], [R6.64], !P5 ;  /* 0x0310000006da7fae */ /* 0x0005e6000e901d46 */
[----:B------:R-:W-:Y:S01]  /*3510*/  IMAD.X R9, R4, 0x1, R143, P6 ;  /* 0x0000000104097824 */ /* 0x000fe200030e068f */
[----:B------:R2:W-:Y:S04]  /*3520*/  LDGSTS.E.BYPASS.LTC128B.128 [R218+0x4100], [R2.64], !P4 ;  /* 0x0410000002da7fae */ /* 0x0005e8000e101d46 */
[----:B------:R-:W3:Y:S04]  /*3530*/  SHFL.IDX PT, R0, R12, 0x1, 0x1c1f ;  /* 0x003c1f000c007f89 */ /* 0x000ee800000e0000 */
[----:B------:R2:W-:Y:S04]  /*3540*/  LDGSTS.E.BYPASS.LTC128B.128 [R218+0x5100], [R8.64], !P0 ;  /* 0x0510000008da7fae */ /* 0x0005e8000c101d46 */
[----:B------:R4:W1:Y:S02]  /*3550*/  SHFL.IDX PT, R4, R5, 0x1, 0x1c1f ;  /* 0x003c1f0005047f89 */ /* 0x00086400000e0000 */
[----:B-1--4-:R-:W-:-:S02]  /*3560*/  SEL R5, RZ, 0x10, P0 ;  /* 0x00000010ff057807 */ /* 0x012fc40000000000 */
.L_x_1319:
[----:B--23--:R-:W-:Y:S02]  /*3570*/  IADD3 R2, -R11, 0x10, RZ ;  /* 0x000000100b027810 */ /* 0x00cfe40007ffe1ff */
[----:B------:R-:W-:-:S02]  /*3580*/  IADD3 R3, -R10, 0x10, RZ ;  /* 0x000000100a037810 */ /* 0x000fc40007ffe1ff */
[----:B------:R-:W-:Y:S02]  /*3590*/  LOP3.LUT R2, R2, 0xf, RZ, 0xc0, !PT ;  /* 0x0000000f02027812 */ /* 0x000fe400078ec0ff */
[----:B------:R-:W-:Y:S02]  /*35a0*/  IADD3 R6, -R5, 0x10, RZ ;  /* 0x0000001005067810 */ /* 0x000fe40007ffe1ff */
[----:B------:R-:W-:Y:S02]  /*35b0*/  LOP3.LUT R3, R3, 0xf, RZ, 0xc0, !PT ;  /* 0x0000000f03037812 */ /* 0x000fe400078ec0ff */
[-C--:B------:R-:W-:Y:S02]  /*35c0*/  IADD3 R8, P4, P0, R2, R0.reuse, R149 ;  /* 0x0000000002087210 */ /* 0x080fe4000789e095 */
[----:B------:R-:W-:Y:S02]  /*35d0*/  LOP3.LUT R2, R6, 0xf, RZ, 0xc0, !PT ;  /* 0x0000000f06027812 */ /* 0x000fe400078ec0ff */
[----:B------:R-:W-:-:S02]  /*35e0*/  IADD3 R6, P6, P5, R3, R0, R150 ;  /* 0x0000000003067210 */ /* 0x000fc40007dde096 */
[----:B------:R-:W-:Y:S02]  /*35f0*/  IADD3.X R9, RZ, R4, R141, P4, P0 ;  /* 0x00000004ff097210 */ /* 0x000fe400027e048d */
[----:B------:R-:W-:Y:S02]  /*3600*/  IADD3 R2, P4, P0, R2, R0, R151 ;  /* 0x0000000002027210 */ /* 0x000fe4000789e097 */
[-C--:B------:R-:W-:Y:S02]  /*3610*/  IADD3.X R7, RZ, R4.reuse, R142, P6, P5 ;  /* 0x00000004ff077210 */ /* 0x080fe400037ea48e */
[----:B------:R-:W-:Y:S02]  /*3620*/  ISETP.NE.U32.AND P6, PT, R11, RZ, PT ;  /* 0x000000ff0b00720c */ /* 0x000fe40003fc5070 */
[----:B------:R-:W-:Y:S02]  /*3630*/  ISETP.NE.U32.AND P5, PT, R10, RZ, PT ;  /* 0x000000ff0a00720c */ /* 0x000fe40003fa5070 */
[----:B------:R-:W-:-:S02]  /*3640*/  IADD3.X R3, RZ, R4, R143, P4, P0 ;  /* 0x00000004ff037210 */ /* 0x000fc400027e048f */
[----:B------:R-:W-:-:S07]  /*3650*/  ISETP.NE.U32.AND P0, PT, R5, RZ, PT ;  /* 0x000000ff0500720c */ /* 0x000fce0003f05070 */
[----:B------:R-:W-:Y:S01]  /*3660*/  @!PT LDS RZ, [RZ] ;  /* 0x00000000fffff984 */ /* 0x000fe20000000800 */
[----:B------:R-:W-:Y:S01]  /*3670*/  @!PT LDS RZ, [RZ] ;  /* 0x00000000fffff984 */ /* 0x000fe20000000800 */
[----:B------:R-:W-:Y:S01]  /*3680*/  @!PT LDS RZ, [RZ] ;  /* 0x00000000fffff984 */ /* 0x000fe20000000800 */
[----:B------:R1:W-:Y:S04]  /*3690*/  LDGSTS.E.BYPASS.LTC128B.128.ZFILL [R218+0x3900], [R8.64], P6 ;  /* 0x0390000008da7fae */ /* 0x0003e8000b141d46 */
[----:B------:R1:W-:Y:S04]  /*36a0*/  LDGSTS.E.BYPASS.LTC128B.128.ZFILL [R218+0x4900], [R6.64], P5 ;  /* 0x0490000006da7fae */ /* 0x0003e8000a941d46 */
[----:B------:R1:W-:Y:S02]  /*36b0*/  LDGSTS.E.BYPASS.LTC128B.128.ZFILL [R218+0x5900], [R2.64], P0 ;  /* 0x0590000002da7fae */ /* 0x0003e40008141d46 */
.L_x_1269:
[----:B------:R-:W-:Y:S05]  /*36c0*/  BSYNC B0 ;  /* 0x0000000000007941 */ /* 0x000fea0003800000 */
.L_x_1268:
[----:B-1----:R-:W2:Y:S04]  /*36d0*/  LDL R3, [R1+0x74] ;  /* 0x0000740001037983 */ /* 0x002ea80000100800 */
[----:B------:R-:W2:Y:S04]  /*36e0*/  LDL R2, [R1+0xb0] ;  /* 0x0000b00001027983 */ /* 0x000ea80000100800 */
[----:B------:R-:W3:Y:S01]  /*36f0*/  LDL R5, [R1+0x38] ;  /* 0x0000380001057983 */ /* 0x000ee20000100800 */
[----:B------:R-:W-:-:S03]  /*3700*/  MOV R0, 0x1 ;  /* 0x0000000100007802 */ /* 0x000fc60000000f00 */
[----:B------:R-:W0:Y:S02]  /*3710*/  LDGDEPBAR ;  /* 0x00000000000079af */ /* 0x000e240000000000 */
[----:B------:R-:W-:Y:S01]  /*3720*/  IMAD R0, R140, -0x40, R0 ;  /* 0xffffffc08c007824 */ /* 0x000fe200078e0200 */
[----:B--2---:R-:W-:Y:S02]  /*3730*/  IADD3 R4, R2, R3, RZ ;  /* 0x0000000302047210 */ /* 0x004fe40007ffe0ff */
[----:B------:R-:W-:Y:S02]  /*3740*/  MOV R3, c[0x0][0x2ac] ;  /* 0x0000ab0000037a02 */ /* 0x000fe40000000f00 */
[----:B---3--:R-:W-:Y:S01]  /*3750*/  IADD3 R6, -R5, R148, RZ ;  /* 0x0000009405067210 */ /* 0x008fe20007ffe1ff */
[----:B------:R-:W-:Y:S01]  /*3760*/  @P3 IMAD.HI.U32 R2, R4, c[0x0][0x2c8], RZ ;  /* 0x0000b20004023a27 */ /* 0x000fe200078e00ff */
[----:B------:R1:W-:Y:S03]  /*3770*/  STL [R1+0x8], R4 ;  /* 0x0000080401007387 */ /* 0x0003e60000100800 */
[----:B------:R-:W-:-:S05]  /*3780*/  IMAD R0, R3, c[0x0][0x1d0], R0 ;  /* 0x0000740003007a24 */ /* 0x000fca00078e0200 */
[----:B------:R-:W-:Y:S02]  /*3790*/  IADD3 R5, R0, -c[0x0][0x168], -R5 ;  /* 0x80005a0000057a10 */ /* 0x000fe40007ffe805 */
[----:B-1----:R-:W-:Y:S01]  /*37a0*/  @P3 SHF.R.U32.HI R4, RZ, c[0x0][0x2cc], R2 ;  /* 0x0000b300ff043a19 */ /* 0x002fe20000011602 */
[----:B------:R-:W-:Y:S05]  /*37b0*/  BRA.DIV ~URZ, `(.L_x_1272) ;  /* 0x0000c4e27f007947 */ /* 0x000fea000b800000 */
[----:B------:R1:W2:Y:S02]  /*37c0*/  SHFL.IDX PT, R0, R4, RZ, 0x1c1f ;  /* 0x001c1fff04007589 */ /* 0x0002a400000e0000 */
.L_x_1320:
[----:B--2---:R-:W-:-:S05]  /*37d0*/  IMAD.IADD R0, R5, 0x1, R0 ;  /* 0x0000000105007824 */ /* 0x004fca00078e0200 */
[----:B------:R-:W-:-:S04]  /*37e0*/  IMNMX R0, R6, R0, PT ;  /* 0x0000000006007217 */ /* 0x000fc80003800200 */
        /* <DEDUP_REMOVED lines=20> */
[----:B------:R-:W-:Y:S02]  /*3930*/  FSEL R108, R44, -INF , P6 ;  /* 0xff8000002c6c7808 */ /* 0x000fe40003000000 */
[----:B------:R-:W-:Y:S02]  /*3940*/  FSEL R107, R45, -INF , P5 ;  /* 0xff8000002d6b7808 */ /* 0x000fe40002800000 */
[----:B------:R-:W-:Y:S02]  /*3950*/  FSEL R106, R40, -INF , P4 ;  /* 0xff800000286a7808 */ /* 0x000fe40002000000 */
[----:B------:R-:W-:-:S02]  /*3960*/  FSEL R105, R41, -INF , P0 ;  /* 0xff80000029697808 */ /* 0x000fc40000000000 */
[C---:B------:R-:W-:Y:S02]  /*3970*/  ISETP.GT.AND P6, PT, R0.reuse, 0x30, PT ;  /* 0x000000300000780c */ /* 0x040fe40003fc4270 */
[C---:B------:R-:W-:Y:S02]  /*3980*/  ISETP.GT.AND P5, PT, R0.reuse, 0x31, PT ;  /* 0x000000310000780c */ /* 0x040fe40003fa4270 */
[C---:B------:R-:W-:Y:S02]  /*3990*/  ISETP.GT.AND P4, PT, R0.reuse, 0x38, PT ;  /* 0x000000380000780c */ /* 0x040fe40003f84270 */
[----:B------:R-:W-:Y:S02]  /*39a0*/  ISETP.GT.AND P0, PT, R0, 0x39, PT ;  /* 0x000000390000780c */ /* 0x000fe40003f04270 */
[----:B------:R-:W-:Y:S02]  /*39b0*/  FSEL R99, R28, -INF , P6 ;  /* 0xff8000001c637808 */ /* 0x000fe40003000000 */
[----:B------:R-:W-:-:S02]  /*39c0*/  FSEL R98, R29, -INF , P5 ;  /* 0xff8000001d627808 */ /* 0x000fc40002800000 */
[----:B------:R-:W-:Y:S02]  /*39d0*/  FSEL R97, R24, -INF , P4 ;  /* 0xff80000018617808 */ /* 0x000fe40002000000 */
[----:B------:R-:W-:Y:S01]  /*39e0*/  FSEL R96, R25, -INF , P0 ;  /* 0xff80000019607808 */ /* 0x000fe20000000000 */
[----:B------:R-:W-:Y:S05]  /*39f0*/  BRA.DIV ~URZ, `(.L_x_1273) ;  /* 0x0000c3027f007947 */ /* 0x000fea000b800000 */
[----:B------:R-:W2:Y:S04]  /*3a00*/  SHFL.IDX PT, R3, R4, 0x1, 0x1c1f ;  /* 0x003c1f0004037f89 */ /* 0x000ea800000e0000 */
[----:B------:R-:W3:Y:S04]  /*3a10*/  SHFL.IDX PT, R2, R4, 0x2, 0x1c1f ;  /* 0x005c1f0004027f89 */ /* 0x000ee800000e0000 */
[----:B------:R-:W4:Y:S01]  /*3a20*/  SHFL.IDX PT, R0, R4, 0x3, 0x1c1f ;  /* 0x007c1f0004007f89 */ /* 0x000f2200000e0000 */
[----:B--2---:R-:W-:-:S02]  /*3a30*/  IMAD.IADD R3, R5, 0x1, R3 ;  /* 0x0000000105037824 */ /* 0x004fc400078e0203 */
[----:B---3--:R-:W-:-:S03]  /*3a40*/  IMAD.IADD R2, R5, 0x1, R2 ;  /* 0x0000000105027824 */ /* 0x008fc600078e0202 */
[----:B------:R-:W-:Y:S01]  /*3a50*/  IMNMX R3, R6, R3, PT ;  /* 0x0000000306037217 */ /* 0x000fe20003800200 */
[----:B----4-:R-:W-:-:S03]  /*3a60*/  IMAD.IADD R0, R5, 0x1, R0 ;  /* 0x0000000105007824 */ /* 0x010fc600078e0200 */
[C---:B------:R-:W-:Y:S02]  /*3a70*/  ISETP.GT.AND P0, PT, R3.reuse, 0x9, PT ;  /* 0x000000090300780c */ /* 0x040fe40003f04270 */
[----:B------:R-:W-:Y:S02]  /*3a80*/  ISETP.GT.AND P6, PT, R3, RZ, PT ;  /* 0x000000ff0300720c */ /* 0x000fe40003fc4270 */
[----:B------:R-:W-:Y:S02]  /*3a90*/  FSEL R16, R59, -INF , P0 ;  /* 0xff8000003b107808 */ /* 0x000fe40000000000 */
[----:B------:R-:W-:Y:S02]  /*3aa0*/  ISETP.GT.AND P0, PT, R3, 0x19, PT ;  /* 0x000000190300780c */ /* 0x000fe40003f04270 */
[----:B------:R-:W-:Y:S02]  /*3ab0*/  FSEL R9, R62, -INF , P6 ;  /* 0xff8000003e097808 */ /* 0x000fe40003000000 */
[----:B------:R-:W-:-:S02]  /*3ac0*/  FSEL R24, R51, -INF , P0 ;  /* 0xff80000033187808 */ /* 0x000fc40000000000 */
[C---:B------:R-:W-:Y:S02]  /*3ad0*/  ISETP.GT.AND P0, PT, R3.reuse, 0x29, PT ;  /* 0x000000290300780c */ /* 0x040fe40003f04270 */
[C---:B------:R-:W-:Y:S02]  /*3ae0*/  ISETP.GT.AND P4, PT, R3.reuse, 0x8, PT ;  /* 0x000000080300780c */ /* 0x040fe40003f84270 */
[----:B------:R-:W-:Y:S02]  /*3af0*/  ISETP.GT.AND P6, PT, R3, 0x10, PT ;  /* 0x000000100300780c */ /* 0x000fe40003fc4270 */
[----:B------:R-:W-:Y:S02]  /*3b00*/  FSEL R125, R43, -INF , P0 ;  /* 0xff8000002b7d7808 */ /* 0x000fe40000000000 */
[----:B------:R-:W-:Y:S02]  /*3b10*/  ISETP.GT.AND P0, PT, R3, 0x31, PT ;  /* 0x000000310300780c */ /* 0x000fe40003f04270 */
[----:B------:R-:W-:-:S02]  /*3b20*/  IMNMX R2, R6, R2, PT ;  /* 0x0000000206027217 */ /* 0x000fc40003800200 */
[----:B------:R-:W-:Y:S02]  /*3b30*/  FSEL R14, R58, -INF , P4 ;  /* 0xff8000003a0e7808 */ /* 0x000fe40002000000 */
[----:B------:R-:W-:Y:S02]  /*3b40*/  FSEL R17, R54, -INF , P6 ;  /* 0xff80000036117808 */ /* 0x000fe40003000000 */
[C---:B------:R-:W-:Y:S02]  /*3b50*/  ISETP.GT.AND P4, PT, R3.reuse, 0x18, PT ;  /* 0x000000180300780c */ /* 0x040fe40003f84270 */
[----:B------:R-:W-:Y:S02]  /*3b60*/  ISETP.GT.AND P6, PT, R3, 0x20, PT ;  /* 0x000000200300780c */ /* 0x000fe40003fc4270 */
[----:B------:R-:W-:Y:S02]  /*3b70*/  FSEL R132, R31, -INF , P0 ;  /* 0xff8000001f847808 */ /* 0x000fe40000000000 */
[----:B------:R-:W-:-:S02]  /*3b80*/  ISETP.GT.AND P5, PT, R3, 0x1, PT ;  /* 0x000000010300780c */ /* 0x000fc40003fa4270 */
[----:B------:R-:W-:Y:S02]  /*3b90*/  ISETP.GT.AND P0, PT, R2, RZ, PT ;  /* 0x000000ff0200720c */ /* 0x000fe40003f04270 */
[----:B------:R-:W-:Y:S02]  /*3ba0*/  IMNMX R0, R6, R0, PT ;  /* 0x0000000006007217 */ /* 0x000fe40003800200 */
[----:B------:R-:W-:Y:S02]  /*3bb0*/  FSEL R23, R50, -INF , P4 ;  /* 0xff80000032177808 */ /* 0x000fe40002000000 */
[----:B------:R-:W-:Y:S02]  /*3bc0*/  FSEL R128, R46, -INF , P6 ;  /* 0xff8000002e807808 */ /* 0x000fe40003000000 */
[----:B------:R-:W-:Y:S02]  /*3bd0*/  FSEL R10, R63, -INF , P5 ;  /* 0xff8000003f0a7808 */ /* 0x000fe40002800000 */
[----:B------:R-:W-:-:S02]  /*3be0*/  ISETP.GT.AND P4, PT, R3, 0x28, PT ;  /* 0x000000280300780c */ /* 0x000fc40003f84270 */
[C---:B------:R-:W-:Y:S02]  /*3bf0*/  ISETP.GT.AND P6, PT, R3.reuse, 0x30, PT ;  /* 0x000000300300780c */ /* 0x040fe40003fc4270 */
[----:B------:R-:W-:Y:S02]  /*3c00*/  FSEL R20, R100, -INF , P0 ;  /* 0xff80000064147808 */ /* 0x000fe40000000000 */
[----:B------:R-:W-:Y:S02]  /*3c10*/  ISETP.GT.AND P5, PT, R3, 0x11, PT ;  /* 0x000000110300780c */ /* 0x000fe40003fa4270 */
[----:B------:R-:W-:Y:S02]  /*3c20*/  ISETP.GT.AND P0, PT, R0, 0x1, PT ;  /* 0x000000010000780c */ /* 0x000fe40003f04270 */
[----:B------:R-:W-:Y:S02]  /*3c30*/  FSEL R126, R42, -INF , P4 ;  /* 0xff8000002a7e7808 */ /* 0x000fe40002000000 */
[----:B------:R-:W-:-:S02]  /*3c40*/  FSEL R129, R30, -INF , P6 ;  /* 0xff8000001e817808 */ /* 0x000fc40003000000 */
[----:B------:R-:W-:Y:S02]  /*3c50*/  FSEL R19, R55, -INF , P5 ;  /* 0xff80000037137808 */ /* 0x000fe40002800000 */
[----:B------:R-:W-:Y:S02]  /*3c60*/  ISETP.GT.AND P4, PT, R3, 0x39, PT ;  /* 0x000000390300780c */ /* 0x000fe40003f84270 */
[----:B------:R-:W-:Y:S02]  /*3c70*/  FSEL R30, R103, -INF , P0 ;  /* 0xff800000671e7808 */ /* 0x000fe40000000000 */
[----:B------:R-:W-:Y:S02]  /*3c80*/  ISETP.GT.AND P5, PT, R3, 0x21, PT ;  /* 0x000000210300780c */ /* 0x000fe40003fa4270 */
[----:B------:R-:W-:Y:S02]  /*3c90*/  ISETP.GT.AND P0, PT, R2, 0x9, PT ;  /* 0x000000090200780c */ /* 0x000fe40003f04270 */
[----:B------:R-:W-:-:S02]  /*3ca0*/  FSEL R130, R27, -INF , P4 ;  /* 0xff8000001b827808 */ /* 0x000fc40002000000 */
[----:B------:R-:W-:Y:S02]  /*3cb0*/  FSEL R127, R47, -INF , P5 ;  /* 0xff8000002f7f7808 */ /* 0x000fe40002800000 */
[----:B------:R-:W-:Y:S02]  /*3cc0*/  FSEL R27, R37, -INF , P0 ;  /* 0xff800000251b7808 */ /* 0x000fe40000000000 */
[----:B------:R-:W-:Y:S02]  /*3cd0*/  ISETP.GT.AND P5, PT, R3, 0x38, PT ;  /* 0x000000380300780c */ /* 0x000fe40003fa4270 */
[C---:B------:R-:W-:Y:S02]  /*3ce0*/  ISETP.GT.AND P4, PT, R2.reuse, 0x1, PT ;  /* 0x000000010200780c */ /* 0x040fe40003f84270 */
[----:B------:R-:W-:Y:S02]  /*3cf0*/  ISETP.GT.AND P0, PT, R2, 0x10, PT ;  /* 0x000000100200780c */ /* 0x000fe40003f04270 */
[----:B------:R-:W-:-:S02]  /*3d00*/  FSEL R131, R26, -INF , P5 ;  /* 0xff8000001a837808 */ /* 0x000fc40002800000 */
[----:B------:R-:W-:Y:S02]  /*3d10*/  FSEL R22, R101, -INF , P4 ;  /* 0xff80000065167808 */ /* 0x000fe40002000000 */
[----:B------:R-:W-:Y:S02]  /*3d20*/  FSEL R28, R92, -INF , P0 ;  /* 0xff8000005c1c7808 */ /* 0x000fe40000000000 */
[----:B------:R-:W-:Y:S02]  /*3d30*/  ISETP.GT.AND P5, PT, R0, RZ, PT ;  /* 0x000000ff0000720c */ /* 0x000fe40003fa4270 */
[----:B------:R-:W-:Y:S02]  /*3d40*/  ISETP.GT.AND P4, PT, R2, 0x8, PT ;  /* 0x000000080200780c */ /* 0x000fe40003f84270 */
[----:B------:R-:W-:Y:S02]  /*3d50*/  ISETP.GT.AND P0, PT, R0, 0x11, PT ;  /* 0x000000110000780c */ /* 0x000fe40003f04270 */
[----:B------:R-:W-:-:S02]  /*3d60*/  FSEL R26, R102, -INF , P5 ;  /* 0xff800000661a7808 */ /* 0x000fc40002800000 */
[----:B------:R-:W-:Y:S02]  /*3d70*/  FSEL R25, R36, -INF , P4 ;  /* 0xff80000024197808 */ /* 0x000fe40002000000 */
[----:B------:R-:W-:Y:S02]  /*3d80*/  FSEL R52, R95, -INF , P0 ;  /* 0xff8000005f347808 */ /* 0x000fe40000000000 */
[C---:B------:R-:W-:Y:S02]  /*3d90*/  ISETP.GT.AND P5, PT, R0.reuse, 0x8, PT ;  /* 0x000000080000780c */ /* 0x040fe40003fa4270 */
        /* <DEDUP_REMOVED lines=17> */
[C---:B------:R-:W-:Y:S02]  /*3eb0*/  ISETP.GT.AND P5, PT, R0.reuse, 0x19, PT ;  /* 0x000000190000780c */ /* 0x040fe40003fa4270 */
[----:B------:R-:W-:Y:S02]  /*3ec0*/  ISETP.GT.AND P4, PT, R0, 0x20, PT ;  /* 0x000000200000780c */ /* 0x000fe40003f84270 */
        /* <DEDUP_REMOVED lines=11> */
[----:B------:R-:W-:Y:S02]  /*3f80*/  FSEL R122, R80, -INF , P5 ;  /* 0xff800000507a7808 */ /* 0x000fe40002800000 */
[----:B------:R-:W-:Y:S02]  /*3f90*/  FSEL R124, R81, -INF , P4 ;  /* 0xff800000517c7808 */ /* 0x000fe40002000000 */
[----:B------:R-:W-:-:S02]  /*3fa0*/  FSEL R114, R83, -INF , P0 ;  /* 0xff80000053727808 */ /* 0x000fc40000000000 */
[C---:B------:R-:W-:Y:S02]  /*3fb0*/  ISETP.GT.AND P5, PT, R2.reuse, 0x31, PT ;  /* 0x000000310200780c */ /* 0x040fe40003fa4270 */
[----:B------:R-:W-:Y:S02]  /*3fc0*/  ISETP.GT.AND P4, PT, R2, 0x38, PT ;  /* 0x000000380200780c */ /* 0x000fe40003f84270 */
[----:B------:R-:W-:Y:S02]  /*3fd0*/  FSEL R115, R82, -INF , P6 ;  /* 0xff80000052737808 */ /* 0x000fe40003000000 */
[----:B------:R-:W-:Y:S02]  /*3fe0*/  ISETP.GT.AND P0, PT, R0, 0x30, PT ;  /* 0x000000300000780c */ /* 0x000fe40003f04270 */
[----:B------:R-:W-:Y:S02]  /*3ff0*/  ISETP.GT.AND P6, PT, R2, 0x39, PT ;  /* 0x000000390200780c */ /* 0x000fe40003fc4270 */
[----:B------:R-:W-:-:S02]  /*4000*/  FMNMX.FTZ R2, R11, R3, !PT ;  /* 0x000000030b027209 */ /* 0x000fc40007810000 */
[----:B------:R-:W-:Y:S02]  /*4010*/  FSEL R121, R77, -INF , P5 ;  /* 0xff8000004d797808 */ /* 0x000fe40002800000 */
[----:B------:R-:W-:Y:S02]  /*4020*/  FSEL R120, R64, -INF , P4 ;  /* 0xff80000040787808 */ /* 0x000fe40002000000 */
[----:B------:R-:W-:Y:S02]  /*4030*/  FSEL R112, R78, -INF , P0 ;  /* 0xff8000004e707808 */ /* 0x000fe40000000000 */
[C---:B------:R-:W-:Y:S02]  /*4040*/  ISETP.GT.AND P5, PT, R0.reuse, 0x31, PT ;  /* 0x000000310000780c */ /* 0x040fe40003fa4270 */
[C---:B------:R-:W-:Y:S02]  /*4050*/  ISETP.GT.AND P4, PT, R0.reuse, 0x38, PT ;  /* 0x000000380000780c */ /* 0x040fe40003f84270 */
[----:B------:R-:W-:-:S02]  /*4060*/  ISETP.GT.AND P0, PT, R0, 0x39, PT ;  /* 0x000000390000780c */ /* 0x000fc40003f04270 */
[----:B------:R-:W-:Y:S02]  /*4070*/  FMNMX.FTZ R0, R12, R2, !PT ;  /* 0x000000020c007209 */ /* 0x000fe40007810000 */
[----:B------:R-:W-:Y:S02]  /*4080*/  FMNMX.FTZ R2, R9, R10, !PT ;  /* 0x0000000a09027209 */ /* 0x000fe40007810000 */
[----:B------:R-:W-:Y:S02]  /*4090*/  FMNMX.FTZ R3, R20, R22, !PT ;  /* 0x0000001614037209 */ /* 0x000fe40007810000 */
[----:B------:R-:W-:Y:S02]  /*40a0*/  FMNMX.FTZ R5, R13, R0, !PT ;  /* 0x000000000d057209 */ /* 0x000fe40007810000 */
[----:B------:R-:W-:Y:S02]  /*40b0*/  FMNMX.FTZ R0, R14, R2, !PT ;  /* 0x000000020e007209 */ /* 0x000fe40007810000 */
[----:B------:R-:W-:-:S02]  /*40c0*/  FMNMX.FTZ R3, R25, R3, !PT ;  /* 0x0000000319037209 */ /* 0x000fc40007810000 */
[----:B-1----:R-:W-:Y:S02]  /*40d0*/  FMNMX.FTZ R4, R26, R30, !PT ;  /* 0x0000001e1a047209 */ /* 0x002fe40007810000 */
        /* <DEDUP_REMOVED lines=39> */
[----:B------:R-:W-:Y:S02]  /*4350*/  FSEL R111, R79, -INF , P5 ;  /* 0xff8000004f6f7808 */ /* 0x000fe40002800000 */
[----:B------:R-:W-:-:S02]  /*4360*/  FMNMX.FTZ R0, R98, R0, !PT ;  /* 0x0000000062007209 */ /* 0x000fc40007810000 */
[----:B------:R-:W-:Y:S02]  /*4370*/  FMNMX.FTZ R103, R132, R103, !PT ;  /* 0x0000006784677209 */ /* 0x000fe40007810000 */
[----:B------:R-:W-:Y:S02]  /*4380*/  FMNMX.FTZ R3, R112, R3, !PT ;  /* 0x0000000370037209 */ /* 0x000fe40007810000 */
[----:B------:R-:W-:Y:S02]  /*4390*/  FSEL R117, R65, -INF , P6 ;  /* 0xff80000041757808 */ /* 0x000fe40003000000 */
[----:B------:R-:W-:Y:S02]  /*43a0*/  FMNMX.FTZ R2, R120, R2, !PT ;  /* 0x0000000278027209 */ /* 0x000fe40007810000 */
[----:B------:R-:W-:Y:S02]  /*43b0*/  FSEL R110, R66, -INF , P4 ;  /* 0xff800000426e7808 */ /* 0x000fe40002000000 */
[----:B------:R-:W-:-:S02]  /*43c0*/  FMNMX.FTZ R0, R97, R0, !PT ;  /* 0x0000000061007209 */ /* 0x000fc40007810000 */
[----:B------:R-:W-:Y:S02]  /*43d0*/  FMNMX.FTZ R103, R131, R103, !PT ;  /* 0x0000006783677209 */ /* 0x000fe40007810000 */
[----:B------:R-:W-:Y:S02]  /*43e0*/  FMNMX.FTZ R3, R111, R3, !PT ;  /* 0x000000036f037209 */ /* 0x000fe40007810000 */
[----:B------:R-:W-:Y:S02]  /*43f0*/  FMNMX.FTZ R102, R117, R2, !PT ;  /* 0x0000000275667209 */ /* 0x000fe40007810000 */
[----:B------:R-:W-:Y:S02]  /*4400*/  FMNMX.FTZ R0, R96, R0, !PT ;  /* 0x0000000060007209 */ /* 0x000fe40007810000 */
[----:B------:R-:W-:Y:S01]  /*4410*/  FMNMX.FTZ R103, R130, R103, !PT ;  /* 0x0000006782677209 */ /* 0x000fe20007810000 */
[----:B------:R-:W1:Y:S01]  /*4420*/  SHFL.BFLY PT, R5, R102, 0x2, 0x1f ;  /* 0x0c401f0066057f89 */ /* 0x000e6200000e0000 */
[----:B------:R-:W-:-:S02]  /*4430*/  FSEL R109, R67, -INF , P0 ;  /* 0xff800000436d7808 */ /* 0x000fc40000000000 */
[----:B------:R-:W-:Y:S01]  /*4440*/  FMNMX.FTZ R2, R110, R3, !PT ;  /* 0x000000036e027209 */ /* 0x000fe20007810000 */
[----:B------:R-:W2:Y:S03]  /*4450*/  SHFL.BFLY PT, R4, R0, 0x2, 0x1f ;  /* 0x0c401f0000047f89 */ /* 0x000ea600000e0000 */
[----:B------:R-:W-:Y:S01]  /*4460*/  FMNMX.FTZ R2, R109, R2, !PT ;  /* 0x000000026d027209 */ /* 0x000fe20007810000 */
        /* <DEDUP_REMOVED lines=8> */
[----:B------:R-:W3:Y:S04]  /*44f0*/  SHFL.BFLY PT, R3, R103, 0x1, 0x1f ;  /* 0x0c201f0067037f89 */ /* 0x000ee800000e0000 */
[----:B------:R4:W4:Y:S01]  /*4500*/  SHFL.BFLY PT, R101, R6, 0x1, 0x1f ;  /* 0x0c201f0006657f89 */ /* 0x00092200000e0000 */
[----:B-1----:R-:W-:Y:S02]  /*4510*/  FMNMX.FTZ R102, R102, R4, !PT ;  /* 0x0000000466667209 */ /* 0x002fe40007810000 */
[----:B--2---:R-:W-:Y:S02]  /*4520*/  FMNMX.FTZ R104, R0, R104, !PT ;  /* 0x0000006800687209 */ /* 0x004fe40007810000 */
[----:B---3--:R-:W-:-:S03]  /*4530*/  FMNMX.FTZ R103, R103, R3, !PT ;  /* 0x0000000367677209 */ /* 0x008fc60007810000 */
.L_x_1321:
[C---:B------:R-:W-:Y:S01]  /*4540*/  FMUL.FTZ R4, R104.reuse, c[0x0][0x2d0] ;  /* 0x0000b40068047a20 */ /* 0x040fe20000410000 */
[----:B------:R-:W-:Y:S01]  /*4550*/  FSETP.NEU.FTZ.AND P0, PT, R104, -INF , PT ;  /* 0xff8000006800780b */ /* 0x000fe20003f1d000 */
[----:B------:R-:W2:Y:S01]  /*4560*/  LDL R248, [R1+0x74] ;  /* 0x0000740001f87983 */ /* 0x000ea20000100800 */
[----:B------:R-:W-:Y:S01]  /*4570*/  FMUL.FTZ R3, R103, c[0x0][0x2d0] ;  /* 0x0000b40067037a20 */ /* 0x000fe20000410000 */
[----:B----4-:R-:W-:Y:S01]  /*4580*/  FMNMX.FTZ R101, R101, R6, !PT ;  /* 0x0000000665657209 */ /* 0x010fe20007810000 */
[----:B------:R-:W-:Y:S01]  /*4590*/  WARPSYNC 0xffffffff ;  /* 0xffffffff00007948 */ /* 0x000fe20003800000 */
[----:B------:R-:W-:Y:S01]  /*45a0*/  FSEL R4, R4, RZ, P0 ;  /* 0x000000ff04047208 */ /* 0x000fe20000000000 */
[----:B------:R-:W-:Y:S01]  /*45b0*/  LDSM.16.MT88.4 R36, [R201] ;  /* 0x00000000c924783b */ /* 0x000fe20000004200 */
[----:B------:R-:W-:-:S03]  /*45c0*/  FSETP.NEU.FTZ.AND P0, PT, R103, -INF , PT ;  /* 0xff8000006700780b */ /* 0x000fc60003f1d000 */
[--C-:B------:R-:W-:Y:S01]  /*45d0*/  FFMA.FTZ R0, R7, c[0x0][0x2d0], -R4.reuse ;  /* 0x0000b40007007a23 */ /* 0x100fe20000010804 */
[----:B------:R-:W-:Y:S01]  /*45e0*/  FSEL R3, R3, RZ, P0 ;  /* 0x000000ff03037208 */ /* 0x000fe20000000000 */
[--C-:B------:R-:W-:Y:S01]  /*45f0*/  FFMA.FTZ R2, R18, c[0x0][0x2d0], -R4.reuse ;  /* 0x0000b40012027a23 */ /* 0x100fe20000010804 */
[----:B------:R-:W-:Y:S01]  /*4600*/  FSETP.NEU.FTZ.AND P0, PT, R102, -INF , PT ;  /* 0xff8000006600780b */ /* 0x000fe20003f1d000 */
[----:B------:R1:W-:Y:S01]  /*4610*/  MUFU.EX2 R165, R0 ;  /* 0x0000000000a57308 */ /* 0x0003e20000000800 */
[----:B------:R-:W3:Y:S01]  /*4620*/  LDSM.16.MT88.4 R48, [R202] ;  /* 0x00000000ca30783b */ /* 0x000ee20000004200 */
[----:B------:R-:W-:Y:S02]  /*4630*/  FFMA.FTZ R5, R23, c[0x0][0x2d0], -R3 ;  /* 0x0000b40017057a23 */ /* 0x000fe40000010803 */
[--C-:B------:R-:W-:Y:S01]  /*4640*/  FFMA.FTZ R99, R99, c[0x0][0x2d0], -R4.reuse ;  /* 0x0000b40063637a23 */ /* 0x100fe20000010804 */
[----:B------:R-:W4:Y:S01]  /*4650*/  LDSM.16.MT88.4 R56, [R201+0x1000] ;  /* 0x00100000c938783b */ /* 0x000f220000004200 */
[----:B------:R-:W-:-:S02]  /*4660*/  FFMA.FTZ R98, R98, c[0x0][0x2d0], -R4 ;  /* 0x0000b40062627a23 */ /* 0x000fc40000010804 */
[----:B------:R5:W-:Y:S01]  /*4670*/  MUFU.EX2 R242, R2 ;  /* 0x0000000200f27308 */ /* 0x000be20000000800 */
[----:B------:R-:W2:Y:S01]  /*4680*/  LDSM.16.MT88.4 R40, [R201+0x400] ;  /* 0x00040000c928783b */ /* 0x000ea20000004200 */
[----:B------:R-:W-:-:S03]  /*4690*/  FFMA.FTZ R97, R97, c[0x0][0x2d0], -R4 ;  /* 0x0000b40061617a23 */ /* 0x000fc60000010804 */
[----:B------:R-:W-:Y:S01]  /*46a0*/  LDSM.16.MT88.4 R64, [R201+0x2000] ;  /* 0x00200000c940783b */ /* 0x000fe20000004200 */
[----:B-1----:R-:W-:Y:S02]  /*46b0*/  FFMA.FTZ R0, R8, c[0x0][0x2d0], -R4 ;  /* 0x0000b40008007a23 */ /* 0x002fe40000010804 */
[----:B------:R1:W-:Y:S01]  /*46c0*/  MUFU.EX2 R238, R5 ;  /* 0x0000000500ee7308 */ /* 0x0003e20000000800 */
[----:B------:R-:W-:Y:S01]  /*46d0*/  LDSM.16.MT88.4 R68, [R202+0x2000] ;  /* 0x00200000ca44783b */ /* 0x000fe20000004200 */
[----:B-----5:R-:W-:-:S06]  /*46e0*/  FMUL.FTZ R2, R102, c[0x0][0x2d0] ;  /* 0x0000b40066027a20 */ /* 0x020fcc0000410000 */
[----:B------:R5:W-:Y:S01]  /*46f0*/  MUFU.EX2 R164, R0 ;  /* 0x0000000000a47308 */ /* 0x000be20000000800 */
[----:B------:R-:W-:Y:S02]  /*4700*/  FSEL R2, R2, RZ, P0 ;  /* 0x000000ff02027208 */ /* 0x000fe40000000000 */
[----:B------:R-:W-:-:S05]  /*4710*/  FSETP.NEU.FTZ.AND P0, PT, R101, -INF , PT ;  /* 0xff8000006500780b */ /* 0x000fca0003f1d000 */
[----:B------:R-:W-:Y:S01]  /*4720*/  MUFU.EX2 R236, R99 ;  /* 0x0000006300ec7308 */ /* 0x000fe20000000800 */
[----:B-1----:R-:W-:Y:S02]  /*4730*/  FFMA.FTZ R5, R29, c[0x0][0x2d0], -R2 ;  /* 0x0000b4001d057a23 */ /* 0x002fe40000010802 */
[----:B-----5:R-:W-:-:S05]  /*4740*/  FFMA.FTZ R0, R11, c[0x0][0x2d0], -R4 ;  /* 0x0000b4000b007a23 */ /* 0x020fca0000010804 */
[----:B------:R1:W-:Y:S08]  /*4750*/  MUFU.EX2 R233, R5 ;  /* 0x0000000500e97308 */ /* 0x0003f00000000800 */
[----:B------:R5:W-:Y:S01]  /*4760*/  MUFU.EX2 R167, R0 ;  /* 0x0000000000a77308 */ /* 0x000be20000000800 */
[----:B-1----:R-:W-:-:S07]  /*4770*/  FFMA.FTZ R5, R33, c[0x0][0x2d0], -R2 ;  /* 0x0000b40021057a23 */ /* 0x002fce0000010802 */
[----:B------:R-:W-:Y:S01]  /*4780*/  MUFU.EX2 R234, R5 ;  /* 0x0000000500ea7308 */ /* 0x000fe20000000800 */
[----:B-----5:R-:W-:-:S07]  /*4790*/  FFMA.FTZ R0, R12, c[0x0][0x2d0], -R4 ;  /* 0x0000b4000c007a23 */ /* 0x020fce0000010804 */
[----:B------:R1:W-:Y:S02]  /*47a0*/  MUFU.EX2 R192, R0 ;  /* 0x0000000000c07308 */ /* 0x0003e40000000800 */
[----:B-1----:R-:W-:-:S06]  /*47b0*/  FFMA.FTZ R0, R13, c[0x0][0x2d0], -R4 ;  /* 0x0000b4000d007a23 */ /* 0x002fcc0000010804 */
[----:B------:R1:W-:Y:S02]  /*47c0*/  MUFU.EX2 R240, R0 ;  /* 0x0000000000f07308 */ /* 0x0003e40000000800 */
[----:B-1----:R-:W-:-:S06]  /*47d0*/  FFMA.FTZ R0, R15, c[0x0][0x2d0], -R4 ;  /* 0x0000b4000f007a23 */ /* 0x002fcc0000010804 */
[----:B------:R1:W5:Y:S02]  /*47e0*/  MUFU.EX2 R241, R0 ;  /* 0x0000000000f17308 */ /* 0x0003640000000800 */
[----:B-1----:R-:W-:Y:S01]  /*47f0*/  FFMA.FTZ R0, R21, c[0x0][0x2d0], -R4 ;  /* 0x0000b40015007a23 */ /* 0x002fe20000010804 */
[----:B-----5:R-:W-:-:S05]  /*4800*/  F2FP.BF16.PACK_AB R12, R241, R240 ;  /* 0x000000f0f10c723e */ /* 0x020fca00000010ff */
[----:B------:R1:W-:Y:S02]  /*4810*/  MUFU.EX2 R243, R0 ;  /* 0x0000000000f37308 */ /* 0x0003e40000000800 */
[----:B-1----:R-:W-:-:S06]  /*4820*/  FFMA.FTZ R0, R9, c[0x0][0x2d0], -R3 ;  /* 0x0000b40009007a23 */ /* 0x002fcc0000010803 */
[----:B------:R1:W-:Y:S02]  /*4830*/  MUFU.EX2 R150, R0 ;  /* 0x0000000000967308 */ /* 0x0003e40000000800 */
[----:B-1----:R-:W-:-:S06]  /*4840*/  FFMA.FTZ R0, R10, c[0x0][0x2d0], -R3 ;  /* 0x0000b4000a007a23 */ /* 0x002fcc0000010803 */
[----:B------:R1:W5:Y:S02]  /*4850*/  MUFU.EX2 R149, R0 ;  /* 0x0000000000957308 */ /* 0x0003640000000800 */
[----:B-1----:R-:W-:Y:S01]  /*4860*/  FFMA.FTZ R0, R14, c[0x0][0x2d0], -R3 ;  /* 0x0000b4000e007a23 */ /* 0x002fe20000010803 */
[----:B-----5:R-:W-:Y:S02]  /*4870*/  F2FP.BF16.PACK_AB R21, R149, R150 ;  /* 0x000000969515723e */ /* 0x020fe400000010ff */
[----:B------:R-:W-:-:S03]  /*4880*/  F2FP.BF16.PACK_AB R14, R243, R242 ;  /* 0x000000f2f30e723e */ /* 0x000fc600000010ff */
[----:B------:R1:W-:Y:S02]  /*4890*/  MUFU.EX2 R151, R0 ;  /* 0x0000000000977308 */ /* 0x0003e40000000800 */
[----:B-1----:R-:W-:-:S06]  /*48a0*/  FFMA.FTZ R0, R16, c[0x0][0x2d0], -R3 ;  /* 0x0000b40010007a23 */ /* 0x002fcc0000010803 */
[----:B------:R1:W5:Y:S02]  /*48b0*/  MUFU.EX2 R166, R0 ;  /* 0x0000000000a67308 */ /* 0x0003640000000800 */
[----:B-1----:R-:W-:Y:S01]  /*48c0*/  FFMA.FTZ R0, R17, c[0x0][0x2d0], -R3 ;  /* 0x0000b40011007a23 */ /* 0x002fe20000010803 */
[----:B-----5:R-:W-:-:S05]  /*48d0*/  F2FP.BF16.PACK_AB R23, R166, R151 ;  /* 0x00000097a617723e */ /* 0x020fca00000010ff */
[----:B------:R1:W-:Y:S02]  /*48e0*/  MUFU.EX2 R235, R0 ;  /* 0x0000000000eb7308 */ /* 0x0003e40000000800 */
[----:B-1----:R-:W-:-:S06]  /*48f0*/  FFMA.FTZ R0, R19, c[0x0][0x2d0], -R3 ;  /* 0x0000b40013007a23 */ /* 0x002fcc0000010803 */
[----:B------:R1:W5:Y:S02]  /*4900*/  MUFU.EX2 R237, R0 ;  /* 0x0000000000ed7308 */ /* 0x0003640000000800 */
[----:B-1----:R-:W-:Y:S01]  /*4910*/  FFMA.FTZ R0, R24, c[0x0][0x2d0], -R3 ;  /* 0x0000b40018007a23 */ /* 0x002fe20000010803 */
[----:B-----5:R-:W-:-:S05]  /*4920*/  F2FP.BF16.PACK_AB R13, R237, R235 ;  /* 0x000000ebed0d723e */ /* 0x020fca00000010ff */
[----:B------:R1:W5:Y:S02]  /*4930*/  MUFU.EX2 R239, R0 ;  /* 0x0000000000ef7308 */ /* 0x0003640000000800 */
[----:B-1----:R-:W-:Y:S01]  /*4940*/  FFMA.FTZ R0, R20, c[0x0][0x2d0], -R2 ;  /* 0x0000b40014007a23 */ /* 0x002fe20000010802 */
[----:B------:R-:W-:Y:S02]  /*4950*/  F2FP.BF16.PACK_AB R20, R164, R165 ;  /* 0x000000a5a414723e */ /* 0x000fe400000010ff */
[----:B-----5:R-:W-:-:S03]  /*4960*/  F2FP.BF16.PACK_AB R15, R239, R238 ;  /* 0x000000eeef0f723e */ /* 0x020fc600000010ff */
[----:B------:R1:W-:Y:S02]  /*4970*/  MUFU.EX2 R135, R0 ;  /* 0x0000000000877308 */ /* 0x0003e40000000800 */
[----:B-1----:R-:W-:Y:S01]  /*4980*/  FFMA.FTZ R0, R22, c[0x0][0x2d0], -R2 ;  /* 0x0000b40016007a23 */ /* 0x002fe20000010802 */
[----:B------:R-:W-:-:S05]  /*4990*/  F2FP.BF16.PACK_AB R22, R192, R167 ;  /* 0x000000a7c016723e */ /* 0x000fca00000010ff */
[----:B------:R1:W5:Y:S02]  /*49a0*/  MUFU.EX2 R134, R0 ;  /* 0x0000000000867308 */ /* 0x0003640000000800 */
[C---:B---3--:R-:W-:Y:S08]  /*49b0*/  HMMA.16816.F32.BF16 R84, R20.reuse, R48, RZ ;  /* 0x000000301454723c */ /* 0x048ff000000418ff */
[----:B----4-:R-:W-:Y:S01]  /*49c0*/  HMMA.16816.F32.BF16 R80, R20, R56, RZ ;  /* 0x000000381450723c */ /* 0x010fe200000418ff */
[----:B-1----:R-:W-:Y:S01]  /*49d0*/  FFMA.FTZ R0, R25, c[0x0][0x2d0], -R2 ;  /* 0x0000b40019007a23 */ /* 0x002fe20000010802 */
[----:B-----5:R-:W-:-:S03]  /*49e0*/  F2FP.BF16.PACK_AB R16, R134, R135 ;  /* 0x000000878610723e */ /* 0x020fc600000010ff */
[----:B------:R1:W-:Y:S03]  /*49f0*/  MUFU.EX2 R148, R0 ;  /* 0x0000000000947308 */ /* 0x0003e60000000800 */
[----:B------:R-:W-:Y:S01]  /*4a00*/  HMMA.16816.F32.BF16 R44, R20, R36, RZ ;  /* 0x00000024142c723c */ /* 0x000fe200000418ff */
[----:B-1----:R-:W-:-:S04]  /*4a10*/  FFMA.FTZ R0, R27, c[0x0][0x2d0], -R2 ;  /* 0x0000b4001b007a23 */ /* 0x002fc80000010802 */
[----:B------:R1:W3:Y:S11]  /*4a20*/  MUFU.EX2 R231, R0 ;  /* 0x0000000000e77308 */ /* 0x0002f60000000800 */
[----:B------:R-:W-:Y:S08]  /*4a30*/  @!UPT UIADD3 URZ, URZ, URZ, URZ ;  /* 0x0000003f3f3ff290 */ /* 0x000ff0000fffe03f */
[----:B--2---:R-:W-:Y:S01]  /*4a40*/  HMMA.16816.F32.BF16 R144, R12, R40, R44 ;  /* 0x000000280c90723c */ /* 0x004fe2000004182c */
[----:B------:R-:W-:Y:S01]  /*4a50*/  LDSM.16.MT88.4 R44, [R202+0x1400] ;  /* 0x00140000ca2c783b */ /* 0x000fe20000004200 */
[----:B-1----:R-:W-:Y:S01]  /*4a60*/  FFMA.FTZ R0, R28, c[0x0][0x2d0], -R2 ;  /* 0x0000b4001c007a23 */ /* 0x002fe20000010802 */
[----:B---3--:R-:W-:-:S03]  /*4a70*/  F2FP.BF16.PACK_AB R18, R231, R148 ;  /* 0x00000094e712723e */ /* 0x008fc600000010ff */
[----:B------:R1:W2:Y:S02]  /*4a80*/  MUFU.EX2 R232, R0 ;  /* 0x0000000000e87308 */ /* 0x0002a40000000800 */
[----:B-1----:R-:W-:Y:S01]  /*4a90*/  FMUL.FTZ R0, R101, c[0x0][0x2d0] ;  /* 0x0000b40065007a20 */ /* 0x002fe20000410000 */
[----:B--2---:R-:W-:-:S04]  /*4aa0*/  F2FP.BF16.PACK_AB R8, R233, R232 ;  /* 0x000000e8e908723e */ /* 0x004fc800000010ff */
[----:B------:R-:W-:-:S05]  /*4ab0*/  FSEL R0, R0, RZ, P0 ;  /* 0x000000ff00007208 */ /* 0x000fca0000000000 */
[--C-:B------:R-:W-:Y:S02]  /*4ac0*/  FFMA.FTZ R5, R26, c[0x0][0x2d0], -R0.reuse ;  /* 0x0000b4001a057a23 */ /* 0x100fe40000010800 */
[--C-:B------:R-:W-:Y:S01]  /*4ad0*/  FFMA.FTZ R6, R52, c[0x0][0x2d0], -R0.reuse ;  /* 0x0000b40034067a23 */ /* 0x100fe20000010800 */
[----:B------:R-:W1:Y:S01]  /*4ae0*/  LDSM.16.MT88.4 R24, [R201+0x1400] ;  /* 0x00140000c918783b */ /* 0x000e620000004200 */
[----:B------:R2:W-:Y:S08]  /*4af0*/  MUFU.EX2 R133, R5 ;  /* 0x0000000500857308 */ /* 0x0005f00000000800 */
[----:B------:R-:W-:Y:S01]  /*4b00*/  MUFU.EX2 R230, R6 ;  /* 0x0000000600e67308 */ /* 0x000fe20000000800 */
[----:B--2---:R-:W-:-:S07]  /*4b10*/  FFMA.FTZ R5, R30, c[0x0][0x2d0], -R0 ;  /* 0x0000b4001e057a23 */ /* 0x004fce0000010800 */
[----:B------:R2:W3:Y:S02]  /*4b20*/  MUFU.EX2 R100, R5 ;  /* 0x0000000500647308 */ /* 0x0004e40000000800 */
[--C-:B--2---:R-:W-:Y:S01]  /*4b30*/  FFMA.FTZ R5, R31, c[0x0][0x2d0], -R0.reuse ;  /* 0x0000b4001f057a23 */ /* 0x104fe20000010800 */
[----:B---3--:R-:W-:Y:S01]  /*4b40*/  F2FP.BF16.PACK_AB R17, R100, R133 ;  /* 0x000000856411723e */ /* 0x008fe200000010ff */
[----:B------:R-:W2:Y:S01]  /*4b50*/  LDSM.16.MT88.4 R28, [R202+0x400] ;  /* 0x00040000ca1c783b */ /* 0x000ea20000004200 */
[----:B-1----:R-:W-:Y:S03]  /*4b60*/  HMMA.16816.F32.BF16 R160, R12, R24, R80 ;  /* 0x000000180ca0723c */ /* 0x002fe60000041850 */
[----:B------:R1:W-:Y:S02]  /*4b70*/  MUFU.EX2 R226, R5 ;  /* 0x0000000500e27308 */ /* 0x0003e40000000800 */
[----:B-1----:R-:W-:-:S06]  /*4b80*/  FFMA.FTZ R5, R32, c[0x0][0x2d0], -R0 ;  /* 0x0000b40020057a23 */ /* 0x002fcc0000010800 */
[----:B------:R1:W3:Y:S02]  /*4b90*/  MUFU.EX2 R229, R5 ;  /* 0x0000000500e57308 */ /* 0x0002e40000000800 */
[----:B-1----:R-:W-:Y:S01]  /*4ba0*/  FFMA.FTZ R5, R35, c[0x0][0x2d0], -R2 ;  /* 0x0000b40023057a23 */ /* 0x002fe20000010802 */
[----:B---3--:R-:W-:Y:S01]  /*4bb0*/  F2FP.BF16.PACK_AB R19, R229, R226 ;  /* 0x000000e2e513723e */ /* 0x008fe200000010ff */
[----:B--2---:R-:W-:Y:S04]  /*4bc0*/  HMMA.16816.F32.BF16 R152, R12, R28, R84 ;  /* 0x0000001c0c98723c */ /* 0x004fe80000041854 */
[----:B------:R1:W2:Y:S04]  /*4bd0*/  MUFU.EX2 R246, R5 ;  /* 0x0000000500f67308 */ /* 0x0002a80000000800 */
[C---:B------:R-:W-:Y:S08]  /*4be0*/  HMMA.16816.F32.BF16 R76, R16.reuse, R48, RZ ;  /* 0x00000030104c723c */ /* 0x040ff000000418ff */
[----:B------:R-:W-:Y:S01]  /*4bf0*/  HMMA.16816.F32.BF16 R72, R16, R56, RZ ;  /* 0x000000381048723c */ /* 0x000fe200000418ff */
[--C-:B-1----:R-:W-:Y:S01]  /*4c00*/  FFMA.FTZ R5, R34, c[0x0][0x2d0], -R0.reuse ;  /* 0x0000b40022057a23 */ /* 0x102fe20000010800 */
[----:B--2---:R-:W-:Y:S01]  /*4c10*/  F2FP.BF16.PACK_AB R10, R246, R234 ;  /* 0x000000eaf60a723e */ /* 0x004fe200000010ff */
[----:B------:R-:W1:Y:S02]  /*4c20*/  LDSM.16.MT88.4 R32, [R202+0x1000] ;  /* 0x00100000ca20783b */ /* 0x000e640000004200 */
[----:B------:R2:W3:Y:S03]  /*4c30*/  MUFU.EX2 R228, R5 ;  /* 0x0000000500e47308 */ /* 0x0004e60000000800 */
[-C--:B------:R-:W-:Y:S08]  /*4c40*/  HMMA.16816.F32.BF16 R84, R20, R64.reuse, RZ ;  /* 0x000000401454723c */ /* 0x080ff000000418ff */
[----:B------:R-:W-:Y:S01]  /*4c50*/  HMMA.16816.F32.BF16 R80, R16, R64, RZ ;  /* 0x000000401050723c */ /* 0x000fe200000418ff */
[----:B--2---:R-:W-:Y:S01]  /*4c60*/  FFMA.FTZ R5, R53, c[0x0][0x2d0], -R0 ;  /* 0x0000b40035057a23 */ /* 0x004fe20000010800 */
[----:B---3--:R-:W-:-:S06]  /*4c70*/  F2FP.BF16.PACK_AB R9, R230, R228 ;  /* 0x000000e4e609723e */ /* 0x008fcc00000010ff */
[----:B------:R-:W-:Y:S01]  /*4c80*/  HMMA.16816.F32.BF16 R52, R16, R36, RZ ;  /* 0x000000241034723c */ /* 0x000fe200000418ff */
[----:B------:R-:W-:Y:S01]  /*4c90*/  FFMA.FTZ R65, R96, c[0x0][0x2d0], -R4 ;  /* 0x0000b40060417a23 */ /* 0x000fe20000010804 */
[----:B------:R2:W-:Y:S08]  /*4ca0*/  MUFU.EX2 R245, R5 ;  /* 0x0000000500f57308 */ /* 0x0005f00000000800 */
[----:B------:R-:W-:Y:S01]  /*4cb0*/  MUFU.EX2 R65, R65 ;  /* 0x0000004100417308 */ /* 0x000fe20000000800 */
[----:B--2---:R-:W-:-:S02]  /*4cc0*/  FFMA.FTZ R5, R60, c[0x0][0x2d0], -R0 ;  /* 0x0000b4003c057a23 */ /* 0x004fc40000010800 */
[----:B------:R-:W2:Y:S01]  /*4cd0*/  LDSM.16.MT88.4 R60, [R201+0x2400] ;  /* 0x00240000c93c783b */ /* 0x000ea20000004200 */
[-C--:B-1----:R-:W-:Y:S04]  /*4ce0*/  HMMA.16816.F32.BF16 R88, R16, R32.reuse, RZ ;  /* 0x000000201058723c */ /* 0x082fe800000418ff */
[----:B------:R-:W1:Y:S04]  /*4cf0*/  MUFU.EX2 R244, R5 ;  /* 0x0000000500f47308 */ /* 0x000e680000000800 */
[----:B------:R-:W-:Y:S01]  /*4d00*/  HMMA.16816.F32.BF16 R92, R20, R32, RZ ;  /* 0x00000020145c723c */ /* 0x000fe200000418ff */
[----:B-1----:R-:W-:-:S07]  /*4d10*/  F2FP.BF16.PACK_AB R11, R244, R245 ;  /* 0x000000f5f40b723e */ /* 0x002fce00000010ff */
[C---:B------:R-:W-:Y:S01]  /*4d20*/  HMMA.16816.F32.BF16 R140, R8.reuse, R40, R52 ;  /* 0x00000028088c723c */ /* 0x040fe20000041834 */
[----:B------:R-:W1:Y:S07]  /*4d30*/  LDSM.16.MT88.4 R52, [R202+0x2400] ;  /* 0x00240000ca34783b */ /* 0x000e6e0000004200 */
[C---:B------:R-:W-:Y:S07]  /*4d40*/  HMMA.16816.F32.BF16 R136, R8.reuse, R28, R76 ;  /* 0x0000001c0888723c */ /* 0x040fee000004184c */
[--C-:B------:R-:W-:Y:S01]  /*4d50*/  FFMA.FTZ R29, R108, c[0x0][0x2d0], -R4.reuse ;  /* 0x0000b4006c1d7a23 */ /* 0x100fe20000010804 */
[----:B------:R-:W-:Y:S01]  /*4d60*/  HMMA.16816.F32.BF16 R156, R8, R24, R72 ;  /* 0x00000018089c723c */ /* 0x000fe20000041848 */
[----:B------:R-:W-:-:S02]  /*4d70*/  FFMA.FTZ R28, R107, c[0x0][0x2d0], -R4 ;  /* 0x0000b4006b1c7a23 */ /* 0x000fc40000010804 */
[----:B------:R3:W-:Y:S04]  /*4d80*/  MUFU.EX2 R217, R29 ;  /* 0x0000001d00d97308 */ /* 0x0007e80000000800 */
[--C-:B------:R-:W-:Y:S01]  /*4d90*/  FFMA.FTZ R25, R106, c[0x0][0x2d0], -R4.reuse ;  /* 0x0000b4006a197a23 */ /* 0x100fe20000010804 */
[----:B------:R-:W-:Y:S01]  /*4da0*/  HMMA.16816.F32.BF16 R76, R20, R68, RZ ;  /* 0x00000044144c723c */ /* 0x000fe200000418ff */
[----:B------:R-:W-:Y:S02]  /*4db0*/  FFMA.FTZ R24, R105, c[0x0][0x2d0], -R4 ;  /* 0x0000b40069187a23 */ /* 0x000fe40000010804 */
[----:B------:R4:W5:Y:S05]  /*4dc0*/  MUFU.EX2 R222, R28 ;  /* 0x0000001c00de7308 */ /* 0x00096a0000000800 */
[----:B------:R-:W-:Y:S03]  /*4dd0*/  HMMA.16816.F32.BF16 R4, R16, R50, RZ ;  /* 0x000000321004723c */ /* 0x000fe600000418ff */
[----:B------:R5:W-:Y:S01]  /*4de0*/  MUFU.EX2 R223, R25 ;  /* 0x0000001900df7308 */ /* 0x000be20000000800 */
[----:B---3--:R-:W-:-:S04]  /*4df0*/  FFMA.FTZ R29, R129, c[0x0][0x2d0], -R3 ;  /* 0x0000b400811d7a23 */ /* 0x008fc80000010803 */
[----:B--2---:R-:W-:Y:S03]  /*4e00*/  HMMA.16816.F32.BF16 R188, R8, R60, R80 ;  /* 0x0000003c08bc723c */ /* 0x004fe60000041850 */
[----:B------:R2:W3:Y:S01]  /*4e10*/  MUFU.EX2 R225, R24 ;  /* 0x0000001800e17308 */ /* 0x0004e20000000800 */
[----:B----4-:R-:W-:-:S04]  /*4e20*/  FFMA.FTZ R28, R132, c[0x0][0x2d0], -R3 ;  /* 0x0000b400841c7a23 */ /* 0x010fc80000010803 */
[----:B-1----:R-:W-:Y:S01]  /*4e30*/  HMMA.16816.F32.BF16 R180, R12, R52, R76 ;  /* 0x000000340cb4723c */ /* 0x002fe2000004184c */
[--C-:B-----5:R-:W-:Y:S02]  /*4e40*/  FFMA.FTZ R25, R123, c[0x0][0x2d0], -R2.reuse ;  /* 0x0000b4007b197a23 */ /* 0x120fe40000010802 */
[----:B------:R-:W-:Y:S05]  /*4e50*/  MUFU.EX2 R29, R29 ;  /* 0x0000001d001d7308 */ /* 0x000fea0000000800 */
[----:B------:R-:W-:Y:S01]  /*4e60*/  HMMA.16816.F32.BF16 R76, R8, R30, R4 ;  /* 0x0000001e084c723c */ /* 0x000fe20000041804 */
[----:B--2---:R-:W-:Y:S02]  /*4e70*/  FFMA.FTZ R24, R121, c[0x0][0x2d0], -R2 ;  /* 0x0000b40079187a23 */ /* 0x004fe40000010802 */
[----:B------:R-:W-:Y:S05]  /*4e80*/  MUFU.EX2 R28, R28 ;  /* 0x0000001c001c7308 */ /* 0x000fea0000000800 */
[C---:B------:R-:W-:Y:S03]  /*4e90*/  HMMA.16816.F32.BF16 R4, R16.reuse, R58, RZ ;  /* 0x0000003a1004723c */ /* 0x040fe600000418ff */
[----:B------:R-:W-:Y:S05]  /*4ea0*/  MUFU.EX2 R25, R25 ;  /* 0x0000001900197308 */ /* 0x000fea0000000800 */
[----:B------:R-:W-:Y:S03]  /*4eb0*/  HMMA.16816.F32.BF16 R72, R16, R68, RZ ;  /* 0x000000441048723c */ /* 0x000fe600000418ff */
[----:B------:R-:W-:Y:S05]  /*4ec0*/  MUFU.EX2 R24, R24 ;  /* 0x0000001800187308 */ /* 0x000fea0000000800 */
[----:B------:R-:W-:Y:S08]  /*4ed0*/  HMMA.16816.F32.BF16 R176, R12, R60, R84 ;  /* 0x0000003c0cb0723c */ /* 0x000ff00000041854 */
[----:B------:R-:W-:Y:S08]  /*4ee0*/  HMMA.16816.F32.BF16 R80, R8, R26, R4 ;  /* 0x0000001a0850723c */ /* 0x000ff00000041804 */
[----:B------:R-:W-:Y:S08]  /*4ef0*/  HMMA.16816.F32.BF16 R4, R16, R34, RZ ;  /* 0x000000221004723c */ /* 0x000ff000000418ff */
[C---:B------:R-:W-:Y:S08]  /*4f00*/  HMMA.16816.F32.BF16 R184, R8.reuse, R52, R72 ;  /* 0x0000003408b8723c */ /* 0x040ff00000041848 */
[C---:B------:R-:W-:Y:S08]  /*4f10*/  HMMA.16816.F32.BF16 R172, R8.reuse, R44, R88 ;  /* 0x0000002c08ac723c */ /* 0x040ff00000041858 */
[----:B------:R-:W-:Y:S08]  /*4f20*/  HMMA.16816.F32.BF16 R84, R8, R46, R4 ;  /* 0x0000002e0854723c */ /* 0x000ff00000041804 */
[C---:B------:R-:W-:Y:S08]  /*4f30*/  HMMA.16816.F32.BF16 R4, R16.reuse, R66, RZ ;  /* 0x000000421004723c */ /* 0x040ff000000418ff */
[-C--:B------:R-:W-:Y:S08]  /*4f40*/  HMMA.16816.F32.BF16 R72, R16, R38.reuse, RZ ;  /* 0x000000261048723c */ /* 0x080ff000000418ff */
[----:B------:R-:W-:Y:S08]  /*4f50*/  HMMA.16816.F32.BF16 R36, R20, R38, RZ ;  /* 0x000000261424723c */ /* 0x000ff000000418ff */
[----:B------:R-:W-:Y:S08]  /*4f60*/  HMMA.16816.F32.BF16 R88, R8, R62, R4 ;  /* 0x0000003e0858723c */ /* 0x000ff00000041804 */
[----:B------:R-:W-:Y:S08]  /*4f70*/  HMMA.16816.F32.BF16 R4, R20, R50, RZ ;  /* 0x000000321404723c */ /* 0x000ff000000418ff */
[-C--:B------:R-:W-:Y:S08]  /*4f80*/  HMMA.16816.F32.BF16 R72, R8, R42.reuse, R72 ;  /* 0x0000002a0848723c */ /* 0x080ff00000041848 */
[----:B------:R-:W-:Y:S08]  /*4f90*/  HMMA.16816.F32.BF16 R36, R12, R42, R36 ;  /* 0x0000002a0c24723c */ /* 0x000ff00000041824 */
[----:B------:R-:W-:Y:S08]  /*4fa0*/  HMMA.16816.F32.BF16 R16, R16, R70, RZ ;  /* 0x000000461010723c */ /* 0x000ff000000418ff */
[----:B------:R-:W-:Y:S07]  /*4fb0*/  HMMA.16816.F32.BF16 R40, R12, R30, R4 ;  /* 0x0000001e0c28723c */ /* 0x000fee0000041804 */
[--C-:B------:R-:W-:Y:S01]  /*4fc0*/  FFMA.FTZ R30, R110, c[0x0][0x2d0], -R0.reuse ;  /* 0x0000b4006e1e7a23 */ /* 0x100fe20000010800 */
[----:B------:R-:W-:Y:S01]  /*4fd0*/  HMMA.16816.F32.BF16 R4, R20, R58, RZ ;  /* 0x0000003a1404723c */ /* 0x000fe200000418ff */
[----:B------:R-:W-:-:S04]  /*4fe0*/  FFMA.FTZ R31, R109, c[0x0][0x2d0], -R0 ;  /* 0x0000b4006d1f7a23 */ /* 0x000fc80000010800 */
[----:B------:R-:W-:Y:S03]  /*4ff0*/  MUFU.EX2 R30, R30 ;  /* 0x0000001e001e7308 */ /* 0x000fe60000000800 */
[----:B------:R-:W-:Y:S05]  /*5000*/  HMMA.16816.F32.BF16 R168, R12, R44, R92 ;  /* 0x0000002c0ca8723c */ /* 0x000fea000004185c */
[----:B------:R-:W-:Y:S03]  /*5010*/  MUFU.EX2 R31, R31 ;  /* 0x0000001f001f7308 */ /* 0x000fe60000000800 */
[----:B------:R-:W-:Y:S07]  /*5020*/  HMMA.16816.F32.BF16 R92, R8, R54, R16 ;  /* 0x00000036085c723c */ /* 0x000fee0000041810 */
[----:B------:R-:W-:Y:S01]  /*5030*/  F2FP.BF16.PACK_AB R8, R222, R217 ;  /* 0x000000d9de08723e */ /* 0x000fe200000010ff */
[----:B------:R-:W-:Y:S01]  /*5040*/  HMMA.16816.F32.BF16 R16, R12, R26, R4 ;  /* 0x0000001a0c10723c */ /* 0x000fe20000041804 */
[----:B---3--:R-:W-:-:S06]  /*5050*/  F2FP.BF16.PACK_AB R10, R225, R223 ;  /* 0x000000dfe10a723e */ /* 0x008fcc00000010ff */
[--C-:B------:R-:W-:Y:S01]  /*5060*/  FFMA.FTZ R27, R131, c[0x0][0x2d0], -R3.reuse ;  /* 0x0000b400831b7a23 */ /* 0x100fe20000010803 */
[C---:B------:R-:W-:Y:S01]  /*5070*/  HMMA.16816.F32.BF16 R4, R20.reuse, R66, RZ ;  /* 0x000000421404723c */ /* 0x040fe200000418ff */
[----:B------:R-:W-:Y:S01]  /*5080*/  FFMA.FTZ R26, R130, c[0x0][0x2d0], -R3 ;  /* 0x0000b400821a7a23 */ /* 0x000fe20000010803 */
[----:B------:R-:W1:Y:S05]  /*5090*/  MUFU.EX2 R67, R98 ;  /* 0x0000006200437308 */ /* 0x000e6a0000000800 */
[----:B------:R-:W-:Y:S01]  /*50a0*/  FADD.FTZ R66, R133, R100 ;  /* 0x0000006485427221 */ /* 0x000fe20000010000 */
[C---:B------:R-:W-:Y:S02]  /*50b0*/  HMMA.16816.F32.BF16 R32, R20.reuse, R34, RZ ;  /* 0x000000221420723c */ /* 0x040fe400000418ff */
[----:B------:R2:W3:Y:S06]  /*50c0*/  MUFU.EX2 R100, R97 ;  /* 0x0000006100647308 */ /* 0x0004ec0000000800 */
[----:B------:R-:W-:Y:S02]  /*50d0*/  HMMA.16816.F32.BF16 R20, R20, R70, RZ ;  /* 0x000000461414723c */ /* 0x000fe400000418ff */
[----:B------:R-:W-:Y:S01]  /*50e0*/  MUFU.EX2 R27, R27 ;  /* 0x0000001b001b7308 */ /* 0x000fe20000000800 */
[----:B-1----:R-:W-:-:S05]  /*50f0*/  F2FP.BF16.PACK_AB R96, R67, R236 ;  /* 0x000000ec4360723e */ /* 0x002fca00000010ff */
[C---:B------:R-:W-:Y:S02]  /*5100*/  HMMA.16816.F32.BF16 R60, R12.reuse, R62, R4 ;  /* 0x0000003e0c3c723c */ /* 0x040fe40000041804 */
[----:B------:R-:W1:Y:S01]  /*5110*/  MUFU.EX2 R26, R26 ;  /* 0x0000001a001a7308 */ /* 0x000e620000000800 */
[----:B--2---:R-:W-:Y:S02]  /*5120*/  F2FP.BF16.PACK_AB R97, R28, R29 ;  /* 0x0000001d1c61723e */ /* 0x004fe400000010ff */
[----:B---3--:R-:W-:Y:S02]  /*5130*/  F2FP.BF16.PACK_AB R98, R65, R100 ;  /* 0x000000644162723e */ /* 0x008fe400000010ff */
[----:B------:R-:W-:Y:S01]  /*5140*/  FFMA.FTZ R4, R128, c[0x0][0x2d0], -R3 ;  /* 0x0000b40080047a23 */ /* 0x000fe20000010803 */
[----:B------:R-:W-:Y:S01]  /*5150*/  HMMA.16816.F32.BF16 R44, R12, R46, R32 ;  /* 0x0000002e0c2c723c */ /* 0x000fe20000041820 */
[----:B------:R-:W-:Y:S01]  /*5160*/  FADD.FTZ R5, R165, R164 ;  /* 0x000000a4a5057221 */ /* 0x000fe20000010000 */
[----:B------:R-:W-:Y:S01]  /*5170*/  LDSM.16.MT88.4 R128, [R202+0xc00] ;  /* 0x000c0000ca80783b */ /* 0x000fe20000004200 */
[----:B------:R2:W-:Y:S01]  /*5180*/  MUFU.EX2 R197, R4 ;  /* 0x0000000400c57308 */ /* 0x0005e20000000800 */
[----:B------:R-:W-:-:S04]  /*5190*/  FADD.FTZ R6, R150, R149 ;  /* 0x0000009596067221 */ /* 0x000fc80000010000 */
[----:B------:R-:W-:Y:S01]  /*51a0*/  HMMA.16816.F32.BF16 R52, R12, R54, R20 ;  /* 0x000000360c34723c */ /* 0x000fe20000041814 */
[----:B------:R-:W3:Y:S01]  /*51b0*/  LDSM.16.MT88.4 R12, [R201+0x800] ;  /* 0x00080000c90c783b */ /* 0x000ee20000004200 */
[----:B-1----:R-:W-:-:S05]  /*51c0*/  F2FP.BF16.PACK_AB R99, R26, R27 ;  /* 0x0000001b1a63723e */ /* 0x002fca00000010ff */
[--C-:B------:R-:W-:Y:S02]  /*51d0*/  FFMA.FTZ R23, R120, c[0x0][0x2d0], -R2.reuse ;  /* 0x0000b40078177a23 */ /* 0x100fe40000010802 */
[----:B------:R-:W-:Y:S02]  /*51e0*/  FFMA.FTZ R22, R117, c[0x0][0x2d0], -R2 ;  /* 0x0000b40075167a23 */ /* 0x000fe40000010802 */
[----:B--2---:R-:W-:Y:S02]  /*51f0*/  FFMA.FTZ R4, R127, c[0x0][0x2d0], -R3 ;  /* 0x0000b4007f047a23 */ /* 0x004fe40000010803 */
[--C-:B------:R-:W-:Y:S01]  /*5200*/  FFMA.FTZ R20, R112, c[0x0][0x2d0], -R0.reuse ;  /* 0x0000b40070147a23 */ /* 0x100fe20000010800 */
[----:B------:R-:W-:Y:S01]  /*5210*/  MUFU.EX2 R23, R23 ;  /* 0x0000001700177308 */ /* 0x000fe20000000800 */
[----:B------:R-:W-:-:S07]  /*5220*/  FFMA.FTZ R21, R111, c[0x0][0x2d0], -R0 ;  /* 0x0000b4006f157a23 */ /* 0x000fce0000010800 */
[----:B------:R1:W2:Y:S08]  /*5230*/  MUFU.EX2 R198, R4 ;  /* 0x0000000400c67308 */ /* 0x0002b00000000800 */
[----:B------:R-:W-:Y:S01]  /*5240*/  MUFU.EX2 R22, R22 ;  /* 0x0000001600167308 */ /* 0x000fe20000000800 */
[----:B-1----:R-:W-:Y:S01]  /*5250*/  FFMA.FTZ R4, R126, c[0x0][0x2d0], -R3 ;  /* 0x0000b4007e047a23 */ /* 0x002fe20000010803 */
[----:B--2---:R-:W-:-:S06]  /*5260*/  F2FP.BF16.PACK_AB R9, R198, R197 ;  /* 0x000000c5c609723e */ /* 0x004fcc00000010ff */
[----:B------:R-:W-:Y:S08]  /*5270*/  MUFU.EX2 R20, R20 ;  /* 0x0000001400147308 */ /* 0x000ff00000000800 */
[----:B------:R1:W-:Y:S08]  /*5280*/  MUFU.EX2 R199, R4 ;  /* 0x0000000400c77308 */ /* 0x0003f00000000800 */
[----:B------:R-:W-:Y:S01]  /*5290*/  MUFU.EX2 R21, R21 ;  /* 0x0000001500157308 */ /* 0x000fe20000000800 */
[----:B-1----:R-:W-:-:S02]  /*52a0*/  FFMA.FTZ R4, R125, c[0x0][0x2d0], -R3 ;  /* 0x0000b4007d047a23 */ /* 0x002fc40000010803 */
[----:B------:R-:W-:-:S05]  /*52b0*/  FFMA.FTZ R3, R124, c[0x0][0x2d0], -R2 ;  /* 0x0000b4007c037a23 */ /* 0x000fca0000010802 */
[----:B------:R1:W2:Y:S08]  /*52c0*/  MUFU.EX2 R220, R4 ;  /* 0x0000000400dc7308 */ /* 0x0002b00000000800 */
[----:B------:R4:W-:Y:S01]  /*52d0*/  MUFU.EX2 R193, R3 ;  /* 0x0000000300c17308 */ /* 0x0009e20000000800 */
[----:B-1----:R-:W-:Y:S01]  /*52e0*/  FFMA.FTZ R4, R119, c[0x0][0x2d0], -R2 ;  /* 0x0000b40077047a23 */ /* 0x002fe20000010802 */
[----:B--2---:R-:W-:-:S06]  /*52f0*/  F2FP.BF16.PACK_AB R11, R220, R199 ;  /* 0x000000c7dc0b723e */ /* 0x004fcc00000010ff */
[----:B------:R1:W-:Y:S01]  /*5300*/  MUFU.EX2 R195, R4 ;  /* 0x0000000400c37308 */ /* 0x0003e20000000800 */
[----:B----4-:R-:W-:Y:S01]  /*5310*/  FFMA.FTZ R3, R115, c[0x0][0x2d0], -R0 ;  /* 0x0000b40073037a23 */ /* 0x010fe20000010800 */
[----:B---3--:R-:W-:Y:S06]  /*5320*/  HMMA.16816.F32.BF16 R144, R8, R12, R144 ;  /* 0x0000000c0890723c */ /* 0x008fec0000041890 */
[----:B------:R2:W-:Y:S01]  /*5330*/  MUFU.EX2 R106, R3 ;  /* 0x00000003006a7308 */ /* 0x0005e20000000800 */
[----:B-1----:R-:W-:-:S07]  /*5340*/  FFMA.FTZ R4, R118, c[0x0][0x2d0], -R2 ;  /* 0x0000b40076047a23 */ /* 0x002fce0000010802 */
[----:B------:R1:W3:Y:S01]  /*5350*/  MUFU.EX2 R196, R4 ;  /* 0x0000000400c47308 */ /* 0x0002e20000000800 */
[----:B--2---:R-:W-:Y:S02]  /*5360*/  FADD.FTZ R3, R167, R5 ;  /* 0x00000005a7037221 */ /* 0x004fe40000010000 */
[----:B-1----:R-:W-:Y:S02]  /*5370*/  FFMA.FTZ R4, R122, c[0x0][0x2d0], -R2 ;  /* 0x0000b4007a047a23 */ /* 0x002fe40000010802 */
[----:B------:R-:W-:Y:S01]  /*5380*/  FFMA.FTZ R2, R113, c[0x0][0x2d0], -R0 ;  /* 0x0000b40071027a23 */ /* 0x000fe20000010800 */
[----:B------:R-:W-:Y:S02]  /*5390*/  LDSM.16.MT88.4 R120, [R201+0x1c00] ;  /* 0x001c0000c978783b */ /* 0x000fe40000004200 */
[----:B------:R1:W-:Y:S08]  /*53a0*/  MUFU.EX2 R194, R4 ;  /* 0x0000000400c27308 */ /* 0x0003f00000000800 */
[----:B------:R2:W-:Y:S01]  /*53b0*/  MUFU.EX2 R107, R2 ;  /* 0x00000002006b7308 */ /* 0x0005e20000000800 */
[----:B-1----:R-:W-:-:S04]  /*53c0*/  FADD.FTZ R4, R135, R134 ;  /* 0x0000008687047221 */ /* 0x002fc80000010000 */
[----:B------:R-:W-:Y:S01]  /*53d0*/  FADD.FTZ R64, R148, R4 ;  /* 0x0000000494407221 */ /* 0x000fe20000010000 */
[----:B---3--:R-:W-:Y:S01]  /*53e0*/  F2FP.BF16.PACK_AB R4, R196, R195 ;  /* 0x000000c3c404723e */ /* 0x008fe200000010ff */
[----:B--2---:R-:W-:-:S04]  /*53f0*/  FFMA.FTZ R2, R116, c[0x0][0x2d0], -R0 ;  /* 0x0000b40074027a23 */ /* 0x004fc80000010800 */
[----:B------:R1:W2:Y:S02]  /*5400*/  MUFU.EX2 R108, R2 ;  /* 0x00000002006c7308 */ /* 0x0002a40000000800 */
[----:B-1----:R-:W-:Y:S01]  /*5410*/  FFMA.FTZ R2, R114, c[0x0][0x2d0], -R0 ;  /* 0x0000b40072027a23 */ /* 0x002fe20000010800 */
[----:B--2---:R-:W-:Y:S01]  /*5420*/  F2FP.BF16.PACK_AB R5, R108, R107 ;  /* 0x0000006b6c05723e */ /* 0x004fe200000010ff */
[----:B------:R-:W-:Y:S01]  /*5430*/  FADD.FTZ R0, R151, R6 ;  /* 0x0000000697007221 */ /* 0x000fe20000010000 */
[----:B------:R-:W-:-:S03]  /*5440*/  F2FP.BF16.PACK_AB R6, R193, R194 ;  /* 0x000000c2c106723e */ /* 0x000fc600000010ff */
[----:B------:R-:W1:Y:S01]  /*5450*/  MUFU.EX2 R105, R2 ;  /* 0x0000000200697308 */ /* 0x000e620000000800 */
[----:B------:R-:W-:Y:S01]  /*5460*/  HMMA.16816.F32.BF16 R148, R8, R14, R36 ;  /* 0x0000000e0894723c */ /* 0x000fe20000041824 */
[----:B------:R-:W-:Y:S01]  /*5470*/  FADD.FTZ R0, R166, R0 ;  /* 0x00000000a6007221 */ /* 0x000fe20000010000 */
[----:B------:R-:W-:Y:S03]  /*5480*/  LDSM.16.MT88.4 R112, [R202+0x1c00] ;  /* 0x001c0000ca70783b */ /* 0x000fe60000004200 */
[----:B------:R-:W-:Y:S01]  /*5490*/  FADD.FTZ R0, R235, R0 ;  /* 0x00000000eb007221 */ /* 0x000fe20000010000 */
[----:B-1----:R-:W-:Y:S01]  /*54a0*/  F2FP.BF16.PACK_AB R7, R105, R106 ;  /* 0x0000006a6907723e */ /* 0x002fe200000010ff */
[----:B------:R-:W-:Y:S02]  /*54b0*/  FADD.FTZ R2, R192, R3 ;  /* 0x00000003c0027221 */ /* 0x000fe40000010000 */
[----:B------:R-:W-:-:S02]  /*54c0*/  FADD.FTZ R3, R231, R64 ;  /* 0x00000040e7037221 */ /* 0x000fc40000010000 */
[----:B------:R-:W-:Y:S02]  /*54d0*/  FADD.FTZ R2, R240, R2 ;  /* 0x00000002f0027221 */ /* 0x000fe40000010000 */
[C---:B------:R-:W-:Y:S08]  /*54e0*/  HMMA.16816.F32.BF16 R140, R4.reuse, R12, R140 ;  /* 0x0000000c048c723c */ /* 0x040ff0000004188c */
[----:B------:R-:W-:Y:S01]  /*54f0*/  HMMA.16816.F32.BF16 R32, R4, R14, R72 ;  /* 0x0000000e0420723c */ /* 0x000fe20000041848 */
[----:B------:R-:W1:Y:S07]  /*5500*/  LDSM.16.MT88.4 R12, [R202+0x800] ;  /* 0x00080000ca0c783b */ /* 0x000e6e0000004200 */
[-C--:B-1----:R-:W-:Y:S08]  /*5510*/  HMMA.16816.F32.BF16 R152, R8, R12.reuse, R152 ;  /* 0x0000000c0898723c */ /* 0x082ff00000041898 */
[----:B------:R-:W-:Y:S01]  /*5520*/  HMMA.16816.F32.BF16 R132, R4, R12, R136 ;  /* 0x0000000c0484723c */ /* 0x000fe20000041888 */
[----:B------:R-:W1:Y:S07]  /*5530*/  LDSM.16.MT88.4 R136, [R201+0xc00] ;  /* 0x000c0000c988783b */ /* 0x000e6e0000004200 */
[-C--:B------:R-:W-:Y:S08]  /*5540*/  HMMA.16816.F32.BF16 R40, R8, R14.reuse, R40 ;  /* 0x0000000e0828723c */ /* 0x080ff00000041828 */
[----:B------:R-:W-:Y:S01]  /*5550*/  HMMA.16816.F32.BF16 R56, R4, R14, R76 ;  /* 0x0000000e0438723c */ /* 0x000fe2000004184c */
[----:B------:R-:W2:Y:S04]  /*5560*/  LDSM.16.MT88.4 R12, [R201+0x1800] ;  /* 0x00180000c90c783b */ /* 0x000ea80000004200 */
[----:B------:R-:W-:Y:S03]  /*5570*/  LDSM.16.MT88.4 R76, [R201+0x2c00] ;  /* 0x002c0000c94c783b */ /* 0x000fe60000004200 */
[C---:B------:R-:W-:Y:S08]  /*5580*/  HMMA.16816.F32.BF16 R152, R96.reuse, R128, R152 ;  /* 0x000000806098723c */ /* 0x040ff00000041898 */
[C---:B-1----:R-:W-:Y:S08]  /*5590*/  HMMA.16816.F32.BF16 R144, R96.reuse, R136, R144 ;  /* 0x000000886090723c */ /* 0x042ff00000041890 */
[----:B------:R-:W-:Y:S08]  /*55a0*/  HMMA.16816.F32.BF16 R148, R96, R138, R148 ;  /* 0x0000008a6094723c */ /* 0x000ff00000041894 */
[-C--:B--2---:R-:W-:Y:S08]  /*55b0*/  HMMA.16816.F32.BF16 R160, R8, R12.reuse, R160 ;  /* 0x0000000c08a0723c */ /* 0x084ff000000418a0 */
[----:B------:R-:W-:Y:S08]  /*55c0*/  HMMA.16816.F32.BF16 R124, R4, R12, R156 ;  /* 0x0000000c047c723c */ /* 0x000ff0000004189c */
[-C--:B------:R-:W-:Y:S01]  /*55d0*/  HMMA.16816.F32.BF16 R164, R8, R14.reuse, R16 ;  /* 0x0000000e08a4723c */ /* 0x080fe20000041810 */
[----:B------:R-:W1:Y:S07]  /*55e0*/  LDSM.16.MT88.4 R16, [R201+0x2800] ;  /* 0x00280000c910783b */ /* 0x000e6e0000004200 */
[----:B------:R-:W-:Y:S01]  /*55f0*/  HMMA.16816.F32.BF16 R48, R4, R14, R80 ;  /* 0x0000000e0430723c */ /* 0x000fe20000041850 */
[----:B------:R-:W2:Y:S07]  /*5600*/  LDSM.16.MT88.4 R12, [R202+0x1800] ;  /* 0x00180000ca0c783b */ /* 0x000eae0000004200 */
[C---:B------:R-:W-:Y:S08]  /*5610*/  HMMA.16816.F32.BF16 R156, R96.reuse, R130, R40 ;  /* 0x00000082609c723c */ /* 0x040ff00000041828 */
[C---:B------:R-:W-:Y:S08]  /*5620*/  HMMA.16816.F32.BF16 R160, R96.reuse, R120, R160 ;  /* 0x0000007860a0723c */ /* 0x040ff000000418a0 */
[----:B------:R-:W-:Y:S08]  /*5630*/  HMMA.16816.F32.BF16 R164, R96, R122, R164 ;  /* 0x0000007a60a4723c */ /* 0x000ff000000418a4 */
[C---:B-1----:R-:W-:Y:S08]  /*5640*/  HMMA.16816.F32.BF16 R68, R8.reuse, R16, R176 ;  /* 0x000000100844723c */ /* 0x042ff000000418b0 */
[-C--:B--2---:R-:W-:Y:S08]  /*5650*/  HMMA.16816.F32.BF16 R168, R8, R12.reuse, R168 ;  /* 0x0000000c08a8723c */ /* 0x084ff000000418a8 */
[----:B------:R-:W-:Y:S08]  /*5660*/  HMMA.16816.F32.BF16 R116, R4, R12, R172 ;  /* 0x0000000c0474723c */ /* 0x000ff000000418ac */
[-C--:B------:R-:W-:Y:S08]  /*5670*/  HMMA.16816.F32.BF16 R44, R8, R14.reuse, R44 ;  /* 0x0000000e082c723c */ /* 0x080ff0000004182c */
[----:B------:R-:W-:Y:S01]  /*5680*/  HMMA.16816.F32.BF16 R36, R4, R14, R84 ;  /* 0x0000000e0424723c */ /* 0x000fe20000041854 */
[----:B------:R-:W1:Y:S07]  /*5690*/  LDSM.16.MT88.4 R12, [R202+0x2800] ;  /* 0x00280000ca0c783b */ /* 0x000e6e0000004200 */
[----:B------:R-:W-:Y:S08]  /*56a0*/  HMMA.16816.F32.BF16 R60, R8, R18, R60 ;  /* 0x00000012083c723c */ /* 0x000ff0000004183c */
[C---:B------:R-:W-:Y:S08]  /*56b0*/  HMMA.16816.F32.BF16 R72, R4.reuse, R16, R188 ;  /* 0x000000100448723c */ /* 0x040ff000000418bc */
[----:B------:R-:W-:Y:S08]  /*56c0*/  HMMA.16816.F32.BF16 R16, R4, R18, R88 ;  /* 0x000000120410723c */ /* 0x000ff00000041858 */
[C---:B------:R-:W-:Y:S08]  /*56d0*/  HMMA.16816.F32.BF16 R68, R96.reuse, R76, R68 ;  /* 0x0000004c6044723c */ /* 0x040ff00000041844 */
[----:B------:R-:W-:Y:S08]  /*56e0*/  HMMA.16816.F32.BF16 R80, R96, R78, R60 ;  /* 0x0000004e6050723c */ /* 0x000ff0000004183c */
[C---:B-1----:R-:W-:Y:S08]  /*56f0*/  HMMA.16816.F32.BF16 R84, R8.reuse, R12, R180 ;  /* 0x0000000c0854723c */ /* 0x042ff000000418b4 */
[----:B------:R-:W-:Y:S08]  /*5700*/  HMMA.16816.F32.BF16 R52, R8, R14, R52 ;  /* 0x0000000e0834723c */ /* 0x000ff00000041834 */
[C---:B------:R-:W-:Y:S08]  /*5710*/  HMMA.16816.F32.BF16 R88, R4.reuse, R12, R184 ;  /* 0x0000000c0458723c */ /* 0x040ff000000418b8 */
[----:B------:R-:W-:Y:S07]  /*5720*/  HMMA.16816.F32.BF16 R12, R4, R14, R92 ;  /* 0x0000000e040c723c */ /* 0x000fee000004185c */
        /* <DEDUP_REMOVED lines=15> */
[----:B------:R-:W1:Y:S01]  /*5820*/  LDSM.16.MT88.4 R4, [R202+0x2c00] ;  /* 0x002c0000ca04783b */ /* 0x000e620000004200 */
[----:B------:R-:W-:Y:S02]  /*5830*/  FADD.FTZ R8, R239, R2 ;  /* 0x00000002ef087221 */ /* 0x000fe40000010000 */
[----:B------:R-:W-:-:S02]  /*5840*/  @P3 IMAD.HI.U32 R2, R248, c[0x0][0x2c8], RZ ;  /* 0x0000b200f8023a27 */ /* 0x000fc400078e00ff */
[----:B------:R-:W-:Y:S01]  /*5850*/  HMMA.16816.F32.BF16 R136, R92, R138, R32 ;  /* 0x0000008a5c88723c */ /* 0x000fe20000041820 */
[----:B------:R-:W2:Y:S01]  /*5860*/  LDL R32, [R1+0x4] ;  /* 0x0000040001207983 */ /* 0x000ea20000100800 */
[----:B------:R-:W-:Y:S01]  /*5870*/  FADD.FTZ R10, R234, R0 ;  /* 0x00000000ea0a7221 */ /* 0x000fe20000010000 */
[----:B------:R-:W-:Y:S01]  /*5880*/  MOV R0, R248 ;  /* 0x000000f800007202 */ /* 0x000fe20000000f00 */
[----:B------:R-:W-:Y:S01]  /*5890*/  FADD.FTZ R3, R242, R3 ;  /* 0x00000003f2037221 */ /* 0x000fe20000010000 */
[----:B------:R-:W-:-:S03]  /*58a0*/  @P3 SHF.R.U32.HI R0, RZ, c[0x0][0x2cc], R2 ;  /* 0x0000b300ff003a19 */ /* 0x000fc60000011602 */
[----:B------:R-:W-:Y:S01]  /*58b0*/  HMMA.16816.F32.BF16 R72, R92, R76, R72 ;  /* 0x0000004c5c48723c */ /* 0x000fe20000041848 */
[----:B------:R-:W-:Y:S01]  /*58c0*/  IADD3 R0, R0, -c[0x0][0x168], R247 ;  /* 0x80005a0000007a10 */ /* 0x000fe20007ffe0f7 */
[----:B------:R-:W-:-:S03]  /*58d0*/  FADD.FTZ R9, R243, R3 ;  /* 0x00000003f3097221 */ /* 0x000fc60000010000 */
[----:B------:R-:W-:-:S03]  /*58e0*/  SHF.R.S32.HI R2, RZ, 0x1f, R0 ;  /* 0x0000001fff027819 */ /* 0x000fc60000011400 */
[----:B------:R-:W-:Y:S01]  /*58f0*/  HMMA.16816.F32.BF16 R76, R92, R78, R16 ;  /* 0x0000004e5c4c723c */ /* 0x000fe20000041810 */
[----:B------:R-:W-:-:S06]  /*5900*/  FADD.FTZ R3, R245, R11 ;  /* 0x0000000bf5037221 */ /* 0x000fcc0000010000 */
[----:B------:R-:W-:Y:S01]  /*5910*/  LEA.HI R16, R2, R0, RZ, 0x6 ;  /* 0x0000000002107211 */ /* 0x000fe200078f30ff */
[----:B------:R-:W-:Y:S01]  /*5920*/  FADD.FTZ R2, R246, R10 ;  /* 0x0000000af6027221 */ /* 0x000fe20000010000 */
[----:B------:R-:W-:Y:S01]  /*5930*/  HMMA.16816.F32.BF16 R172, R96, R114, R44 ;  /* 0x0000007260ac723c */ /* 0x000fe2000004182c */
[----:B------:R-:W-:Y:S02]  /*5940*/  FADD.FTZ R0, R217, R9 ;  /* 0x00000009d9007221 */ /* 0x000fe40000010000 */
[----:B------:R-:W-:Y:S02]  /*5950*/  FADD.FTZ R2, R195, R2 ;  /* 0x00000002c3027221 */ /* 0x000fe40000010000 */
[----:B------:R-:W-:-:S03]  /*5960*/  FADD.FTZ R0, R222, R0 ;  /* 0x00000000de007221 */ /* 0x000fc60000010000 */
[----:B------:R-:W-:Y:S08]  /*5970*/  HMMA.16816.F32.BF16 R132, R92, R128, R132 ;  /* 0x000000805c84723c */ /* 0x000ff00000041884 */
[-C--:B-1----:R-:W-:Y:S08]  /*5980*/  HMMA.16816.F32.BF16 R84, R96, R4.reuse, R84 ;  /* 0x000000046054723c */ /* 0x082ff00000041854 */
[C---:B------:R-:W-:Y:S07]  /*5990*/  HMMA.16816.F32.BF16 R88, R92.reuse, R4, R88 ;  /* 0x000000045c58723c */ /* 0x040fee0000041858 */
        /* <DEDUP_REMOVED lines=19> */
[----:B------:R-:W-:Y:S01]  /*5ad0*/  FADD.FTZ R2, R105, R4 ;  /* 0x0000000469027221 */ /* 0x000fe20000010000 */
[----:B------:R-:W-:Y:S02]  /*5ae0*/  SHF.R.S32.HI R4, RZ, 0x6, R16 ;  /* 0x00000006ff047819 */ /* 0x000fe40000011410 */
[----:B------:R-:W-:Y:S01]  /*5af0*/  IADD3 R220, R224, -0x2, RZ ;  /* 0xfffffffee0dc7810 */ /* 0x000fe20007ffe0ff */
[----:B------:R-:W-:Y:S01]  /*5b00*/  FADD.FTZ R0, R25, R0 ;  /* 0x0000000019007221 */ /* 0x000fe20000010000 */
[----:B------:R-:W-:Y:S03]  /*5b10*/  HMMA.16816.F32.BF16 R112, R92, R114, R36 ;  /* 0x000000725c70723c */ /* 0x000fe60000041824 */
[----:B------:R-:W-:-:S02]  /*5b20*/  FADD.FTZ R250, R24, R0 ;  /* 0x0000000018fa7221 */ /* 0x000fc40000010000 */
[----:B------:R-:W-:Y:S02]  /*5b30*/  FADD.FTZ R0, R20, R2 ;  /* 0x0000000214007221 */ /* 0x000fe40000010000 */
[----:B------:R-:W-:Y:S01]  /*5b40*/  FADD.FTZ R236, R67, R236 ;  /* 0x000000ec43ec7221 */ /* 0x000fe20000010000 */
[-C--:B------:R-:W-:Y:S01]  /*5b50*/  HMMA.16816.F32.BF16 R96, R96, R6.reuse, R52 ;  /* 0x000000066060723c */ /* 0x080fe20000041834 */
        /* <DEDUP_REMOVED lines=8> */
[----:B------:R-:W-:Y:S02]  /*5be0*/  FADD.FTZ R222, R26, R222 ;  /* 0x000000de1ade7221 */ /* 0x000fe40000010000 */
[----:B------:R-:W-:Y:S02]  /*5bf0*/  FADD.FTZ R250, R22, R250 ;  /* 0x000000fa16fa7221 */ /* 0x000fe40000010000 */
[----:B------:R-:W-:Y:S01]  /*5c00*/  FADD.FTZ R251, R31, R0 ;  /* 0x000000001ffb7221 */ /* 0x000fe20000010000 */
[----:B--2---:R-:W-:-:S05]  /*5c10*/  IMNMX R32, R32, R4, !PT ;  /* 0x0000000420207217 */ /* 0x004fca0007800200 */
[----:B------:R1:W-:Y:S01]  /*5c20*/  STL [R1+0xc], R32 ;  /* 0x00000c2001007387 */ /* 0x0003e20000100800 */
[----:B------:R-:W-:Y:S11]  /*5c30*/  ISETP.GE.AND P0, PT, R220, R32, PT ;  /* 0x00000020dc00720c */ /* 0x000ff60003f06270 */
[----:B------:R-:W-:Y:S02]  /*5c40*/  @!UPT UIADD3 URZ, URZ, URZ, URZ ;  /* 0x0000003f3f3ff290 */ /* 0x000fe4000fffe03f */
[----:B------:R-:W-:Y:S05]  /*5c50*/  @!P0 BRA `(.L_x_1274) ;  /* 0x0000406000008947 */ /* 0x000fea0003800000 */
[----:B------:R-:W-:Y:S01]  /*5c60*/  IMAD.MOV.U32 R106, RZ, RZ, R103 ;  /* 0x000000ffff6a7224 */ /* 0x000fe200078e0067 */
[----:B------:R-:W-:Y:S01]  /*5c70*/  MOV R108, R101 ;  /* 0x00000065006c7202 */ /* 0x000fe20000000f00 */
[----:B------:R-:W-:Y:S01]  /*5c80*/  IMAD.MOV.U32 R105, RZ, RZ, R104 ;  /* 0x000000ffff697224 */ /* 0x000fe200078e0068 */
[----:B------:R-:W-:Y:S02]  /*5c90*/  MOV R107, R102 ;  /* 0x00000066006b7202 */ /* 0x000fe40000000f00 */
.L_x_1285:
[----:B------:R-:W2:Y:S01]  /*5ca0*/  LDL R0, [R1+0x4] ;  /* 0x0000040001007983 */ /* 0x000ea20000100800 */
[----:B------:R-:W-:Y:S04]  /*5cb0*/  DEPBAR.LE SB0, 0x0 ;  /* 0x000080000000791a */ /* 0x000fe80000000000 */
[----:B------:R-:W-:Y:S01]  /*5cc0*/  WARPSYNC 0xffffffff ;  /* 0xffffffff00007948 */ /* 0x000fe20003800000 */
[----:B------:R-:W-:Y:S06]  /*5cd0*/  BAR.SYNC.DEFER_BLOCKING 0x0 ;  /* 0x0000000000007b1d */ /* 0x000fec0000010000 */
[----:B------:R3:W4:Y:S01]  /*5ce0*/  LDSM.16.M88.4 R64, [R203] ;  /* 0x00000000cb40783b */ /* 0x0007220000000200 */
[----:B------:R-:W-:Y:S03]  /*5cf0*/  BSSY B0, `(.L_x_1275) ;  /* 0x0000059000007945 */ /* 0x000fe60003800000 */
[----:B------:R3:W1:Y:S04]  /*5d00*/  LDSM.16.M88.4 R60, [R203+0x1000] ;  /* 0x00100000cb3c783b */ /* 0x0006680000000200 */
[----:B------:R3:W1:Y:S04]  /*5d10*/  LDSM.16.M88.4 R16, [R200] ;  /* 0x00000000c810783b */ /* 0x0006680000000200 */
[----:B-1----:R3:W1:Y:S04]  /*5d20*/  LDSM.16.M88.4 R32, [R200+0x400] ;  /* 0x00040000c820783b */ /* 0x0026680000000200 */
[----:B------:R3:W1:Y:S04]  /*5d30*/  LDSM.16.M88.4 R48, [R200+0x800] ;  /* 0x00080000c830783b */ /* 0x0006680000000200 */
[----:B------:R3:W1:Y:S04]  /*5d40*/  LDSM.16.M88.4 R100, [R200+0xc00] ;  /* 0x000c0000c864783b */ /* 0x0006680000000200 */
[----:B------:R3:W1:Y:S04]  /*5d50*/  LDSM.16.M88.4 R176, [R204] ;  /* 0x00000000ccb0783b */ /* 0x0006680000000200 */
[----:B------:R3:W1:Y:S04]  /*5d60*/  LDSM.16.M88.4 R184, [R204+0x1000] ;  /* 0x00100000ccb8783b */ /* 0x0006680000000200 */
[----:B------:R3:W1:Y:S04]  /*5d70*/  LDSM.16.M88.4 R180, [R205] ;  /* 0x00000000cdb4783b */ /* 0x0006680000000200 */
[----:B------:R3:W1:Y:S04]  /*5d80*/  LDSM.16.M88.4 R188, [R216] ;  /* 0x00000000d8bc783b */ /* 0x0006680000000200 */
[----:B------:R3:W1:Y:S04]  /*5d90*/  LDSM.16.M88.4 R192, [R215] ;  /* 0x00000000d7c0783b */ /* 0x0006680000000200 */
[----:B------:R3:W1:Y:S01]  /*5da0*/  LDSM.16.M88.4 R196, [R214] ;  /* 0x00000000d6c4783b */ /* 0x0006620000000200 */
[----:B--2---:R-:W-:Y:S11]  /*5db0*/  ISETP.GT.AND P0, PT, R0, R220, PT ;  /* 0x000000dc0000720c */ /* 0x004ff60003f04270 */
[----:B------:R-:W-:Y:S02]  /*5dc0*/  @!UPT UIADD3 URZ, URZ, URZ, URZ ;  /* 0x0000003f3f3ff290 */ /* 0x000fe4000fffe03f */
[----:B------:R-:W-:-:S05]  /*5dd0*/  @P0 BRA `(.L_x_1276) ;  /* 0x000004a000000947 */ /* 0x000fca0003800000 */
[----:B-1-34-:R-:W-:Y:S01]  /*5de0*/  SHF.R.S32.HI R0, RZ, 0x1f, R221 ;  /* 0x0000001fff007819 */ /* 0x01afe200000114dd */
[----:B------:R-:W2:Y:S01]  /*5df0*/  LDL.64 R8, [R1+0x28] ;  /* 0x0000280001087983 */ /* 0x000ea20000100a00 */
[----:B------:R-:W-:Y:S01]  /*5e00*/  SHF.R.S32.HI R4, RZ, 0x1f, R219 ;  /* 0x0000001fff047819 */ /* 0x000fe200000114db */
[----:B------:R-:W-:Y:S01]  /*5e10*/  IMAD.WIDE.U32 R2, R221, c[0x0][0x208], RZ ;  /* 0x00008200dd027a25 */ /* 0x000fe200078e00ff */
[C---:B------:R-:W-:Y:S02]  /*5e20*/  IADD3 R6, R227.reuse, 0x40, RZ ;  /* 0x00000040e3067810 */ /* 0x040fe40007ffe0ff */
[----:B------:R-:W-:Y:S01]  /*5e30*/  IADD3 R5, R227, 0x40, RZ ;  /* 0x00000040e3057810 */ /* 0x000fe20007ffe0ff */
[----:B------:R-:W3:Y:S01]  /*5e40*/  LDL R7, [R1+0x34] ;  /* 0x0000340001077983 */ /* 0x000ee20000100800 */
[----:B------:R-:W-:Y:S01]  /*5e50*/  SHF.R.S32.HI R6, RZ, 0x1f, R6 ;  /* 0x0000001fff067819 */ /* 0x000fe20000011406 */
[----:B------:R-:W-:Y:S02]  /*5e60*/  IMAD R0, R0, c[0x0][0x208], RZ ;  /* 0x0000820000007a24 */ /* 0x000fe400078e02ff */
[----:B------:R-:W-:Y:S01]  /*5e70*/  IMAD R4, R4, c[0x0][0x218], RZ ;  /* 0x0000860004047a24 */ /* 0x000fe200078e02ff */
[----:B------:R-:W-:Y:S01]  /*5e80*/  SHF.L.U64.HI R15, R5, 0x1, R6 ;  /* 0x00000001050f7819 */ /* 0x000fe20000010206 */
[----:B------:R-:W-:Y:S01]  /*5e90*/  IMAD R0, R221, c[0x0][0x20c], R0 ;  /* 0x00008300dd007a24 */ /* 0x000fe200078e0200 */
[----:B------:R-:W-:Y:S01]  /*5ea0*/  SHF.R.S32.HI R6, RZ, 0x1f, R227 ;  /* 0x0000001fff067819 */ /* 0x000fe200000114e3 */
[----:B------:R-:W-:Y:S02]  /*5eb0*/  IMAD R4, R219, c[0x0][0x21c], R4 ;  /* 0x00008700db047a24 */ /* 0x000fe400078e0204 */
[----:B------:R-:W-:Y:S01]  /*5ec0*/  IMAD.IADD R3, R3, 0x1, R0 ;  /* 0x0000000103037824 */ /* 0x000fe200078e0200 */
[----:B------:R-:W-:Y:S01]  /*5ed0*/  SHF.L.U64.HI R13, R227, 0x1, R6 ;  /* 0x00000001e30d7819 */ /* 0x000fe20000010206 */
[----:B------:R-:W-:Y:S02]  /*5ee0*/  IMAD.SHL.U32 R22, R5, 0x2, RZ ;  /* 0x0000000205167824 */ /* 0x000fe400078e00ff */
[----:B------:R-:W-:Y:S04]  /*5ef0*/  IMAD.WIDE.U32 R2, R219, c[0x0][0x218], R2 ;  /* 0x00008600db027a25 */ /* 0x000fe800078e0002 */
[C---:B------:R-:W-:Y:S01]  /*5f00*/  IMAD.SHL.U32 R20, R227.reuse, 0x2, RZ ;  /* 0x00000002e3147824 */ /* 0x040fe200078e00ff */
[----:B--2---:R-:W-:Y:S02]  /*5f10*/  IADD3 R0, P0, R8, R2, RZ ;  /* 0x0000000208007210 */ /* 0x004fe40007f1e0ff */
[----:B------:R-:W-:Y:S02]  /*5f20*/  IADD3 R8, R227, 0x20, RZ ;  /* 0x00000020e3087810 */ /* 0x000fe40007ffe0ff */
[----:B---3--:R-:W-:Y:S02]  /*5f30*/  IADD3.X R4, R7, R3, R4, P0, !PT ;  /* 0x0000000307047210 */ /* 0x008fe400007fe404 */
[----:B------:R-:W-:Y:S02]  /*5f40*/  IADD3 R7, R227, 0x20, RZ ;  /* 0x00000020e3077810 */ /* 0x000fe40007ffe0ff */
[C---:B------:R-:W-:Y:S02]  /*5f50*/  LEA R12, P0, R0.reuse, c[0x0][0x1f8], 0x1 ;  /* 0x00007e00000c7a11 */ /* 0x040fe400078008ff */
[----:B------:R-:W-:Y:S01]  /*5f60*/  SHF.R.S32.HI R8, RZ, 0x1f, R8 ;  /* 0x0000001fff087819 */ /* 0x000fe20000011408 */
[C---:B------:R-:W-:Y:S01]  /*5f70*/  IMAD.SHL.U32 R21, R7.reuse, 0x2, RZ ;  /* 0x0000000207157824 */ /* 0x040fe200078e00ff */
[----:B------:R-:W-:Y:S02]  /*5f80*/  LEA.HI.X R5, R0, c[0x0][0x1fc], R4, 0x1, P0 ;  /* 0x00007f0000057a11 */ /* 0x000fe400000f0c04 */
[----:B------:R-:W-:Y:S01]  /*5f90*/  SHF.L.U64.HI R14, R7, 0x1, R8 ;  /* 0x00000001070e7819 */ /* 0x000fe20000010208 */
[----:B------:R-:W-:-:S05]  /*5fa0*/  BRA.DIV ~URZ, `(.L_x_1277) ;  /* 0x0000aaf27f007947 */ /* 0x000fca000b800000 */
[----:B------:R1:W2:Y:S02]  /*5fb0*/  SHFL.IDX PT, R4, R5, RZ, 0x1c1f ;  /* 0x001c1fff05047589 */ /* 0x0002a400000e0000 */
.L_x_1322:
[----:B------:R-:W-:-:S05]  /*5fc0*/  BRA.DIV ~URZ, `(.L_x_1278) ;  /* 0x0000ab427f007947 */ /* 0x000fca000b800000 */
[----:B------:R-:W3:Y:S01]  /*5fd0*/  SHFL.IDX PT, R0, R12, RZ, 0x1c1f ;  /* 0x001c1fff0c007589 */ /* 0x000ee200000e0000 */
[C---:B------:R-:W-:Y:S02]  /*5fe0*/  IADD3 R2, R227.reuse, 0x20, RZ ;  /* 0x00000020e3027810 */ /* 0x040fe40007ffe0ff */
[C---:B------:R-:W-:Y:S02]  /*5ff0*/  ISETP.GE.AND P5, PT, R227.reuse, c[0x0][0x1d4], PT ;  /* 0x00007500e3007a0c */ /* 0x040fe40003fa6270 */
[----:B------:R-:W-:Y:S02]  /*6000*/  ISETP.GE.AND P4, PT, R2, c[0x0][0x1d4], PT ;  /* 0x0000750002007a0c */ /* 0x000fe40003f86270 */
[----:B------:R-:W-:Y:S02]  /*6010*/  IADD3 R8, R227, 0x40, RZ ;  /* 0x00000040e3087810 */ /* 0x000fe40007ffe0ff */
[----:B------:R-:W-:Y:S02]  /*6020*/  SEL R11, RZ, 0x10, P5 ;  /* 0x00000010ff0b7807 */ /* 0x000fe40002800000 */
[----:B------:R-:W-:Y:S02]  /*6030*/  SEL R10, RZ, 0x10, P4 ;  /* 0x00000010ff0a7807 */ /* 0x000fe40002000000 */
[C---:B---3--:R-:W-:Y:S02]  /*6040*/  IADD3 R6, P0, R0.reuse, R20, RZ ;  /* 0x0000001400067210 */ /* 0x048fe40007f1e0ff */
[----:B------:R-:W-:Y:S03]  /*6050*/  IADD3 R2, P6, R0, R21, RZ ;  /* 0x0000001500027210 */ /* 0x000fe60007fde0ff */
        /* <DEDUP_REMOVED lines=9> */
[----:B------:R3:W4:Y:S04]  /*60f0*/  SHFL.IDX PT, R4, R5, 0x1, 0x1c1f ;  /* 0x003c1f0005047f89 */ /* 0x00072800000e0000 */
[----:B------:R2:W1:Y:S04]  /*6100*/  SHFL.IDX PT, R0, R12, 0x1, 0x1c1f ;  /* 0x003c1f000c007f89 */ /* 0x00046800000e0000 */
[----:B------:R2:W-:Y:S01]  /*6110*/  LDGSTS.E.BYPASS.LTC128B.128 [R218+0x2100], [R8.64], !P0 ;  /* 0x0210000008da7fae */ /* 0x0005e2000c101d46 */
[----:B-1-3--:R-:W-:Y:S03]  /*6120*/  SEL R5, RZ, 0x10, P0 ;  /* 0x00000010ff057807 */ /* 0x00afe60000000000 */
.L_x_1323:
[----:B--2---:R-:W-:Y:S02]  /*6130*/  IADD3 R2, -R10, 0x10, RZ ;  /* 0x000000100a027810 */ /* 0x004fe40007ffe1ff */
[----:B------:R-:W-:Y:S02]  /*6140*/  IADD3 R8, -R11, 0x10, RZ ;  /* 0x000000100b087810 */ /* 0x000fe40007ffe1ff */
[----:B------:R-:W-:Y:S02]  /*6150*/  LOP3.LUT R6, R2, 0xf, RZ, 0xc0, !PT ;  /* 0x0000000f02067812 */ /* 0x000fe400078ec0ff */
[----:B------:R-:W-:Y:S02]  /*6160*/  LOP3.LUT R8, R8, 0xf, RZ, 0xc0, !PT ;  /* 0x0000000f08087812 */ /* 0x000fe400078ec0ff */
[----:B------:R-:W-:Y:S02]  /*6170*/  IADD3 R3, -R5, 0x10, RZ ;  /* 0x0000001005037810 */ /* 0x000fe40007ffe1ff */
[-C--:B------:R-:W-:Y:S02]  /*6180*/  IADD3 R6, P6, P5, R6, R0.reuse, R21 ;  /* 0x0000000006067210 */ /* 0x080fe40007dde015 */
[----:B------:R-:W-:Y:S02]  /*6190*/  IADD3 R8, P4, P0, R8, R0, R20 ;  /* 0x0000000008087210 */ /* 0x000fe4000789e014 */
[----:B------:R-:W-:Y:S02]  /*61a0*/  LOP3.LUT R2, R3, 0xf, RZ, 0xc0, !PT ;  /* 0x0000000f03027812 */ /* 0x000fe400078ec0ff */
[-C--:B----4-:R-:W-:Y:S02]  /*61b0*/  IADD3.X R7, RZ, R4.reuse, R14, P6, P5 ;  /* 0x00000004ff077210 */ /* 0x090fe400037ea40e */
[----:B------:R-:W-:Y:S02]  /*61c0*/  ISETP.NE.U32.AND P6, PT, R11, RZ, PT ;  /* 0x000000ff0b00720c */ /* 0x000fe40003fc5070 */
[----:B------:R-:W-:Y:S02]  /*61d0*/  IADD3.X R9, RZ, R4, R13, P4, P0 ;  /* 0x00000004ff097210 */ /* 0x000fe400027e040d */
[----:B------:R-:W-:Y:S02]  /*61e0*/  IADD3 R2, P4, P0, R2, R0, R22 ;  /* 0x0000000002027210 */ /* 0x000fe4000789e016 */
[----:B------:R-:W-:Y:S02]  /*61f0*/  ISETP.NE.U32.AND P5, PT, R10, RZ, PT ;  /* 0x000000ff0a00720c */ /* 0x000fe40003fa5070 */
[----:B------:R-:W-:Y:S02]  /*6200*/  IADD3.X R3, RZ, R4, R15, P4, P0 ;  /* 0x00000004ff037210 */ /* 0x000fe400027e040f */
[----:B------:R-:W-:Y:S03]  /*6210*/  ISETP.NE.U32.AND P0, PT, R5, RZ, PT ;  /* 0x000000ff0500720c */ /* 0x000fe60003f05070 */
[----:B------:R-:W-:Y:S01]  /*6220*/  @!PT LDS RZ, [RZ] ;  /* 0x00000000fffff984 */ /* 0x000fe20000000800 */
[----:B------:R-:W-:Y:S01]  /*6230*/  @!PT LDS RZ, [RZ] ;  /* 0x00000000fffff984 */ /* 0x000fe20000000800 */
[----:B------:R-:W-:Y:S01]  /*6240*/  @!PT LDS RZ, [RZ] ;  /* 0x00000000fffff984 */ /* 0x000fe20000000800 */
[----:B------:R1:W-:Y:S06]  /*6250*/  LDGSTS.E.BYPASS.LTC128B.128.ZFILL [R218+0x900], [R8.64], P6 ;  /* 0x0090000008da7fae */ /* 0x0003ec000b141d46 */
[----:B------:R1:W-:Y:S04]  /*6260*/  LDGSTS.E.BYPASS.LTC128B.128.ZFILL [R218+0x1900], [R6.64], P5 ;  /* 0x0190000006da7fae */ /* 0x0003e8000a941d46 */
[----:B------:R1:W-:Y:S02]  /*6270*/  LDGSTS.E.BYPASS.LTC128B.128.ZFILL [R218+0x2900], [R2.64], P0 ;  /* 0x0290000002da7fae */ /* 0x0003e40008141d46 */
.L_x_1276:
[----:B-1-34-:R-:W-:Y:S05]  /*6280*/  BSYNC B0 ;  /* 0x0000000000007941 */ /* 0x01afea0003800000 */
.L_x_1275:
[----:B------:R-:W0:Y:S01]  /*6290*/  LDGDEPBAR ;  /* 0x00000000000079af */ /* 0x000e220000000000 */
[----:B------:R-:W-:Y:S01]  /*62a0*/  WARPSYNC 0xffffffff ;  /* 0xffffffff00007948 */ /* 0x000fe20003800000 */
[-C--:B------:R-:W-:Y:S01]  /*62b0*/  HMMA.16816.F32.BF16 R4, R64, R16.reuse, RZ ;  /* 0x000000104004723c */ /* 0x080fe200000418ff */
        /* <DEDUP_REMOVED lines=27> */
[----:B------:R-:W3:Y:S07]  /*6470*/  LDSM.16.M88.4 R188, [R203+0x3000] ;  /* 0x00300000cbbc783b */ /* 0x000eee0000000200 */
        /* <DEDUP_REMOVED lines=8> */
[----:B------:R-:W-:Y:S07]  /*6500*/  LDSM.16.M88.4 R184, [R200+0x1800] ;  /* 0x00180000c8b8783b */ /* 0x000fee0000000200 */
        /* <DEDUP_REMOVED lines=9> */
[-C--:B------:R-:W-:Y:S03]  /*65a0*/  HMMA.16816.F32.BF16 R28, R188, R178.reuse, R28 ;  /* 0x000000b2bc1c723c */ /* 0x080fe6000004181c */
[----:B--2---:R-:W-:Y:S05]  /*65b0*/  ISETP.GT.AND P0, PT, R220, R0, PT ;  /* 0x00000000dc00720c */ /* 0x004fea0003f04270 */
[C---:B------:R-:W-:Y:S01]  /*65c0*/  HMMA.16816.F32.BF16 R32, R100.reuse, R178, R32 ;  /* 0x000000b26420723c */ /* 0x040fe20000041820 */
[----:B------:R-:W1:Y:S07]  /*65d0*/  LDSM.16.M88.4 R176, [R204+0x2000] ;  /* 0x00200000ccb0783b */ /* 0x000e6e0000000200 */
[-C--:B------:R-:W-:Y:S08]  /*65e0*/  HMMA.16816.F32.BF16 R36, R100, R184.reuse, R36 ;  /* 0x000000b86424723c */ /* 0x080ff00000041824 */
        /* <DEDUP_REMOVED lines=23> */
[-C--:B------:R-:W-:Y:S08]  /*6760*/  HMMA.16816.F32.BF16 R44, R184, R190.reuse, R44 ;  /* 0x000000beb82c723c */ /* 0x080ff0000004182c */
[C---:B------:R-:W-:Y:S01]  /*6770*/  HMMA.16816.F32.BF16 R48, R176.reuse, R190, R48 ;  /* 0x000000beb030723c */ /* 0x040fe20000041830 */
[----:B------:R-:W3:Y:S07]  /*6780*/  LDSM.16.M88.4 R188, [R203+0x5000] ;  /* 0x00500000cbbc783b */ /* 0x000eee0000000200 */
[-C--:B-1----:R-:W-:Y:S08]  /*6790*/  HMMA.16816.F32.BF16 R52, R176, R192.reuse, R52 ;  /* 0x000000c0b034723c */ /* 0x082ff00000041834 */
[C---:B------:R-:W-:Y:S08]  /*67a0*/  HMMA.16816.F32.BF16 R56, R184.reuse, R192, R56 ;  /* 0x000000c0b838723c */ /* 0x040ff00000041838 */
[-C--:B------:R-:W-:Y:S01]  /*67b0*/  HMMA.16816.F32.BF16 R60, R184, R194.reuse, R60 ;  /* 0x000000c2b83c723c */ /* 0x080fe2000004183c */
[----:B------:R-:W-:Y:S07]  /*67c0*/  LDSM.16.M88.4 R184, [R200+0x2800] ;  /* 0x00280000c8b8783b */ /* 0x000fee0000000200 */
[----:B------:R-:W-:Y:S01]  /*67d0*/  HMMA.16816.F32.BF16 R64, R176, R194, R64 ;  /* 0x000000c2b040723c */ /* 0x000fe20000041840 */
[----:B------:R-:W1:Y:S07]  /*67e0*/  LDSM.16.M88.4 R176, [R200+0x2400] ;  /* 0x00240000c8b0783b */ /* 0x000e6e0000000200 */
[-C--:B--2---:R-:W-:Y:S01]  /*67f0*/  HMMA.16816.F32.BF16 R4, R100, R180.reuse, R4 ;  /* 0x000000b46404723c */ /* 0x084fe20000041804 */
[----:B------:R-:W2:Y:S07]  /*6800*/  LDSM.16.M88.4 R192, [R200+0x2c00] ;  /* 0x002c0000c8c0783b */ /* 0x000eae0000000200 */
[C---:B---3--:R-:W-:Y:S08]  /*6810*/  HMMA.16816.F32.BF16 R8, R188.reuse, R180, R8 ;  /* 0x000000b4bc08723c */ /* 0x048ff00000041808 */
        /* <DEDUP_REMOVED lines=13> */
[-C--:B--2---:R-:W-:Y:S08]  /*68f0*/  HMMA.16816.F32.BF16 R52, R100, R192.reuse, R52 ;  /* 0x000000c06434723c */ /* 0x084ff00000041834 */
[C---:B------:R-:W-:Y:S08]  /*6900*/  HMMA.16816.F32.BF16 R56, R188.reuse, R192, R56 ;  /* 0x000000c0bc38723c */ /* 0x040ff00000041838 */
[-C--:B------:R-:W-:Y:S01]  /*6910*/  HMMA.16816.F32.BF16 R60, R188, R194.reuse, R60 ;  /* 0x000000c2bc3c723c */ /* 0x080fe2000004183c */
[----:B------:R-:W-:Y:S07]  /*6920*/  LDSM.16.M88.4 R188, [R207] ;  /* 0x00000000cfbc783b */ /* 0x000fee0000000200 */
[----:B------:R-:W-:Y:S01]  /*6930*/  HMMA.16816.F32.BF16 R64, R100, R194, R64 ;  /* 0x000000c26440723c */ /* 0x000fe20000041840 */
[----:B------:R-:W2:Y:S07]  /*6940*/  LDSM.16.M88.4 R100, [R208] ;  /* 0x00000000d064783b */ /* 0x000eae0000000200 */
[-C--:B-1----:R-:W-:Y:S01]  /*6950*/  HMMA.16816.F32.BF16 R4, R176, R180.reuse, R4 ;  /* 0x000000b4b004723c */ /* 0x082fe20000041804 */
[----:B------:R-:W1:Y:S01]  /*6960*/  LDSM.16.M88.4 R192, [R206] ;  /* 0x00000000cec0783b */ /* 0x000e620000000200 */
[----:B------:R-:W-:Y:S06]  /*6970*/  DEPBAR.LE SB0, 0x0 ;  /* 0x000080000000791a */ /* 0x000fec0000000000 */
[C---:B---3--:R-:W-:Y:S01]  /*6980*/  HMMA.16816.F32.BF16 R8, R184.reuse, R180, R8 ;  /* 0x000000b4b808723c */ /* 0x048fe20000041808 */
[----:B------:R-:W-:Y:S07]  /*6990*/  BAR.SYNC.DEFER_BLOCKING 0x0 ;  /* 0x0000000000007b1d */ /* 0x000fee0000010000 */
        /* <DEDUP_REMOVED lines=16> */
[C---:B------:R-:W-:Y:S01]  /*6aa0*/  IADD3 R103, R227.reuse, 0x20, RZ ;  /* 0x00000020e3677810 */ /* 0x040fe20007ffe0ff */
[----:B------:R-:W2:Y:S01]  /*6ab0*/  LDL R2, [R1+0x20] ;  /* 0x0000200001027983 */ /* 0x000ea20000100800 */
[----:B------:R-:W-:Y:S01]  /*6ac0*/  SHF.R.S32.HI R102, RZ, 0x1f, R227 ;  /* 0x0000001fff667819 */ /* 0x000fe200000114e3 */
[----:B------:R-:W-:Y:S01]  /*6ad0*/  IMAD.MOV.U32 R219, RZ, RZ, RZ ;  /* 0x000000ffffdb7224 */ /* 0x000fe200078e00ff */
[----:B------:R-:W-:Y:S01]  /*6ae0*/  SHF.R.S32.HI R103, RZ, 0x1f, R103 ;  /* 0x0000001fff677819 */ /* 0x000fe20000011467 */
[----:B------:R-:W3:Y:S01]  /*6af0*/  LDL R0, [R1] ;  /* 0x0000000001007983 */ /* 0x000ee20000100800 */
[C---:B------:R-:W-:Y:S03]  /*6b00*/  IMAD.SHL.U32 R176, R227.reuse, 0x2, RZ ;  /* 0x00000002e3b07824 */ /* 0x040fe600078e00ff */
[----:B------:R-:W4:Y:S06]  /*6b10*/  LDL.64 R110, [R1+0x18] ;  /* 0x00001800016e7983 */ /* 0x000f2c0000100a00 */
[----:B------:R-:W5:Y:S04]  /*6b20*/  LDL R109, [R1+0x30] ;  /* 0x00003000016d7983 */ /* 0x000f680000100800 */
[----:B------:R-:W4:Y:S06]  /*6b30*/  LDL.64 R224, [R1+0x10] ;  /* 0x0000100001e07983 */ /* 0x000f2c0000100a00 */
[----:B------:R-:W5:Y:S01]  /*6b40*/  LDL R104, [R1+0x24] ;  /* 0x0000240001687983 */ /* 0x000f620000100800 */
[----:B--2---:R-:W-:Y:S05]  /*6b50*/  IMAD R2, R220, 0x40, R2 ;  /* 0x00000040dc027824 */ /* 0x004fea00078e0202 */
[----:B---3--:R-:W-:Y:S05]  /*6b60*/  IADD3 R2, R2, -0x40, R0 ;  /* 0xffffffc002027810 */ /* 0x008fea0007ffe000 */
[----:B------:R-:W-:Y:S04]  /*6b70*/  @P2 IMAD.HI.U32 R3, R2, c[0x0][0x2bc], RZ ;  /* 0x0000af0002032a27 */ /* 0x000fe800078e00ff */
[----:B------:R-:W-:Y:S01]  /*6b80*/  IMAD.MOV.U32 R0, RZ, RZ, R2 ;  /* 0x000000ffff007224 */ /* 0x000fe200078e0002 */
[----:B------:R-:W-:Y:S04]  /*6b90*/  @P2 SHF.R.U32.HI R0, RZ, c[0x0][0x2c0], R3 ;  /* 0x0000b000ff002a19 */ /* 0x000fe80000011603 */
[C---:B----4-:R-:W-:Y:S02]  /*6ba0*/  @!P1 IADD3 R3, P0, R0.reuse, R110, RZ ;  /* 0x0000006e00039210 */ /* 0x050fe40007f1e0ff */
[----:B------:R-:W-:Y:S02]  /*6bb0*/  IADD3 R110, R227, 0x40, RZ ;  /* 0x00000040e36e7810 */ /* 0x000fe40007ffe0ff */
[----:B-----5:R-:W-:Y:S01]  /*6bc0*/  @!P1 LEA.HI.X.SX32 R101, R0, R109, 0x1, P0 ;  /* 0x0000006d00659211 */ /* 0x020fe200000f0eff */
[----:B------:R-:W-:Y:S01]  /*6bd0*/  IMAD.MOV R0, RZ, RZ, -R0 ;  /* 0x000000ffff007224 */ /* 0x000fe200078e0a00 */
[----:B------:R-:W-:Y:S01]  /*6be0*/  @!P1 LEA R100, P0, R3, c[0x0][0x2a0], 0x2 ;  /* 0x0000a80003649a11 */ /* 0x000fe200078010ff */
[----:B------:R-:W-:Y:S01]  /*6bf0*/  IMAD.SHL.U32 R178, R110, 0x2, RZ ;  /* 0x000000026eb27824 */ /* 0x000fe200078e00ff */
[----:B------:R-:W-:Y:S01]  /*6c00*/  IADD3 R109, R227, 0x40, RZ ;  /* 0x00000040e36d7810 */ /* 0x000fe20007ffe0ff */
[----:B------:R-:W-:Y:S01]  /*6c10*/  IMAD R221, R0, c[0x0][0x2b8], R2 ;  /* 0x0000ae0000dd7a24 */ /* 0x000fe200078e0202 */
[----:B------:R-:W-:Y:S02]  /*6c20*/  @!P1 LEA.HI.X R101, R3, c[0x0][0x2a4], R101, 0x2, P0 ;  /* 0x0000a90003659a11 */ /* 0x000fe400000f1465 */
[----:B------:R-:W-:Y:S01]  /*6c30*/  SHF.R.S32.HI R109, RZ, 0x1f, R109 ;  /* 0x0000001fff6d7819 */ /* 0x000fe2000001146d */
[----:B------:R-:W-:Y:S01]  /*6c40*/  IMAD.WIDE.U32 R2, R221, c[0x0][0x1e0], RZ ;  /* 0x00007800dd027a25 */ /* 0x000fe200078e00ff */
[----:B------:R-:W-:Y:S01]  /*6c50*/  SHF.R.S32.HI R0, RZ, 0x1f, R221 ;  /* 0x0000001fff007819 */ /* 0x000fe200000114dd */
[----:B------:R-:W2:Y:S01]  /*6c60*/  @!P1 LDG.E R219, [R100.64] ;  /* 0x0000000664db9981 */ /* 0x000ea2000c1e1900 */
[----:B------:R-:W-:Y:S02]  /*6c70*/  SHF.L.U64.HI R111, R110, 0x1, R109 ;  /* 0x000000016e6f7819 */ /* 0x000fe4000001026d */
[----:B------:R-:W-:Y:S01]  /*6c80*/  IADD3 R109, R227, 0x20, RZ ;  /* 0x00000020e36d7810 */ /* 0x000fe20007ffe0ff */
[----:B------:R-:W-:Y:S03]  /*6c90*/  IMAD R0, R0, c[0x0][0x1e0], RZ ;  /* 0x0000780000007a24 */ /* 0x000fe600078e02ff */
[----:B------:R-:W-:Y:S01]  /*6ca0*/  SHF.L.U64.HI R110, R109, 0x1, R103 ;  /* 0x000000016d6e7819 */ /* 0x000fe20000010267 */
[----:B------:R-:W-:Y:S02]  /*6cb0*/  IMAD R0, R221, c[0x0][0x1e4], R0 ;  /* 0x00007900dd007a24 */ /* 0x000fe400078e0200 */
[----:B------:R-:W-:Y:S01]  /*6cc0*/  IMAD.SHL.U32 R177, R109, 0x2, RZ ;  /* 0x000000026db17824 */ /* 0x000fe200078e00ff */
[----:B------:R-:W-:Y:S01]  /*6cd0*/  SHF.L.U64.HI R109, R227, 0x1, R102 ;  /* 0x00000001e36d7819 */ /* 0x000fe20000010266 */
        /* <DEDUP_REMOVED lines=11> */
.L_x_1324:
[----:B------:R-:W-:-:S05]  /*6d90*/  BRA.DIV ~URZ, `(.L_x_1282) ;  /* 0x0000a0327f007947 */ /* 0x000fca000b800000 */
[----:B------:R-:W3:Y:S01]  /*6da0*/  SHFL.IDX PT, R0, R104, RZ, 0x1c1f ;  /* 0x001c1fff68007589 */ /* 0x000ee200000e0000 */
[C---:B------:R-:W-:Y:S02]  /*6db0*/  ISETP.GE.AND P5, PT, R227.reuse, c[0x0][0x1d4], PT ;  /* 0x00007500e3007a0c */ /* 0x040fe40003fa6270 */
[C---:B------:R-:W-:Y:S02]  /*6dc0*/  IADD3 R180, R227.reuse, 0x20, RZ ;  /* 0x00000020e3b47810 */ /* 0x040fe40007ffe0ff */
[----:B------:R-:W-:Y:S02]  /*6dd0*/  IADD3 R179, R227, 0x40, RZ ;  /* 0x00000040e3b37810 */ /* 0x000fe40007ffe0ff */
[----:B------:R-:W-:Y:S02]  /*6de0*/  ISETP.GE.AND P4, PT, R180, c[0x0][0x1d4], PT ;  /* 0x00007500b4007a0c */ /* 0x000fe40003f86270 */
[C---:B---3--:R-:W-:Y:S02]  /*6df0*/  IADD3 R2, P0, R0.reuse, R176, RZ ;  /* 0x000000b000027210 */ /* 0x048fe40007f1e0ff */
[----:B------:R-:W-:Y:S03]  /*6e00*/  IADD3 R102, P6, R0, R177, RZ ;  /* 0x000000b100667210 */ /* 0x000fe60007fde0ff */
[C---:B--2---:R-:W-:Y:S01]  /*6e10*/  IMAD.X R3, R100.reuse, 0x1, R109, P0 ;  /* 0x0000000164037824 */ /* 0x044fe200000e066d */
[----:B------:R-:W-:Y:S01]  /*6e20*/  ISETP.GE.AND P0, PT, R179, c[0x0][0x1d4], PT ;  /* 0x00007500b3007a0c */ /* 0x000fe20003f06270 */
[----:B------:R-:W-:Y:S03]  /*6e30*/  IMAD.X R103, R100, 0x1, R110, P6 ;  /* 0x0000000164677824 */ /* 0x000fe600030e066e */
[----:B------:R-:W-:Y:S01]  /*6e40*/  @!PT LDS RZ, [RZ] ;  /* 0x00000000fffff984 */ /* 0x000fe20000000800 */
[----:B------:R-:W-:Y:S01]  /*6e50*/  @!PT LDS RZ, [RZ] ;  /* 0x00000000fffff984 */ /* 0x000fe20000000800 */
[----:B------:R2:W-:Y:S04]  /*6e60*/  LDGSTS.E.BYPASS.LTC128B.128 [R218+0x3100], [R2.64], !P5 ;  /* 0x0310000002da7fae */ /* 0x0005e8000e901d46 */
[----:B------:R3:W-:Y:S01]  /*6e70*/  LDGSTS.E.BYPASS.LTC128B.128 [R218+0x4100], [R102.64], !P4 ;  /* 0x0410000066da7fae */ /* 0x0007e2000e101d46 */
[----:B--2---:R-:W-:Y:S03]  /*6e80*/  IADD3 R2, P6, R0, R178, RZ ;  /* 0x000000b200027210 */ /* 0x004fe60007fde0ff */
[----:B------:R-:W2:Y:S01]  /*6e90*/  SHFL.IDX PT, R0, R104, 0x1, 0x1c1f ;  /* 0x003c1f0068007f89 */ /* 0x000ea200000e0000 */
[----:B---3--:R-:W-:Y:S01]  /*6ea0*/  SEL R102, RZ, 0x10, P5 ;  /* 0x00000010ff667807 */ /* 0x008fe20002800000 */
[----:B------:R-:W-:Y:S01]  /*6eb0*/  IMAD.X R3, R100, 0x1, R111, P6 ;  /* 0x0000000164037824 */ /* 0x000fe200030e066f */
[----:B------:R-:W-:Y:S01]  /*6ec0*/  SEL R103, RZ, 0x10, P4 ;  /* 0x00000010ff677807 */ /* 0x000fe20002000000 */
[----:B------:R3:W4:Y:S04]  /*6ed0*/  SHFL.IDX PT, R100, R101, 0x1, 0x1c1f ;  /* 0x003c1f0065647f89 */ /* 0x00072800000e0000 */
[----:B------:R1:W-:Y:S02]  /*6ee0*/  LDGSTS.E.BYPASS.LTC128B.128 [R218+0x5100], [R2.64], !P0 ;  /* 0x0510000002da7fae */ /* 0x0003e4000c101d46 */
[----:B-1-3--:R-:W-:Y:S02]  /*6ef0*/  SEL R101, RZ, 0x10, P0 ;  /* 0x00000010ff657807 */ /* 0x00afe40000000000 */
.L_x_1325:
[C---:B--2---:R-:W-:Y:S02]  /*6f00*/  ISETP.NE.U32.AND P5, PT, R102.reuse, RZ, PT ;  /* 0x000000ff6600720c */ /* 0x044fe40003fa5070 */
[----:B------:R-:W-:Y:S02]  /*6f10*/  IADD3 R102, -R102, 0x10, RZ ;  /* 0x0000001066667810 */ /* 0x000fe40007ffe1ff */
[C---:B------:R-:W-:Y:S02]  /*6f20*/  ISETP.NE.U32.AND P6, PT, R103.reuse, RZ, PT ;  /* 0x000000ff6700720c */ /* 0x040fe40003fc5070 */
[----:B------:R-:W-:Y:S02]  /*6f30*/  LOP3.LUT R102, R102, 0xf, RZ, 0xc0, !PT ;  /* 0x0000000f66667812 */ /* 0x000fe400078ec0ff */
[----:B------:R-:W-:Y:S02]  /*6f40*/  IADD3 R103, -R103, 0x10, RZ ;  /* 0x0000001067677810 */ /* 0x000fe40007ffe1ff */
[----:B------:R-:W-:Y:S02]  /*6f50*/  IADD3 R2, P4, P0, R102, R0, R176 ;  /* 0x0000000066027210 */ /* 0x000fe4000789e0b0 */
[----:B------:R-:W-:Y:S02]  /*6f60*/  LOP3.LUT R103, R103, 0xf, RZ, 0xc0, !PT ;  /* 0x0000000f67677812 */ /* 0x000fe400078ec0ff */
[----:B----4-:R-:W-:Y:S02]  /*6f70*/  IADD3.X R3, RZ, R100, R109, P4, P0 ;  /* 0x00000064ff037210 */ /* 0x010fe400027e046d */
[----:B------:R-:W-:Y:S03]  /*6f80*/  IADD3 R102, P4, P0, R103, R0, R177 ;  /* 0x0000000067667210 */ /* 0x000fe6000789e0b1 */
[----:B------:R-:W-:Y:S01]  /*6f90*/  @!PT LDS RZ, [RZ] ;  /* 0x00000000fffff984 */ /* 0x000fe20000000800 */
[----:B------:R-:W-:Y:S01]  /*6fa0*/  @!PT LDS RZ, [RZ] ;  /* 0x00000000fffff984 */ /* 0x000fe20000000800 */
[----:B------:R-:W-:Y:S01]  /*6fb0*/  @!PT LDS RZ, [RZ] ;  /* 0x00000000fffff984 */ /* 0x000fe20000000800 */
[----:B------:R1:W-:Y:S01]  /*6fc0*/  LDGSTS.E.BYPASS.LTC128B.128.ZFILL [R218+0x3900], [R2.64], P5 ;  /* 0x0390000002da7fae */ /* 0x0003e2000a941d46 */
[C---:B------:R-:W-:Y:S02]  /*6fd0*/  ISETP.NE.U32.AND P5, PT, R101.reuse, RZ, PT ;  /* 0x000000ff6500720c */ /* 0x040fe40003fa5070 */
[----:B------:R-:W-:Y:S05]  /*6fe0*/  IADD3.X R103, RZ, R100, R110, P4, P0 ;  /* 0x00000064ff677210 */ /* 0x000fea00027e046e */
[----:B------:R2:W-:Y:S01]  /*6ff0*/  LDGSTS.E.BYPASS.LTC128B.128.ZFILL [R218+0x4900], [R102.64], P6 ;  /* 0x0490000066da7fae */ /* 0x0005e2000b141d46 */
[----:B-1----:R-:W-:Y:S04]  /*7000*/  IADD3 R2, -R101, 0x10, RZ ;  /* 0x0000001065027810 */ /* 0x002fe80007ffe1ff */
[----:B------:R-:W-:Y:S04]  /*7010*/  LOP3.LUT R2, R2, 0xf, RZ, 0xc0, !PT ;  /* 0x0000000f02027812 */ /* 0x000fe800078ec0ff */
[----:B------:R-:W-:Y:S04]  /*7020*/  IADD3 R2, P4, P0, R2, R0, R178 ;  /* 0x0000000002027210 */ /* 0x000fe8000789e0b2 */
[----:B------:R-:W-:Y:S05]  /*7030*/  IADD3.X R3, RZ, R100, R111, P4, P0 ;  /* 0x00000064ff037210 */ /* 0x000fea00027e046f */
[----:B------:R2:W-:Y:S04]  /*7040*/  LDGSTS.E.BYPASS.LTC128B.128.ZFILL [R218+0x5900], [R2.64], P5 ;  /* 0x0590000002da7fae */ /* 0x0005e8000a941d46 */
.L_x_1280:
[----:B------:R-:W-:Y:S05]  /*7050*/  BSYNC B0 ;  /* 0x0000000000007941 */ /* 0x000fea0003800000 */
.L_x_1279:
[----:B------:R-:W-:Y:S01]  /*7060*/  MOV R101, 0x1 ;  /* 0x0000000100657802 */ /* 0x000fe20000000f00 */
[----:B--2---:R-:W2:Y:S04]  /*7070*/  LDL R3, [R1+0x8] ;  /* 0x0000080001037983 */ /* 0x004ea80000100800 */
[----:B------:R-:W3:Y:S01]  /*7080*/  LDL R2, [R1+0x38] ;  /* 0x0000380001027983 */ /* 0x000ee20000100800 */
[----:B------:R-:W-:Y:S03]  /*7090*/  IMAD R101, R220, -0x40, R101 ;  /* 0xffffffc0dc657824 */ /* 0x000fe600078e0265 */
[----:B------:R-:W0:Y:S01]  /*70a0*/  LDGDEPBAR ;  /* 0x00000000000079af */ /* 0x000e220000000000 */
[----:B--2---:R-:W-:Y:S01]  /*70b0*/  MOV R100, R3 ;  /* 0x0000000300647202 */ /* 0x004fe20000000f00 */
[----:B------:R-:W-:Y:S01]  /*70c0*/  @P3 IMAD.HI.U32 R0, R3, c[0x0][0x2c8], RZ ;  /* 0x0000b20003003a27 */ /* 0x000fe200078e00ff */
[----:B---3--:R-:W-:Y:S04]  /*70d0*/  IADD3 R101, -R2, R101, RZ ;  /* 0x0000006502657210 */ /* 0x008fe80007ffe1ff */
[----:B------:R-:W-:Y:S02]  /*70e0*/  @P3 SHF.R.U32.HI R100, RZ, c[0x0][0x2cc], R0 ;  /* 0x0000b300ff643a19 */ /* 0x000fe40000011600 */
[----:B------:R-:W-:Y:S05]  /*70f0*/  MOV R0, c[0x0][0x2ac] ;  /* 0x0000ab0000007a02 */ /* 0x000fea0000000f00 */
[----:B------:R-:W-:Y:S05]  /*7100*/  IMAD R101, R0, c[0x0][0x1d0], R101 ;  /* 0x0000740000657a24 */ /* 0x000fea00078e0265 */
[----:B------:R-:W-:Y:S01]  /*7110*/  IADD3 R101, R101, -c[0x0][0x168], RZ ;  /* 0x80005a0065657a10 */ /* 0x000fe20007ffe0ff */
[----:B------:R-:W-:-:S05]  /*7120*/  BRA.DIV ~URZ, `(.L_x_1283) ;  /* 0x00009ef27f007947 */ /* 0x000fca000b800000 */
[----:B------:R1:W2:Y:S02]  /*7130*/  SHFL.IDX PT, R0, R100, RZ, 0x1c1f ;  /* 0x001c1fff64007589 */ /* 0x0002a400000e0000 */
.L_x_1326:
[----:B--2---:R-:W-:Y:S05]  /*7140*/  IMAD.IADD R0, R101, 0x1, R0 ;  /* 0x0000000165007824 */ /* 0x004fea00078e0200 */
[C---:B------:R-:W-:Y:S02]  /*7150*/  ISETP.GT.AND P6, PT, R0.reuse, RZ, PT ;  /* 0x000000ff0000720c */ /* 0x040fe40003fc4270 */
[C---:B------:R-:W-:Y:S02]  /*7160*/  ISETP.GT.AND P5, PT, R0.reuse, 0x1, PT ;  /* 0x000000010000780c */ /* 0x040fe40003fa4270 */
[C---:B------:R-:W-:Y:S02]  /*7170*/  ISETP.GT.AND P4, PT, R0.reuse, 0x8, PT ;  /* 0x000000080000780c */ /* 0x040fe40003f84270 */
[----:B------:R-:W-:Y:S02]  /*7180*/  ISETP.GT.AND P0, PT, R0, 0x9, PT ;  /* 0x000000090000780c */ /* 0x000fe40003f04270 */
[----:B------:R-:W-:Y:S02]  /*7190*/  FSEL R4, R4, -INF , P6 ;  /* 0xff80000004047808 */ /* 0x000fe40003000000 */
[C---:B------:R-:W-:Y:S02]  /*71a0*/  ISETP.GT.AND P6, PT, R0.reuse, 0x10, PT ;  /* 0x000000100000780c */ /* 0x040fe40003fc4270 */
[----:B------:R-:W-:Y:S02]  /*71b0*/  FSEL R110, R5, -INF , P5 ;  /* 0xff800000056e7808 */ /* 0x000fe40002800000 */
        /* <DEDUP_REMOVED lines=22> */
[----:B------:R-:W-:Y:S02]  /*7320*/  FSEL R53, R53, -INF , P5 ;  /* 0xff80000035357808 */ /* 0x000fe40002800000 */
[----:B------:R-:W-:Y:S02]  /*7330*/  FSEL R64, R64, -INF , P4 ;  /* 0xff80000040407808 */ /* 0x000fe40002000000 */
[----:B------:R-:W-:Y:S01]  /*7340*/  FSEL R65, R65, -INF , P0 ;  /* 0xff80000041417808 */ /* 0x000fe20000000000 */
[----:B------:R-:W-:-:S05]  /*7350*/  BRA.DIV ~URZ, `(.L_x_1284) ;  /* 0x00009d227f007947 */ /* 0x000fca000b800000 */
[----:B------:R-:W-:Y:S01]  /*7360*/  FMNMX.FTZ R104, R4, R105, !PT ;  /* 0x0000006904687209 */ /* 0x000fe20007810000 */
[----:B------:R-:W2:Y:S03]  /*7370*/  SHFL.IDX PT, R2, R100, 0x1, 0x1c1f ;  /* 0x003c1f0064027f89 */ /* 0x000ea600000e0000 */
[----:B------:R-:W-:Y:S04]  /*7380*/  FMNMX.FTZ R104, R110, R104, !PT ;  /* 0x000000686e687209 */ /* 0x000fe80007810000 */
[----:B------:R-:W-:Y:S01]  /*7390*/  FMNMX.FTZ R104, R5, R104, !PT ;  /* 0x0000006805687209 */ /* 0x000fe20007810000 */
[----:B------:R-:W3:Y:S03]  /*73a0*/  SHFL.IDX PT, R0, R100, 0x2, 0x1c1f ;  /* 0x005c1f0064007f89 */ /* 0x000ee600000e0000 */
[----:B------:R-:W-:Y:S04]  /*73b0*/  FMNMX.FTZ R104, R109, R104, !PT ;  /* 0x000000686d687209 */ /* 0x000fe80007810000 */
[----:B------:R-:W-:Y:S01]  /*73c0*/  FMNMX.FTZ R104, R20, R104, !PT ;  /* 0x0000006814687209 */ /* 0x000fe20007810000 */
[----:B------:R-:W4:Y:S03]  /*73d0*/  SHFL.IDX PT, R3, R100, 0x3, 0x1c1f ;  /* 0x007c1f0064037f89 */ /* 0x000f2600000e0000 */
[----:B------:R-:W-:Y:S04]  /*73e0*/  FMNMX.FTZ R104, R21, R104, !PT ;  /* 0x0000006815687209 */ /* 0x000fe80007810000 */
[----:B------:R-:W-:Y:S04]  /*73f0*/  FMNMX.FTZ R104, R32, R104, !PT ;  /* 0x0000006820687209 */ /* 0x000fe80007810000 */
[----:B------:R-:W-:Y:S04]  /*7400*/  FMNMX.FTZ R104, R33, R104, !PT ;  /* 0x0000006821687209 */ /* 0x000fe80007810000 */
[----:B------:R-:W-:Y:S04]  /*7410*/  FMNMX.FTZ R104, R36, R104, !PT ;  /* 0x0000006824687209 */ /* 0x000fe80007810000 */
[----:B------:R-:W-:Y:S04]  /*7420*/  FMNMX.FTZ R104, R37, R104, !PT ;  /* 0x0000006825687209 */ /* 0x000fe80007810000 */
[----:B------:R-:W-:Y:S01]  /*7430*/  FMNMX.FTZ R104, R48, R104, !PT ;  /* 0x0000006830687209 */ /* 0x000fe20007810000 */
[C---:B--2---:R-:W-:Y:S02]  /*7440*/  IMAD.IADD R2, R101.reuse, 0x1, R2 ;  /* 0x0000000165027824 */ /* 0x044fe400078e0202 */
[----:B---3--:R-:W-:Y:S01]  /*7450*/  IMAD.IADD R0, R101, 0x1, R0 ;  /* 0x0000000165007824 */ /* 0x008fe200078e0200 */
[----:B------:R-:W-:Y:S01]  /*7460*/  FMNMX.FTZ R104, R49, R104, !PT ;  /* 0x0000006831687209 */ /* 0x000fe20007810000 */
[----:B----4-:R-:W-:Y:S01]  /*7470*/  IMAD.IADD R101, R101, 0x1, R3 ;  /* 0x0000000165657824 */ /* 0x010fe200078e0203 */
[C---:B------:R-:W-:Y:S02]  /*7480*/  ISETP.GT.AND P6, PT, R2.reuse, RZ, PT ;  /* 0x000000ff0200720c */ /* 0x040fe40003fc4270 */
[C---:B------:R-:W-:Y:S02]  /*7490*/  ISETP.GT.AND P5, PT, R2.reuse, 0x1, PT ;  /* 0x000000010200780c */ /* 0x040fe40003fa4270 */
[C---:B------:R-:W-:Y:S02]  /*74a0*/  ISETP.GT.AND P4, PT, R2.reuse, 0x8, PT ;  /* 0x000000080200780c */ /* 0x040fe40003f84270 */
[----:B------:R-:W-:Y:S02]  /*74b0*/  ISETP.GT.AND P0, PT, R2, 0x9, PT ;  /* 0x000000090200780c */ /* 0x000fe40003f04270 */
[----:B------:R-:W-:Y:S02]  /*74c0*/  FSEL R6, R6, -INF , P6 ;  /* 0xff80000006067808 */ /* 0x000fe40003000000 */
[----:B------:R-:W-:Y:S02]  /*74d0*/  FSEL R17, R7, -INF , P5 ;  /* 0xff80000007117808 */ /* 0x000fe40002800000 */
[----:B------:R-:W-:Y:S02]  /*74e0*/  FSEL R18, R18, -INF , P4 ;  /* 0xff80000012127808 */ /* 0x000fe40002000000 */
[----:B------:R-:W-:Y:S02]  /*74f0*/  FSEL R19, R19, -INF , P0 ;  /* 0xff80000013137808 */ /* 0x000fe40000000000 */
[C---:B------:R-:W-:Y:S02]  /*7500*/  ISETP.GT.AND P6, PT, R2.reuse, 0x10, PT ;  /* 0x000000100200780c */ /* 0x040fe40003fc4270 */
        /* <DEDUP_REMOVED lines=23> */
[C---:B------:R-:W-:Y:S02]  /*7680*/  ISETP.GT.AND P6, PT, R0.reuse, RZ, PT ;  /* 0x000000ff0000720c */ /* 0x040fe40003fc4270 */
[----:B------:R-:W-:Y:S02]  /*7690*/  ISETP.GT.AND P5, PT, R0, 0x1, PT ;  /* 0x000000010000780c */ /* 0x000fe40003fa4270 */
[C---:B------:R-:W-:Y:S02]  /*76a0*/  ISETP.GT.AND P4, PT, R101.reuse, RZ, PT ;  /* 0x000000ff6500720c */ /* 0x040fe40003f84270 */
[----:B------:R-:W-:Y:S02]  /*76b0*/  ISETP.GT.AND P0, PT, R101, 0x1, PT ;  /* 0x000000016500780c */ /* 0x000fe40003f04270 */
[----:B------:R-:W-:Y:S02]  /*76c0*/  FSEL R16, R8, -INF , P6 ;  /* 0xff80000008107808 */ /* 0x000fe40003000000 */
[----:B------:R-:W-:Y:S02]  /*76d0*/  FSEL R9, R9, -INF , P5 ;  /* 0xff80000009097808 */ /* 0x000fe40002800000 */
[----:B------:R-:W-:Y:S02]  /*76e0*/  FSEL R10, R10, -INF , P4 ;  /* 0xff8000000a0a7808 */ /* 0x000fe40002000000 */
[----:B------:R-:W-:Y:S02]  /*76f0*/  FSEL R11, R11, -INF , P0 ;  /* 0xff8000000b0b7808 */ /* 0x000fe40000000000 */
[C---:B------:R-:W-:Y:S02]  /*7700*/  ISETP.GT.AND P6, PT, R0.reuse, 0x8, PT ;  /* 0x000000080000780c */ /* 0x040fe40003fc4270 */
[----:B------:R-:W-:Y:S02]  /*7710*/  ISETP.GT.AND P5, PT, R0, 0x9, PT ;  /* 0x000000090000780c */ /* 0x000fe40003fa4270 */
[C---:B------:R-:W-:Y:S02]  /*7720*/  ISETP.GT.AND P4, PT, R101.reuse, 0x8, PT ;  /* 0x000000086500780c */ /* 0x040fe40003f84270 */
        /* <DEDUP_REMOVED lines=9> */
[----:B------:R-:W-:Y:S02]  /*77c0*/  FMNMX.FTZ R104, R52, R104, !PT ;  /* 0x0000006834687209 */ /* 0x000fe40007810000 */
        /* <DEDUP_REMOVED lines=51> */
[----:B--2---:R-:W-:Y:S02]  /*7b00*/  FMNMX.FTZ R104, R0, R104, !PT ;  /* 0x0000006800687209 */ /* 0x004fe40007810000 */
        /* <DEDUP_REMOVED lines=12> */
[----:B------:R-:W-:Y:S02]  /*7bd0*/  FSEL R56, R56, -INF , P6 ;  /* 0xff80000038387808 */ /* 0x000fe40003000000 */
[----:B------:R-:W-:Y:S02]  /*7be0*/  FMNMX.FTZ R103, R67, R103, !PT ;  /* 0x0000006743677209 */ /* 0x000fe40007810000 */
[----:B------:R-:W-:Y:S02]  /*7bf0*/  FMNMX.FTZ R102, R45, R102, !PT ;  /* 0x000000662d667209 */ /* 0x000fe40007810000 */
[----:B--2---:R-:W-:Y:S02]  /*7c00*/  FMNMX.FTZ R104, R104, R0, !PT ;  /* 0x0000000068687209 */ /* 0x004fe40007810000 */
[----:B------:R-:W-:Y:S01]  /*7c10*/  FSEL R57, R57, -INF , P5 ;  /* 0xff80000039397808 */ /* 0x000fe20002800000 */
[----:B------:R-:W2:Y:S01]  /*7c20*/  SHFL.BFLY PT, R0, R103, 0x2, 0x1f ;  /* 0x0c401f0067007f89 */ /* 0x000ea200000e0000 */
[----:B------:R-:W-:Y:S02]  /*7c30*/  FMNMX.FTZ R102, R56, R102, !PT ;  /* 0x0000006638667209 */ /* 0x000fe40007810000 */
[----:B------:R-:W-:Y:S02]  /*7c40*/  FSEL R60, R60, -INF , P4 ;  /* 0xff8000003c3c7808 */ /* 0x000fe40002000000 */
[----:B------:R-:W-:Y:S02]  /*7c50*/  FMNMX.FTZ R102, R57, R102, !PT ;  /* 0x0000006639667209 */ /* 0x000fe40007810000 */
[----:B------:R-:W-:Y:S02]  /*7c60*/  FSEL R61, R61, -INF , P0 ;  /* 0xff8000003d3d7808 */ /* 0x000fe40000000000 */
[----:B------:R-:W-:Y:S02]  /*7c70*/  FMNMX.FTZ R102, R60, R102, !PT ;  /* 0x000000663c667209 */ /* 0x000fe40007810000 */
[----:B------:R-:W-:Y:S02]  /*7c80*/  ISETP.GT.AND P6, PT, R101, 0x30, PT ;  /* 0x000000306500780c */ /* 0x000fe40003fc4270 */
[----:B------:R-:W-:Y:S02]  /*7c90*/  FMNMX.FTZ R102, R61, R102, !PT ;  /* 0x000000663d667209 */ /* 0x000fe40007810000 */
[C---:B------:R-:W-:Y:S02]  /*7ca0*/  ISETP.GT.AND P5, PT, R101.reuse, 0x31, PT ;  /* 0x000000316500780c */ /* 0x040fe40003fa4270 */
[----:B------:R-:W-:Y:S02]  /*7cb0*/  FSEL R58, R58, -INF , P6 ;  /* 0xff8000003a3a7808 */ /* 0x000fe40003000000 */
[----:B------:R-:W-:Y:S02]  /*7cc0*/  ISETP.GT.AND P4, PT, R101, 0x38, PT ;  /* 0x000000386500780c */ /* 0x000fe40003f84270 */
[----:B------:R-:W-:Y:S02]  /*7cd0*/  FSEL R59, R59, -INF , P5 ;  /* 0xff8000003b3b7808 */ /* 0x000fe40002800000 */
[----:B------:R-:W-:Y:S02]  /*7ce0*/  ISETP.GT.AND P0, PT, R101, 0x39, PT ;  /* 0x000000396500780c */ /* 0x000fe40003f04270 */
[----:B--2---:R-:W-:Y:S02]  /*7cf0*/  FMNMX.FTZ R103, R103, R0, !PT ;  /* 0x0000000067677209 */ /* 0x004fe40007810000 */
[----:B------:R-:W-:Y:S02]  /*7d00*/  FSEL R62, R62, -INF , P4 ;  /* 0xff8000003e3e7808 */ /* 0x000fe40002000000 */
[----:B------:R-:W-:Y:S01]  /*7d10*/  FSEL R63, R63, -INF , P0 ;  /* 0xff8000003f3f7808 */ /* 0x000fe20000000000 */
[----:B------:R-:W2:Y:S02]  /*7d20*/  SHFL.BFLY PT, R0, R103, 0x1, 0x1f ;  /* 0x0c201f0067007f89 */ /* 0x000ea400000e0000 */
[----:B--2---:R-:W-:Y:S06]  /*7d30*/  FMNMX.FTZ R103, R103, R0, !PT ;  /* 0x0000000067677209 */ /* 0x004fec0007810000 */
[----:B------:R-:W2:Y:S02]  /*7d40*/  SHFL.BFLY PT, R0, R102, 0x2, 0x1f ;  /* 0x0c401f0066007f89 */ /* 0x000ea400000e0000 */
[----:B--2---:R-:W-:Y:S06]  /*7d50*/  FMNMX.FTZ R102, R102, R0, !PT ;  /* 0x0000000066667209 */ /* 0x004fec0007810000 */
[----:B------:R-:W2:Y:S02]  /*7d60*/  SHFL.BFLY PT, R0, R102, 0x1, 0x1f ;  /* 0x0c201f0066007f89 */ /* 0x000ea400000e0000 */
[----:B--2---:R-:W-:Y:S02]  /*7d70*/  FMNMX.FTZ R102, R102, R0, !PT ;  /* 0x0000000066667209 */ /* 0x004fe40007810000 */
[----:B------:R-:W-:Y:S04]  /*7d80*/  FMNMX.FTZ R0, R10, R108, !PT ;  /* 0x0000006c0a007209 */ /* 0x000fe80007810000 */
        /* <DEDUP_REMOVED lines=10> */
[----:B-1----:R-:W-:Y:S04]  /*7e30*/  FMNMX.FTZ R100, R47, R0, !PT ;  /* 0x000000002f647209 */ /* 0x002fe80007810000 */
[----:B------:R-:W-:Y:S04]  /*7e40*/  FMNMX.FTZ R100, R58, R100, !PT ;  /* 0x000000643a647209 */ /* 0x000fe80007810000 */
[----:B------:R-:W-:Y:S04]  /*7e50*/  FMNMX.FTZ R100, R59, R100, !PT ;  /* 0x000000643b647209 */ /* 0x000fe80007810000 */
[----:B------:R-:W-:Y:S04]  /*7e60*/  FMNMX.FTZ R100, R62, R100, !PT ;  /* 0x000000643e647209 */ /* 0x000fe80007810000 */
[----:B------:R-:W-:Y:S05]  /*7e70*/  FMNMX.FTZ R100, R63, R100, !PT ;  /* 0x000000643f647209 */ /* 0x000fea0007810000 */
[----:B------:R-:W1:Y:S02]  /*7e80*/  SHFL.BFLY PT, R0, R100, 0x2, 0x1f ;  /* 0x0c401f0064007f89 */ /* 0x000e6400000e0000 */
[----:B-1----:R-:W-:Y:S06]  /*7e90*/  FMNMX.FTZ R100, R100, R0, !PT ;  /* 0x0000000064647209 */ /* 0x002fec0007810000 */
[----:B------:R1:W2:Y:S02]  /*7ea0*/  SHFL.BFLY PT, R0, R100, 0x1, 0x1f ;  /* 0x0c201f0064007f89 */ /* 0x0002a400000e0000 */
.L_x_1327:
[C---:B------:R-:W-:Y:S01]  /*7eb0*/  FSETP.NEU.FTZ.AND P0, PT, R104.reuse, -INF , PT ;  /* 0xff8000006800780b */ /* 0x040fe20003f1d000 */
[----:B------:R-:W-:Y:S01]  /*7ec0*/  FMUL.FTZ R2, R104, c[0x0][0x2d0] ;  /* 0x0000b40068027a20 */ /* 0x000fe20000410000 */
        /* <DEDUP_REMOVED lines=19> */
[--C-:B------:R-:W-:Y:S02]  /*8000*/  FFMA.FTZ R239, R64, c[0x0][0x2d0], -R2.reuse ;  /* 0x0000b40040ef7a23 */ /* 0x100fe40000010802 */
[--C-:B------:R-:W-:Y:S01]  /*8010*/  FFMA.FTZ R245, R65, c[0x0][0x2d0], -R2.reuse ;  /* 0x0000b40041f57a23 */ /* 0x100fe20000010802 */
[----:B------:R-:W2:Y:S01]  /*8020*/  MUFU.EX2 R4, R4 ;  /* 0x0000000400047308 */ /* 0x000ea20000000800 */
[--C-:B------:R-:W-:Y:S02]  /*8030*/  FFMA.FTZ R5, R5, c[0x0][0x2d0], -R2.reuse ;  /* 0x0000b40005057a23 */ /* 0x100fe40000010802 */
[--C-:B------:R-:W-:Y:S02]  /*8040*/  FFMA.FTZ R8, R109, c[0x0][0x2d0], -R2.reuse ;  /* 0x0000b4006d087a23 */ /* 0x100fe40000010802 */
[--C-:B------:R-:W-:Y:S02]  /*8050*/  FFMA.FTZ R194, R32, c[0x0][0x2d0], -R2.reuse ;  /* 0x0000b40020c27a23 */ /* 0x100fe40000010802 */
[----:B------:R-:W-:Y:S02]  /*8060*/  FFMA.FTZ R193, R33, c[0x0][0x2d0], -R2 ;  /* 0x0000b40021c17a23 */ /* 0x000fe40000010802 */
[----:B------:R-:W-:Y:S01]  /*8070*/  FMUL.FTZ R2, R103, c[0x0][0x2d0] ;  /* 0x0000b40067027a20 */ /* 0x000fe20000410000 */
[----:B------:R3:W-:Y:S04]  /*8080*/  MUFU.EX2 R178, R5 ;  /* 0x0000000500b27308 */ /* 0x0007e80000000800 */
        /* <DEDUP_REMOVED lines=10> */
[--C-:B------:R-:W-:Y:S01]  /*8130*/  FFMA.FTZ R190, R34, c[0x0][0x2d0], -R2.reuse ;  /* 0x0000b40022be7a23 */ /* 0x100fe20000010802 */
[----:B------:R-:W-:Y:S01]  /*8140*/  LDSM.16.MT88.4 R52, [R201+0x1000] ;  /* 0x00100000c934783b */ /* 0x000fe20000004200 */
[--C-:B------:R-:W-:Y:S02]  /*8150*/  FFMA.FTZ R189, R35, c[0x0][0x2d0], -R2.reuse ;  /* 0x0000b40023bd7a23 */ /* 0x100fe40000010802 */
[--C-:B------:R-:W-:Y:S02]  /*8160*/  FFMA.FTZ R226, R50, c[0x0][0x2d0], -R2.reuse ;  /* 0x0000b40032e27a23 */ /* 0x100fe40000010802 */
[--C-:B------:R-:W-:Y:S01]  /*8170*/  FFMA.FTZ R225, R51, c[0x0][0x2d0], -R2.reuse ;  /* 0x0000b40033e17a23 */ /* 0x100fe20000010802 */
[----:B------:R-:W-:Y:S01]  /*8180*/  MUFU.EX2 R192, R192 ;  /* 0x000000c000c07308 */ /* 0x000fe20000000800 */
[--C-:B------:R-:W-:Y:S02]  /*8190*/  FFMA.FTZ R240, R66, c[0x0][0x2d0], -R2.reuse ;  /* 0x0000b40042f07a23 */ /* 0x100fe40000010802 */
[--C-:B------:R-:W-:Y:S07]  /*81a0*/  FFMA.FTZ R244, R67, c[0x0][0x2d0], -R2.reuse ;  /* 0x0000b40043f47a23 */ /* 0x100fee0000010802 */
[----:B------:R-:W-:Y:S10]  /*81b0*/  MUFU.EX2 R190, R190 ;  /* 0x000000be00be7308 */ /* 0x000ff40000000800 */
[----:B------:R-:W-:Y:S10]  /*81c0*/  MUFU.EX2 R189, R189 ;  /* 0x000000bd00bd7308 */ /* 0x000ff40000000800 */
[----:B------:R-:W-:Y:S10]  /*81d0*/  MUFU.EX2 R229, R229 ;  /* 0x000000e500e57308 */ /* 0x000ff40000000800 */
[----:B------:R-:W-:Y:S01]  /*81e0*/  MUFU.EX2 R228, R228 ;  /* 0x000000e400e47308 */ /* 0x000fe20000000800 */
[----:B-1----:R-:W-:Y:S01]  /*81f0*/  FFMA.FTZ R0, R100, R236, R3 ;  /* 0x000000ec64007223 */ /* 0x002fe20000010003 */
[----:B--2---:R-:W-:Y:S01]  /*8200*/  F2FP.BF16.PACK_AB R176, R4, R3 ;  /* 0x0000000304b0723e */ /* 0x004fe200000010ff */
[----:B------:R-:W-:Y:S02]  /*8210*/  FFMA.FTZ R3, R6, c[0x0][0x2d0], -R2 ;  /* 0x0000b40006037a23 */ /* 0x000fe40000010802 */
[----:B------:R-:W-:Y:S01]  /*8220*/  FADD.FTZ R7, R4, R0 ;  /* 0x0000000004077221 */ /* 0x000fe20000010000 */
[----:B------:R-:W-:Y:S01]  /*8230*/  FSEL R0, R103, RZ, P0 ;  /* 0x000000ff67007208 */ /* 0x000fe20000000000 */
[--C-:B------:R-:W-:Y:S01]  /*8240*/  FFMA.FTZ R4, R17, c[0x0][0x2d0], -R2.reuse ;  /* 0x0000b40011047a23 */ /* 0x100fe20000010802 */
[----:B------:R-:W-:Y:S01]  /*8250*/  FSETP.NEU.FTZ.AND P0, PT, R102, -INF , PT ;  /* 0xff8000006600780b */ /* 0x000fe20003f1d000 */
[----:B------:R-:W-:Y:S01]  /*8260*/  FFMA.FTZ R6, R18, c[0x0][0x2d0], -R2 ;  /* 0x0000b40012067a23 */ /* 0x000fe20000010802 */
[----:B------:R-:W-:Y:S01]  /*8270*/  MUFU.EX2 R177, R3 ;  /* 0x0000000300b17308 */ /* 0x000fe20000000800 */
[----:B------:R-:W-:Y:S02]  /*8280*/  FADD.FTZ R0, -R0, R106 ;  /* 0x0000006a00007221 */ /* 0x000fe40000010100 */
[----:B------:R-:W-:Y:S02]  /*8290*/  FMUL.FTZ R2, R102, c[0x0][0x2d0] ;  /* 0x0000b40066027a20 */ /* 0x000fe40000410000 */
[----:B------:R-:W-:Y:S02]  /*82a0*/  FMUL.FTZ R0, R0, c[0x0][0x2d0] ;  /* 0x0000b40000007a20 */ /* 0x000fe40000410000 */
[----:B------:R-:W-:Y:S01]  /*82b0*/  FMUL.FTZ R48, R100, R164 ;  /* 0x000000a464307220 */ /* 0x000fe20000410000 */
[----:B------:R-:W-:Y:S01]  /*82c0*/  FSEL R2, R2, RZ, P0 ;  /* 0x000000ff02027208 */ /* 0x000fe20000000000 */
[C---:B------:R-:W-:Y:S01]  /*82d0*/  FMUL.FTZ R49, R100.reuse, R165 ;  /* 0x000000a564317220 */ /* 0x040fe20000410000 */
[----:B------:R-:W1:Y:S01]  /*82e0*/  MUFU.EX2 R3, R0 ;  /* 0x0000000000037308 */ /* 0x000e620000000800 */
[----:B------:R-:W-:Y:S02]  /*82f0*/  FMUL.FTZ R64, R100, R172 ;  /* 0x000000ac64407220 */ /* 0x000fe40000410000 */
[--C-:B------:R-:W-:Y:S02]  /*8300*/  FFMA.FTZ R186, R25, c[0x0][0x2d0], -R2.reuse ;  /* 0x0000b40019ba7a23 */ /* 0x100fe40000010802 */
[--C-:B------:R-:W-:Y:S02]  /*8310*/  FFMA.FTZ R185, R28, c[0x0][0x2d0], -R2.reuse ;  /* 0x0000b4001cb97a23 */ /* 0x100fe40000010802 */
[--C-:B---3--:R-:W-:Y:S02]  /*8320*/  FFMA.FTZ R5, R9, c[0x0][0x2d0], -R2.reuse ;  /* 0x0000b40009057a23 */ /* 0x108fe40000010802 */
[--C-:B------:R-:W-:Y:S01]  /*8330*/  FFMA.FTZ R32, R12, c[0x0][0x2d0], -R2.reuse ;  /* 0x0000b4000c207a23 */ /* 0x100fe20000010802 */
[----:B------:R-:W2:Y:S01]  /*8340*/  MUFU.EX2 R4, R4 ;  /* 0x0000000400047308 */ /* 0x000ea20000000800 */
        /* <DEDUP_REMOVED lines=8> */
[----:B-1----:R-:W-:Y:S02]  /*83d0*/  FFMA.FTZ R0, R3, R222, R177 ;  /* 0x000000de03007223 */ /* 0x002fe400000100b1 */
[--C-:B------:R-:W-:Y:S02]  /*83e0*/  FFMA.FTZ R236, R56, c[0x0][0x2d0], -R2.reuse ;  /* 0x0000b40038ec7a23 */ /* 0x100fe40000010802 */
[--C-:B------:R-:W-:Y:S01]  /*83f0*/  FFMA.FTZ R238, R57, c[0x0][0x2d0], -R2.reuse ;  /* 0x0000b40039ee7a23 */ /* 0x100fe20000010802 */
[----:B------:R-:W-:Y:S01]  /*8400*/  MUFU.EX2 R6, R6 ;  /* 0x0000000600067308 */ /* 0x000fe20000000800 */
[--C-:B------:R-:W-:Y:S02]  /*8410*/  FFMA.FTZ R243, R60, c[0x0][0x2d0], -R2.reuse ;  /* 0x0000b4003cf37a23 */ /* 0x100fe40000010802 */
[----:B------:R-:W-:Y:S01]  /*8420*/  FFMA.FTZ R247, R61, c[0x0][0x2d0], -R2 ;  /* 0x0000b4003df77a23 */ /* 0x000fe20000010802 */
[C---:B--2---:R-:W-:Y:S01]  /*8430*/  F2FP.BF16.PACK_AB R177, R4.reuse, R177 ;  /* 0x000000b104b1723e */ /* 0x044fe200000010ff */
[----:B------:R-:W-:Y:S01]  /*8440*/  FADD.FTZ R33, R4, R0 ;  /* 0x0000000004217221 */ /* 0x000fe20000010000 */
[----:B------:R-:W-:Y:S01]  /*8450*/  FSEL R0, R102, RZ, P0 ;  /* 0x000000ff66007208 */ /* 0x000fe20000000000 */
[----:B------:R-:W-:Y:S01]  /*8460*/  FFMA.FTZ R4, R16, c[0x0][0x2d0], -R2 ;  /* 0x0000b40010047a23 */ /* 0x000fe20000010802 */
[----:B------:R-:W-:Y:S01]  /*8470*/  FSETP.NEU.FTZ.AND P0, PT, R101, -INF , PT ;  /* 0xff8000006500780b */ /* 0x000fe20003f1d000 */
[----:B------:R-:W-:Y:S01]  /*8480*/  FMUL.FTZ R34, R3, R158 ;  /* 0x0000009e03227220 */ /* 0x000fe20000410000 */
[----:B------:R-:W-:Y:S01]  /*8490*/  MUFU.EX2 R187, R187 ;  /* 0x000000bb00bb7308 */ /* 0x000fe20000000800 */
[----:B------:R-:W-:Y:S01]  /*84a0*/  FADD.FTZ R0, -R0, R107 ;  /* 0x0000006b00007221 */ /* 0x000fe20000010100 */
[----:B------:R-:W-:Y:S01]  /*84b0*/  FSEL R2, R101, RZ, P0 ;  /* 0x000000ff65027208 */ /* 0x000fe20000000000 */
[C---:B------:R-:W-:Y:S02]  /*84c0*/  FMUL.FTZ R35, R3.reuse, R159 ;  /* 0x0000009f03237220 */ /* 0x040fe40000410000 */
[----:B------:R-:W-:Y:S02]  /*84d0*/  FMUL.FTZ R0, R0, c[0x0][0x2d0] ;  /* 0x0000b40000007a20 */ /* 0x000fe40000410000 */
[----:B------:R-:W-:Y:S02]  /*84e0*/  FADD.FTZ R2, -R2, R108 ;  /* 0x0000006c02027221 */ /* 0x000fe40000010100 */
[----:B---3--:R-:W-:Y:S01]  /*84f0*/  FADD.FTZ R5, R178, R7 ;  /* 0x00000007b2057221 */ /* 0x008fe20000010000 */
[----:B------:R-:W1:Y:S01]  /*8500*/  MUFU.EX2 R21, R4 ;  /* 0x0000000400157308 */ /* 0x000e620000000800 */
[----:B------:R-:W-:Y:S01]  /*8510*/  FMUL.FTZ R2, R2, c[0x0][0x2d0] ;  /* 0x0000b40002027a20 */ /* 0x000fe20000410000 */
[C---:B------:R-:W-:Y:S01]  /*8520*/  F2FP.BF16.PACK_AB R178, R8.reuse, R178 ;  /* 0x000000b208b2723e */ /* 0x040fe200000010ff */
[----:B------:R-:W-:Y:S02]  /*8530*/  FADD.FTZ R181, R8, R5 ;  /* 0x0000000508b57221 */ /* 0x000fe40000010000 */
[C---:B------:R-:W-:Y:S02]  /*8540*/  FMUL.FTZ R5, R100.reuse, R145 ;  /* 0x0000009164057220 */ /* 0x040fe40000410000 */
[C---:B------:R-:W-:Y:S02]  /*8550*/  FMUL.FTZ R7, R3.reuse, R147 ;  /* 0x0000009303077220 */ /* 0x040fe40000410000 */
[C---:B------:R-:W-:Y:S01]  /*8560*/  FMUL.FTZ R50, R3.reuse, R166 ;  /* 0x000000a603327220 */ /* 0x040fe20000410000 */
[----:B------:R-:W2:Y:S01]  /*8570*/  MUFU.EX2 R0, R0 ;  /* 0x0000000000007308 */ /* 0x000ea20000000800 */
[C---:B------:R-:W-:Y:S02]  /*8580*/  FMUL.FTZ R51, R3.reuse, R167 ;  /* 0x000000a703337220 */ /* 0x040fe40000410000 */
[C---:B------:R-:W-:Y:S01]  /*8590*/  FMUL.FTZ R65, R100.reuse, R173 ;  /* 0x000000ad64417220 */ /* 0x040fe20000410000 */
[----:B------:R-:W-:Y:S01]  /*85a0*/  LDSM.16.MT88.4 R164, [R201+0x1c00] ;  /* 0x001c0000c9a4783b */ /* 0x000fe20000004200 */
[C---:B------:R-:W-:Y:S02]  /*85b0*/  FMUL.FTZ R66, R3.reuse, R174 ;  /* 0x000000ae03427220 */ /* 0x040fe40000410000 */
[C---:B------:R-:W-:Y:S02]  /*85c0*/  FMUL.FTZ R67, R3.reuse, R175 ;  /* 0x000000af03437220 */ /* 0x040fe40000410000 */
[C---:B------:R-:W-:Y:S01]  /*85d0*/  FMUL.FTZ R68, R100.reuse, R68 ;  /* 0x0000004464447220 */ /* 0x040fe20000410000 */
[----:B------:R-:W3:Y:S01]  /*85e0*/  MUFU.EX2 R2, R2 ;  /* 0x0000000200027308 */ /* 0x000ee20000000800 */
[----:B------:R-:W-:Y:S01]  /*85f0*/  FMUL.FTZ R69, R100, R69 ;  /* 0x0000004564457220 */ /* 0x000fe20000410000 */
[----:B------:R-:W-:Y:S01]  /*8600*/  LDSM.16.MT88.4 R172, [R202+0x1c00] ;  /* 0x001c0000caac783b */ /* 0x000fe20000004200 */
[----:B------:R-:W-:Y:S01]  /*8610*/  FMUL.FTZ R70, R3, R70 ;  /* 0x0000004603467220 */ /* 0x000fe20000410000 */
[----:B-1----:R-:W-:Y:S01]  /*8620*/  F2FP.BF16.PACK_AB R108, R20, R21 ;  /* 0x00000015146c723e */ /* 0x002fe200000010ff */
[----:B------:R-:W-:Y:S02]  /*8630*/  FMUL.FTZ R4, R101, c[0x0][0x2d0] ;  /* 0x0000b40065047a20 */ /* 0x000fe40000410000 */
[C---:B------:R-:W-:Y:S02]  /*8640*/  FMUL.FTZ R71, R3.reuse, R71 ;  /* 0x0000004703477220 */ /* 0x040fe40000410000 */
[----:B------:R-:W-:Y:S01]  /*8650*/  FMUL.FTZ R80, R100, R80 ;  /* 0x0000005064507220 */ /* 0x000fe20000410000 */
[----:B------:R-:W-:Y:S01]  /*8660*/  FSEL R4, R4, RZ, P0 ;  /* 0x000000ff04047208 */ /* 0x000fe20000000000 */
[----:B------:R-:W-:Y:S01]  /*8670*/  FMUL.FTZ R81, R100, R81 ;  /* 0x0000005164517220 */ /* 0x000fe20000410000 */
[----:B------:R-:W-:Y:S01]  /*8680*/  MUFU.EX2 R252, R185 ;  /* 0x000000b900fc7308 */ /* 0x000fe20000000800 */
[----:B------:R-:W-:Y:S02]  /*8690*/  FMUL.FTZ R82, R3, R82 ;  /* 0x0000005203527220 */ /* 0x000fe40000410000 */
        /* <DEDUP_REMOVED lines=19> */
[----:B--2---:R-:W-:Y:S02]  /*87d0*/  FFMA.FTZ R4, R0, R250, R21 ;  /* 0x000000fa00047223 */ /* 0x004fe40000010015 */
[----:B---3--:R-:W-:Y:S02]  /*87e0*/  FMUL.FTZ R30, R2, R130 ;  /* 0x00000082021e7220 */ /* 0x008fe40000410000 */
[----:B------:R-:W-:Y:S01]  /*87f0*/  FADD.FTZ R130, R20, R4 ;  /* 0x0000000414827221 */ /* 0x000fe20000010000 */
[----:B------:R-:W-:Y:S01]  /*8800*/  MUFU.EX2 R250, R188 ;  /* 0x000000bc00fa7308 */ /* 0x000fe20000000800 */
[----:B------:R-:W2:Y:S01]  /*8810*/  LDSM.16.MT88.4 R20, [R201] ;  /* 0x00000000c914783b */ /* 0x000ea20000004200 */
[----:B------:R-:W-:Y:S02]  /*8820*/  FMUL.FTZ R26, R2, R134 ;  /* 0x00000086021a7220 */ /* 0x000fe40000410000 */
[C---:B------:R-:W-:Y:S02]  /*8830*/  FMUL.FTZ R12, R0.reuse, R136 ;  /* 0x00000088000c7220 */ /* 0x040fe40000410000 */
[C---:B------:R-:W-:Y:S02]  /*8840*/  FMUL.FTZ R24, R0.reuse, R132 ;  /* 0x0000008400187220 */ /* 0x040fe40000410000 */
[----:B------:R-:W-:Y:S02]  /*8850*/  FMUL.FTZ R25, R0, R133 ;  /* 0x0000008500197220 */ /* 0x000fe40000410000 */
[----:B------:R-:W3:Y:S01]  /*8860*/  MUFU.EX2 R134, R36 ;  /* 0x0000002400867308 */ /* 0x000ee20000000800 */
[C---:B------:R-:W-:Y:S02]  /*8870*/  FMUL.FTZ R27, R2.reuse, R135 ;  /* 0x00000087021b7220 */ /* 0x040fe40000410000 */
[----:B------:R-:W-:Y:S02]  /*8880*/  FMUL.FTZ R31, R2, R131 ;  /* 0x00000083021f7220 */ /* 0x000fe40000410000 */
[----:B------:R-:W-:Y:S02]  /*8890*/  FMUL.FTZ R28, R0, R128 ;  /* 0x00000080001c7220 */ /* 0x000fe40000410000 */
[----:B------:R-:W-:Y:S02]  /*88a0*/  FADD.FTZ R128, R6, R33 ;  /* 0x0000002106807221 */ /* 0x000fe40000010000 */
[----:B------:R-:W-:Y:S01]  /*88b0*/  FMUL.FTZ R4, R100, R144 ;  /* 0x0000009064047220 */ /* 0x000fe20000410000 */
[----:B------:R4:W-:Y:S01]  /*88c0*/  MUFU.EX2 R133, R32 ;  /* 0x0000002000857308 */ /* 0x0009e20000000800 */
[C---:B------:R-:W-:Y:S02]  /*88d0*/  FMUL.FTZ R8, R0.reuse, R140 ;  /* 0x0000008c00087220 */ /* 0x040fe40000410000 */
[C---:B------:R-:W-:Y:S02]  /*88e0*/  FMUL.FTZ R9, R0.reuse, R141 ;  /* 0x0000008d00097220 */ /* 0x040fe40000410000 */
[----:B------:R-:W-:Y:S02]  /*88f0*/  FMUL.FTZ R29, R0, R129 ;  /* 0x00000081001d7220 */ /* 0x000fe40000410000 */
[C---:B-1----:R-:W-:Y:S02]  /*8900*/  FFMA.FTZ R129, R2.reuse, R251, R109 ;  /* 0x000000fb02817223 */ /* 0x042fe4000001006d */
[C---:B------:R-:W-:Y:S01]  /*8910*/  FMUL.FTZ R10, R2.reuse, R142 ;  /* 0x0000008e020a7220 */ /* 0x040fe20000410000 */
[----:B------:R-:W1:Y:S01]  /*8920*/  MUFU.EX2 R131, R18 ;  /* 0x0000001200837308 */ /* 0x000e620000000800 */
[----:B------:R-:W-:Y:S02]  /*8930*/  FMUL.FTZ R11, R2, R143 ;  /* 0x0000008f020b7220 */ /* 0x000fe40000410000 */
[----:B------:R-:W-:Y:S01]  /*8940*/  FMUL.FTZ R13, R0, R137 ;  /* 0x00000089000d7220 */ /* 0x000fe20000410000 */
[----:B---3--:R-:W-:Y:S01]  /*8950*/  F2FP.BF16.PACK_AB R179, R134, R6 ;  /* 0x0000000686b3723e */ /* 0x008fe200000010ff */
[----:B------:R-:W-:Y:S01]  /*8960*/  FMUL.FTZ R6, R3, R146 ;  /* 0x0000009203067220 */ /* 0x000fe20000410000 */
[----:B------:R-:W3:Y:S01]  /*8970*/  LDSM.16.MT88.4 R36, [R202] ;  /* 0x00000000ca24783b */ /* 0x000ee20000004200 */
[----:B------:R-:W-:Y:S02]  /*8980*/  FMUL.FTZ R33, R100, R157 ;  /* 0x0000009d64217220 */ /* 0x000fe40000410000 */
[C---:B------:R-:W-:Y:S01]  /*8990*/  FMUL.FTZ R60, R0.reuse, R112 ;  /* 0x00000070003c7220 */ /* 0x040fe20000410000 */
[----:B------:R5:W-:Y:S01]  /*89a0*/  MUFU.EX2 R132, R17 ;  /* 0x0000001100847308 */ /* 0x000be20000000800 */
[----:B------:R-:W-:Y:S01]  /*89b0*/  FMUL.FTZ R61, R0, R113 ;  /* 0x00000071003d7220 */ /* 0x000fe20000410000 */
[-C--:B--2---:R-:W-:Y:S05]  /*89c0*/  HMMA.16816.F32.BF16 R4, R176, R20.reuse, R4 ;  /* 0x00000014b004723c */ /* 0x084fea0000041804 */
[C---:B------:R-:W-:Y:S02]  /*89d0*/  FMUL.FTZ R14, R2.reuse, R138 ;  /* 0x0000008a020e7220 */ /* 0x040fe40000410000 */
[----:B------:R-:W-:Y:S01]  /*89e0*/  FMUL.FTZ R15, R2, R139 ;  /* 0x0000008b020f7220 */ /* 0x000fe20000410000 */
[----:B------:R-:W2:Y:S01]  /*89f0*/  MUFU.EX2 R135, R16 ;  /* 0x0000001000877308 */ /* 0x000ea20000000800 */
[----:B----4-:R-:W-:Y:S02]  /*8a00*/  FMUL.FTZ R32, R100, R156 ;  /* 0x0000009c64207220 */ /* 0x010fe40000410000 */
[----:B------:R-:W-:Y:S01]  /*8a10*/  LDSM.16.MT88.4 R156, [R202+0xc00] ;  /* 0x000c0000ca9c783b */ /* 0x000fe20000004200 */
[----:B-1----:R-:W-:Y:S01]  /*8a20*/  F2FP.BF16.PACK_AB R109, R131, R109 ;  /* 0x0000006d836d723e */ /* 0x002fe200000010ff */
[----:B------:R-:W-:Y:S02]  /*8a30*/  FMUL.FTZ R18, R3, R150 ;  /* 0x0000009603127220 */ /* 0x000fe40000410000 */
[C---:B------:R-:W-:Y:S02]  /*8a40*/  FMUL.FTZ R62, R2.reuse, R114 ;  /* 0x00000072023e7220 */ /* 0x040fe40000410000 */
[----:B------:R-:W-:Y:S01]  /*8a50*/  FMUL.FTZ R63, R2, R115 ;  /* 0x00000073023f7220 */ /* 0x000fe20000410000 */
[----:B------:R-:W1:Y:S01]  /*8a60*/  MUFU.EX2 R136, R19 ;  /* 0x0000001300887308 */ /* 0x000e620000000800 */
[----:B------:R-:W4:Y:S01]  /*8a70*/  LDSM.16.MT88.4 R112, [R202+0x1000] ;  /* 0x00100000ca70783b */ /* 0x000f220000004200 */
[----:B------:R-:W-:Y:S02]  /*8a80*/  FMUL.FTZ R40, R0, R124 ;  /* 0x0000007c00287220 */ /* 0x000fe40000410000 */
[----:B-----5:R-:W-:Y:S02]  /*8a90*/  FMUL.FTZ R17, R100, R149 ;  /* 0x0000009564117220 */ /* 0x020fe40000410000 */
[----:B------:R-:W-:Y:S02]  /*8aa0*/  FMUL.FTZ R41, R0, R125 ;  /* 0x0000007d00297220 */ /* 0x000fe40000410000 */
[C---:B------:R-:W-:Y:S02]  /*8ab0*/  FMUL.FTZ R42, R2.reuse, R126 ;  /* 0x0000007e022a7220 */ /* 0x040fe40000410000 */
[----:B------:R-:W-:Y:S01]  /*8ac0*/  FMUL.FTZ R43, R2, R127 ;  /* 0x0000007f022b7220 */ /* 0x000fe20000410000 */
[----:B------:R-:W-:Y:S01]  /*8ad0*/  MUFU.EX2 R140, R186 ;  /* 0x000000ba008c7308 */ /* 0x000fe20000000800 */
[----:B------:R-:W-:Y:S01]  /*8ae0*/  FMUL.FTZ R44, R0, R120 ;  /* 0x00000078002c7220 */ /* 0x000fe20000410000 */
[----:B------:R-:W-:Y:S01]  /*8af0*/  LDSM.16.MT88.4 R124, [R201+0x1400] ;  /* 0x00140000c97c783b */ /* 0x000fe20000004200 */
[----:B--2---:R-:W-:Y:S01]  /*8b00*/  F2FP.BF16.PACK_AB R111, R135, R132 ;  /* 0x00000084876f723e */ /* 0x004fe200000010ff */
[----:B------:R-:W-:Y:S02]  /*8b10*/  FMUL.FTZ R16, R100, R148 ;  /* 0x0000009464107220 */ /* 0x000fe40000410000 */
[----:B------:R-:W-:Y:S02]  /*8b20*/  FMUL.FTZ R45, R0, R121 ;  /* 0x00000079002d7220 */ /* 0x000fe40000410000 */
[C---:B------:R-:W-:Y:S02]  /*8b30*/  FMUL.FTZ R46, R2.reuse, R122 ;  /* 0x0000007a022e7220 */ /* 0x040fe40000410000 */
[----:B------:R-:W-:Y:S01]  /*8b40*/  FMUL.FTZ R47, R2, R123 ;  /* 0x0000007b022f7220 */ /* 0x000fe20000410000 */
[----:B------:R-:W-:Y:S01]  /*8b50*/  MUFU.EX2 R138, R180 ;  /* 0x000000b4008a7308 */ /* 0x000fe20000000800 */
[----:B------:R-:W-:Y:S01]  /*8b60*/  FMUL.FTZ R56, R0, R116 ;  /* 0x0000007400387220 */ /* 0x000fe20000410000 */
[----:B-1----:R-:W-:Y:S01]  /*8b70*/  F2FP.BF16.PACK_AB R110, R136, R133 ;  /* 0x00000085886e723e */ /* 0x002fe200000010ff */
[----:B------:R-:W-:Y:S01]  /*8b80*/  LDSM.16.MT88.4 R120, [R202+0x400] ;  /* 0x00040000ca78783b */ /* 0x000fe20000004200 */
[C---:B------:R-:W-:Y:S02]  /*8b90*/  FMUL.FTZ R19, R3.reuse, R151 ;  /* 0x0000009703137220 */ /* 0x040fe40000410000 */
[----:B------:R-:W-:Y:S02]  /*8ba0*/  FMUL.FTZ R57, R0, R117 ;  /* 0x0000007500397220 */ /* 0x000fe40000410000 */
[C---:B------:R-:W-:Y:S01]  /*8bb0*/  FMUL.FTZ R58, R2.reuse, R118 ;  /* 0x00000076023a7220 */ /* 0x040fe20000410000 */
[C---:B------:R-:W-:Y:S01]  /*8bc0*/  HMMA.16816.F32.BF16 R8, R108.reuse, R20, R8 ;  /* 0x000000146c08723c */ /* 0x040fe20000041808 */
[----:B------:R-:W-:Y:S01]  /*8bd0*/  MUFU.EX2 R139, R182 ;  /* 0x000000b6008b7308 */ /* 0x000fe20000000800 */
[----:B------:R-:W-:Y:S02]  /*8be0*/  LDSM.16.MT88.4 R148, [R201+0xc00] ;  /* 0x000c0000c994783b */ /* 0x000fe40000004200 */
[----:B------:R-:W-:Y:S02]  /*8bf0*/  FMUL.FTZ R59, R2, R119 ;  /* 0x00000077023b7220 */ /* 0x000fe40000410000 */
[----:B------:R-:W-:Y:S02]  /*8c00*/  FMUL.FTZ R72, R0, R72 ;  /* 0x0000004800487220 */ /* 0x000fe40000410000 */
[-C--:B------:R-:W-:Y:S02]  /*8c10*/  HMMA.16816.F32.BF16 R12, R108, R22.reuse, R12 ;  /* 0x000000166c0c723c */ /* 0x080fe4000004180c */
[----:B------:R-:W-:Y:S01]  /*8c20*/  LDSM.16.MT88.4 R116, [R201+0x400] ;  /* 0x00040000c974783b */ /* 0x000fe20000004200 */
[----:B------:R-:W-:Y:S01]  /*8c30*/  MUFU.EX2 R251, R183 ;  /* 0x000000b700fb7308 */ /* 0x000fe20000000800 */
[C---:B------:R-:W-:Y:S02]  /*8c40*/  FMUL.FTZ R20, R100.reuse, R152 ;  /* 0x0000009864147220 */ /* 0x040fe40000410000 */
[----:B------:R-:W-:Y:S02]  /*8c50*/  FMUL.FTZ R21, R100, R153 ;  /* 0x0000009964157220 */ /* 0x000fe40000410000 */
[C---:B------:R-:W-:Y:S04]  /*8c60*/  HMMA.16816.F32.BF16 R16, R176.reuse, R22, R16 ;  /* 0x00000016b010723c */ /* 0x040fe80000041810 */
[----:B------:R-:W-:Y:S01]  /*8c70*/  FMUL.FTZ R73, R0, R73 ;  /* 0x0000004900497220 */ /* 0x000fe20000410000 */
[----:B------:R1:W-:Y:S01]  /*8c80*/  MUFU.EX2 R137, R234 ;  /* 0x000000ea00897308 */ /* 0x0003e20000000800 */
[C---:B------:R-:W-:Y:S02]  /*8c90*/  FMUL.FTZ R74, R2.reuse, R74 ;  /* 0x0000004a024a7220 */ /* 0x040fe40000410000 */
[C---:B------:R-:W-:Y:S04]  /*8ca0*/  FMUL.FTZ R22, R3.reuse, R154 ;  /* 0x0000009a03167220 */ /* 0x040fe80000410000 */
[C---:B------:R-:W-:Y:S02]  /*8cb0*/  FMUL.FTZ R23, R3.reuse, R155 ;  /* 0x0000009b03177220 */ /* 0x040fe40000410000 */
[----:B------:R-:W-:Y:S01]  /*8cc0*/  FMUL.FTZ R75, R2, R75 ;  /* 0x0000004b024b7220 */ /* 0x000fe20000410000 */
[----:B------:R-:W-:Y:S01]  /*8cd0*/  MUFU.EX2 R106, R193 ;  /* 0x000000c1006a7308 */ /* 0x000fe20000000800 */
[C---:B------:R-:W-:Y:S02]  /*8ce0*/  FMUL.FTZ R76, R0.reuse, R76 ;  /* 0x0000004c004c7220 */ /* 0x040fe40000410000 */
[----:B------:R-:W-:Y:S01]  /*8cf0*/  FMUL.FTZ R77, R0, R77 ;  /* 0x0000004d004d7220 */ /* 0x000fe20000410000 */
[-C--:B---3--:R-:W-:Y:S03]  /*8d00*/  HMMA.16816.F32.BF16 R20, R176, R36.reuse, R20 ;  /* 0x00000024b014723c */ /* 0x088fe60000041814 */
[C---:B------:R-:W-:Y:S02]  /*8d10*/  FMUL.FTZ R78, R2.reuse, R78 ;  /* 0x0000004e024e7220 */ /* 0x040fe40000410000 */
[----:B------:R-:W-:Y:S01]  /*8d20*/  FMUL.FTZ R79, R2, R79 ;  /* 0x0000004f024f7220 */ /* 0x000fe20000410000 */
[----:B------:R-:W-:Y:S01]  /*8d30*/  MUFU.EX2 R141, R191 ;  /* 0x000000bf008d7308 */ /* 0x000fe20000000800 */
[C---:B------:R-:W-:Y:S01]  /*8d40*/  FMUL.FTZ R83, R3.reuse, R83 ;  /* 0x0000005303537220 */ /* 0x040fe20000410000 */
[C---:B------:R-:W-:Y:S04]  /*8d50*/  HMMA.16816.F32.BF16 R24, R108.reuse, R36, R24 ;  /* 0x000000246c18723c */ /* 0x040fe80000041818 */
[----:B-1----:R-:W-:Y:S01]  /*8d60*/  MOV R234, R184 ;  /* 0x000000b800ea7202 */ /* 0x002fe20000000f00 */
[C---:B------:R-:W-:Y:S02]  /*8d70*/  FMUL.FTZ R84, R100.reuse, R84 ;  /* 0x0000005464547220 */ /* 0x040fe40000410000 */
[C---:B------:R-:W-:Y:S01]  /*8d80*/  FMUL.FTZ R36, R100.reuse, R160 ;  /* 0x000000a064247220 */ /* 0x040fe20000410000 */
[-C--:B------:R-:W-:Y:S01]  /*8d90*/  HMMA.16816.F32.BF16 R28, R108, R38.reuse, R28 ;  /* 0x000000266c1c723c */ /* 0x080fe2000004181c */
[----:B------:R-:W-:Y:S03]  /*8da0*/  MUFU.EX2 R222, R222 ;  /* 0x000000de00de7308 */ /* 0x000fe60000000800 */
[C---:B------:R-:W-:Y:S02]  /*8db0*/  FMUL.FTZ R37, R100.reuse, R161 ;  /* 0x000000a164257220 */ /* 0x040fe40000410000 */
[----:B------:R-:W-:Y:S02]  /*8dc0*/  FMUL.FTZ R85, R100, R85 ;  /* 0x0000005564557220 */ /* 0x000fe40000410000 */
[C---:B------:R-:W-:Y:S03]  /*8dd0*/  HMMA.16816.F32.BF16 R32, R176.reuse, R38, R32 ;  /* 0x00000026b020723c */ /* 0x040fe60000041820 */
[----:B------:R-:W-:Y:S01]  /*8de0*/  MUFU.EX2 R223, R223 ;  /* 0x000000df00df7308 */ /* 0x000fe20000000800 */
[C---:B------:R-:W-:Y:S02]  /*8df0*/  FMUL.FTZ R86, R3.reuse, R86 ;  /* 0x0000005603567220 */ /* 0x040fe40000410000 */
[C---:B------:R-:W-:Y:S02]  /*8e00*/  FMUL.FTZ R87, R3.reuse, R87 ;  /* 0x0000005703577220 */ /* 0x040fe40000410000 */
[C---:B------:R-:W-:Y:S04]  /*8e10*/  FMUL.FTZ R38, R3.reuse, R162 ;  /* 0x000000a203267220 */ /* 0x040fe80000410000 */
[----:B------:R-:W-:Y:S01]  /*8e20*/  FMUL.FTZ R39, R3, R163 ;  /* 0x000000a303277220 */ /* 0x000fe20000410000 */
[----:B------:R-:W-:Y:S01]  /*8e30*/  MUFU.EX2 R224, R224 ;  /* 0x000000e000e07308 */ /* 0x000fe20000000800 */
[C---:B------:R-:W-:Y:S02]  /*8e40*/  FMUL.FTZ R88, R0.reuse, R88 ;  /* 0x0000005800587220 */ /* 0x040fe40000410000 */
[C---:B------:R-:W-:Y:S02]  /*8e50*/  FMUL.FTZ R89, R0.reuse, R89 ;  /* 0x0000005900597220 */ /* 0x040fe40000410000 */
[C---:B------:R-:W-:Y:S01]  /*8e60*/  FMUL.FTZ R92, R0.reuse, R92 ;  /* 0x0000005c005c7220 */ /* 0x040fe20000410000 */
[-C--:B------:R-:W-:Y:S03]  /*8e70*/  HMMA.16816.F32.BF16 R36, R176, R52.reuse, R36 ;  /* 0x00000034b024723c */ /* 0x080fe60000041824 */
[----:B------:R-:W-:Y:S01]  /*8e80*/  FMUL.FTZ R93, R0, R93 ;  /* 0x0000005d005d7220 */ /* 0x000fe20000410000 */
[----:B------:R-:W-:Y:S01]  /*8e90*/  MUFU.EX2 R194, R238 ;  /* 0x000000ee00c27308 */ /* 0x000fe20000000800 */
[----:B------:R-:W-:Y:S02]  /*8ea0*/  FADD.FTZ R0, R105, R181 ;  /* 0x000000b569007221 */ /* 0x000fe40000010000 */
[----:B------:R-:W-:Y:S01]  /*8eb0*/  LDSM.16.MT88.4 R180, [R201+0x2c00] ;  /* 0x002c0000c9b4783b */ /* 0x000fe20000004200 */
[C---:B------:R-:W-:Y:S04]  /*8ec0*/  HMMA.16816.F32.BF16 R40, R108.reuse, R52, R40 ;  /* 0x000000346c28723c */ /* 0x040fe80000041828 */
[C---:B------:R-:W-:Y:S02]  /*8ed0*/  FMUL.FTZ R96, R100.reuse, R96 ;  /* 0x0000006064607220 */ /* 0x040fe40000410000 */
[C---:B------:R-:W-:Y:S01]  /*8ee0*/  FMUL.FTZ R97, R100.reuse, R97 ;  /* 0x0000006164617220 */ /* 0x040fe20000410000 */
[----:B------:R-:W-:Y:S01]  /*8ef0*/  MUFU.EX2 R193, R243 ;  /* 0x000000f300c17308 */ /* 0x000fe20000000800 */
[-C--:B------:R-:W-:Y:S04]  /*8f00*/  HMMA.16816.F32.BF16 R44, R108, R54.reuse, R44 ;  /* 0x000000366c2c723c */ /* 0x080fe8000004182c */
[C---:B------:R-:W-:Y:S02]  /*8f10*/  FMUL.FTZ R52, R100.reuse, R168 ;  /* 0x000000a864347220 */ /* 0x040fe40000410000 */
        /* <DEDUP_REMOVED lines=8> */
[----:B------:R-:W-:Y:S02]  /*8fa0*/  FADD.FTZ R100, R133, R130 ;  /* 0x0000008285647221 */ /* 0x000fe40000010000 */
[C---:B------:R-:W-:Y:S02]  /*8fb0*/  FMUL.FTZ R98, R3.reuse, R98 ;  /* 0x0000006203627220 */ /* 0x040fe40000410000 */
[----:B------:R-:W-:Y:S01]  /*8fc0*/  FMUL.FTZ R99, R3, R99 ;  /* 0x0000006303637220 */ /* 0x000fe20000410000 */
[-C--:B----4-:R-:W-:Y:S03]  /*8fd0*/  HMMA.16816.F32.BF16 R52, R176, R112.reuse, R52 ;  /* 0x00000070b034723c */ /* 0x090fe60000041834 */
[----:B------:R-:W-:Y:S02]  /*8fe0*/  FADD.FTZ R3, R134, R128 ;  /* 0x0000008086037221 */ /* 0x000fe40000010000 */
[----:B------:R-:W-:Y:S01]  /*8ff0*/  MUFU.EX2 R128, R230 ;  /* 0x000000e600807308 */ /* 0x000fe20000000800 */
[C---:B------:R-:W-:Y:S02]  /*9000*/  FMUL.FTZ R94, R2.reuse, R94 ;  /* 0x0000005e025e7220 */ /* 0x040fe40000410000 */
[C---:B------:R-:W-:Y:S04]  /*9010*/  HMMA.16816.F32.BF16 R56, R108.reuse, R112, R56 ;  /* 0x000000706c38723c */ /* 0x040fe80000041838 */
[----:B------:R-:W-:Y:S03]  /*9020*/  FMUL.FTZ R95, R2, R95 ;  /* 0x0000005f025f7220 */ /* 0x000fe60000410000 */
[----:B------:R-:W1:Y:S01]  /*9030*/  MUFU.EX2 R2, R195 ;  /* 0x000000c300027308 */ /* 0x000e620000000800 */
[-C--:B------:R-:W-:Y:S08]  /*9040*/  HMMA.16816.F32.BF16 R60, R108, R114.reuse, R60 ;  /* 0x000000726c3c723c */ /* 0x080ff0000004183c */
[C---:B------:R-:W-:Y:S01]  /*9050*/  HMMA.16816.F32.BF16 R64, R176.reuse, R114, R64 ;  /* 0x00000072b040723c */ /* 0x040fe20000041840 */
[----:B------:R-:W2:Y:S01]  /*9060*/  LDSM.16.MT88.4 R112, [R201+0x2000] ;  /* 0x00200000c970783b */ /* 0x000ea20000004200 */
[----:B------:R-:W-:Y:S10]  /*9070*/  MUFU.EX2 R230, R198 ;  /* 0x000000c600e67308 */ /* 0x000ff40000000800 */
[----:B------:R-:W-:Y:S01]  /*9080*/  MUFU.EX2 R198, R241 ;  /* 0x000000f100c67308 */ /* 0x000fe20000000800 */
[----:B-1----:R-:W-:Y:S04]  /*9090*/  FADD.FTZ R0, R2, R0 ;  /* 0x0000000002007221 */ /* 0x002fe80000010000 */
[----:B------:R-:W-:Y:S05]  /*90a0*/  FADD.FTZ R0, R107, R0 ;  /* 0x000000006b007221 */ /* 0x000fea0000010000 */
[----:B------:R-:W1:Y:S01]  /*90b0*/  MUFU.EX2 R195, R236 ;  /* 0x000000ec00c37308 */ /* 0x000e620000000800 */
[-C--:B--2---:R-:W-:Y:S08]  /*90c0*/  HMMA.16816.F32.BF16 R68, R176, R112.reuse, R68 ;  /* 0x00000070b044723c */ /* 0x084ff00000041844 */
[C---:B------:R-:W-:Y:S08]  /*90d0*/  HMMA.16816.F32.BF16 R72, R108.reuse, R112, R72 ;  /* 0x000000706c48723c */ /* 0x040ff00000041848 */
[-C--:B------:R-:W-:Y:S08]  /*90e0*/  HMMA.16816.F32.BF16 R76, R108, R114.reuse, R76 ;  /* 0x000000726c4c723c */ /* 0x080ff0000004184c */
[C---:B------:R-:W-:Y:S01]  /*90f0*/  HMMA.16816.F32.BF16 R80, R176.reuse, R114, R80 ;  /* 0x00000072b050723c */ /* 0x040fe20000041850 */
[----:B------:R-:W2:Y:S07]  /*9100*/  LDSM.16.MT88.4 R112, [R202+0x2000] ;  /* 0x00200000ca70783b */ /* 0x000eae0000004200 */
[-C--:B--2---:R-:W-:Y:S08]  /*9110*/  HMMA.16816.F32.BF16 R84, R176, R112.reuse, R84 ;  /* 0x00000070b054723c */ /* 0x084ff00000041854 */
        /* <DEDUP_REMOVED lines=11> */
[----:B------:R-:W-:Y:S03]  /*91d0*/  MUFU.EX2 R129, R231 ;  /* 0x000000e700817308 */ /* 0x000fe60000000800 */
[----:B------:R-:W-:Y:S01]  /*91e0*/  F2FP.BF16.PACK_AB R114, R184, R252 ;  /* 0x000000fcb872723e */ /* 0x000fe200000010ff */
[----:B------:R-:W-:Y:S01]  /*91f0*/  FADD.FTZ R105, R132, R0 ;  /* 0x0000000084697221 */ /* 0x000fe20000010000 */
[----:B------:R-:W-:Y:S01]  /*9200*/  F2FP.BF16.PACK_AB R115, R250, R251 ;  /* 0x000000fbfa73723e */ /* 0x000fe200000010ff */
[-C--:B------:R-:W-:Y:S04]  /*9210*/  HMMA.16816.F32.BF16 R4, R108, R116.reuse, R4 ;  /* 0x000000746c04723c */ /* 0x080fe80000041804 */
[----:B------:R-:W2:Y:S01]  /*9220*/  MUFU.EX2 R107, R233 ;  /* 0x000000e9006b7308 */ /* 0x000ea20000000800 */
[----:B------:R-:W-:Y:S01]  /*9230*/  FADD.FTZ R105, R135, R105 ;  /* 0x0000006987697221 */ /* 0x000fe20000010000 */
[----:B-1----:R-:W-:Y:S01]  /*9240*/  F2FP.BF16.PACK_AB R176, R194, R195 ;  /* 0x000000c3c2b0723e */ /* 0x002fe200000010ff */
[----:B------:R-:W-:Y:S01]  /*9250*/  LDSM.16.MT88.4 R132, [R201+0x2800] ;  /* 0x00280000c984783b */ /* 0x000fe20000004200 */
[C---:B------:R-:W-:Y:S06]  /*9260*/  HMMA.16816.F32.BF16 R8, R112.reuse, R116, R8 ;  /* 0x000000747008723c */ /* 0x040fec0000041808 */
[----:B------:R-:W1:Y:S02]  /*9270*/  MUFU.EX2 R106, R232 ;  /* 0x000000e8006a7308 */ /* 0x000e640000000800 */
[-C--:B------:R-:W-:Y:S08]  /*9280*/  HMMA.16816.F32.BF16 R12, R112, R118.reuse, R12 ;  /* 0x00000076700c723c */ /* 0x080ff0000004180c */
[C---:B------:R-:W-:Y:S01]  /*9290*/  HMMA.16816.F32.BF16 R16, R108.reuse, R118, R16 ;  /* 0x000000766c10723c */ /* 0x040fe20000041810 */
[----:B------:R-:W3:Y:S01]  /*92a0*/  LDSM.16.MT88.4 R116, [R202+0x1400] ;  /* 0x00140000ca74783b */ /* 0x000ee20000004200 */
[----:B------:R-:W-:Y:S02]  /*92b0*/  MUFU.EX2 R231, R226 ;  /* 0x000000e200e77308 */ /* 0x000fe40000000800 */
[----:B--2---:R-:W-:Y:S04]  /*92c0*/  FADD.FTZ R0, R107, R2 ;  /* 0x000000026b007221 */ /* 0x004fe80000010000 */
[-C--:B------:R-:W-:Y:S04]  /*92d0*/  HMMA.16816.F32.BF16 R20, R108, R120.reuse, R20 ;  /* 0x000000786c14723c */ /* 0x080fe80000041814 */
[----:B------:R-:W-:Y:S01]  /*92e0*/  MUFU.EX2 R232, R225 ;  /* 0x000000e100e87308 */ /* 0x000fe20000000800 */
[----:B-1----:R-:W-:Y:S03]  /*92f0*/  FADD.FTZ R0, R106, R0 ;  /* 0x000000006a007221 */ /* 0x002fe60000010000 */
[C---:B------:R-:W-:Y:S04]  /*9300*/  HMMA.16816.F32.BF16 R24, R112.reuse, R120, R24 ;  /* 0x000000787018723c */ /* 0x040fe80000041818 */
[----:B------:R-:W-:Y:S02]  /*9310*/  FADD.FTZ R0, R129, R0 ;  /* 0x0000000081007221 */ /* 0x000fe40000010000 */
[----:B------:R-:W-:Y:S02]  /*9320*/  MUFU.EX2 R225, R217 ;  /* 0x000000d900e17308 */ /* 0x000fe40000000800 */
[-C--:B------:R-:W-:Y:S04]  /*9330*/  HMMA.16816.F32.BF16 R28, R112, R122.reuse, R28 ;  /* 0x0000007a701c723c */ /* 0x080fe8000004181c */
[----:B------:R-:W-:Y:S02]  /*9340*/  FADD.FTZ R2, R128, R0 ;  /* 0x0000000080027221 */ /* 0x000fe40000010000 */
[----:B------:R-:W-:Y:S02]  /*9350*/  FADD.FTZ R0, R136, R100 ;  /* 0x0000006488007221 */ /* 0x000fe40000010000 */
[C---:B------:R-:W-:Y:S01]  /*9360*/  HMMA.16816.F32.BF16 R32, R108.reuse, R122, R32 ;  /* 0x0000007a6c20723c */ /* 0x040fe20000041820 */
[----:B------:R-:W1:Y:S01]  /*9370*/  LDSM.16.MT88.4 R120, [R201+0x2400] ;  /* 0x00240000c978783b */ /* 0x000e620000004200 */
[----:B------:R2:W4:Y:S02]  /*9380*/  MUFU.EX2 R136, R235 ;  /* 0x000000eb00887308 */ /* 0x0005240000000800 */
[----:B------:R-:W-:Y:S02]  /*9390*/  FADD.FTZ R100, R192, R3 ;  /* 0x00000003c0647221 */ /* 0x000fe40000010000 */
[----:B------:R-:W-:Y:S02]  /*93a0*/  FADD.FTZ R3, R187, R0 ;  /* 0x00000000bb037221 */ /* 0x000fe40000010000 */
[-C--:B------:R-:W-:Y:S01]  /*93b0*/  HMMA.16816.F32.BF16 R36, R108, R124.reuse, R36 ;  /* 0x0000007c6c24723c */ /* 0x080fe20000041824 */
[----:B------:R-:W-:Y:S03]  /*93c0*/  LDSM.16.MT88.4 R184, [R202+0x2c00] ;  /* 0x002c0000cab8783b */ /* 0x000fe60000004200 */
[----:B------:R-:W5:Y:S01]  /*93d0*/  MUFU.EX2 R226, R199 ;  /* 0x000000c700e27308 */ /* 0x000f620000000800 */
[----:B------:R-:W-:Y:S02]  /*93e0*/  FADD.FTZ R0, R137, R2 ;  /* 0x0000000289007221 */ /* 0x000fe40000010000 */
[----:B------:R-:W-:Y:S01]  /*93f0*/  FADD.FTZ R2, R141, R100 ;  /* 0x000000648d027221 */ /* 0x000fe20000010000 */
[C---:B------:R-:W-:Y:S04]  /*9400*/  HMMA.16816.F32.BF16 R40, R112.reuse, R124, R40 ;  /* 0x0000007c7028723c */ /* 0x040fe80000041828 */
[----:B------:R-:W-:Y:S02]  /*9410*/  FADD.FTZ R3, R140, R3 ;  /* 0x000000038c037221 */ /* 0x000fe40000010000 */
[----:B------:R-:W-:Y:S02]  /*9420*/  MUFU.EX2 R199, R240 ;  /* 0x000000f000c77308 */ /* 0x000fe40000000800 */
[-C--:B------:R-:W-:Y:S04]  /*9430*/  HMMA.16816.F32.BF16 R44, R112, R126.reuse, R44 ;  /* 0x0000007e702c723c */ /* 0x080fe8000004182c */
[----:B--2---:R-:W-:Y:S01]  /*9440*/  MOV R235, R189 ;  /* 0x000000bd00eb7202 */ /* 0x004fe20000000f00 */
[----:B----4-:R-:W-:Y:S02]  /*9450*/  FADD.FTZ R0, R136, R0 ;  /* 0x0000000088007221 */ /* 0x010fe40000010000 */
[----:B------:R-:W-:Y:S01]  /*9460*/  FADD.FTZ R3, R252, R3 ;  /* 0x00000003fc037221 */ /* 0x000fe20000010000 */
[C---:B------:R-:W-:Y:S01]  /*9470*/  HMMA.16816.F32.BF16 R48, R108.reuse, R126, R48 ;  /* 0x0000007e6c30723c */ /* 0x040fe20000041830 */
[----:B------:R-:W2:Y:S01]  /*9480*/  LDSM.16.MT88.4 R124, [R202+0x2400] ;  /* 0x00240000ca7c783b */ /* 0x000ea20000004200 */
[----:B------:R-:W4:Y:S02]  /*9490*/  MUFU.EX2 R233, R197 ;  /* 0x000000c500e97308 */ /* 0x000f240000000800 */
[----:B------:R-:W-:Y:S04]  /*94a0*/  FADD.FTZ R3, R234, R3 ;  /* 0x00000003ea037221 */ /* 0x000fe80000010000 */
[-C--:B---3--:R-:W-:Y:S04]  /*94b0*/  HMMA.16816.F32.BF16 R52, R108, R116.reuse, R52 ;  /* 0x000000746c34723c */ /* 0x088fe80000041834 */
[----:B------:R-:W-:Y:S01]  /*94c0*/  MUFU.EX2 R197, R244 ;  /* 0x000000f400c57308 */ /* 0x000fe20000000800 */
[----:B------:R-:W-:Y:S03]  /*94d0*/  FADD.FTZ R3, R225, R3 ;  /* 0x00000003e1037221 */ /* 0x000fe60000010000 */
[C---:B------:R-:W-:Y:S04]  /*94e0*/  HMMA.16816.F32.BF16 R56, R112.reuse, R116, R56 ;  /* 0x000000747038723c */ /* 0x040fe80000041838 */
[----:B-----5:R-:W-:Y:S02]  /*94f0*/  FADD.FTZ R3, R226, R3 ;  /* 0x00000003e2037221 */ /* 0x020fe40000010000 */
[----:B------:R-:W-:Y:S01]  /*9500*/  MUFU.EX2 R217, R196 ;  /* 0x000000c400d97308 */ /* 0x000fe20000000800 */
[----:B------:R-:W-:Y:S01]  /*9510*/  F2FP.BF16.PACK_AB R116, R106, R107 ;  /* 0x0000006b6a74723e */ /* 0x000fe200000010ff */
[-C--:B------:R-:W-:Y:S04]  /*9520*/  HMMA.16816.F32.BF16 R60, R112, R118.reuse, R60 ;  /* 0x00000076703c723c */ /* 0x080fe8000004183c */
[----:B------:R-:W-:Y:S01]  /*9530*/  F2FP.BF16.PACK_AB R117, R228, R229 ;  /* 0x000000e5e475723e */ /* 0x000fe200000010ff */
[----:B------:R-:W-:Y:S03]  /*9540*/  FADD.FTZ R3, R230, R3 ;  /* 0x00000003e6037221 */ /* 0x000fe60000010000 */
[C---:B------:R-:W-:Y:S01]  /*9550*/  HMMA.16816.F32.BF16 R64, R108.reuse, R118, R64 ;  /* 0x000000766c40723c */ /* 0x040fe20000041840 */
[----:B------:R3:W5:Y:S03]  /*9560*/  MUFU.EX2 R107, R239 ;  /* 0x000000ef006b7308 */ /* 0x0007660000000800 */
[----:B----4-:R-:W-:Y:S03]  /*9570*/  FADD.FTZ R3, R233, R3 ;  /* 0x00000003e9037221 */ /* 0x010fe60000010000 */
[----:B------:R-:W-:Y:S01]  /*9580*/  F2FP.BF16.PACK_AB R118, R128, R129 ;  /* 0x000000818076723e */ /* 0x000fe200000010ff */
[-C--:B-1----:R-:W-:Y:S01]  /*9590*/  HMMA.16816.F32.BF16 R68, R108, R120.reuse, R68 ;  /* 0x000000786c44723c */ /* 0x082fe20000041844 */
[----:B------:R-:W-:Y:S02]  /*95a0*/  LDSM.16.MT88.4 R128, [R201+0x1800] ;  /* 0x00180000c980783b */ /* 0x000fe40000004200 */
[----:B------:R-:W1:Y:S01]  /*95b0*/  MUFU.EX2 R106, R245 ;  /* 0x000000f5006a7308 */ /* 0x000e620000000800 */
[----:B------:R-:W-:Y:S01]  /*95c0*/  F2FP.BF16.PACK_AB R119, R232, R231 ;  /* 0x000000e7e877723e */ /* 0x000fe200000010ff */
[----:B------:R-:W-:Y:S03]  /*95d0*/  FADD.FTZ R3, R195, R3 ;  /* 0x00000003c3037221 */ /* 0x000fe60000010000 */
[C---:B------:R-:W-:Y:S05]  /*95e0*/  HMMA.16816.F32.BF16 R72, R112.reuse, R120, R72 ;  /* 0x000000787048723c */ /* 0x040fea0000041848 */
[----:B------:R-:W-:Y:S03]  /*95f0*/  MUFU.EX2 R196, R237 ;  /* 0x000000ed00c47308 */ /* 0x000fe60000000800 */
[-C--:B------:R-:W-:Y:S04]  /*9600*/  HMMA.16816.F32.BF16 R76, R112, R122.reuse, R76 ;  /* 0x0000007a704c723c */ /* 0x080fe8000004184c */
[----:B---3--:R-:W-:Y:S01]  /*9610*/  MOV R239, R190 ;  /* 0x000000be00ef7202 */ /* 0x008fe20000000f00 */
[----:B-----5:R-:W-:Y:S02]  /*9620*/  FADD.FTZ R0, R107, R0 ;  /* 0x000000006b007221 */ /* 0x020fe40000010000 */
[----:B------:R-:W3:Y:S01]  /*9630*/  MUFU.EX2 R192, R247 ;  /* 0x000000f700c07308 */ /* 0x000ee20000000800 */
[C---:B------:R-:W-:Y:S01]  /*9640*/  HMMA.16816.F32.BF16 R80, R108.reuse, R122, R80 ;  /* 0x0000007a6c50723c */ /* 0x040fe20000041850 */
[----:B------:R-:W4:Y:S03]  /*9650*/  LDSM.16.MT88.4 R120, [R201+0x800] ;  /* 0x00080000c978783b */ /* 0x000f260000004200 */
[----:B-1----:R-:W-:Y:S02]  /*9660*/  FADD.FTZ R236, R106, R0 ;  /* 0x000000006aec7221 */ /* 0x002fe40000010000 */
[----:B------:R-:W-:Y:S01]  /*9670*/  FADD.FTZ R0, R138, R105 ;  /* 0x000000698a007221 */ /* 0x000fe20000010000 */
[----:B------:R-:W-:Y:S01]  /*9680*/  MOV R105, R104 ;  /* 0x0000006800697202 */ /* 0x000fe20000000f00 */
[-C--:B--2---:R-:W-:Y:S01]  /*9690*/  HMMA.16816.F32.BF16 R84, R108, R124.reuse, R84 ;  /* 0x0000007c6c54723c */ /* 0x084fe20000041854 */
[----:B------:R-:W1:Y:S03]  /*96a0*/  MUFU.EX2 R190, R242 ;  /* 0x000000f200be7308 */ /* 0x000e660000000800 */
[----:B------:R-:W-:Y:S02]  /*96b0*/  FADD.FTZ R100, R139, R0 ;  /* 0x000000008b647221 */ /* 0x000fe40000010000 */
[----:B------:R-:W-:Y:S02]  /*96c0*/  FADD.FTZ R0, R239, R2 ;  /* 0x00000002ef007221 */ /* 0x000fe40000010000 */
[C---:B------:R-:W-:Y:S03]  /*96d0*/  HMMA.16816.F32.BF16 R88, R112.reuse, R124, R88 ;  /* 0x0000007c7058723c */ /* 0x040fe60000041858 */
[----:B------:R-:W2:Y:S01]  /*96e0*/  MUFU.EX2 R189, R248 ;  /* 0x000000f800bd7308 */ /* 0x000ea20000000800 */
[----:B------:R-:W-:Y:S02]  /*96f0*/  FADD.FTZ R2, R251, R100 ;  /* 0x00000064fb027221 */ /* 0x000fe40000010000 */
[----:B------:R-:W-:Y:S01]  /*9700*/  FADD.FTZ R0, R235, R0 ;  /* 0x00000000eb007221 */ /* 0x000fe20000010000 */
[----:B---3--:R-:W-:Y:S01]  /*9710*/  F2FP.BF16.PACK_AB R178, R192, R193 ;  /* 0x000000c1c0b2723e */ /* 0x008fe200000010ff */
[-C--:B------:R-:W-:Y:S01]  /*9720*/  HMMA.16816.F32.BF16 R92, R112, R126.reuse, R92 ;  /* 0x0000007e705c723c */ /* 0x080fe2000004185c */
[----:B------:R-:W3:Y:S03]  /*9730*/  LDSM.16.MT88.4 R112, [R202+0x800] ;  /* 0x00080000ca70783b */ /* 0x000ee60000004200 */
[----:B------:R-:W-:Y:S02]  /*9740*/  FADD.FTZ R2, R250, R2 ;  /* 0x00000002fa027221 */ /* 0x000fe40000010000 */
[----:B------:R-:W-:Y:S02]  /*9750*/  FADD.FTZ R0, R229, R0 ;  /* 0x00000000e5007221 */ /* 0x000fe40000010000 */
[----:B------:R-:W-:Y:S01]  /*9760*/  HMMA.16816.F32.BF16 R96, R108, R126, R96 ;  /* 0x0000007e6c60723c */ /* 0x000fe20000041860 */
[----:B------:R-:W5:Y:S03]  /*9770*/  LDSM.16.MT88.4 R124, [R202+0x1800] ;  /* 0x00180000ca7c783b */ /* 0x000f660000004200 */
[----:B-1----:R-:W-:Y:S01]  /*9780*/  F2FP.BF16.PACK_AB R177, R191, R190 ;  /* 0x000000bebfb1723e */ /* 0x002fe200000010ff */
[----:B------:R-:W-:Y:S02]  /*9790*/  FADD.FTZ R2, R217, R2 ;  /* 0x00000002d9027221 */ /* 0x000fe40000010000 */
[----:B------:R-:W-:Y:S01]  /*97a0*/  F2FP.BF16.PACK_AB R108, R226, R225 ;  /* 0x000000e1e26c723e */ /* 0x000fe200000010ff */
[----:B------:R-:W-:Y:S01]  /*97b0*/  FADD.FTZ R0, R228, R0 ;  /* 0x00000000e4007221 */ /* 0x000fe20000010000 */
[-C--:B----4-:R-:W-:Y:S05]  /*97c0*/  HMMA.16816.F32.BF16 R4, R116, R120.reuse, R4 ;  /* 0x000000787404723c */ /* 0x090fea0000041804 */
[----:B------:R-:W-:Y:S01]  /*97d0*/  F2FP.BF16.PACK_AB R110, R233, R230 ;  /* 0x000000e6e96e723e */ /* 0x000fe200000010ff */
[C---:B------:R-:W-:Y:S01]  /*97e0*/  FADD.FTZ R2, R222.reuse, R2 ;  /* 0x00000002de027221 */ /* 0x040fe20000010000 */
[----:B------:R-:W-:Y:S01]  /*97f0*/  F2FP.BF16.PACK_AB R109, R222, R217 ;  /* 0x000000d9de6d723e */ /* 0x000fe200000010ff */
[----:B------:R-:W-:Y:S01]  /*9800*/  FADD.FTZ R0, R231, R0 ;  /* 0x00000000e7007221 */ /* 0x000fe20000010000 */
[----:B------:R-:W-:Y:S03]  /*9810*/  F2FP.BF16.PACK_AB R111, R224, R223 ;  /* 0x000000dfe06f723e */ /* 0x000fe600000010ff */
[----:B--2---:R-:W-:Y:S01]  /*9820*/  F2FP.BF16.PACK_AB R179, R188, R189 ;  /* 0x000000bdbcb3723e */ /* 0x004fe200000010ff */
        /* <DEDUP_REMOVED lines=27> */
[-C--:B------:R-:W-:Y:S07]  /*99e0*/  HMMA.16816.F32.BF16 R92, R108, R122.reuse, R92 ;  /* 0x0000007a6c5c723c */ /* 0x080fee000004185c */
[----:B------:R-:W-:Y:S01]  /*99f0*/  F2FP.BF16.PACK_AB R108, R136, R137 ;  /* 0x00000089886c723e */ /* 0x000fe200000010ff */
[----:B------:R-:W-:Y:S04]  /*9a00*/  HMMA.16816.F32.BF16 R96, R116, R122, R96 ;  /* 0x0000007a7460723c */ /* 0x000fe80000041860 */
[----:B------:R-:W-:Y:S02]  /*9a10*/  F2FP.BF16.PACK_AB R110, R106, R107 ;  /* 0x0000006b6a6e723e */ /* 0x000fe400000010ff */
[C---:B------:R-:W-:Y:S02]  /*9a20*/  F2FP.BF16.PACK_AB R109, R198.reuse, R196 ;  /* 0x000000c4c66d723e */ /* 0x040fe400000010ff */
[----:B------:R-:W-:Y:S04]  /*9a30*/  F2FP.BF16.PACK_AB R111, R197, R199 ;  /* 0x000000c7c56f723e */ /* 0x000fe800000010ff */
[----:B------:R-:W-:Y:S02]  /*9a40*/  MOV R106, R103 ;  /* 0x00000067006a7202 */ /* 0x000fe40000000f00 */
[----:B------:R-:W-:Y:S01]  /*9a50*/  MOV R107, R102 ;  /* 0x00000066006b7202 */ /* 0x000fe20000000f00 */
[-C--:B------:R-:W-:Y:S01]  /*9a60*/  HMMA.16816.F32.BF16 R144, R108, R148.reuse, R4 ;  /* 0x000000946c90723c */ /* 0x080fe20000041804 */
[----:B------:R-:W2:Y:S06]  /*9a70*/  LDL R5, [R1+0xc] ;  /* 0x00000c0001057983 */ /* 0x000eac0000100800 */
        /* <DEDUP_REMOVED lines=31> */
[----:B------:R-:W-:Y:S07]  /*9c70*/  HMMA.16816.F32.BF16 R96, R108, R186, R96 ;  /* 0x000000ba6c60723c */ /* 0x000fee0000041860 */
[----:B------:R-:W-:Y:S02]  /*9c80*/  MOV R108, R101 ;  /* 0x00000065006c7202 */ /* 0x000fe40000000f00 */
[C---:B--2---:R-:W-:Y:S03]  /*9c90*/  ISETP.GT.AND P0, PT, R220.reuse, R5, PT ;  /* 0x00000005dc00720c */ /* 0x044fe60003f04270 */
[----:B------:R-:W-:Y:S10]  /*9ca0*/  IADD3 R220, R220, -0x1, RZ ;  /* 0xffffffffdcdc7810 */ /* 0x000ff40007ffe0ff */
[----:B------:R-:W-:-:S05]  /*9cb0*/  @P0 BRA `(.L_x_1285) ;  /* 0xffffbfe000000947 */ /* 0x000fca000383ffff */
.L_x_1274:
[----:B------:R-:W2:Y:S02]  /*9cc0*/  LDL R0, [R1+0x4] ;  /* 0x0000040001007983 */ /* 0x000ea40000100800 */
[----:B--2---:R-:W-:-:S13]  /*9cd0*/  ISETP.GE.AND P0, PT, R220, R0, PT ;  /* 0x00000000dc00720c */ /* 0x004fda0003f06270 */
[----:B------:R-:W-:Y:S05]  /*9ce0*/  @!P0 BRA `(.L_x_1286) ;  /* 0x000034d000008947 */ /* 0x000fea0003800000 */
[----:B------:R-:W-:Y:S01]  /*9cf0*/  IMAD.MOV.U32 R106, RZ, RZ, R103 ;  /* 0x000000ffff6a7224 */ /* 0x000fe200078e0067 */
[----:B------:R-:W-:Y:S01]  /*9d00*/  MOV R108, R101 ;  /* 0x00000065006c7202 */ /* 0x000fe20000000f00 */
[----:B------:R-:W-:Y:S01]  /*9d10*/  IMAD.MOV.U32 R105, RZ, RZ, R104 ;  /* 0x000000ffff697224 */ /* 0x000fe200078e0068 */
[----:B------:R-:W-:Y:S02]  /*9d20*/  MOV R107, R102 ;  /* 0x00000066006b7202 */ /* 0x000fe40000000f00 */
.L_x_1293:
        /* <DEDUP_REMOVED lines=9> */
[C---:B------:R-:W-:Y:S01]  /*9dc0*/  IADD3 R5, R227.reuse, 0x20, RZ ;  /* 0x00000020e3057810 */ /* 0x040fe20007ffe0ff */
[----:B------:R-:W-:Y:S02]  /*9dd0*/  IMAD.SHL.U32 R47, R227, 0x2, RZ ;  /* 0x00000002e32f7824 */ /* 0x000fe400078e00ff */
[----:B------:R-:W-:Y:S02]  /*9de0*/  IMAD R0, R221, c[0x0][0x20c], R0 ;  /* 0x00008300dd007a24 */ /* 0x000fe400078e0200 */
[----:B------:R-:W-:Y:S02]  /*9df0*/  IMAD R52, R52, c[0x0][0x218], RZ ;  /* 0x0000860034347a24 */ /* 0x000fe400078e02ff */
[----:B------:R-:W-:Y:S02]  /*9e00*/  IMAD.IADD R3, R3, 0x1, R0 ;  /* 0x0000000103037824 */ /* 0x000fe400078e0200 */
[C---:B------:R-:W-:Y:S02]  /*9e10*/  IMAD R52, R219.reuse, c[0x0][0x21c], R52 ;  /* 0x00008700db347a24 */ /* 0x040fe400078e0234 */
[----:B------:R-:W-:Y:S04]  /*9e20*/  IMAD.WIDE.U32 R2, R219, c[0x0][0x218], R2 ;  /* 0x00008600db027a25 */ /* 0x000fe800078e0002 */
[----:B------:R-:W-:Y:S01]  /*9e30*/  IMAD.SHL.U32 R45, R5, 0x2, RZ ;  /* 0x00000002052d7824 */ /* 0x000fe200078e00ff */
[----:B------:R4:W1:Y:S04]  /*9e40*/  LDSM.16.M88.4 R64, [R203] ;  /* 0x00000000cb40783b */ /* 0x0008680000000200 */
        /* <DEDUP_REMOVED lines=11> */
[----:B--2---:R-:W-:Y:S02]  /*9f00*/  IADD3 R0, P0, R6, R2, RZ ;  /* 0x0000000206007210 */ /* 0x004fe40007f1e0ff */
[C---:B------:R-:W-:Y:S02]  /*9f10*/  IADD3 R7, R227.reuse, 0x40, RZ ;  /* 0x00000040e3077810 */ /* 0x040fe40007ffe0ff */
[----:B------:R-:W-:Y:S02]  /*9f20*/  IADD3 R6, R227, 0x20, RZ ;  /* 0x00000020e3067810 */ /* 0x000fe40007ffe0ff */
[----:B---3--:R-:W-:Y:S01]  /*9f30*/  IADD3.X R52, R4, R3, R52, P0, !PT ;  /* 0x0000000304347210 */ /* 0x008fe200007fe434 */
[----:B------:R-:W-:Y:S01]  /*9f40*/  IMAD.SHL.U32 R54, R7, 0x2, RZ ;  /* 0x0000000207367824 */ /* 0x000fe200078e00ff */
[----:B------:R-:W-:Y:S02]  /*9f50*/  IADD3 R4, R227, 0x40, RZ ;  /* 0x00000040e3047810 */ /* 0x000fe40007ffe0ff */
[C---:B------:R-:W-:Y:S02]  /*9f60*/  LEA R20, P0, R0.reuse, c[0x0][0x1f8], 0x1 ;  /* 0x00007e0000147a11 */ /* 0x040fe400078008ff */
[----:B------:R-:W-:Y:S02]  /*9f70*/  SHF.R.S32.HI R4, RZ, 0x1f, R4 ;  /* 0x0000001fff047819 */ /* 0x000fe40000011404 */
[----:B------:R-:W-:Y:S02]  /*9f80*/  SHF.R.S32.HI R6, RZ, 0x1f, R6 ;  /* 0x0000001fff067819 */ /* 0x000fe40000011406 */
[----:B------:R-:W-:Y:S02]  /*9f90*/  SHF.L.U64.HI R53, R7, 0x1, R4 ;  /* 0x0000000107357819 */ /* 0x000fe40000010204 */
[----:B------:R-:W-:Y:S02]  /*9fa0*/  SHF.R.S32.HI R4, RZ, 0x1f, R227 ;  /* 0x0000001fff047819 */ /* 0x000fe400000114e3 */
[----:B------:R-:W-:Y:S02]  /*9fb0*/  LEA.HI.X R52, R0, c[0x0][0x1fc], R52, 0x1, P0 ;  /* 0x00007f0000347a11 */ /* 0x000fe400000f0c34 */
[----:B------:R-:W-:Y:S02]  /*9fc0*/  SHF.L.U64.HI R39, R5, 0x1, R6 ;  /* 0x0000000105277819 */ /* 0x000fe40000010206 */
[----:B------:R-:W-:Y:S01]  /*9fd0*/  SHF.L.U64.HI R38, R227, 0x1, R4 ;  /* 0x00000001e3267819 */ /* 0x000fe20000010204 */
[----:B------:R-:W-:-:S05]  /*9fe0*/  BRA.DIV ~URZ, `(.L_x_1287) ;  /* 0x00007de27f007947 */ /* 0x000fca000b800000 */
[----:B-1--4-:R1:W2:Y:S02]  /*9ff0*/  SHFL.IDX PT, R0, R52, RZ, 0x1c1f ;  /* 0x001c1fff34007589 */ /* 0x0122a400000e0000 */
.L_x_1328:
[-C--:B------:R-:W-:Y:S01]  /*a000*/  HMMA.16816.F32.BF16 R4, R64, R16.reuse, RZ ;  /* 0x000000104004723c */ /* 0x080fe200000418ff */
[----:B------:R-:W3:Y:S01]  /*a010*/  SHFL.IDX PT, R2, R20, RZ, 0x1c1f ;  /* 0x001c1fff14027589 */ /* 0x000ee200000e0000 */
[----:B------:R-:W-:Y:S01]  /*a020*/  BSSY B0, `(.L_x_1288) ;  /* 0x00000f2000007945 */ /* 0x000fe20003800000 */
[C---:B------:R-:W-:Y:S02]  /*a030*/  ISETP.GE.AND P0, PT, R227.reuse, c[0x0][0x1d4], PT ;  /* 0x00007500e3007a0c */ /* 0x040fe40003f06270 */
[----:B------:R-:W-:Y:S02]  /*a040*/  IADD3 R109, R227, 0x20, RZ ;  /* 0x00000020e36d7810 */ /* 0x000fe40007ffe0ff */
[----:B------:R-:W-:Y:S01]  /*a050*/  SEL R217, RZ, 0x10, P0 ;  /* 0x00000010ffd97807 */ /* 0x000fe20000000000 */
[C---:B------:R-:W-:Y:S01]  /*a060*/  HMMA.16816.F32.BF16 R8, R60.reuse, R16, RZ ;  /* 0x000000103c08723c */ /* 0x040fe200000418ff */
[----:B------:R4:W5:Y:S01]  /*a070*/  SHFL.IDX PT, R3, R20, 0x1, 0x1c1f ;  /* 0x003c1f0014037f89 */ /* 0x00096200000e0000 */
[----:B------:R-:W-:Y:S02]  /*a080*/  ISETP.GE.AND P4, PT, R109, c[0x0][0x1d4], PT ;  /* 0x000075006d007a0c */ /* 0x000fe40003f86270 */
[----:B------:R-:W-:Y:S02]  /*a090*/  IADD3 R110, R227, 0x40, RZ ;  /* 0x00000040e36e7810 */ /* 0x000fe40007ffe0ff */
[----:B------:R-:W-:Y:S02]  /*a0a0*/  SEL R42, RZ, 0x10, P4 ;  /* 0x00000010ff2a7807 */ /* 0x000fe40002000000 */
[-C--:B------:R-:W-:Y:S01]  /*a0b0*/  HMMA.16816.F32.BF16 R12, R60, R18.reuse, RZ ;  /* 0x000000123c0c723c */ /* 0x080fe200000418ff */
[----:B-1----:R-:W1:Y:S03]  /*a0c0*/  SHFL.IDX PT, R52, R52, 0x1, 0x1c1f ;  /* 0x003c1f0034347f89 */ /* 0x002e6600000e0000 */
[C---:B------:R-:W-:Y:S02]  /*a0d0*/  IADD3 R46, -R217.reuse, 0x10, RZ ;  /* 0x00000010d92e7810 */ /* 0x040fe40007ffe1ff */
[----:B------:R-:W-:Y:S02]  /*a0e0*/  IADD3 R44, -R42, 0x10, RZ ;  /* 0x000000102a2c7810 */ /* 0x000fe40007ffe1ff */
[C---:B------:R-:W-:Y:S01]  /*a0f0*/  HMMA.16816.F32.BF16 R16, R64.reuse, R18, RZ ;  /* 0x000000124010723c */ /* 0x040fe200000418ff */
[----:B--2---:R-:W2:Y:S03]  /*a100*/  LDL R104, [R1+0x4] ;  /* 0x0000040001687983 */ /* 0x004ea60000100800 */
[----:B------:R-:W-:Y:S02]  /*a110*/  LOP3.LUT R46, R46, 0xf, RZ, 0xc0, !PT ;  /* 0x0000000f2e2e7812 */ /* 0x000fe400078ec0ff */
[----:B------:R-:W-:Y:S02]  /*a120*/  LOP3.LUT R44, R44, 0xf, RZ, 0xc0, !PT ;  /* 0x0000000f2c2c7812 */ /* 0x000fe400078ec0ff */
[-C--:B----4-:R-:W-:Y:S08]  /*a130*/  HMMA.16816.F32.BF16 R20, R64, R32.reuse, RZ ;  /* 0x000000204014723c */ /* 0x090ff000000418ff */
[C---:B------:R-:W-:Y:S04]  /*a140*/  HMMA.16816.F32.BF16 R24, R60.reuse, R32, RZ ;  /* 0x000000203c18723c */ /* 0x040fe800000418ff */
[C---:B---3--:R-:W-:Y:S02]  /*a150*/  IADD3 R28, P3, R2.reuse, R47, RZ ;  /* 0x0000002f021c7210 */ /* 0x048fe40007f7e0ff */
[----:B------:R-:W-:Y:S03]  /*a160*/  IADD3 R36, P6, R2, R45, RZ ;  /* 0x0000002d02247210 */ /* 0x000fe60007fde0ff */
[--C-:B------:R-:W-:Y:S01]  /*a170*/  IMAD.X R29, R0, 0x1, R38.reuse, P3 ;  /* 0x00000001001d7824 */ /* 0x100fe200018e0626 */
[----:B------:R-:W-:Y:S02]  /*a180*/  ISETP.GE.AND P3, PT, R110, c[0x0][0x1d4], PT ;  /* 0x000075006e007a0c */ /* 0x000fe40003f66270 */
[----:B------:R-:W-:Y:S01]  /*a190*/  IMAD.X R37, R0, 0x1, R39, P6 ;  /* 0x0000000100257824 */ /* 0x000fe200030e0627 */
[----:B------:R-:W-:Y:S01]  /*a1a0*/  IADD3 R40, P6, R2, R54, RZ ;  /* 0x0000003602287210 */ /* 0x000fe20007fde0ff */
[----:B------:R3:W-:Y:S01]  /*a1b0*/  LDGSTS.E.BYPASS.LTC128B.128 [R218+0x100], [R28.64], !P0 ;  /* 0x001000001cda7fae */ /* 0x0007e2000c101d46 */
[-C--:B-----5:R-:W-:Y:S03]  /*a1c0*/  IADD3 R46, P5, P0, R46, R3.reuse, R47 ;  /* 0x000000032e2e7210 */ /* 0x0a0fe600078be02f */
[----:B------:R-:W-:Y:S01]  /*a1d0*/  IMAD.X R41, R0, 0x1, R53, P6 ;  /* 0x0000000100297824 */ /* 0x000fe200030e0635 */
[----:B------:R-:W-:Y:S02]  /*a1e0*/  ISETP.NE.U32.AND P6, PT, R217, RZ, PT ;  /* 0x000000ffd900720c */ /* 0x000fe40003fc5070 */
[-C--:B-1----:R-:W-:Y:S01]  /*a1f0*/  IADD3.X R47, RZ, R52.reuse, R38, P5, P0 ;  /* 0x00000034ff2f7210 */ /* 0x082fe20002fe0426 */
[----:B------:R1:W-:Y:S01]  /*a200*/  LDGSTS.E.BYPASS.LTC128B.128 [R218+0x1100], [R36.64], !P4 ;  /* 0x0110000024da7fae */ /* 0x0003e2000e101d46 */
[-C--:B------:R-:W-:Y:S02]  /*a210*/  IADD3 R44, P5, P0, R44, R3.reuse, R45 ;  /* 0x000000032c2c7210 */ /* 0x080fe400078be02d */
[----:B------:R-:W-:Y:S02]  /*a220*/  SEL R0, RZ, 0x10, P3 ;  /* 0x00000010ff007807 */ /* 0x000fe40001800000 */
[-C--:B------:R-:W-:Y:S02]  /*a230*/  IADD3.X R45, RZ, R52.reuse, R39, P5, P0 ;  /* 0x00000034ff2d7210 */ /* 0x080fe40002fe0427 */
[----:B------:R-:W-:Y:S01]  /*a240*/  ISETP.NE.U32.AND P0, PT, R42, RZ, PT ;  /* 0x000000ff2a00720c */ /* 0x000fe20003f05070 */
[----:B------:R4:W-:Y:S01]  /*a250*/  LDGSTS.E.BYPASS.LTC128B.128 [R218+0x2100], [R40.64], !P3 ;  /* 0x0210000028da7fae */ /* 0x0009e2000d901d46 */
[----:B------:R-:W-:Y:S04]  /*a260*/  IADD3 R2, -R0, 0x10, RZ ;  /* 0x0000001000027810 */ /* 0x000fe80007ffe1ff */
[----:B------:R-:W-:Y:S03]  /*a270*/  LOP3.LUT R2, R2, 0xf, RZ, 0xc0, !PT ;  /* 0x0000000f02027812 */ /* 0x000fe600078ec0ff */
[----:B------:R5:W-:Y:S01]  /*a280*/  LDGSTS.E.BYPASS.LTC128B.128.ZFILL [R218+0x900], [R46.64], P6 ;  /* 0x009000002eda7fae */ /* 0x000be2000b141d46 */
[----:B------:R-:W-:Y:S01]  /*a290*/  ISETP.NE.U32.AND P6, PT, R0, RZ, PT ;  /* 0x000000ff0000720c */ /* 0x000fe20003fc5070 */
[-C--:B---3--:R-:W-:Y:S06]  /*a2a0*/  HMMA.16816.F32.BF16 R28, R60, R34.reuse, RZ ;  /* 0x000000223c1c723c */ /* 0x088fec00000418ff */
[----:B------:R5:W-:Y:S01]  /*a2b0*/  LDGSTS.E.BYPASS.LTC128B.128.ZFILL [R218+0x1900], [R44.64], P0 ;  /* 0x019000002cda7fae */ /* 0x000be20008141d46 */
[----:B------:R-:W-:Y:S01]  /*a2c0*/  IADD3 R2, P5, P0, R2, R3, R54 ;  /* 0x0000000302027210 */ /* 0x000fe200078be036 */
[C---:B------:R-:W-:Y:S04]  /*a2d0*/  HMMA.16816.F32.BF16 R32, R64.reuse, R34, RZ ;  /* 0x000000224020723c */ /* 0x040fe800000418ff */
[----:B------:R-:W-:Y:S04]  /*a2e0*/  IADD3.X R3, RZ, R52, R53, P5, P0 ;  /* 0x00000034ff037210 */ /* 0x000fe80002fe0435 */
[-C--:B-1----:R-:W-:Y:S01]  /*a2f0*/  HMMA.16816.F32.BF16 R36, R64, R48.reuse, RZ ;  /* 0x000000304024723c */ /* 0x082fe200000418ff */
[----:B------:R1:W-:Y:S07]  /*a300*/  LDGSTS.E.BYPASS.LTC128B.128.ZFILL [R218+0x2900], [R2.64], P6 ;  /* 0x0290000002da7fae */ /* 0x0003ee000b141d46 */
[C---:B----4-:R-:W-:Y:S01]  /*a310*/  HMMA.16816.F32.BF16 R40, R60.reuse, R48, RZ ;  /* 0x000000303c28723c */ /* 0x050fe200000418ff */
[----:B------:R-:W0:Y:S07]  /*a320*/  LDGDEPBAR ;  /* 0x00000000000079af */ /* 0x000e2e0000000000 */
[-C--:B-----5:R-:W-:Y:S08]  /*a330*/  HMMA.16816.F32.BF16 R44, R60, R50.reuse, RZ ;  /* 0x000000323c2c723c */ /* 0x0a0ff000000418ff */
        /* <DEDUP_REMOVED lines=26> */
[----:B------:R-:W5:Y:S07]  /*a4e0*/  LDSM.16.M88.4 R176, [R200+0x1400] ;  /* 0x00140000c8b0783b */ /* 0x000f6e0000000200 */
[-C--:B---3--:R-:W-:Y:S08]  /*a4f0*/  HMMA.16816.F32.BF16 R4, R100, R180.reuse, R4 ;  /* 0x000000b46404723c */ /* 0x088ff00000041804 */
[C---:B----4-:R-:W-:Y:S08]  /*a500*/  HMMA.16816.F32.BF16 R8, R188.reuse, R180, R8 ;  /* 0x000000b4bc08723c */ /* 0x050ff00000041808 */
[-C--:B------:R-:W-:Y:S08]  /*a510*/  HMMA.16816.F32.BF16 R12, R188, R182.reuse, R12 ;  /* 0x000000b6bc0c723c */ /* 0x080ff0000004180c */
[C---:B------:R-:W-:Y:S01]  /*a520*/  HMMA.16816.F32.BF16 R16, R100.reuse, R182, R16 ;  /* 0x000000b66410723c */ /* 0x040fe20000041810 */
[----:B------:R-:W-:Y:S07]  /*a530*/  LDSM.16.M88.4 R180, [R213] ;  /* 0x00000000d5b4783b */ /* 0x000fee0000000200 */
[-C--:B-----5:R-:W-:Y:S03]  /*a540*/  HMMA.16816.F32.BF16 R20, R100, R176.reuse, R20 ;  /* 0x000000b06414723c */ /* 0x0a0fe60000041814 */
[----:B--2---:R-:W-:Y:S05]  /*a550*/  ISETP.GT.AND P0, PT, R220, R104, PT ;  /* 0x00000068dc00720c */ /* 0x004fea0003f04270 */
        /* <DEDUP_REMOVED lines=9> */
[-C--:B------:R-:W-:Y:S08]  /*a5f0*/  HMMA.16816.F32.BF16 R52, R100, R192.reuse, R52 ;  /* 0x000000c06434723c */ /* 0x080ff00000041834 */
[C---:B------:R-:W-:Y:S08]  /*a600*/  HMMA.16816.F32.BF16 R56, R188.reuse, R192, R56 ;  /* 0x000000c0bc38723c */ /* 0x040ff00000041838 */
[-C--:B------:R-:W-:Y:S01]  /*a610*/  HMMA.16816.F32.BF16 R60, R188, R194.reuse, R60 ;  /* 0x000000c2bc3c723c */ /* 0x080fe2000004183c */
[----:B------:R-:W-:Y:S07]  /*a620*/  LDSM.16.M88.4 R188, [R211] ;  /* 0x00000000d3bc783b */ /* 0x000fee0000000200 */
[----:B------:R-:W-:Y:S01]  /*a630*/  HMMA.16816.F32.BF16 R64, R100, R194, R64 ;  /* 0x000000c26440723c */ /* 0x000fe20000041840 */
[----:B------:R-:W4:Y:S07]  /*a640*/  LDSM.16.M88.4 R100, [R212] ;  /* 0x00000000d464783b */ /* 0x000f2e0000000200 */
[-C--:B--2---:R-:W-:Y:S01]  /*a650*/  HMMA.16816.F32.BF16 R4, R176, R180.reuse, R4 ;  /* 0x000000b4b004723c */ /* 0x084fe20000041804 */
[----:B------:R-:W2:Y:S07]  /*a660*/  LDSM.16.M88.4 R192, [R210] ;  /* 0x00000000d2c0783b */ /* 0x000eae0000000200 */
        /* <DEDUP_REMOVED lines=14> */
[-C--:B--2---:R-:W-:Y:S08]  /*a750*/  HMMA.16816.F32.BF16 R52, R176, R192.reuse, R52 ;  /* 0x000000c0b034723c */ /* 0x084ff00000041834 */
[C---:B------:R-:W-:Y:S08]  /*a760*/  HMMA.16816.F32.BF16 R56, R184.reuse, R192, R56 ;  /* 0x000000c0b838723c */ /* 0x040ff00000041838 */
[-C--:B------:R-:W-:Y:S01]  /*a770*/  HMMA.16816.F32.BF16 R60, R184, R194.reuse, R60 ;  /* 0x000000c2b83c723c */ /* 0x080fe2000004183c */
[----:B------:R-:W-:Y:S07]  /*a780*/  LDSM.16.M88.4 R184, [R200+0x2800] ;  /* 0x00280000c8b8783b */ /* 0x000fee0000000200 */
[----:B------:R-:W-:Y:S01]  /*a790*/  HMMA.16816.F32.BF16 R64, R176, R194, R64 ;  /* 0x000000c2b040723c */ /* 0x000fe20000041840 */
[----:B------:R-:W2:Y:S07]  /*a7a0*/  LDSM.16.M88.4 R176, [R200+0x2400] ;  /* 0x00240000c8b0783b */ /* 0x000eae0000000200 */
[-C--:B---3--:R-:W-:Y:S01]  /*a7b0*/  HMMA.16816.F32.BF16 R4, R100, R180.reuse, R4 ;  /* 0x000000b46404723c */ /* 0x088fe20000041804 */
[----:B------:R-:W3:Y:S07]  /*a7c0*/  LDSM.16.M88.4 R192, [R200+0x2c00] ;  /* 0x002c0000c8c0783b */ /* 0x000eee0000000200 */
[C---:B----4-:R-:W-:Y:S08]  /*a7d0*/  HMMA.16816.F32.BF16 R8, R188.reuse, R180, R8 ;  /* 0x000000b4bc08723c */ /* 0x050ff00000041808 */
[-C--:B------:R-:W-:Y:S08]  /*a7e0*/  HMMA.16816.F32.BF16 R12, R188, R182.reuse, R12 ;  /* 0x000000b6bc0c723c */ /* 0x080ff0000004180c */
[C---:B------:R-:W-:Y:S01]  /*a7f0*/  HMMA.16816.F32.BF16 R16, R100.reuse, R182, R16 ;  /* 0x000000b66410723c */ /* 0x040fe20000041810 */
[----:B------:R-:W-:Y:S07]  /*a800*/  LDSM.16.M88.4 R180, [R209] ;  /* 0x00000000d1b4783b */ /* 0x000fee0000000200 */
[-C--:B--2---:R-:W-:Y:S08]  /*a810*/  HMMA.16816.F32.BF16 R20, R100, R176.reuse, R20 ;  /* 0x000000b06414723c */ /* 0x084ff00000041814 */
        /* <DEDUP_REMOVED lines=8> */
[----:B------:R-:W4:Y:S07]  /*a8a0*/  LDSM.16.M88.4 R184, [R204+0x5000] ;  /* 0x00500000ccb8783b */ /* 0x000f2e0000000200 */
[-C--:B---3--:R-:W-:Y:S08]  /*a8b0*/  HMMA.16816.F32.BF16 R52, R100, R192.reuse, R52 ;  /* 0x000000c06434723c */ /* 0x088ff00000041834 */
[C---:B------:R-:W-:Y:S08]  /*a8c0*/  HMMA.16816.F32.BF16 R56, R188.reuse, R192, R56 ;  /* 0x000000c0bc38723c */ /* 0x040ff00000041838 */
[-C--:B------:R-:W-:Y:S01]  /*a8d0*/  HMMA.16816.F32.BF16 R60, R188, R194.reuse, R60 ;  /* 0x000000c2bc3c723c */ /* 0x080fe2000004183c */
[----:B------:R-:W-:Y:S07]  /*a8e0*/  LDSM.16.M88.4 R188, [R207] ;  /* 0x00000000cfbc783b */ /* 0x000fee0000000200 */
[----:B------:R-:W-:Y:S01]  /*a8f0*/  HMMA.16816.F32.BF16 R64, R100, R194, R64 ;  /* 0x000000c26440723c */ /* 0x000fe20000041840 */
[----:B------:R-:W3:Y:S07]  /*a900*/  LDSM.16.M88.4 R100, [R208] ;  /* 0x00000000d064783b */ /* 0x000eee0000000200 */
[-C--:B--2---:R-:W-:Y:S01]  /*a910*/  HMMA.16816.F32.BF16 R4, R176, R180.reuse, R4 ;  /* 0x000000b4b004723c */ /* 0x084fe20000041804 */
[----:B------:R-:W2:Y:S01]  /*a920*/  LDSM.16.M88.4 R192, [R206] ;  /* 0x00000000cec0783b */ /* 0x000ea20000000200 */
[----:B------:R-:W-:Y:S06]  /*a930*/  DEPBAR.LE SB0, 0x0 ;  /* 0x000080000000791a */ /* 0x000fec0000000000 */
[C---:B----4-:R-:W-:Y:S01]  /*a940*/  HMMA.16816.F32.BF16 R8, R184.reuse, R180, R8 ;  /* 0x000000b4b808723c */ /* 0x050fe20000041808 */
[----:B------:R-:W-:Y:S07]  /*a950*/  BAR.SYNC.DEFER_BLOCKING 0x0 ;  /* 0x0000000000007b1d */ /* 0x000fee0000010000 */
        /* <DEDUP_REMOVED lines=10> */
[-C--:B--2---:R-:W-:Y:S08]  /*aa00*/  HMMA.16816.F32.BF16 R52, R176, R192.reuse, R52 ;  /* 0x000000c0b034723c */ /* 0x084ff00000041834 */
[C---:B------:R-:W-:Y:S08]  /*aa10*/  HMMA.16816.F32.BF16 R56, R184.reuse, R192, R56 ;  /* 0x000000c0b838723c */ /* 0x040ff00000041838 */
[-C--:B------:R-:W-:Y:S08]  /*aa20*/  HMMA.16816.F32.BF16 R60, R184, R194.reuse, R60 ;  /* 0x000000c2b83c723c */ /* 0x080ff0000004183c */
[----:B------:R-:W-:Y:S01]  /*aa30*/  HMMA.16816.F32.BF16 R64, R176, R194, R64 ;  /* 0x000000c2b040723c */ /* 0x000fe20000041840 */
[----:B------:R-:W-:Y:S07]  /*aa40*/  @!UPT UIADD3 URZ, URZ, URZ, URZ ;  /* 0x0000003f3f3ff290 */ /* 0x000fee000fffe03f */
[----:B------:R-:W-:-:S11]  /*aa50*/  @!P0 BRA `(.L_x_1289) ;  /* 0x000004e000008947 */ /* 0x000fd60003800000 */
[----:B-1----:R-:W-:Y:S01]  /*aa60*/  IADD3 R103, R227, 0x20, RZ ;  /* 0x00000020e3677810 */ /* 0x002fe20007ffe0ff */
[----:B------:R-:W2:Y:S01]  /*aa70*/  LDL R226, [R1+0x20] ;  /* 0x0000200001e27983 */ /* 0x000ea20000100800 */
[----:B------:R-:W-:Y:S01]  /*aa80*/  SHF.R.S32.HI R102, RZ, 0x1f, R227 ;  /* 0x0000001fff667819 */ /* 0x000fe200000114e3 */
[----:B------:R-:W-:Y:S01]  /*aa90*/  IMAD.MOV.U32 R219, RZ, RZ, RZ ;  /* 0x000000ffffdb7224 */ /* 0x000fe200078e00ff */
[----:B------:R-:W-:Y:S01]  /*aaa0*/  SHF.R.S32.HI R103, RZ, 0x1f, R103 ;  /* 0x0000001fff677819 */ /* 0x000fe20000011467 */
[----:B------:R-:W-:Y:S01]  /*aab0*/  IMAD.SHL.U32 R178, R110, 0x2, RZ ;  /* 0x000000026eb27824 */ /* 0x000fe200078e00ff */
[----:B------:R-:W3:Y:S01]  /*aac0*/  LDL R223, [R1] ;  /* 0x0000000001df7983 */ /* 0x000ee20000100800 */
[----:B------:R-:W-:Y:S02]  /*aad0*/  IMAD.SHL.U32 R177, R109, 0x2, RZ ;  /* 0x000000026db17824 */ /* 0x000fe400078e00ff */
[----:B------:R-:W-:Y:S01]  /*aae0*/  IMAD.SHL.U32 R176, R227, 0x2, RZ ;  /* 0x00000002e3b07824 */ /* 0x000fe200078e00ff */
        /* <DEDUP_REMOVED lines=9> */
[C---:B----4-:R-:W-:Y:S04]  /*ab80*/  @!P1 IADD3 R3, P0, R0.reuse, R228, RZ ;  /* 0x000000e400039210 */ /* 0x050fe80007f1e0ff */
[----:B-----5:R-:W-:Y:S01]  /*ab90*/  @!P1 LEA.HI.X.SX32 R101, R0, R111, 0x1, P0 ;  /* 0x0000006f00659211 */ /* 0x020fe200000f0eff */
[----:B------:R-:W-:Y:S01]  /*aba0*/  IMAD.MOV R0, RZ, RZ, -R0 ;  /* 0x000000ffff007224 */ /* 0x000fe200078e0a00 */
[----:B------:R-:W-:Y:S02]  /*abb0*/  @!P1 LEA R100, P0, R3, c[0x0][0x2a0], 0x2 ;  /* 0x0000a80003649a11 */ /* 0x000fe400078010ff */
        /* <DEDUP_REMOVED lines=8> */
[----:B------:R-:W-:Y:S01]  /*ac40*/  SHF.L.U64.HI R110, R109, 0x1, R103 ;  /* 0x000000016d6e7819 */ /* 0x000fe20000010267 */
[----:B------:R-:W-:Y:S01]  /*ac50*/  IMAD R0, R0, c[0x0][0x1e0], RZ ;  /* 0x0000780000007a24 */ /* 0x000fe200078e02ff */
[----:B------:R-:W-:Y:S03]  /*ac60*/  SHF.L.U64.HI R109, R227, 0x1, R102 ;  /* 0x00000001e36d7819 */ /* 0x000fe60000010266 */
        /* <DEDUP_REMOVED lines=12> */
.L_x_1329:
[----:B------:R-:W-:-:S05]  /*ad30*/  BRA.DIV ~URZ, `(.L_x_1291) ;  /* 0x000071627f007947 */ /* 0x000fca000b800000 */
[----:B------:R-:W3:Y:S01]  /*ad40*/  SHFL.IDX PT, R0, R104, RZ, 0x1c1f ;  /* 0x001c1fff68007589 */ /* 0x000ee200000e0000 */
[C---:B------:R-:W-:Y:S02]  /*ad50*/  IADD3 R2, -R217.reuse, 0x10, RZ ;  /* 0x00000010d9027810 */ /* 0x040fe40007ffe1ff */
[----:B------:R-:W-:Y:S02]  /*ad60*/  ISETP.NE.U32.AND P0, PT, R217, RZ, PT ;  /* 0x000000ffd900720c */ /* 0x000fe40003f05070 */
[----:B------:R-:W-:Y:S04]  /*ad70*/  LOP3.LUT R2, R2, 0xf, RZ, 0xc0, !PT ;  /* 0x0000000f02027812 */ /* 0x000fe800078ec0ff */
[----:B---3--:R-:W-:Y:S04]  /*ad80*/  IADD3 R2, P6, P5, R2, R0, R176 ;  /* 0x0000000002027210 */ /* 0x008fe80007dde0b0 */
[----:B--2---:R-:W-:Y:S05]  /*ad90*/  IADD3.X R3, RZ, R100, R109, P6, P5 ;  /* 0x00000064ff037210 */ /* 0x004fea00037ea46d */
[----:B------:R-:W-:Y:S01]  /*ada0*/  @!PT LDS RZ, [RZ] ;  /* 0x00000000fffff984 */ /* 0x000fe20000000800 */
[----:B------:R-:W-:Y:S01]  /*adb0*/  @!PT LDS RZ, [RZ] ;  /* 0x00000000fffff984 */ /* 0x000fe20000000800 */
[----:B------:R2:W-:Y:S01]  /*adc0*/  LDGSTS.E.BYPASS.LTC128B.128.ZFILL [R218+0x3100], [R2.64], P0 ;  /* 0x0310000002da7fae */ /* 0x0005e20008141d46 */
[----:B------:R-:W-:Y:S05]  /*add0*/  IADD3 R102, P0, R0, R177, RZ ;  /* 0x000000b100667210 */ /* 0x000fea0007f1e0ff */
[----:B------:R-:W-:Y:S05]  /*ade0*/  IMAD.X R103, R100, 0x1, R110, P0 ;  /* 0x0000000164677824 */ /* 0x000fea00000e066e */
[----:B------:R3:W-:Y:S01]  /*adf0*/  LDGSTS.E.BYPASS.LTC128B.128 [R218+0x4100], [R102.64], !P4 ;  /* 0x0410000066da7fae */ /* 0x0007e2000e101d46 */
[----:B--2---:R-:W-:Y:S03]  /*ae00*/  IADD3 R2, P0, R0, R178, RZ ;  /* 0x000000b200027210 */ /* 0x004fe60007f1e0ff */
[----:B------:R3:W2:Y:S02]  /*ae10*/  SHFL.IDX PT, R0, R104, 0x1, 0x1c1f ;  /* 0x003c1f0068007f89 */ /* 0x0006a400000e0000 */
[----:B------:R-:W-:Y:S02]  /*ae20*/  IMAD.X R3, R100, 0x1, R111, P0 ;  /* 0x0000000164037824 */ /* 0x000fe400000e066f */
[----:B------:R3:W4:Y:S04]  /*ae30*/  SHFL.IDX PT, R100, R101, 0x1, 0x1c1f ;  /* 0x003c1f0065647f89 */ /* 0x00072800000e0000 */
[----:B------:R3:W-:Y:S02]  /*ae40*/  LDGSTS.E.BYPASS.LTC128B.128 [R218+0x5100], [R2.64], !P3 ;  /* 0x0510000002da7fae */ /* 0x0007e4000d901d46 */
.L_x_1330:
[C---:B---3--:R-:W-:Y:S02]  /*ae50*/  IADD3 R2, -R217.reuse, 0x10, RZ ;  /* 0x00000010d9027810 */ /* 0x048fe40007ffe1ff */
[----:B------:R-:W-:Y:S02]  /*ae60*/  ISETP.NE.U32.AND P0, PT, R217, RZ, PT ;  /* 0x000000ffd900720c */ /* 0x000fe40003f05070 */
[----:B------:R-:W-:Y:S04]  /*ae70*/  LOP3.LUT R2, R2, 0xf, RZ, 0xc0, !PT ;  /* 0x0000000f02027812 */ /* 0x000fe800078ec0ff */
[----:B--2---:R-:W-:Y:S04]  /*ae80*/  IADD3 R2, P6, P5, R2, R0, R176 ;  /* 0x0000000002027210 */ /* 0x004fe80007dde0b0 */
[----:B----4-:R-:W-:Y:S02]  /*ae90*/  IADD3.X R3, RZ, R100, R109, P6, P5 ;  /* 0x00000064ff037210 */ /* 0x010fe400037ea46d */
[----:B------:R-:W-:Y:S03]  /*aea0*/  IADD3 R102, P5, R0, R177, RZ ;  /* 0x000000b100667210 */ /* 0x000fe60007fbe0ff */
[----:B------:R-:W-:Y:S01]  /*aeb0*/  @!PT LDS RZ, [RZ] ;  /* 0x00000000fffff984 */ /* 0x000fe20000000800 */
[----:B------:R-:W-:Y:S01]  /*aec0*/  @!PT LDS RZ, [RZ] ;  /* 0x00000000fffff984 */ /* 0x000fe20000000800 */
[----:B------:R-:W-:Y:S01]  /*aed0*/  @!PT LDS RZ, [RZ] ;  /* 0x00000000fffff984 */ /* 0x000fe20000000800 */
[----:B------:R2:W-:Y:S02]  /*aee0*/  LDGSTS.E.BYPASS.LTC128B.128.ZFILL [R218+0x3900], [R2.64], P0 ;  /* 0x0390000002da7fae */ /* 0x0005e40008141d46 */
[----:B------:R-:W-:Y:S05]  /*aef0*/  IMAD.X R103, R100, 0x1, R110, P5 ;  /* 0x0000000164677824 */ /* 0x000fea00028e066e */
[----:B------:R3:W-:Y:S01]  /*af00*/  LDGSTS.E.BYPASS.LTC128B.128 [R218+0x4900], [R102.64], !P4 ;  /* 0x0490000066da7fae */ /* 0x0007e2000e101d46 */
[----:B--2---:R-:W-:Y:S05]  /*af10*/  IADD3 R2, P0, R0, R178, RZ ;  /* 0x000000b200027210 */ /* 0x004fea0007f1e0ff */
[----:B------:R-:W-:Y:S05]  /*af20*/  IMAD.X R3, R100, 0x1, R111, P0 ;  /* 0x0000000164037824 */ /* 0x000fea00000e066f */
[----:B------:R3:W-:Y:S03]  /*af30*/  LDGSTS.E.BYPASS.LTC128B.128 [R218+0x5900], [R2.64], !P3 ;  /* 0x0590000002da7fae */ /* 0x0007e6000d901d46 */
.L_x_1289:
[----:B-1----:R-:W-:Y:S05]  /*af40*/  BSYNC B0 ;  /* 0x0000000000007941 */ /* 0x002fea0003800000 */
.L_x_1288:
[----:B---3--:R-:W-:Y:S01]  /*af50*/  FMNMX.FTZ R2, R4, R105, !PT ;  /* 0x0000006904027209 */ /* 0x008fe20007810000 */
        /* <DEDUP_REMOVED lines=65> */
[----:B------:R-:W1:Y:S02]  /*b370*/  SHFL.BFLY PT, R0, R100, 0x2, 0x1f ;  /* 0x0c401f0064007f89 */ /* 0x000e6400000e0000 */
[----:B-1----:R-:W-:Y:S02]  /*b380*/  FMNMX.FTZ R100, R100, R0, !PT ;  /* 0x0000000064647209 */ /* 0x002fe40007810000 */
[----:B------:R-:W1:Y:S04]  /*b390*/  SHFL.BFLY PT, R0, R103, 0x2, 0x1f ;  /* 0x0c401f0067007f89 */ /* 0x000e6800000e0000 */
[----:B------:R-:W2:Y:S01]  /*b3a0*/  SHFL.BFLY PT, R104, R100, 0x1, 0x1f ;  /* 0x0c201f0064687f89 */ /* 0x000ea200000e0000 */
[----:B-1----:R-:W-:Y:S02]  /*b3b0*/  FMNMX.FTZ R103, R103, R0, !PT ;  /* 0x0000000067677209 */ /* 0x002fe40007810000 */
[----:B--2---:R-:W-:Y:S03]  /*b3c0*/  FMNMX.FTZ R104, R100, R104, !PT ;  /* 0x0000006864687209 */ /* 0x004fe60007810000 */
[----:B------:R-:W1:Y:S04]  /*b3d0*/  SHFL.BFLY PT, R0, R103, 0x1, 0x1f ;  /* 0x0c201f0067007f89 */ /* 0x000e6800000e0000 */
[----:B------:R-:W2:Y:S01]  /*b3e0*/  SHFL.BFLY PT, R100, R101, 0x2, 0x1f ;  /* 0x0c401f0065647f89 */ /* 0x000ea200000e0000 */
[----:B-1----:R-:W-:Y:S03]  /*b3f0*/  FMNMX.FTZ R103, R103, R0, !PT ;  /* 0x0000000067677209 */ /* 0x002fe60007810000 */
[----:B------:R-:W1:Y:S01]  /*b400*/  SHFL.BFLY PT, R0, R102, 0x2, 0x1f ;  /* 0x0c401f0066007f89 */ /* 0x000e6200000e0000 */
[----:B--2---:R-:W-:Y:S02]  /*b410*/  FMNMX.FTZ R100, R101, R100, !PT ;  /* 0x0000006465647209 */ /* 0x004fe40007810000 */
[----:B-1----:R-:W-:Y:S05]  /*b420*/  FMNMX.FTZ R102, R102, R0, !PT ;  /* 0x0000000066667209 */ /* 0x002fea0007810000 */
[----:B------:R-:W1:Y:S02]  /*b430*/  SHFL.BFLY PT, R0, R102, 0x1, 0x1f ;  /* 0x0c201f0066007f89 */ /* 0x000e6400000e0000 */
[----:B-1----:R-:W-:Y:S02]  /*b440*/  FMNMX.FTZ R102, R102, R0, !PT ;  /* 0x0000000066667209 */ /* 0x002fe40007810000 */
[----:B------:R1:W2:Y:S04]  /*b450*/  SHFL.BFLY PT, R0, R100, 0x1, 0x1f ;  /* 0x0c201f0064007f89 */ /* 0x0002a800000e0000 */
.L_x_1331:
[----:B------:R-:W-:Y:S01]  /*b460*/  FMUL.FTZ R2, R104, c[0x0][0x2d0] ;  /* 0x0000b40068027a20 */ /* 0x000fe20000410000 */
[----:B--2---:R-:W-:Y:S01]  /*b470*/  FMNMX.FTZ R101, R0, R100, !PT ;  /* 0x0000006400657209 */ /* 0x004fe20007810000 */
[----:B------:R-:W-:Y:S01]  /*b480*/  FADD.FTZ R0, -R104, R105 ;  /* 0x0000006968007221 */ /* 0x000fe20000010100 */
[----:B------:R-:W-:Y:S01]  /*b490*/  WARPSYNC 0xffffffff ;  /* 0xffffffff00007948 */ /* 0x000fe20003800000 */
        /* <DEDUP_REMOVED lines=19> */
[----:B------:R-:W-:Y:S02]  /*b5d0*/  FFMA.FTZ R194, R32, c[0x0][0x2d0], -R2 ;  /* 0x0000b40020c27a23 */ /* 0x000fe40000010802 */
[----:B------:R-:W-:Y:S01]  /*b5e0*/  FMUL.FTZ R2, R103, c[0x0][0x2d0] ;  /* 0x0000b40067027a20 */ /* 0x000fe20000410000 */
[----:B------:R-:W-:Y:S03]  /*b5f0*/  MUFU.EX2 R178, R17 ;  /* 0x0000001100b27308 */ /* 0x000fe60000000800 */
[--C-:B------:R-:W-:Y:S02]  /*b600*/  FFMA.FTZ R6, R6, c[0x0][0x2d0], -R2.reuse ;  /* 0x0000b40006067a23 */ /* 0x100fe40000010802 */
[--C-:B------:R-:W-:Y:S02]  /*b610*/  FFMA.FTZ R7, R7, c[0x0][0x2d0], -R2.reuse ;  /* 0x0000b40007077a23 */ /* 0x100fe40000010802 */
[--C-:B------:R-:W-:Y:S02]  /*b620*/  FFMA.FTZ R191, R23, c[0x0][0x2d0], -R2.reuse ;  /* 0x0000b40017bf7a23 */ /* 0x100fe40000010802 */
[--C-:B------:R-:W-:Y:S01]  /*b630*/  FFMA.FTZ R229, R38, c[0x0][0x2d0], -R2.reuse ;  /* 0x0000b40026e57a23 */ /* 0x100fe20000010802 */
[----:B------:R-:W-:Y:S01]  /*b640*/  MUFU.EX2 R6, R6 ;  /* 0x0000000600067308 */ /* 0x000fe20000000800 */
[--C-:B------:R-:W-:Y:S02]  /*b650*/  FFMA.FTZ R228, R39, c[0x0][0x2d0], -R2.reuse ;  /* 0x0000b40027e47a23 */ /* 0x100fe40000010802 */
[--C-:B------:R-:W-:Y:S01]  /*b660*/  FFMA.FTZ R237, R54, c[0x0][0x2d0], -R2.reuse ;  /* 0x0000b40036ed7a23 */ /* 0x100fe20000010802 */
[----:B------:R-:W-:Y:S01]  /*b670*/  LDSM.16.MT88.4 R36, [R202] ;  /* 0x00000000ca24783b */ /* 0x000fe20000004200 */
[--C-:B------:R-:W-:Y:S02]  /*b680*/  FFMA.FTZ R240, R55, c[0x0][0x2d0], -R2.reuse ;  /* 0x0000b40037f07a23 */ /* 0x100fe40000010802 */
[--C-:B------:R-:W-:Y:S02]  /*b690*/  FFMA.FTZ R19, R19, c[0x0][0x2d0], -R2.reuse ;  /* 0x0000b40013137a23 */ /* 0x100fe40000010802 */
[--C-:B------:R-:W-:Y:S01]  /*b6a0*/  FFMA.FTZ R192, R22, c[0x0][0x2d0], -R2.reuse ;  /* 0x0000b40016c07a23 */ /* 0x100fe20000010802 */
[----:B------:R-:W2:Y:S01]  /*b6b0*/  MUFU.EX2 R7, R7 ;  /* 0x0000000700077308 */ /* 0x000ea20000000800 */
[--C-:B------:R-:W-:Y:S01]  /*b6c0*/  FFMA.FTZ R190, R34, c[0x0][0x2d0], -R2.reuse ;  /* 0x0000b40022be7a23 */ /* 0x100fe20000010802 */
[----:B------:R-:W-:Y:S01]  /*b6d0*/  LDSM.16.MT88.4 R52, [R201+0x1000] ;  /* 0x00100000c934783b */ /* 0x000fe20000004200 */
[--C-:B------:R-:W-:Y:S02]  /*b6e0*/  FFMA.FTZ R188, R35, c[0x0][0x2d0], -R2.reuse ;  /* 0x0000b40023bc7a23 */ /* 0x100fe40000010802 */
[--C-:B------:R-:W-:Y:S02]  /*b6f0*/  FFMA.FTZ R226, R50, c[0x0][0x2d0], -R2.reuse ;  /* 0x0000b40032e27a23 */ /* 0x100fe40000010802 */
[--C-:B------:R-:W-:Y:S02]  /*b700*/  FFMA.FTZ R224, R51, c[0x0][0x2d0], -R2.reuse ;  /* 0x0000b40033e07a23 */ /* 0x100fe40000010802 */
[--C-:B------:R-:W-:Y:S01]  /*b710*/  FFMA.FTZ R239, R66, c[0x0][0x2d0], -R2.reuse ;  /* 0x0000b40042ef7a23 */ /* 0x100fe20000010802 */
[----:B------:R-:W-:Y:S01]  /*b720*/  MUFU.EX2 R20, R16 ;  /* 0x0000001000147308 */ /* 0x000fe20000000800 */
[--C-:B------:R-:W-:Y:S02]  /*b730*/  FFMA.FTZ R242, R67, c[0x0][0x2d0], -R2.reuse ;  /* 0x0000b40043f27a23 */ /* 0x100fe40000010802 */
[----:B------:R-:W-:Y:S07]  /*b740*/  FFMA.FTZ R179, R18, c[0x0][0x2d0], -R2 ;  /* 0x0000b40012b37a23 */ /* 0x000fee0000010802 */
[----:B------:R-:W-:Y:S10]  /*b750*/  MUFU.EX2 R179, R179 ;  /* 0x000000b300b37308 */ /* 0x000ff40000000800 */
[----:B------:R-:W-:Y:S10]  /*b760*/  MUFU.EX2 R105, R105 ;  /* 0x0000006900697308 */ /* 0x000ff40000000800 */
[----:B------:R-:W-:Y:S10]  /*b770*/  MUFU.EX2 R192, R192 ;  /* 0x000000c000c07308 */ /* 0x000ff40000000800 */
[----:B------:R-:W-:Y:S10]  /*b780*/  MUFU.EX2 R190, R190 ;  /* 0x000000be00be7308 */ /* 0x000ff40000000800 */
[----:B------:R-:W-:Y:S10]  /*b790*/  MUFU.EX2 R188, R188 ;  /* 0x000000bc00bc7308 */ /* 0x000ff40000000800 */
[----:B------:R-:W-:Y:S10]  /*b7a0*/  MUFU.EX2 R229, R229 ;  /* 0x000000e500e57308 */ /* 0x000ff40000000800 */
[----:B------:R-:W-:Y:S01]  /*b7b0*/  MUFU.EX2 R228, R228 ;  /* 0x000000e400e47308 */ /* 0x000fe20000000800 */
[C---:B-1----:R-:W-:Y:S01]  /*b7c0*/  FFMA.FTZ R0, R100.reuse, R236, R4 ;  /* 0x000000ec64007223 */ /* 0x042fe20000010004 */
[----:B--2---:R-:W-:Y:S01]  /*b7d0*/  F2FP.BF16.PACK_AB R177, R7, R6 ;  /* 0x0000000607b1723e */ /* 0x004fe200000010ff */
[----:B------:R-:W-:Y:S02]  /*b7e0*/  FMUL.FTZ R33, R100, R157 ;  /* 0x0000009d64217220 */ /* 0x000fe40000410000 */
[C---:B------:R-:W-:Y:S01]  /*b7f0*/  FADD.FTZ R5, R176.reuse, R0 ;  /* 0x00000000b0057221 */ /* 0x040fe20000010000 */
[----:B------:R-:W-:Y:S01]  /*b800*/  F2FP.BF16.PACK_AB R176, R176, R4 ;  /* 0x00000004b0b0723e */ /* 0x000fe200000010ff */
[----:B------:R-:W-:Y:S02]  /*b810*/  FADD.FTZ R0, -R103, R106 ;  /* 0x0000006a67007221 */ /* 0x000fe40000010100 */
[----:B------:R-:W-:Y:S01]  /*b820*/  FMUL.FTZ R4, R102, c[0x0][0x2d0] ;  /* 0x0000b40066047a20 */ /* 0x000fe20000410000 */
[----:B------:R-:W-:Y:S01]  /*b830*/  MUFU.EX2 R106, R193 ;  /* 0x000000c1006a7308 */ /* 0x000fe20000000800 */
[----:B------:R-:W-:Y:S02]  /*b840*/  FMUL.FTZ R0, R0, c[0x0][0x2d0] ;  /* 0x0000b40000007a20 */ /* 0x000fe40000410000 */
        /* <DEDUP_REMOVED lines=16> */
[----:B------:R-:W2:Y:S01]  /*b950*/  MUFU.EX2 R21, R9 ;  /* 0x0000000900157308 */ /* 0x000ea20000000800 */
[--C-:B------:R-:W-:Y:S02]  /*b960*/  FFMA.FTZ R244, R60, c[0x0][0x2d0], -R4.reuse ;  /* 0x0000b4003cf47a23 */ /* 0x100fe40000010804 */
[----:B------:R-:W-:Y:S02]  /*b970*/  FFMA.FTZ R246, R61, c[0x0][0x2d0], -R4 ;  /* 0x0000b4003df67a23 */ /* 0x000fe40000010804 */
[----:B-1----:R-:W-:Y:S02]  /*b980*/  FFMA.FTZ R0, R3, R222, R6 ;  /* 0x000000de03007223 */ /* 0x002fe40000010006 */
[----:B------:R-:W-:Y:S02]  /*b990*/  FMUL.FTZ R4, R101, c[0x0][0x2d0] ;  /* 0x0000b40065047a20 */ /* 0x000fe40000410000 */
[----:B------:R-:W-:Y:S01]  /*b9a0*/  FADD.FTZ R32, R7, R0 ;  /* 0x0000000007207221 */ /* 0x000fe20000010000 */
[----:B------:R-:W-:Y:S01]  /*b9b0*/  MUFU.EX2 R185, R185 ;  /* 0x000000b900b97308 */ /* 0x000fe20000000800 */
[----:B------:R-:W-:Y:S02]  /*b9c0*/  FADD.FTZ R0, -R102, R107 ;  /* 0x0000006b66007221 */ /* 0x000fe40000010100 */
[--C-:B------:R-:W-:Y:S02]  /*b9d0*/  FFMA.FTZ R180, R26, c[0x0][0x2d0], -R4.reuse ;  /* 0x0000b4001ab47a23 */ /* 0x100fe40000010804 */
[----:B------:R-:W-:Y:S02]  /*b9e0*/  FMUL.FTZ R0, R0, c[0x0][0x2d0] ;  /* 0x0000b40000007a20 */ /* 0x000fe40000410000 */
[--C-:B------:R-:W-:Y:S02]  /*b9f0*/  FFMA.FTZ R184, R27, c[0x0][0x2d0], -R4.reuse ;  /* 0x0000b4001bb87a23 */ /* 0x100fe40000010804 */
[--C-:B------:R-:W-:Y:S01]  /*ba00*/  FFMA.FTZ R186, R30, c[0x0][0x2d0], -R4.reuse ;  /* 0x0000b4001eba7a23 */ /* 0x100fe20000010804 */
[----:B------:R1:W3:Y:S01]  /*ba10*/  MUFU.EX2 R2, R0 ;  /* 0x0000000000027308 */ /* 0x0002e20000000800 */
[--C-:B------:R-:W-:Y:S02]  /*ba20*/  FFMA.FTZ R187, R31, c[0x0][0x2d0], -R4.reuse ;  /* 0x0000b4001fbb7a23 */ /* 0x100fe40000010804 */
[----:B------:R-:W-:Y:S02]  /*ba30*/  FADD.FTZ R5, R20, R5 ;  /* 0x0000000514057221 */ /* 0x000fe40000010000 */
        /* <DEDUP_REMOVED lines=12> */
[----:B-1----:R-:W-:Y:S01]  /*bb00*/  FADD.FTZ R0, -R101, R108 ;  /* 0x0000006c65007221 */ /* 0x002fe20000010100 */
[----:B--2---:R-:W-:Y:S01]  /*bb10*/  F2FP.BF16.PACK_AB R108, R21, R22 ;  /* 0x00000016156c723e */ /* 0x004fe200000010ff */
[--C-:B------:R-:W-:Y:S02]  /*bb20*/  FFMA.FTZ R248, R62, c[0x0][0x2d0], -R4.reuse ;  /* 0x0000b4003ef87a23 */ /* 0x100fe40000010804 */
[----:B------:R-:W-:Y:S01]  /*bb30*/  FMUL.FTZ R0, R0, c[0x0][0x2d0] ;  /* 0x0000b40000007a20 */ /* 0x000fe20000410000 */
[----:B------:R-:W-:Y:S01]  /*bb40*/  MUFU.EX2 R181, R181 ;  /* 0x000000b500b57308 */ /* 0x000fe20000000800 */
[----:B------:R-:W-:Y:S02]  /*bb50*/  FFMA.FTZ R249, R63, c[0x0][0x2d0], -R4 ;  /* 0x0000b4003ff97a23 */ /* 0x000fe40000010804 */
[----:B---3--:R-:W-:Y:S02]  /*bb60*/  FFMA.FTZ R4, R2, R250, R22 ;  /* 0x000000fa02047223 */ /* 0x008fe40000010016 */
[C---:B------:R-:W-:Y:S01]  /*bb70*/  FADD.FTZ R189, R178.reuse, R5 ;  /* 0x00000005b2bd7221 */ /* 0x040fe20000010000 */
[----:B------:R-:W-:Y:S01]  /*bb80*/  F2FP.BF16.PACK_AB R178, R178, R20 ;  /* 0x00000014b2b2723e */ /* 0x000fe200000010ff */
[C---:B------:R-:W-:Y:S02]  /*bb90*/  FMUL.FTZ R29, R2.reuse, R129 ;  /* 0x00000081021d7220 */ /* 0x040fe40000410000 */
[----:B------:R-:W-:Y:S01]  /*bba0*/  FADD.FTZ R129, R21, R4 ;  /* 0x0000000415817221 */ /* 0x000fe20000010000 */
[----:B------:R-:W1:Y:S01]  /*bbb0*/  MUFU.EX2 R0, R0 ;  /* 0x0000000000007308 */ /* 0x000e620000000800 */
[----:B------:R-:W2:Y:S01]  /*bbc0*/  LDSM.16.MT88.4 R20, [R201] ;  /* 0x00000000c914783b */ /* 0x000ea20000004200 */
[C---:B------:R-:W-:Y:S02]  /*bbd0*/  FMUL.FTZ R24, R2.reuse, R132 ;  /* 0x0000008402187220 */ /* 0x040fe40000410000 */
[C---:B------:R-:W-:Y:S02]  /*bbe0*/  FMUL.FTZ R25, R2.reuse, R133 ;  /* 0x0000008502197220 */ /* 0x040fe40000410000 */
[----:B------:R-:W-:Y:S02]  /*bbf0*/  FMUL.FTZ R12, R2, R136 ;  /* 0x00000088020c7220 */ /* 0x000fe40000410000 */
[C---:B------:R-:W-:Y:S02]  /*bc00*/  FMUL.FTZ R4, R100.reuse, R144 ;  /* 0x0000009064047220 */ /* 0x040fe40000410000 */
[----:B------:R3:W-:Y:S01]  /*bc10*/  MUFU.EX2 R132, R7 ;  /* 0x0000000700847308 */ /* 0x0007e20000000800 */
[----:B------:R-:W-:Y:S02]  /*bc20*/  FMUL.FTZ R5, R100, R145 ;  /* 0x0000009164057220 */ /* 0x000fe40000410000 */
[C---:B------:R-:W-:Y:S02]  /*bc30*/  FMUL.FTZ R8, R2.reuse, R140 ;  /* 0x0000008c02087220 */ /* 0x040fe40000410000 */
[C---:B------:R-:W-:Y:S02]  /*bc40*/  FMUL.FTZ R9, R2.reuse, R141 ;  /* 0x0000008d02097220 */ /* 0x040fe40000410000 */
[C---:B------:R-:W-:Y:S02]  /*bc50*/  FMUL.FTZ R28, R2.reuse, R128 ;  /* 0x00000080021c7220 */ /* 0x040fe40000410000 */
[----:B------:R-:W-:Y:S01]  /*bc60*/  FMUL.FTZ R13, R2, R137 ;  /* 0x00000089020d7220 */ /* 0x000fe20000410000 */
[----:B------:R4:W-:Y:S01]  /*bc70*/  MUFU.EX2 R133, R18 ;  /* 0x0000001200857308 */ /* 0x0009e20000000800 */
[C---:B------:R-:W-:Y:S02]  /*bc80*/  FMUL.FTZ R34, R3.reuse, R158 ;  /* 0x0000009e03227220 */ /* 0x040fe40000410000 */
[----:B------:R-:W-:Y:S02]  /*bc90*/  FMUL.FTZ R35, R3, R159 ;  /* 0x0000009f03237220 */ /* 0x000fe40000410000 */
[C---:B-1----:R-:W-:Y:S02]  /*bca0*/  FMUL.FTZ R26, R0.reuse, R134 ;  /* 0x00000086001a7220 */ /* 0x042fe40000410000 */
[C---:B------:R-:W-:Y:S02]  /*bcb0*/  FMUL.FTZ R27, R0.reuse, R135 ;  /* 0x00000087001b7220 */ /* 0x040fe40000410000 */
[C---:B------:R-:W-:Y:S01]  /*bcc0*/  FMUL.FTZ R31, R0.reuse, R131 ;  /* 0x00000083001f7220 */ /* 0x040fe20000410000 */
[----:B------:R-:W1:Y:S01]  /*bcd0*/  MUFU.EX2 R134, R19 ;  /* 0x0000001300867308 */ /* 0x000e620000000800 */
[C---:B------:R-:W-:Y:S02]  /*bce0*/  FMUL.FTZ R30, R0.reuse, R130 ;  /* 0x00000082001e7220 */ /* 0x040fe40000410000 */
[----:B------:R-:W-:Y:S02]  /*bcf0*/  FADD.FTZ R130, R179, R32 ;  /* 0x00000020b3827221 */ /* 0x000fe40000010000 */
[C---:B---3--:R-:W-:Y:S02]  /*bd00*/  FMUL.FTZ R7, R3.reuse, R147 ;  /* 0x0000009303077220 */ /* 0x048fe40000410000 */
[C---:B------:R-:W-:Y:S02]  /*bd10*/  FFMA.FTZ R128, R0.reuse, R251, R109 ;  /* 0x000000fb00807223 */ /* 0x040fe4000001006d */
[C---:B------:R-:W-:Y:S01]  /*bd20*/  FMUL.FTZ R10, R0.reuse, R142 ;  /* 0x0000008e000a7220 */ /* 0x040fe20000410000 */
[----:B------:R3:W5:Y:S01]  /*bd30*/  MUFU.EX2 R135, R6 ;  /* 0x0000000600877308 */ /* 0x0007620000000800 */
[C---:B------:R-:W-:Y:S02]  /*bd40*/  FMUL.FTZ R11, R0.reuse, R143 ;  /* 0x0000008f000b7220 */ /* 0x040fe40000410000 */
[C---:B------:R-:W-:Y:S02]  /*bd50*/  FMUL.FTZ R14, R0.reuse, R138 ;  /* 0x0000008a000e7220 */ /* 0x040fe40000410000 */
[----:B------:R-:W-:Y:S02]  /*bd60*/  FMUL.FTZ R15, R0, R139 ;  /* 0x0000008b000f7220 */ /* 0x000fe40000410000 */
[C---:B----4-:R-:W-:Y:S02]  /*bd70*/  FMUL.FTZ R18, R3.reuse, R150 ;  /* 0x0000009603127220 */ /* 0x050fe40000410000 */
[----:B------:R-:W-:Y:S01]  /*bd80*/  FMUL.FTZ R32, R100, R156 ;  /* 0x0000009c64207220 */ /* 0x000fe20000410000 */
[----:B------:R-:W4:Y:S01]  /*bd90*/  MUFU.EX2 R131, R16 ;  /* 0x0000001000837308 */ /* 0x000f220000000800 */
[C---:B------:R-:W-:Y:S01]  /*bda0*/  FMUL.FTZ R60, R2.reuse, R112 ;  /* 0x00000070023c7220 */ /* 0x040fe20000410000 */
[----:B------:R-:W-:Y:S01]  /*bdb0*/  LDSM.16.MT88.4 R156, [R202+0xc00] ;  /* 0x000c0000ca9c783b */ /* 0x000fe20000004200 */
[----:B------:R-:W-:Y:S01]  /*bdc0*/  FMUL.FTZ R61, R2, R113 ;  /* 0x00000071023d7220 */ /* 0x000fe20000410000 */
[----:B-1----:R-:W-:Y:S01]  /*bdd0*/  F2FP.BF16.PACK_AB R179, R134, R179 ;  /* 0x000000b386b3723e */ /* 0x002fe200000010ff */
[C---:B------:R-:W-:Y:S02]  /*bde0*/  FMUL.FTZ R19, R3.reuse, R151 ;  /* 0x0000009703137220 */ /* 0x040fe40000410000 */
[C---:B------:R-:W-:Y:S02]  /*bdf0*/  FMUL.FTZ R62, R0.reuse, R114 ;  /* 0x00000072003e7220 */ /* 0x040fe40000410000 */
[----:B------:R-:W-:Y:S01]  /*be00*/  FMUL.FTZ R63, R0, R115 ;  /* 0x00000073003f7220 */ /* 0x000fe20000410000 */
[----:B------:R-:W1:Y:S01]  /*be10*/  MUFU.EX2 R136, R17 ;  /* 0x0000001100887308 */ /* 0x000e620000000800 */
[----:B------:R-:W1:Y:S01]  /*be20*/  LDSM.16.MT88.4 R112, [R202+0x1000] ;  /* 0x00100000ca70783b */ /* 0x000e620000004200 */
[C---:B------:R-:W-:Y:S02]  /*be30*/  FMUL.FTZ R40, R2.reuse, R124 ;  /* 0x0000007c02287220 */ /* 0x040fe40000410000 */
[----:B---3--:R-:W-:Y:S01]  /*be40*/  FMUL.FTZ R6, R3, R146 ;  /* 0x0000009203067220 */ /* 0x008fe20000410000 */
[----:B-----5:R-:W-:Y:S01]  /*be50*/  F2FP.BF16.PACK_AB R111, R135, R132 ;  /* 0x00000084876f723e */ /* 0x020fe200000010ff */
[----:B------:R-:W-:Y:S02]  /*be60*/  FMUL.FTZ R41, R2, R125 ;  /* 0x0000007d02297220 */ /* 0x000fe40000410000 */
[C---:B------:R-:W-:Y:S02]  /*be70*/  FMUL.FTZ R42, R0.reuse, R126 ;  /* 0x0000007e002a7220 */ /* 0x040fe40000410000 */
[----:B------:R-:W-:Y:S01]  /*be80*/  FMUL.FTZ R43, R0, R127 ;  /* 0x0000007f002b7220 */ /* 0x000fe20000410000 */
[-C--:B--2---:R-:W-:Y:S01]  /*be90*/  HMMA.16816.F32.BF16 R4, R176, R20.reuse, R4 ;  /* 0x00000014b004723c */ /* 0x084fe20000041804 */
[----:B------:R-:W-:Y:S01]  /*bea0*/  LDSM.16.MT88.4 R124, [R201+0x1400] ;  /* 0x00140000c97c783b */ /* 0x000fe20000004200 */
[----:B------:R-:W-:Y:S03]  /*beb0*/  MUFU.EX2 R140, R183 ;  /* 0x000000b7008c7308 */ /* 0x000fe60000000800 */
[----:B----4-:R-:W-:Y:S01]  /*bec0*/  F2FP.BF16.PACK_AB R109, R131, R109 ;  /* 0x0000006d836d723e */ /* 0x010fe200000010ff */
[----:B------:R-:W-:Y:S02]  /*bed0*/  FMUL.FTZ R16, R100, R148 ;  /* 0x0000009464107220 */ /* 0x000fe40000410000 */
[C---:B------:R-:W-:Y:S04]  /*bee0*/  FMUL.FTZ R44, R2.reuse, R120 ;  /* 0x00000078022c7220 */ /* 0x040fe80000410000 */
[----:B------:R-:W-:Y:S01]  /*bef0*/  FMUL.FTZ R45, R2, R121 ;  /* 0x00000079022d7220 */ /* 0x000fe20000410000 */
[----:B-1----:R-:W-:Y:S01]  /*bf00*/  F2FP.BF16.PACK_AB R110, R136, R133 ;  /* 0x00000085886e723e */ /* 0x002fe200000010ff */
[----:B------:R-:W-:Y:S01]  /*bf10*/  FMUL.FTZ R17, R100, R149 ;  /* 0x0000009564117220 */ /* 0x000fe20000410000 */
[----:B------:R-:W-:Y:S01]  /*bf20*/  MUFU.EX2 R138, R180 ;  /* 0x000000b4008a7308 */ /* 0x000fe20000000800 */
[----:B------:R-:W-:Y:S01]  /*bf30*/  LDSM.16.MT88.4 R148, [R201+0xc00] ;  /* 0x000c0000c994783b */ /* 0x000fe20000004200 */
[C---:B------:R-:W-:Y:S02]  /*bf40*/  FMUL.FTZ R46, R0.reuse, R122 ;  /* 0x0000007a002e7220 */ /* 0x040fe40000410000 */
[----:B------:R-:W-:Y:S01]  /*bf50*/  FMUL.FTZ R47, R0, R123 ;  /* 0x0000007b002f7220 */ /* 0x000fe20000410000 */
[C---:B------:R-:W-:Y:S04]  /*bf60*/  HMMA.16816.F32.BF16 R8, R108.reuse, R20, R8 ;  /* 0x000000146c08723c */ /* 0x040fe80000041808 */
[----:B------:R-:W-:Y:S01]  /*bf70*/  LDSM.16.MT88.4 R120, [R202+0x400] ;  /* 0x00040000ca78783b */ /* 0x000fe20000004200 */
[C---:B------:R-:W-:Y:S01]  /*bf80*/  FMUL.FTZ R48, R100.reuse, R164 ;  /* 0x000000a464307220 */ /* 0x040fe20000410000 */
[----:B------:R-:W-:Y:S01]  /*bf90*/  MUFU.EX2 R139, R184 ;  /* 0x000000b8008b7308 */ /* 0x000fe20000000800 */
[C---:B------:R-:W-:Y:S01]  /*bfa0*/  FMUL.FTZ R49, R100.reuse, R165 ;  /* 0x000000a564317220 */ /* 0x040fe20000410000 */
[-C--:B------:R-:W-:Y:S04]  /*bfb0*/  HMMA.16816.F32.BF16 R12, R108, R22.reuse, R12 ;  /* 0x000000166c0c723c */ /* 0x080fe8000004180c */
[C---:B------:R-:W-:Y:S02]  /*bfc0*/  FMUL.FTZ R50, R3.reuse, R166 ;  /* 0x000000a603327220 */ /* 0x040fe40000410000 */
[C---:B------:R-:W-:Y:S02]  /*bfd0*/  FMUL.FTZ R51, R3.reuse, R167 ;  /* 0x000000a703337220 */ /* 0x040fe40000410000 */
[C---:B------:R-:W-:Y:S01]  /*bfe0*/  HMMA.16816.F32.BF16 R16, R176.reuse, R22, R16 ;  /* 0x00000016b010723c */ /* 0x040fe20000041810 */
[----:B------:R-:W-:Y:S01]  /*bff0*/  LDSM.16.MT88.4 R164, [R201+0x1c00] ;  /* 0x001c0000c9a4783b */ /* 0x000fe20000004200 */
[----:B------:R-:W-:Y:S02]  /*c000*/  MUFU.EX2 R251, R186 ;  /* 0x000000ba00fb7308 */ /* 0x000fe40000000800 */
[C---:B------:R-:W-:Y:S02]  /*c010*/  FMUL.FTZ R20, R100.reuse, R152 ;  /* 0x0000009864147220 */ /* 0x040fe40000410000 */
[----:B------:R-:W-:Y:S02]  /*c020*/  FMUL.FTZ R21, R100, R153 ;  /* 0x0000009964157220 */ /* 0x000fe40000410000 */
[C---:B------:R-:W-:Y:S04]  /*c030*/  FMUL.FTZ R22, R3.reuse, R154 ;  /* 0x0000009a03167220 */ /* 0x040fe80000410000 */
[C---:B------:R-:W-:Y:S01]  /*c040*/  FMUL.FTZ R23, R3.reuse, R155 ;  /* 0x0000009b03177220 */ /* 0x040fe20000410000 */
[----:B------:R-:W-:Y:S01]  /*c050*/  MUFU.EX2 R250, R187 ;  /* 0x000000bb00fa7308 */ /* 0x000fe20000000800 */
[C---:B------:R-:W-:Y:S02]  /*c060*/  FMUL.FTZ R56, R2.reuse, R116 ;  /* 0x0000007402387220 */ /* 0x040fe40000410000 */
[----:B------:R-:W-:Y:S02]  /*c070*/  FMUL.FTZ R57, R2, R117 ;  /* 0x0000007502397220 */ /* 0x000fe40000410000 */
[C---:B------:R-:W-:Y:S01]  /*c080*/  FMUL.FTZ R58, R0.reuse, R118 ;  /* 0x00000076003a7220 */ /* 0x040fe20000410000 */
[-C--:B------:R-:W-:Y:S03]  /*c090*/  HMMA.16816.F32.BF16 R20, R176, R36.reuse, R20 ;  /* 0x00000024b014723c */ /* 0x080fe60000041814 */
[----:B------:R-:W-:Y:S01]  /*c0a0*/  FMUL.FTZ R59, R0, R119 ;  /* 0x00000077003b7220 */ /* 0x000fe20000410000 */
[----:B------:R1:W-:Y:S01]  /*c0b0*/  MUFU.EX2 R137, R234 ;  /* 0x000000ea00897308 */ /* 0x0003e20000000800 */
[----:B------:R-:W-:Y:S01]  /*c0c0*/  LDSM.16.MT88.4 R116, [R201+0x400] ;  /* 0x00040000c974783b */ /* 0x000fe20000004200 */
[C---:B------:R-:W-:Y:S02]  /*c0d0*/  FMUL.FTZ R64, R100.reuse, R172 ;  /* 0x000000ac64407220 */ /* 0x040fe40000410000 */
[C---:B------:R-:W-:Y:S04]  /*c0e0*/  HMMA.16816.F32.BF16 R24, R108.reuse, R36, R24 ;  /* 0x000000246c18723c */ /* 0x040fe80000041818 */
[C---:B------:R-:W-:Y:S02]  /*c0f0*/  FMUL.FTZ R65, R100.reuse, R173 ;  /* 0x000000ad64417220 */ /* 0x040fe40000410000 */
[C---:B------:R-:W-:Y:S01]  /*c100*/  FMUL.FTZ R66, R3.reuse, R174 ;  /* 0x000000ae03427220 */ /* 0x040fe20000410000 */
[----:B------:R-:W-:Y:S01]  /*c110*/  MUFU.EX2 R107, R194 ;  /* 0x000000c2006b7308 */ /* 0x000fe20000000800 */
[-C--:B------:R-:W-:Y:S04]  /*c120*/  HMMA.16816.F32.BF16 R28, R108, R38.reuse, R28 ;  /* 0x000000266c1c723c */ /* 0x080fe8000004181c */
[----:B------:R-:W-:Y:S02]  /*c130*/  FMUL.FTZ R67, R3, R175 ;  /* 0x000000af03437220 */ /* 0x000fe40000410000 */
[----:B------:R-:W-:Y:S01]  /*c140*/  LDSM.16.MT88.4 R172, [R202+0x1c00] ;  /* 0x001c0000caac783b */ /* 0x000fe20000004200 */
[----:B------:R-:W-:Y:S01]  /*c150*/  FADD.FTZ R129, R133, R129 ;  /* 0x0000008185817221 */ /* 0x000fe20000010000 */
[C---:B------:R-:W-:Y:S01]  /*c160*/  HMMA.16816.F32.BF16 R32, R176.reuse, R38, R32 ;  /* 0x00000026b020723c */ /* 0x040fe20000041820 */
[----:B------:R-:W-:Y:S03]  /*c170*/  MUFU.EX2 R141, R191 ;  /* 0x000000bf008d7308 */ /* 0x000fe60000000800 */
[C---:B------:R-:W-:Y:S01]  /*c180*/  FMUL.FTZ R36, R100.reuse, R160 ;  /* 0x000000a064247220 */ /* 0x040fe20000410000 */
[----:B-1----:R-:W-:Y:S01]  /*c190*/  MOV R234, R181 ;  /* 0x000000b500ea7202 */ /* 0x002fe20000000f00 */
[C---:B------:R-:W-:Y:S02]  /*c1a0*/  FMUL.FTZ R37, R100.reuse, R161 ;  /* 0x000000a164257220 */ /* 0x040fe40000410000 */
[C---:B------:R-:W-:Y:S03]  /*c1b0*/  FMUL.FTZ R38, R3.reuse, R162 ;  /* 0x000000a203267220 */ /* 0x040fe60000410000 */
[----:B------:R-:W-:Y:S01]  /*c1c0*/  MUFU.EX2 R222, R222 ;  /* 0x000000de00de7308 */ /* 0x000fe20000000800 */
[C---:B------:R-:W-:Y:S02]  /*c1d0*/  FMUL.FTZ R39, R3.reuse, R163 ;  /* 0x000000a303277220 */ /* 0x040fe40000410000 */
[C---:B------:R-:W-:Y:S02]  /*c1e0*/  FMUL.FTZ R68, R100.reuse, R68 ;  /* 0x0000004464447220 */ /* 0x040fe40000410000 */
[----:B------:R-:W-:Y:S02]  /*c1f0*/  FMUL.FTZ R69, R100, R69 ;  /* 0x0000004564457220 */ /* 0x000fe40000410000 */
[C---:B------:R-:W-:Y:S01]  /*c200*/  FMUL.FTZ R70, R3.reuse, R70 ;  /* 0x0000004603467220 */ /* 0x040fe20000410000 */
[-C--:B------:R-:W-:Y:S02]  /*c210*/  HMMA.16816.F32.BF16 R36, R176, R52.reuse, R36 ;  /* 0x00000034b024723c */ /* 0x080fe40000041824 */
[----:B------:R-:W-:Y:S01]  /*c220*/  MUFU.EX2 R223, R223 ;  /* 0x000000df00df7308 */ /* 0x000fe20000000800 */
[C---:B------:R-:W-:Y:S02]  /*c230*/  FMUL.FTZ R71, R3.reuse, R71 ;  /* 0x0000004703477220 */ /* 0x040fe40000410000 */
[C---:B------:R-:W-:Y:S02]  /*c240*/  FMUL.FTZ R72, R2.reuse, R72 ;  /* 0x0000004802487220 */ /* 0x040fe40000410000 */
[----:B------:R-:W-:Y:S01]  /*c250*/  FMUL.FTZ R73, R2, R73 ;  /* 0x0000004902497220 */ /* 0x000fe20000410000 */
[C---:B------:R-:W-:Y:S04]  /*c260*/  HMMA.16816.F32.BF16 R40, R108.reuse, R52, R40 ;  /* 0x000000346c28723c */ /* 0x040fe80000041828 */
[C---:B------:R-:W-:Y:S01]  /*c270*/  FMUL.FTZ R74, R0.reuse, R74 ;  /* 0x0000004a004a7220 */ /* 0x040fe20000410000 */
[----:B------:R-:W-:Y:S01]  /*c280*/  MUFU.EX2 R225, R225 ;  /* 0x000000e100e17308 */ /* 0x000fe20000000800 */
[----:B------:R-:W-:Y:S02]  /*c290*/  FMUL.FTZ R75, R0, R75 ;  /* 0x0000004b004b7220 */ /* 0x000fe40000410000 */
[-C--:B------:R-:W-:Y:S04]  /*c2a0*/  HMMA.16816.F32.BF16 R44, R108, R54.reuse, R44 ;  /* 0x000000366c2c723c */ /* 0x080fe8000004182c */
[C---:B------:R-:W-:Y:S02]  /*c2b0*/  FMUL.FTZ R52, R100.reuse, R168 ;  /* 0x000000a864347220 */ /* 0x040fe40000410000 */
[----:B------:R-:W-:Y:S01]  /*c2c0*/  FMUL.FTZ R53, R100, R169 ;  /* 0x000000a964357220 */ /* 0x000fe20000410000 */
[----:B------:R-:W-:Y:S01]  /*c2d0*/  MUFU.EX2 R194, R241 ;  /* 0x000000f100c27308 */ /* 0x000fe20000000800 */
[C---:B------:R-:W-:Y:S04]  /*c2e0*/  HMMA.16816.F32.BF16 R48, R176.reuse, R54, R48 ;  /* 0x00000036b030723c */ /* 0x040fe80000041830 */
[C---:B------:R-:W-:Y:S02]  /*c2f0*/  FMUL.FTZ R76, R2.reuse, R76 ;  /* 0x0000004c024c7220 */ /* 0x040fe40000410000 */
[----:B------:R-:W-:Y:S02]  /*c300*/  FMUL.FTZ R77, R2, R77 ;  /* 0x0000004d024d7220 */ /* 0x000fe40000410000 */
[C---:B------:R-:W-:Y:S01]  /*c310*/  FMUL.FTZ R54, R3.reuse, R170 ;  /* 0x000000aa03367220 */ /* 0x040fe20000410000 */
[----:B------:R-:W-:Y:S03]  /*c320*/  MUFU.EX2 R193, R244 ;  /* 0x000000f400c17308 */ /* 0x000fe60000000800 */
[C---:B------:R-:W-:Y:S02]  /*c330*/  FMUL.FTZ R55, R3.reuse, R171 ;  /* 0x000000ab03377220 */ /* 0x040fe40000410000 */
[C---:B------:R-:W-:Y:S02]  /*c340*/  FMUL.FTZ R78, R0.reuse, R78 ;  /* 0x0000004e004e7220 */ /* 0x040fe40000410000 */
[----:B------:R-:W-:Y:S02]  /*c350*/  FMUL.FTZ R79, R0, R79 ;  /* 0x0000004f004f7220 */ /* 0x000fe40000410000 */
[C---:B------:R-:W-:Y:S01]  /*c360*/  FMUL.FTZ R80, R100.reuse, R80 ;  /* 0x0000005064507220 */ /* 0x040fe20000410000 */
[-C--:B------:R-:W-:Y:S01]  /*c370*/  HMMA.16816.F32.BF16 R52, R176, R112.reuse, R52 ;  /* 0x00000070b034723c */ /* 0x080fe20000041834 */
[----:B------:R-:W-:Y:S02]  /*c380*/  MUFU.EX2 R191, R247 ;  /* 0x000000f700bf7308 */ /* 0x000fe40000000800 */
[----:B------:R-:W-:Y:S02]  /*c390*/  FMUL.FTZ R81, R100, R81 ;  /* 0x0000005164517220 */ /* 0x000fe40000410000 */
[C---:B------:R-:W-:Y:S02]  /*c3a0*/  FMUL.FTZ R82, R3.reuse, R82 ;  /* 0x0000005203527220 */ /* 0x040fe40000410000 */
[C---:B------:R-:W-:Y:S01]  /*c3b0*/  FMUL.FTZ R83, R3.reuse, R83 ;  /* 0x0000005303537220 */ /* 0x040fe20000410000 */
[C---:B------:R-:W-:Y:S04]  /*c3c0*/  HMMA.16816.F32.BF16 R56, R108.reuse, R112, R56 ;  /* 0x000000706c38723c */ /* 0x040fe80000041838 */
[C---:B------:R-:W-:Y:S02]  /*c3d0*/  FMUL.FTZ R86, R3.reuse, R86 ;  /* 0x0000005603567220 */ /* 0x040fe40000410000 */
[C---:B------:R-:W-:Y:S02]  /*c3e0*/  FMUL.FTZ R87, R3.reuse, R87 ;  /* 0x0000005703577220 */ /* 0x040fe40000410000 */
[-C--:B------:R-:W-:Y:S04]  /*c3f0*/  HMMA.16816.F32.BF16 R60, R108, R114.reuse, R60 ;  /* 0x000000726c3c723c */ /* 0x080fe8000004183c */
[C---:B------:R-:W-:Y:S02]  /*c400*/  FMUL.FTZ R98, R3.reuse, R98 ;  /* 0x0000006203627220 */ /* 0x040fe40000410000 */
[----:B------:R-:W-:Y:S02]  /*c410*/  FMUL.FTZ R99, R3, R99 ;  /* 0x0000006303637220 */ /* 0x000fe40000410000 */
[C---:B------:R-:W-:Y:S01]  /*c420*/  HMMA.16816.F32.BF16 R64, R176.reuse, R114, R64 ;  /* 0x00000072b040723c */ /* 0x040fe20000041840 */
[----:B------:R-:W1:Y:S03]  /*c430*/  LDSM.16.MT88.4 R112, [R201+0x2000] ;  /* 0x00200000c970783b */ /* 0x000e660000004200 */
[----:B------:R-:W-:Y:S02]  /*c440*/  FADD.FTZ R3, R134, R130 ;  /* 0x0000008286037221 */ /* 0x000fe40000010000 */
[C---:B------:R-:W-:Y:S02]  /*c450*/  FMUL.FTZ R84, R100.reuse, R84 ;  /* 0x0000005464547220 */ /* 0x040fe40000410000 */
[----:B------:R-:W-:Y:S04]  /*c460*/  FMUL.FTZ R85, R100, R85 ;  /* 0x0000005564557220 */ /* 0x000fe80000410000 */
[C---:B------:R-:W-:Y:S02]  /*c470*/  FMUL.FTZ R88, R2.reuse, R88 ;  /* 0x0000005802587220 */ /* 0x040fe40000410000 */
[C---:B------:R-:W-:Y:S02]  /*c480*/  FMUL.FTZ R89, R2.reuse, R89 ;  /* 0x0000005902597220 */ /* 0x040fe40000410000 */
[C---:B------:R-:W-:Y:S02]  /*c490*/  FMUL.FTZ R92, R2.reuse, R92 ;  /* 0x0000005c025c7220 */ /* 0x040fe40000410000 */
[----:B------:R-:W-:Y:S02]  /*c4a0*/  FMUL.FTZ R93, R2, R93 ;  /* 0x0000005d025d7220 */ /* 0x000fe40000410000 */
[----:B------:R-:W2:Y:S01]  /*c4b0*/  MUFU.EX2 R2, R195 ;  /* 0x000000c300027308 */ /* 0x000ea20000000800 */
[C---:B------:R-:W-:Y:S02]  /*c4c0*/  FMUL.FTZ R90, R0.reuse, R90 ;  /* 0x0000005a005a7220 */ /* 0x040fe40000410000 */
[C---:B------:R-:W-:Y:S02]  /*c4d0*/  FMUL.FTZ R91, R0.reuse, R91 ;  /* 0x0000005b005b7220 */ /* 0x040fe40000410000 */
[C---:B------:R-:W-:Y:S02]  /*c4e0*/  FMUL.FTZ R94, R0.reuse, R94 ;  /* 0x0000005e005e7220 */ /* 0x040fe40000410000 */
[----:B------:R-:W-:Y:S02]  /*c4f0*/  FMUL.FTZ R95, R0, R95 ;  /* 0x0000005f005f7220 */ /* 0x000fe40000410000 */
[C---:B------:R-:W-:Y:S01]  /*c500*/  FMUL.FTZ R96, R100.reuse, R96 ;  /* 0x0000006064607220 */ /* 0x040fe20000410000 */
[----:B------:R-:W3:Y:S01]  /*c510*/  MUFU.EX2 R195, R236 ;  /* 0x000000ec00c37308 */ /* 0x000ee20000000800 */
[----:B------:R-:W-:Y:S02]  /*c520*/  FMUL.FTZ R97, R100, R97 ;  /* 0x0000006164617220 */ /* 0x000fe40000410000 */
[----:B------:R-:W-:Y:S07]  /*c530*/  FADD.FTZ R0, R105, R189 ;  /* 0x000000bd69007221 */ /* 0x000fee0000010000 */
[----:B------:R-:W-:Y:S01]  /*c540*/  MUFU.EX2 R100, R232 ;  /* 0x000000e800647308 */ /* 0x000fe20000000800 */
[-C--:B-1----:R-:W-:Y:S03]  /*c550*/  HMMA.16816.F32.BF16 R68, R176, R112.reuse, R68 ;  /* 0x00000070b044723c */ /* 0x082fe60000041844 */
[----:B--2---:R-:W-:Y:S04]  /*c560*/  FADD.FTZ R0, R2, R0 ;  /* 0x0000000002007221 */ /* 0x004fe80000010000 */
[----:B------:R-:W-:Y:S01]  /*c570*/  FADD.FTZ R0, R107, R0 ;  /* 0x000000006b007221 */ /* 0x000fe20000010000 */
[C---:B------:R-:W-:Y:S01]  /*c580*/  HMMA.16816.F32.BF16 R72, R108.reuse, R112, R72 ;  /* 0x000000706c48723c */ /* 0x040fe20000041848 */
[----:B------:R-:W-:Y:S07]  /*c590*/  MUFU.EX2 R232, R224 ;  /* 0x000000e000e87308 */ /* 0x000fee0000000800 */
[-C--:B------:R-:W-:Y:S03]  /*c5a0*/  HMMA.16816.F32.BF16 R76, R108, R114.reuse, R76 ;  /* 0x000000726c4c723c */ /* 0x080fe6000004184c */
[----:B------:R-:W-:Y:S05]  /*c5b0*/  MUFU.EX2 R224, R217 ;  /* 0x000000d900e07308 */ /* 0x000fea0000000800 */
[C---:B------:R-:W-:Y:S01]  /*c5c0*/  HMMA.16816.F32.BF16 R80, R176.reuse, R114, R80 ;  /* 0x00000072b050723c */ /* 0x040fe20000041850 */
[----:B------:R-:W1:Y:S04]  /*c5d0*/  LDSM.16.MT88.4 R112, [R202+0x2000] ;  /* 0x00200000ca70783b */ /* 0x000e680000004200 */
[----:B------:R-:W-:Y:S10]  /*c5e0*/  MUFU.EX2 R217, R197 ;  /* 0x000000c500d97308 */ /* 0x000ff40000000800 */
[----:B------:R-:W-:Y:S10]  /*c5f0*/  MUFU.EX2 R197, R240 ;  /* 0x000000f000c57308 */ /* 0x000ff40000000800 */
[----:B------:R-:W-:Y:S01]  /*c600*/  MUFU.EX2 R189, R248 ;  /* 0x000000f800bd7308 */ /* 0x000fe20000000800 */
[-C--:B-1----:R-:W-:Y:S08]  /*c610*/  HMMA.16816.F32.BF16 R84, R176, R112.reuse, R84 ;  /* 0x00000070b054723c */ /* 0x082ff00000041854 */
[C---:B------:R-:W-:Y:S07]  /*c620*/  HMMA.16816.F32.BF16 R88, R108.reuse, R112, R88 ;  /* 0x000000706c58723c */ /* 0x040fee0000041858 */
[----:B------:R-:W-:Y:S01]  /*c630*/  F2FP.BF16.PACK_AB R112, R140, R185 ;  /* 0x000000b98c70723e */ /* 0x000fe200000010ff */
[-C--:B------:R-:W-:Y:S04]  /*c640*/  HMMA.16816.F32.BF16 R92, R108, R114.reuse, R92 ;  /* 0x000000726c5c723c */ /* 0x080fe8000004185c */
[----:B------:R-:W-:Y:S03]  /*c650*/  F2FP.BF16.PACK_AB R113, R139, R138 ;  /* 0x0000008a8b71723e */ /* 0x000fe600000010ff */
[----:B------:R-:W-:Y:S01]  /*c660*/  F2FP.BF16.PACK_AB R108, R2, R105 ;  /* 0x00000069026c723e */ /* 0x000fe200000010ff */
[----:B------:R-:W-:Y:S01]  /*c670*/  HMMA.16816.F32.BF16 R96, R176, R114, R96 ;  /* 0x00000072b060723c */ /* 0x000fe20000041860 */
[----:B------:R-:W1:Y:S03]  /*c680*/  MUFU.EX2 R105, R233 ;  /* 0x000000e900697308 */ /* 0x000e660000000800 */
[C---:B------:R-:W-:Y:S01]  /*c690*/  F2FP.BF16.PACK_AB R110, R106.reuse, R107 ;  /* 0x0000006b6a6e723e */ /* 0x040fe200000010ff */
[----:B------:R-:W-:Y:S01]  /*c6a0*/  FADD.FTZ R2, R106, R0 ;  /* 0x000000006a027221 */ /* 0x000fe20000010000 */
[----:B------:R-:W-:Y:S01]  /*c6b0*/  F2FP.BF16.PACK_AB R109, R141, R192 ;  /* 0x000000c08d6d723e */ /* 0x000fe200000010ff */
[----:B------:R-:W-:Y:S01]  /*c6c0*/  FADD.FTZ R0, R131, R128 ;  /* 0x0000008083007221 */ /* 0x000fe20000010000 */
[----:B------:R-:W-:Y:S03]  /*c6d0*/  F2FP.BF16.PACK_AB R111, R188, R190 ;  /* 0x000000bebc6f723e */ /* 0x000fe600000010ff */
[----:B------:R-:W2:Y:S01]  /*c6e0*/  MUFU.EX2 R128, R231 ;  /* 0x000000e700807308 */ /* 0x000ea20000000800 */
[----:B------:R-:W-:Y:S01]  /*c6f0*/  F2FP.BF16.PACK_AB R114, R181, R252 ;  /* 0x000000fcb572723e */ /* 0x000fe200000010ff */
[----:B------:R-:W-:Y:S01]  /*c700*/  FADD.FTZ R106, R132, R0 ;  /* 0x00000000846a7221 */ /* 0x000fe20000010000 */
[----:B------:R-:W-:Y:S01]  /*c710*/  LDSM.16.MT88.4 R180, [R201+0x2c00] ;  /* 0x002c0000c9b4783b */ /* 0x000fe20000004200 */
[-C--:B------:R-:W-:Y:S05]  /*c720*/  HMMA.16816.F32.BF16 R4, R108, R116.reuse, R4 ;  /* 0x000000746c04723c */ /* 0x080fea0000041804 */
[----:B------:R-:W-:Y:S01]  /*c730*/  F2FP.BF16.PACK_AB R115, R250, R251 ;  /* 0x000000fbfa73723e */ /* 0x000fe200000010ff */
[----:B------:R-:W4:Y:S01]  /*c740*/  MUFU.EX2 R107, R230 ;  /* 0x000000e6006b7308 */ /* 0x000f220000000800 */
[----:B---3--:R-:W-:Y:S05]  /*c750*/  F2FP.BF16.PACK_AB R176, R194, R195 ;  /* 0x000000c3c2b0723e */ /* 0x008fea00000010ff */
[C---:B------:R-:W-:Y:S04]  /*c760*/  HMMA.16816.F32.BF16 R8, R112.reuse, R116, R8 ;  /* 0x000000747008723c */ /* 0x040fe80000041808 */
[----:B------:R-:W-:Y:S01]  /*c770*/  MUFU.EX2 R231, R226 ;  /* 0x000000e200e77308 */ /* 0x000fe20000000800 */
[----:B-1----:R-:W-:Y:S03]  /*c780*/  FADD.FTZ R0, R105, R2 ;  /* 0x0000000269007221 */ /* 0x002fe60000010000 */
[-C--:B------:R-:W-:Y:S04]  /*c790*/  HMMA.16816.F32.BF16 R12, R112, R118.reuse, R12 ;  /* 0x00000076700c723c */ /* 0x080fe8000004180c */
[----:B------:R-:W-:Y:S02]  /*c7a0*/  FADD.FTZ R0, R100, R0 ;  /* 0x0000000064007221 */ /* 0x000fe40000010000 */
[----:B------:R-:W-:Y:S02]  /*c7b0*/  MUFU.EX2 R226, R199 ;  /* 0x000000c700e27308 */ /* 0x000fe40000000800 */
[C---:B------:R-:W-:Y:S01]  /*c7c0*/  HMMA.16816.F32.BF16 R16, R108.reuse, R118, R16 ;  /* 0x000000766c10723c */ /* 0x040fe20000041810 */
[----:B------:R-:W1:Y:S03]  /*c7d0*/  LDSM.16.MT88.4 R116, [R202+0x1400] ;  /* 0x00140000ca74783b */ /* 0x000e660000004200 */
[----:B--2---:R-:W-:Y:S04]  /*c7e0*/  FADD.FTZ R0, R128, R0 ;  /* 0x0000000080007221 */ /* 0x004fe80000010000 */
[-C--:B------:R-:W-:Y:S01]  /*c7f0*/  HMMA.16816.F32.BF16 R20, R108, R120.reuse, R20 ;  /* 0x000000786c14723c */ /* 0x080fe20000041814 */
[----:B------:R-:W-:Y:S03]  /*c800*/  MUFU.EX2 R199, R239 ;  /* 0x000000ef00c77308 */ /* 0x000fe60000000800 */
[----:B----4-:R-:W-:Y:S02]  /*c810*/  FADD.FTZ R2, R107, R0 ;  /* 0x000000006b027221 */ /* 0x010fe40000010000 */
[----:B------:R-:W-:Y:S02]  /*c820*/  FADD.FTZ R0, R136, R129 ;  /* 0x0000008188007221 */ /* 0x000fe40000010000 */
[C---:B------:R-:W-:Y:S03]  /*c830*/  HMMA.16816.F32.BF16 R24, R112.reuse, R120, R24 ;  /* 0x000000787018723c */ /* 0x040fe60000041818 */
[----:B------:R-:W-:Y:S05]  /*c840*/  MUFU.EX2 R230, R198 ;  /* 0x000000c600e67308 */ /* 0x000fea0000000800 */
[-C--:B------:R-:W-:Y:S05]  /*c850*/  HMMA.16816.F32.BF16 R28, R112, R122.reuse, R28 ;  /* 0x0000007a701c723c */ /* 0x080fea000004181c */
[----:B------:R2:W-:Y:S03]  /*c860*/  MUFU.EX2 R136, R235 ;  /* 0x000000eb00887308 */ /* 0x0005e60000000800 */
[C---:B------:R-:W-:Y:S01]  /*c870*/  HMMA.16816.F32.BF16 R32, R108.reuse, R122, R32 ;  /* 0x0000007a6c20723c */ /* 0x040fe20000041820 */
[----:B------:R-:W3:Y:S06]  /*c880*/  LDSM.16.MT88.4 R120, [R201+0x2400] ;  /* 0x00240000c978783b */ /* 0x000eec0000004200 */
[----:B------:R-:W-:Y:S01]  /*c890*/  MUFU.EX2 R233, R196 ;  /* 0x000000c400e97308 */ /* 0x000fe20000000800 */
[-C--:B------:R-:W-:Y:S08]  /*c8a0*/  HMMA.16816.F32.BF16 R36, R108, R124.reuse, R36 ;  /* 0x0000007c6c24723c */ /* 0x080ff00000041824 */
[C---:B------:R-:W-:Y:S01]  /*c8b0*/  HMMA.16816.F32.BF16 R40, R112.reuse, R124, R40 ;  /* 0x0000007c7028723c */ /* 0x040fe20000041828 */
[----:B------:R-:W-:Y:S03]  /*c8c0*/  MUFU.EX2 R196, R237 ;  /* 0x000000ed00c47308 */ /* 0x000fe60000000800 */
[----:B--2---:R-:W-:Y:S04]  /*c8d0*/  MOV R235, R188 ;  /* 0x000000bc00eb7202 */ /* 0x004fe80000000f00 */
[-C--:B------:R-:W-:Y:S03]  /*c8e0*/  HMMA.16816.F32.BF16 R44, R112, R126.reuse, R44 ;  /* 0x0000007e702c723c */ /* 0x080fe6000004182c */
[----:B------:R-:W-:Y:S05]  /*c8f0*/  MUFU.EX2 R198, R242 ;  /* 0x000000f200c67308 */ /* 0x000fea0000000800 */
[C---:B------:R-:W-:Y:S01]  /*c900*/  HMMA.16816.F32.BF16 R48, R108.reuse, R126, R48 ;  /* 0x0000007e6c30723c */ /* 0x040fe20000041830 */
[----:B------:R-:W2:Y:S04]  /*c910*/  LDSM.16.MT88.4 R124, [R202+0x2400] ;  /* 0x00240000ca7c783b */ /* 0x000ea80000004200 */
[----:B------:R-:W4:Y:S03]  /*c920*/  MUFU.EX2 R188, R249 ;  /* 0x000000f900bc7308 */ /* 0x000f260000000800 */
[-C--:B-1----:R-:W-:Y:S08]  /*c930*/  HMMA.16816.F32.BF16 R52, R108, R116.reuse, R52 ;  /* 0x000000746c34723c */ /* 0x082ff00000041834 */
[C---:B------:R-:W-:Y:S07]  /*c940*/  HMMA.16816.F32.BF16 R56, R112.reuse, R116, R56 ;  /* 0x000000747038723c */ /* 0x040fee0000041838 */
[----:B------:R-:W-:Y:S01]  /*c950*/  F2FP.BF16.PACK_AB R116, R100, R105 ;  /* 0x000000696474723e */ /* 0x000fe200000010ff */
[-C--:B------:R-:W-:Y:S04]  /*c960*/  HMMA.16816.F32.BF16 R60, R112, R118.reuse, R60 ;  /* 0x00000076703c723c */ /* 0x080fe8000004183c */
[----:B------:R-:W-:Y:S01]  /*c970*/  FADD.FTZ R100, R135, R106 ;  /* 0x0000006a87647221 */ /* 0x000fe20000010000 */
[----:B------:R-:W-:Y:S01]  /*c980*/  F2FP.BF16.PACK_AB R117, R228, R229 ;  /* 0x000000e5e475723e */ /* 0x000fe200000010ff */
[----:B------:R-:W-:Y:S01]  /*c990*/  LDSM.16.MT88.4 R132, [R201+0x2800] ;  /* 0x00280000c984783b */ /* 0x000fe20000004200 */
[----:B------:R-:W-:Y:S01]  /*c9a0*/  FADD.FTZ R105, R192, R3 ;  /* 0x00000003c0697221 */ /* 0x000fe20000010000 */
[C---:B------:R-:W-:Y:S01]  /*c9b0*/  HMMA.16816.F32.BF16 R64, R108.reuse, R118, R64 ;  /* 0x000000766c40723c */ /* 0x040fe20000041840 */
[----:B------:R-:W-:Y:S03]  /*c9c0*/  MUFU.EX2 R106, R243 ;  /* 0x000000f3006a7308 */ /* 0x000fe60000000800 */
[----:B------:R-:W-:Y:S01]  /*c9d0*/  FADD.FTZ R3, R185, R0 ;  /* 0x00000000b9037221 */ /* 0x000fe20000010000 */
[----:B----4-:R-:W-:Y:S01]  /*c9e0*/  F2FP.BF16.PACK_AB R179, R188, R189 ;  /* 0x000000bdbcb3723e */ /* 0x010fe200000010ff */
[----:B------:R-:W-:Y:S01]  /*c9f0*/  LDSM.16.MT88.4 R184, [R202+0x2c00] ;  /* 0x002c0000cab8783b */ /* 0x000fe20000004200 */
[----:B------:R-:W-:Y:S01]  /*ca00*/  F2FP.BF16.PACK_AB R118, R107, R128 ;  /* 0x000000806b76723e */ /* 0x000fe200000010ff */
[-C--:B---3--:R-:W-:Y:S03]  /*ca10*/  HMMA.16816.F32.BF16 R68, R108, R120.reuse, R68 ;  /* 0x000000786c44723c */ /* 0x088fe60000041844 */
[----:B------:R1:W3:Y:S01]  /*ca20*/  MUFU.EX2 R107, R238 ;  /* 0x000000ee006b7308 */ /* 0x0002e20000000800 */
[----:B------:R-:W-:Y:S01]  /*ca30*/  F2FP.BF16.PACK_AB R119, R232, R231 ;  /* 0x000000e7e877723e */ /* 0x000fe200000010ff */
[----:B------:R-:W-:Y:S01]  /*ca40*/  FADD.FTZ R0, R137, R2 ;  /* 0x0000000289007221 */ /* 0x000fe20000010000 */
[----:B------:R-:W-:Y:S01]  /*ca50*/  LDSM.16.MT88.4 R128, [R201+0x1800] ;  /* 0x00180000c980783b */ /* 0x000fe20000004200 */
[----:B------:R-:W-:Y:S01]  /*ca60*/  FADD.FTZ R2, R141, R105 ;  /* 0x000000698d027221 */ /* 0x000fe20000010000 */
[C---:B------:R-:W-:Y:S04]  /*ca70*/  HMMA.16816.F32.BF16 R72, R112.reuse, R120, R72 ;  /* 0x000000787048723c */ /* 0x040fe80000041848 */
[----:B------:R-:W-:Y:S01]  /*ca80*/  MOV R105, R104 ;  /* 0x0000006800697202 */ /* 0x000fe20000000f00 */
[----:B------:R-:W4:Y:S01]  /*ca90*/  MUFU.EX2 R192, R246 ;  /* 0x000000f600c07308 */ /* 0x000f220000000800 */
[----:B------:R-:W-:Y:S02]  /*caa0*/  FADD.FTZ R0, R136, R0 ;  /* 0x0000000088007221 */ /* 0x000fe40000010000 */
[-C--:B------:R-:W-:Y:S04]  /*cab0*/  HMMA.16816.F32.BF16 R76, R112, R122.reuse, R76 ;  /* 0x0000007a704c723c */ /* 0x080fe8000004184c */
[----:B------:R-:W-:Y:S04]  /*cac0*/  FADD.FTZ R3, R140, R3 ;  /* 0x000000038c037221 */ /* 0x000fe80000010000 */
[C---:B------:R-:W-:Y:S01]  /*cad0*/  HMMA.16816.F32.BF16 R80, R108.reuse, R122, R80 ;  /* 0x0000007a6c50723c */ /* 0x040fe20000041850 */
[----:B------:R-:W5:Y:S03]  /*cae0*/  LDSM.16.MT88.4 R120, [R201+0x800] ;  /* 0x00080000c978783b */ /* 0x000f660000004200 */
[----:B-1----:R-:W-:Y:S01]  /*caf0*/  MOV R238, R190 ;  /* 0x000000be00ee7202 */ /* 0x002fe20000000f00 */
[----:B---3--:R-:W-:Y:S01]  /*cb00*/  FADD.FTZ R0, R107, R0 ;  /* 0x000000006b007221 */ /* 0x008fe20000010000 */
[----:B------:R-:W1:Y:S01]  /*cb10*/  MUFU.EX2 R190, R245 ;  /* 0x000000f500be7308 */ /* 0x000e620000000800 */
[----:B------:R-:W-:Y:S01]  /*cb20*/  FADD.FTZ R3, R252, R3 ;  /* 0x00000003fc037221 */ /* 0x000fe20000010000 */
[-C--:B--2---:R-:W-:Y:S04]  /*cb30*/  HMMA.16816.F32.BF16 R84, R108, R124.reuse, R84 ;  /* 0x0000007c6c54723c */ /* 0x084fe80000041854 */
[----:B------:R-:W-:Y:S01]  /*cb40*/  FADD.FTZ R236, R106, R0 ;  /* 0x000000006aec7221 */ /* 0x000fe20000010000 */
[----:B----4-:R-:W-:Y:S01]  /*cb50*/  F2FP.BF16.PACK_AB R178, R192, R193 ;  /* 0x000000c1c0b2723e */ /* 0x010fe200000010ff */
[----:B------:R-:W-:Y:S02]  /*cb60*/  FADD.FTZ R0, R138, R100 ;  /* 0x000000648a007221 */ /* 0x000fe40000010000 */
[C---:B------:R-:W-:Y:S04]  /*cb70*/  HMMA.16816.F32.BF16 R88, R112.reuse, R124, R88 ;  /* 0x0000007c7058723c */ /* 0x040fe80000041858 */
[----:B------:R-:W-:Y:S02]  /*cb80*/  FADD.FTZ R100, R139, R0 ;  /* 0x000000008b647221 */ /* 0x000fe40000010000 */
[----:B------:R-:W-:Y:S02]  /*cb90*/  FADD.FTZ R0, R238, R2 ;  /* 0x00000002ee007221 */ /* 0x000fe40000010000 */
[-C--:B------:R-:W-:Y:S01]  /*cba0*/  HMMA.16816.F32.BF16 R92, R112, R126.reuse, R92 ;  /* 0x0000007e705c723c */ /* 0x080fe2000004185c */
[----:B------:R-:W2:Y:S03]  /*cbb0*/  LDSM.16.MT88.4 R112, [R202+0x800] ;  /* 0x00080000ca70783b */ /* 0x000ea60000004200 */
[----:B------:R-:W-:Y:S01]  /*cbc0*/  FADD.FTZ R2, R251, R100 ;  /* 0x00000064fb027221 */ /* 0x000fe20000010000 */
[----:B-1----:R-:W-:Y:S01]  /*cbd0*/  F2FP.BF16.PACK_AB R177, R191, R190 ;  /* 0x000000bebfb1723e */ /* 0x002fe200000010ff */
[----:B------:R-:W-:Y:S02]  /*cbe0*/  FADD.FTZ R0, R235, R0 ;  /* 0x00000000eb007221 */ /* 0x000fe40000010000 */
[----:B------:R-:W-:Y:S01]  /*cbf0*/  HMMA.16816.F32.BF16 R96, R108, R126, R96 ;  /* 0x0000007e6c60723c */ /* 0x000fe20000041860 */
[----:B------:R-:W1:Y:S03]  /*cc00*/  LDSM.16.MT88.4 R124, [R202+0x1800] ;  /* 0x00180000ca7c783b */ /* 0x000e660000004200 */
[----:B------:R-:W-:Y:S02]  /*cc10*/  FADD.FTZ R3, R234, R3 ;  /* 0x00000003ea037221 */ /* 0x000fe40000010000 */
[----:B------:R-:W-:Y:S01]  /*cc20*/  FADD.FTZ R2, R250, R2 ;  /* 0x00000002fa027221 */ /* 0x000fe20000010000 */
[----:B------:R-:W-:Y:S01]  /*cc30*/  F2FP.BF16.PACK_AB R108, R226, R224 ;  /* 0x000000e0e26c723e */ /* 0x000fe200000010ff */
[----:B------:R-:W-:Y:S01]  /*cc40*/  FADD.FTZ R0, R229, R0 ;  /* 0x00000000e5007221 */ /* 0x000fe20000010000 */
[-C--:B-----5:R-:W-:Y:S05]  /*cc50*/  HMMA.16816.F32.BF16 R4, R116, R120.reuse, R4 ;  /* 0x000000787404723c */ /* 0x0a0fea0000041804 */
[----:B------:R-:W-:Y:S01]  /*cc60*/  F2FP.BF16.PACK_AB R110, R233, R230 ;  /* 0x000000e6e96e723e */ /* 0x000fe200000010ff */
[----:B------:R-:W-:Y:S01]  /*cc70*/  FADD.FTZ R3, R224, R3 ;  /* 0x00000003e0037221 */ /* 0x000fe20000010000 */
[----:B------:R-:W-:Y:S01]  /*cc80*/  F2FP.BF16.PACK_AB R109, R222, R217 ;  /* 0x000000d9de6d723e */ /* 0x000fe200000010ff */
[----:B------:R-:W-:Y:S01]  /*cc90*/  FADD.FTZ R2, R217, R2 ;  /* 0x00000002d9027221 */ /* 0x000fe20000010000 */
[----:B------:R-:W-:Y:S03]  /*cca0*/  F2FP.BF16.PACK_AB R111, R225, R223 ;  /* 0x000000dfe16f723e */ /* 0x000fe600000010ff */
        /* <DEDUP_REMOVED lines=12> */
[-C--:B--2---:R-:W-:Y:S04]  /*cd70*/  HMMA.16816.F32.BF16 R20, R116, R112.reuse, R20 ;  /* 0x000000707414723c */ /* 0x084fe80000041814 */
        /* <DEDUP_REMOVED lines=19> */
[-C--:B------:R-:W-:Y:S07]  /*ceb0*/  HMMA.16816.F32.BF16 R92, R108, R122.reuse, R92 ;  /* 0x0000007a6c5c723c */ /* 0x080fee000004185c */
[----:B------:R-:W-:Y:S01]  /*cec0*/  F2FP.BF16.PACK_AB R108, R136, R137 ;  /* 0x00000089886c723e */ /* 0x000fe200000010ff */
[----:B------:R-:W-:Y:S04]  /*ced0*/  HMMA.16816.F32.BF16 R96, R116, R122, R96 ;  /* 0x0000007a7460723c */ /* 0x000fe80000041860 */
[----:B------:R-:W-:Y:S02]  /*cee0*/  F2FP.BF16.PACK_AB R110, R106, R107 ;  /* 0x0000006b6a6e723e */ /* 0x000fe400000010ff */
[----:B------:R-:W-:Y:S02]  /*cef0*/  F2FP.BF16.PACK_AB R109, R197, R196 ;  /* 0x000000c4c56d723e */ /* 0x000fe400000010ff */
        /* <DEDUP_REMOVED lines=18> */
[----:B------:R-:W-:Y:S02]  /*d020*/  FADD.FTZ R222, R198, R4 ;  /* 0x00000004c6de7221 */ /* 0x000fe40000010000 */
[C---:B------:R-:W-:Y:S04]  /*d030*/  HMMA.16816.F32.BF16 R132, R176.reuse, R156, R24 ;  /* 0x0000009cb084723c */ /* 0x040fe80000041818 */
[----:B------:R-:W-:Y:S02]  /*d040*/  FADD.FTZ R250, R192, R3 ;  /* 0x00000003c0fa7221 */ /* 0x000fe40000010000 */
[----:B------:R-:W-:Y:S02]  /*d050*/  FADD.FTZ R251, R188, R2 ;  /* 0x00000002bcfb7221 */ /* 0x000fe40000010000 */
        /* <DEDUP_REMOVED lines=19> */
[----:B--2---:R-:W-:Y:S03]  /*d190*/  ISETP.GT.AND P0, PT, R220, R6, PT ;  /* 0x00000006dc00720c */ /* 0x004fe60003f04270 */
[----:B------:R-:W-:Y:S10]  /*d1a0*/  MOV R220, R0 ;  /* 0x0000000000dc7202 */ /* 0x000ff40000000f00 */
[----:B------:R-:W-:-:S05]  /*d1b0*/  @P0 BRA `(.L_x_1293) ;  /* 0xffffcb7000000947 */ /* 0x000fca000383ffff */
.L_x_1286:
[----:B------:R-:W-:Y:S05]  /*d1c0*/  BRA.DIV ~URZ, `(.L_x_1294) ;  /* 0x000051027f007947 */ /* 0x000fea000b800000 */
[----:B------:R2:W3:Y:S02]  /*d1d0*/  SHFL.BFLY PT, R7, R236, 0x2, 0x1f ;  /* 0x0c401f00ec077f89 */ /* 0x0004e400000e0000 */
.L_x_1332:
[----:B---3--:R-:W-:Y:S01]  /*d1e0*/  FADD.FTZ R7, R7, R236 ;  /* 0x000000ec07077221 */ /* 0x008fe20000010000 */
[----:B------:R-:W-:Y:S05]  /*d1f0*/  BRA.DIV ~URZ, `(.L_x_1295) ;  /* 0x000051327f007947 */ /* 0x000fea000b800000 */
[----:B------:R-:W3:Y:S04]  /*d200*/  SHFL.BFLY PT, R6, R222, 0x2, 0x1f ;  /* 0x0c401f00de067f89 */ /* 0x000ee800000e0000 */
[----:B------:R-:W4:Y:S04]  /*d210*/  SHFL.BFLY PT, R5, R250, 0x2, 0x1f ;  /* 0x0c401f00fa057f89 */ /* 0x000f2800000e0000 */
[----:B------:R-:W5:Y:S04]  /*d220*/  SHFL.BFLY PT, R4, R251, 0x2, 0x1f ;  /* 0x0c401f00fb047f89 */ /* 0x000f6800000e0000 */
[----:B------:R-:W1:Y:S01]  /*d230*/  SHFL.BFLY PT, R0, R7, 0x1, 0x1f ;  /* 0x0c201f0007007f89 */ /* 0x000e6200000e0000 */
        /* <DEDUP_REMOVED lines=9> */
.L_x_1333:
        /* <DEDUP_REMOVED lines=13> */
[----:B------:R-:W3:Y:S08]  /*d3a0*/  @P3 MUFU.LG2 R7, R7 ;  /* 0x0000000700073308 */ /* 0x000ef00000000c00 */
[----:B------:R-:W4:Y:S01]  /*d3b0*/  @P2 MUFU.RCP R3, R6 ;  /* 0x0000000600032308 */ /* 0x000f220000001000 */
[----:B--2---:R-:W-:-:S02]  /*d3c0*/  FMUL.FTZ R144, R0, R144 ;  /* 0x0000009000907220 */ /* 0x004fc40000410000 */
[C---:B------:R-:W-:Y:S02]  /*d3d0*/  FMUL.FTZ R145, R0.reuse, R145 ;  /* 0x0000009100917220 */ /* 0x040fe40000410000 */
[C---:B------:R-:W-:Y:S02]  /*d3e0*/  FMUL.FTZ R148, R0.reuse, R148 ;  /* 0x0000009400947220 */ /* 0x040fe40000410000 */
[C---:B------:R-:W-:Y:S01]  /*d3f0*/  FMUL.FTZ R149, R0.reuse, R149 ;  /* 0x0000009500957220 */ /* 0x040fe20000410000 */
[----:B------:R-:W2:Y:S01]  /*d400*/  @P1 MUFU.RCP R2, R5 ;  /* 0x0000000500021308 */ /* 0x000ea20000001000 */
[C---:B------:R-:W-:Y:S02]  /*d410*/  FMUL.FTZ R152, R0.reuse, R152 ;  /* 0x0000009800987220 */ /* 0x040fe40000410000 */
[C---:B------:R-:W-:Y:S02]  /*d420*/  FMUL.FTZ R153, R0.reuse, R153 ;  /* 0x0000009900997220 */ /* 0x040fe40000410000 */
[----:B------:R-:W-:-:S02]  /*d430*/  FMUL.FTZ R156, R0, R156 ;  /* 0x0000009c009c7220 */ /* 0x000fc40000410000 */
[C---:B------:R-:W-:Y:S01]  /*d440*/  FMUL.FTZ R157, R0.reuse, R157 ;  /* 0x0000009d009d7220 */ /* 0x040fe20000410000 */
[----:B------:R-:W5:Y:S01]  /*d450*/  @P2 MUFU.LG2 R6, R6 ;  /* 0x0000000600062308 */ /* 0x000f620000000c00 */
[C---:B------:R-:W-:Y:S02]  /*d460*/  FMUL.FTZ R160, R0.reuse, R160 ;  /* 0x000000a000a07220 */ /* 0x040fe40000410000 */
        /* <DEDUP_REMOVED lines=15> */
[----:B------:R-:W-:Y:S01]  /*d560*/  FMUL.FTZ R97, R0, R97 ;  /* 0x0000006100617220 */ /* 0x000fe20000410000 */
[----:B------:R-:W-:Y:S01]  /*d570*/  @P3 MOV R0, 0x3f317218 ;  /* 0x3f31721800003802 */ /* 0x000fe20000000f00 */
[----:B---3--:R-:W-:-:S02]  /*d580*/  @P3 FMUL.FTZ R9, R7, 0.69314718246459960938 ;  /* 0x3f31721807093820 */ /* 0x008fc40000410000 */
[C---:B----4-:R-:W-:Y:S02]  /*d590*/  FMUL.FTZ R146, R3.reuse, R146 ;  /* 0x0000009203927220 */ /* 0x050fe40000410000 */
[----:B------:R-:W-:Y:S01]  /*d5a0*/  @P3 FMUL.FTZ R7, R0, c[0x0][0x2d0] ;  /* 0x0000b40000073a20 */ /* 0x000fe20000410000 */
[----:B------:R-:W-:Y:S01]  /*d5b0*/  MOV R0, RZ ;  /* 0x000000ff00007202 */ /* 0x000fe20000000f00 */
[C---:B------:R-:W-:Y:S02]  /*d5c0*/  FMUL.FTZ R147, R3.reuse, R147 ;  /* 0x0000009303937220 */ /* 0x040fe40000410000 */
[C---:B------:R-:W-:Y:S02]  /*d5d0*/  FMUL.FTZ R150, R3.reuse, R150 ;  /* 0x0000009603967220 */ /* 0x040fe40000410000 */
[C---:B------:R-:W-:Y:S01]  /*d5e0*/  FMUL.FTZ R151, R3.reuse, R151 ;  /* 0x0000009703977220 */ /* 0x040fe20000410000 */
[----:B------:R-:W3:Y:S01]  /*d5f0*/  @P0 MUFU.RCP R0, R4 ;  /* 0x0000000400000308 */ /* 0x000ee20000001000 */
        /* <DEDUP_REMOVED lines=20> */
[----:B------:R-:W-:Y:S01]  /*d740*/  @P2 MOV R3, 0x3f317218 ;  /* 0x3f31721800032802 */ /* 0x000fe20000000f00 */
[C---:B--2---:R-:W-:Y:S02]  /*d750*/  FMUL.FTZ R140, R2.reuse, R140 ;  /* 0x0000008c028c7220 */ /* 0x044fe40000410000 */
        /* <DEDUP_REMOVED lines=23> */
[----:B------:R2:W4:Y:S01]  /*d8d0*/  @P0 MUFU.LG2 R2, R4 ;  /* 0x0000000400020308 */ /* 0x0005220000000c00 */
[----:B-----5:R-:W-:Y:S02]  /*d8e0*/  @P2 FMUL.FTZ R8, R6, 0.69314718246459960938 ;  /* 0x3f31721806082820 */ /* 0x020fe40000410000 */
[----:B------:R-:W-:Y:S02]  /*d8f0*/  @P2 FMUL.FTZ R6, R3, c[0x0][0x2d0] ;  /* 0x0000b40003062a20 */ /* 0x000fe40000410000 */
[----:B-1----:R-:W-:Y:S02]  /*d900*/  @P1 FMUL.FTZ R5, R5, 0.69314718246459960938 ;  /* 0x3f31721805051820 */ /* 0x002fe40000410000 */
[----:B------:R-:W-:Y:S02]  /*d910*/  @P1 FMUL.FTZ R3, R10, c[0x0][0x2d0] ;  /* 0x0000b4000a031a20 */ /* 0x000fe40000410000 */
[----:B---3--:R-:W-:-:S02]  /*d920*/  FMUL.FTZ R142, R0, R142 ;  /* 0x0000008e008e7220 */ /* 0x008fc40000410000 */
[----:B------:R-:W-:Y:S01]  /*d930*/  @P1 FFMA.FTZ R23, R3, R102, R5 ;  /* 0x0000006603171223 */ /* 0x000fe20000010005 */
[----:B------:R-:W-:Y:S01]  /*d940*/  @P0 MOV R3, 0x3f317218 ;  /* 0x3f31721800030802 */ /* 0x000fe20000000f00 */
[C---:B------:R-:W-:Y:S02]  /*d950*/  FMUL.FTZ R143, R0.reuse, R143 ;  /* 0x0000008f008f7220 */ /* 0x040fe40000410000 */
[----:B------:R-:W-:Y:S01]  /*d960*/  FMUL.FTZ R138, R0, R138 ;  /* 0x0000008a008a7220 */ /* 0x000fe20000410000 */
[----:B--2---:R-:W-:Y:S01]  /*d970*/  MOV R4, 0x1 ;  /* 0x0000000100047802 */ /* 0x004fe20000000f00 */
[----:B----4-:R-:W-:Y:S02]  /*d980*/  @P0 FMUL.FTZ R2, R2, 0.69314718246459960938 ;  /* 0x3f31721802020820 */ /* 0x010fe40000410000 */
[----:B------:R-:W-:Y:S02]  /*d990*/  @P0 FMUL.FTZ R3, R3, c[0x0][0x2d0] ;  /* 0x0000b40003030a20 */ /* 0x000fe40000410000 */
        /* <DEDUP_REMOVED lines=20> */
[----:B------:R-:W-:Y:S01]  /*dae0*/  FMUL.FTZ R95, R0, R95 ;  /* 0x0000005f005f7220 */ /* 0x000fe20000410000 */
[----:B------:R-:W-:Y:S01]  /*daf0*/  PRMT R0, R4, 0x7610, R0 ;  /* 0x0000761004007816 */ /* 0x000fe20000000000 */
[----:B------:R-:W-:Y:S02]  /*db00*/  @P3 FFMA.FTZ R21, R7, R104, R9 ;  /* 0x0000006807153223 */ /* 0x000fe40000010009 */
[----:B------:R-:W-:Y:S02]  /*db10*/  @P2 FFMA.FTZ R22, R6, R103, R8 ;  /* 0x0000006706162223 */ /* 0x000fe40000010008 */
[----:B------:R-:W-:Y:S02]  /*db20*/  @P0 FFMA.FTZ R20, R3, R101, R2 ;  /* 0x0000006503140223 */ /* 0x000fe40000010002 */
.L_x_1255:
[----:B--2---:R2:W5:Y:S01]  /*db30*/  LDL R7, [R1+0x78] ;  /* 0x0000780001077983 */ /* 0x0045620000100800 */
[----:B------:R-:W-:Y:S03]  /*db40*/  BSSY B0, `(.L_x_1296) ;  /* 0x0000012000007945 */ /* 0x000fe60003800000 */
[----:B------:R-:W3:Y:S02]  /*db50*/  S2R R6, SR_TID.X ;  /* 0x0000000000067919 */ /* 0x000ee40000002100 */
[----:B---3--:R-:W-:-:S13]  /*db60*/  LOP3.LUT P0, RZ, R6, 0x7f, RZ, 0xc0, !PT ;  /* 0x0000007f06ff7812 */ /* 0x008fda000780c0ff */
[----:B------:R-:W-:Y:S05]  /*db70*/  @P0 BRA `(.L_x_1297) ;  /* 0x000000e000000947 */ /* 0x000fea0003800000 */
[----:B--2---:R-:W2:Y:S01]  /*db80*/  S2R R4, SR_LANEID ;  /* 0x0000000000047919 */ /* 0x004ea20000000000 */
[----:B------:R-:W-:Y:S01]  /*db90*/  VOTEU.ANY UR4, UPT, PT ;  /* 0x0000000000047886 */ /* 0x000fe200038e0100 */
[----:B------:R-:W-:Y:S01]  /*dba0*/  IMAD.MOV.U32 R5, RZ, RZ, c[0x0][0x584] ;  /* 0x00016100ff057624 */ /* 0x000fe200078e00ff */
[----:B------:R-:W2:Y:S08]  /*dbb0*/  FLO.U32 R3, UR4 ;  /* 0x0000000400037d00 */ /* 0x000eb000080e0000 */
[----:B------:R-:W3:Y:S01]  /*dbc0*/  POPC R2, UR4 ;  /* 0x0000000400027d09 */ /* 0x000ee20008000000 */
[----:B--2---:R-:W-:Y:S01]  /*dbd0*/  ISETP.EQ.U32.AND P0, PT, R3, R4, PT ;  /* 0x000000040300720c */ /* 0x004fe20003f02070 */
[----:B------:R-:W-:-:S12]  /*dbe0*/  IMAD.MOV.U32 R4, RZ, RZ, c[0x0][0x580] ;  /* 0x00016000ff047624 */ /* 0x000fd800078e00ff */
[----:B---3--:R2:W3:Y:S04]  /*dbf0*/  @P0 ATOMG.E.ADD.STRONG.GPU PT, R2, [R4.64], R2 ;  /* 0x00000002040209a8 */ /* 0x0084e800081ee1c6 */
[----:B--2---:R-:W2:Y:S04]  /*dc00*/  S2R R4, SR_LTMASK ;  /* 0x0000000000047919 */ /* 0x004ea80000003900 */
[----:B---3--:R2:W3:Y:S02]  /*dc10*/  SHFL.IDX PT, R3, R2, R3, 0x1f ;  /* 0x00001f0302037589 */ /* 0x0084e400000e0000 */
[----:B--2---:R-:W-:-:S06]  /*dc20*/  LOP3.LUT R2, R4, UR4, RZ, 0xc0, !PT ;  /* 0x0000000404027c12 */ /* 0x004fcc000f8ec0ff */
[----:B------:R-:W3:Y:S02]  /*dc30*/  POPC R2, R2 ;  /* 0x0000000200027309 */ /* 0x000ee40000000000 */
[----:B---3-5:R-:W-:-:S05]  /*dc40*/  IADD3 R7, R3, c[0x0][0xc], R2 ;  /* 0x0000030003077a10 */ /* 0x028fca0007ffe002 */
[----:B------:R2:W-:Y:S02]  /*dc50*/  STL [R1+0x78], R7 ;  /* 0x0000780701007387 */ /* 0x0005e40000100800 */
.L_x_1297:
[----:B--2---:R-:W-:Y:S05]  /*dc60*/  BSYNC B0 ;  /* 0x0000000000007941 */ /* 0x004fea0003800000 */
.L_x_1296:
[----:B------:R-:W-:Y:S01]  /*dc70*/  PRMT R0, R0, 0x9910, RZ ;  /* 0x0000991000007816 */ /* 0x000fe200000000ff */
[----:B------:R-:W-:Y:S01]  /*dc80*/  BSSY B1, `(.L_x_1298) ;  /* 0x000018d000017945 */ /* 0x000fe20003800000 */
[----:B-----5:R-:W-:Y:S02]  /*dc90*/  IMAD.MOV.U32 R24, RZ, RZ, R7 ;  /* 0x000000ffff187224 */ /* 0x020fe400078e0007 */
[----:B------:R-:W-:-:S13]  /*dca0*/  ISETP.NE.AND P0, PT, R0, RZ, PT ;  /* 0x000000ff0000720c */ /* 0x000fda0003f05270 */
[----:B------:R-:W-:Y:S05]  /*dcb0*/  @!P0 BRA `(.L_x_1299) ;  /* 0x000015d000008947 */ /* 0x000fea0003800000 */
[----:B------:R-:W-:Y:S01]  /*dcc0*/  WARPSYNC 0xffffffff ;  /* 0xffffffff00007948 */ /* 0x000fe20003800000 */
[----:B------:R-:W-:Y:S06]  /*dcd0*/  BAR.SYNC.DEFER_BLOCKING 0x1, 0x80 ;  /* 0x0042000000007b1d */ /* 0x000fec0000010000 */
[----:B------:R-:W-:Y:S05]  /*dce0*/  BRA.CONV ~URZ, `(.L_x_1300) ;  /* 0x000000837f007947 */ /* 0x000fea000b800000 */
[----:B------:R-:W-:Y:S01]  /*dcf0*/  SHF.R.S32.HI R2, RZ, 0x1f, R6 ;  /* 0x0000001fff027819 */ /* 0x000fe20000011406 */
[----:B------:R-:W-:Y:S02]  /*dd00*/  IMAD.MOV.U32 R223, RZ, RZ, RZ ;  /* 0x000000ffffdf7224 */ /* 0x000fe400078e00ff */
[----:B------:R-:W-:Y:S01]  /*dd10*/  IMAD.MOV.U32 R3, RZ, RZ, 0x1f ;  /* 0x0000001fff037424 */ /* 0x000fe200078e00ff */
[----:B------:R-:W-:-:S04]  /*dd20*/  LEA.HI R2, R2, R6, RZ, 0x7 ;  /* 0x0000000602027211 */ /* 0x000fc800078f38ff */
[----:B------:R-:W-:-:S05]  /*dd30*/  SHF.R.S32.HI R2, RZ, 0x7, R2 ;  /* 0x00000007ff027819 */ /* 0x000fca0000011402 */
[----:B------:R-:W-:Y:S01]  /*dd40*/  IMAD.MOV.U32 R0, RZ, RZ, R2 ;  /* 0x000000ffff007224 */ /* 0x000fe200078e0002 */
[----:B------:R-:W-:Y:S02]  /*dd50*/  MOV R2, 0xdd70 ;  /* 0x0000dd7000027802 */ /* 0x000fe40000000f00 */
[----:B-1----:R-:W-:Y:S05]  /*dd60*/  CALL.REL.NOINC `($__internal_18_$__cuda_sm70_shflsync_idx_p) ;  /* 0x000048c000007944 */ /* 0x002fea0003c00000 */
.L_x_1300:
[----:B------:R-:W2:Y:S04]  /*dd70*/  LDL.LU R4, [R1+0x40] ;  /* 0x0000400001047983 */ /* 0x000ea80000300800 */
[----:B------:R-:W3:Y:S04]  /*dd80*/  LDL R8, [R1+0xb0] ;  /* 0x0000b00001087983 */ /* 0x000ee80000100800 */
[----:B------:R-:W4:Y:S04]  /*dd90*/  LDL.LU R13, [R1+0x3c] ;  /* 0x00003c00010d7983 */ /* 0x000f280000300800 */
[----:B------:R-:W3:Y:S04]  /*dda0*/  LDL.LU R16, [R1+0x44] ;  /* 0x0000440001107983 */ /* 0x000ee80000300800 */
[----:B------:R-:W3:Y:S01]  /*ddb0*/  LDL.LU R15, [R1+0x74] ;  /* 0x00007400010f7983 */ /* 0x000ee20000300800 */
[----:B------:R-:W-:-:S03]  /*ddc0*/  MOV R3, 0x1 ;  /* 0x0000000100037802 */ /* 0x000fc60000000f00 */
[----:B------:R-:W3:Y:S01]  /*ddd0*/  LDL R14, [R1+0xb8] ;  /* 0x0000b800010e7983 */ /* 0x000ee20000100800 */
[----:B------:R-:W-:-:S03]  /*dde0*/  ISETP.NE.AND P0, PT, R3, c[0x0][0x4e8], PT ;  /* 0x00013a0003007a0c */ /* 0x000fc60003f05270 */
[----:B------:R1:W5:Y:S04]  /*ddf0*/  LDL R48, [R1+0xac] ;  /* 0x0000ac0001307983 */ /* 0x0003680000100800 */
        /* <DEDUP_REMOVED lines=22> */
[----:B------:R1:W5:Y:S01]  /*df60*/  LDL R25, [R1+0x4c] ;  /* 0x00004c0001197983 */ /* 0x0003620000100800 */
[----:B------:R-:W-:-:S02]  /*df70*/  ULDC UR5, c[0x0][0x4e8] ;  /* 0x00013a0000057ab9 */ /* 0x000fc40000000800 */
[----:B------:R-:W-:Y:S02]  /*df80*/  ULDC UR4, c[0x0][0x388] ;  /* 0x0000e20000047ab9 */ /* 0x000fe40000000800 */
[----:B------:R-:W-:Y:S01]  /*df90*/  UIMAD UR4, UR5, UR4, URZ ;  /* 0x00000004050472a4 */ /* 0x000fe2000f8e023f */
[----:B------:R-:W-:Y:S01]  /*dfa0*/  BSSY B0, `(.L_x_1301) ;  /* 0x000008f000007945 */ /* 0x000fe20003800000 */
[----:B--2---:R-:W-:Y:S01]  /*dfb0*/  SHF.R.S32.HI R0, RZ, 0x1f, R4 ;  /* 0x0000001fff007819 */ /* 0x004fe20000011404 */
[----:B------:R-:W-:-:S04]  /*dfc0*/  IMAD.WIDE.U32 R6, R4, c[0x0][0x4d0], RZ ;  /* 0x0001340004067a25 */ /* 0x000fc800078e00ff */
[C---:B------:R-:W-:Y:S02]  /*dfd0*/  IMAD R2, R0.reuse, c[0x0][0x4d0], RZ ;  /* 0x0001340000027a24 */ /* 0x040fe400078e02ff */
[----:B------:R-:W-:Y:S02]  /*dfe0*/  IMAD R0, R0, c[0x0][0x438], RZ ;  /* 0x00010e0000007a24 */ /* 0x000fe400078e02ff */
[C---:B------:R-:W-:Y:S02]  /*dff0*/  IMAD R2, R4.reuse, c[0x0][0x4d4], R2 ;  /* 0x0001350004027a24 */ /* 0x040fe400078e0202 */
[C---:B------:R-:W-:Y:S02]  /*e000*/  IMAD R0, R4.reuse, c[0x0][0x43c], R0 ;  /* 0x00010f0004007a24 */ /* 0x040fe400078e0200 */
[----:B------:R-:W-:Y:S01]  /*e010*/  IMAD.WIDE.U32 R4, R4, c[0x0][0x438], RZ ;  /* 0x00010e0004047a25 */ /* 0x000fe200078e00ff */
[----:B------:R-:W-:Y:S02]  /*e020*/  IADD3 R7, R7, R2, RZ ;  /* 0x0000000207077210 */ /* 0x000fe40007ffe0ff */
[----:B----4-:R-:W-:Y:S01]  /*e030*/  SHF.R.S32.HI R2, RZ, 0x1f, R13 ;  /* 0x0000001fff027819 */ /* 0x010fe2000001140d */
[----:B------:R-:W-:Y:S01]  /*e040*/  IMAD.IADD R5, R5, 0x1, R0 ;  /* 0x0000000105057824 */ /* 0x000fe200078e0200 */
[----:B---3--:R-:W-:Y:S01]  /*e050*/  IADD3 R0, R8, R15, RZ ;  /* 0x0000000f08007210 */ /* 0x008fe20007ffe0ff */
[----:B------:R-:W-:-:S04]  /*e060*/  IMAD.WIDE.U32 R6, R13, c[0x0][0x4d8], R6 ;  /* 0x000136000d067a25 */ /* 0x000fc800078e0006 */
[----:B------:R-:W-:-:S04]  /*e070*/  @P0 IMAD.HI.U32 R10, R0, c[0x0][0x4ec], RZ ;  /* 0x00013b00000a0a27 */ /* 0x000fc800078e00ff */
[C---:B------:R-:W-:Y:S02]  /*e080*/  IMAD R9, R2.reuse, c[0x0][0x4d8], RZ ;  /* 0x0001360002097a24 */ /* 0x040fe400078e02ff */
[----:B------:R-:W-:Y:S01]  /*e090*/  IMAD R8, R2, c[0x0][0x440], RZ ;  /* 0x0001100002087a24 */ /* 0x000fe200078e02ff */
[----:B------:R-:W-:Y:S01]  /*e0a0*/  MOV R2, R0 ;  /* 0x0000000000027202 */ /* 0x000fe20000000f00 */
[----:B------:R-:W-:Y:S01]  /*e0b0*/  IMAD.MOV.U32 R3, RZ, RZ, R0 ;  /* 0x000000ffff037224 */ /* 0x000fe200078e0000 */
[----:B------:R-:W-:Y:S01]  /*e0c0*/  @P0 SHF.R.U32.HI R3, RZ, c[0x0][0x4f0], R10 ;  /* 0x00013c00ff030a19 */ /* 0x000fe2000001160a */
[C---:B-1----:R-:W-:Y:S02]  /*e0d0*/  IMAD R11, R13.reuse, c[0x0][0x4dc], R9 ;  /* 0x000137000d0b7a24 */ /* 0x042fe400078e0209 */
[----:B------:R-:W-:Y:S01]  /*e0e0*/  IMAD R12, R13, c[0x0][0x444], R8 ;  /* 0x000111000d0c7a24 */ /* 0x000fe200078e0208 */
[----:B------:R-:W-:Y:S01]  /*e0f0*/  SHF.R.S32.HI R8, RZ, 0x1f, R16 ;  /* 0x0000001fff087819 */ /* 0x000fe20000011410 */
[----:B------:R-:W-:-:S04]  /*e100*/  @P0 IMAD.HI.U32 R9, R0, c[0x0][0x4ec], RZ ;  /* 0x00013b0000090a27 */ /* 0x000fc800078e00ff */
[----:B------:R-:W-:Y:S01]  /*e110*/  IMAD.WIDE.U32 R4, R13, c[0x0][0x440], R4 ;  /* 0x000110000d047a25 */ /* 0x000fe200078e0004 */
[----:B------:R-:W-:-:S03]  /*e120*/  @P0 SHF.R.U32.HI R2, RZ, c[0x0][0x4f0], R9 ;  /* 0x00013c00ff020a19 */ /* 0x000fc60000011609 */
[----:B------:R-:W-:Y:S02]  /*e130*/  IMAD.MOV R10, RZ, RZ, -R3 ;  /* 0x000000ffff0a7224 */ /* 0x000fe400078e0a03 */
[C---:B------:R-:W-:Y:S01]  /*e140*/  IMAD R9, R8.reuse, c[0x0][0x4e0], RZ ;  /* 0x0001380008097a24 */ /* 0x040fe200078e02ff */
[----:B------:R-:W-:Y:S01]  /*e150*/  IADD3 R5, R5, R12, RZ ;  /* 0x0000000c05057210 */ /* 0x000fe20007ffe0ff */
[----:B------:R-:W-:Y:S02]  /*e160*/  IMAD.IADD R7, R7, 0x1, R11 ;  /* 0x0000000107077824 */ /* 0x000fe400078e020b */
[----:B------:R-:W-:Y:S02]  /*e170*/  IMAD R8, R8, c[0x0][0x448], RZ ;  /* 0x0001120008087a24 */ /* 0x000fe400078e02ff */
[----:B------:R-:W-:Y:S02]  /*e180*/  IMAD R10, R10, c[0x0][0x4e8], R0 ;  /* 0x00013a000a0a7a24 */ /* 0x000fe400078e0200 */
[C---:B------:R-:W-:Y:S01]  /*e190*/  IMAD R12, R16.reuse, c[0x0][0x44c], R8 ;  /* 0x00011300100c7a24 */ /* 0x040fe200078e0208 */
[----:B------:R-:W-:Y:S01]  /*e1a0*/  SHF.R.S32.HI R8, RZ, 0x1f, R2 ;  /* 0x0000001fff087819 */ /* 0x000fe20000011402 */
[----:B------:R-:W-:-:S04]  /*e1b0*/  IMAD.WIDE.U32 R6, R16, c[0x0][0x4e0], R6 ;  /* 0x0001380010067a25 */ /* 0x000fc800078e0006 */
[C---:B------:R-:W-:Y:S01]  /*e1c0*/  IMAD R13, R16.reuse, c[0x0][0x4e4], R9 ;  /* 0x00013900100d7a24 */ /* 0x040fe200078e0209 */
[----:B------:R-:W-:Y:S01]  /*e1d0*/  SHF.R.S32.HI R9, RZ, 0x1f, R10 ;  /* 0x0000001fff097819 */ /* 0x000fe2000001140a */
[----:B------:R-:W-:Y:S01]  /*e1e0*/  IMAD.WIDE.U32 R4, R16, c[0x0][0x448], R4 ;  /* 0x0001120010047a25 */ /* 0x000fe200078e0004 */
[----:B------:R-:W-:Y:S02]  /*e1f0*/  SHF.R.S32.HI R11, RZ, 0x1f, R3 ;  /* 0x0000001fff0b7819 */ /* 0x000fe40000011403 */
[----:B------:R-:W-:Y:S01]  /*e200*/  IADD3 R6, P0, R3, R6, RZ ;  /* 0x0000000603067210 */ /* 0x000fe20007f1e0ff */
[----:B------:R-:W-:Y:S01]  /*e210*/  IMAD R3, R8, c[0x0][0x430], RZ ;  /* 0x00010c0008037a24 */ /* 0x000fe200078e02ff */
[----:B------:R-:W-:Y:S01]  /*e220*/  IADD3 R5, R5, R12, RZ ;  /* 0x0000000c05057210 */ /* 0x000fe20007ffe0ff */
[----:B------:R-:W-:Y:S01]  /*e230*/  IMAD R8, R9, c[0x0][0x4c8], RZ ;  /* 0x0001320009087a24 */ /* 0x000fe200078e02ff */
[----:B------:R-:W-:Y:S01]  /*e240*/  IADD3.X R7, R11, R7, R13, P0, !PT ;  /* 0x000000070b077210 */ /* 0x000fe200007fe40d */
[----:B------:R-:W-:-:S02]  /*e250*/  IMAD R11, R2, c[0x0][0x434], R3 ;  /* 0x00010d00020b7a24 */ /* 0x000fc400078e0203 */
[----:B------:R-:W-:Y:S02]  /*e260*/  IMAD R12, R10, c[0x0][0x4cc], R8 ;  /* 0x000133000a0c7a24 */ /* 0x000fe400078e0208 */
[----:B------:R-:W-:-:S04]  /*e270*/  IMAD.WIDE.U32 R8, R2, c[0x0][0x430], R4 ;  /* 0x00010c0002087a25 */ /* 0x000fc800078e0004 */
[----:B------:R-:W-:Y:S01]  /*e280*/  IMAD.WIDE.U32 R4, R10, c[0x0][0x4c8], R6 ;  /* 0x000132000a047a25 */ /* 0x000fe200078e0006 */
[----:B------:R-:W-:-:S03]  /*e290*/  IADD3 R7, R9, R11, RZ ;  /* 0x0000000b09077210 */ /* 0x000fc60007ffe0ff */
[----:B------:R-:W-:Y:S02]  /*e2a0*/  IMAD.MOV R3, RZ, RZ, -R2 ;  /* 0x000000ffff037224 */ /* 0x000fe400078e0a02 */
[----:B------:R-:W-:Y:S02]  /*e2b0*/  IMAD.IADD R9, R5, 0x1, R12 ;  /* 0x0000000105097824 */ /* 0x000fe400078e020c */
[----:B------:R-:W-:Y:S02]  /*e2c0*/  IMAD R5, R3, c[0x0][0x4e8], R0 ;  /* 0x00013a0003057a24 */ /* 0x000fe400078e0200 */
[----:B------:R-:W-:Y:S02]  /*e2d0*/  IMAD.IADD R3, R14, 0x1, R15 ;  /* 0x000000010e037824 */ /* 0x000fe400078e020f */
[----:B------:R-:W1:Y:S01]  /*e2e0*/  S2R R14, SR_TID.X ;  /* 0x00000000000e7919 */ /* 0x000e620000002100 */
[----:B------:R-:W-:-:S04]  /*e2f0*/  LEA R2, P0, R4, c[0x0][0x4a8], 0x2 ;  /* 0x00012a0004027a11 */ /* 0x000fc800078010ff */
[----:B------:R-:W-:Y:S01]  /*e300*/  LEA.HI.X R0, R4, c[0x0][0x4ac], R9, 0x2, P0 ;  /* 0x00012b0004007a11 */ /* 0x000fe200000f1409 */
[----:B------:R-:W-:Y:S04]  /*e310*/  SHFL.IDX PT, R12, R2, RZ, 0x1c1f ;  /* 0x001c1fff020c7589 */ /* 0x000fe800000e0000 */
[----:B------:R-:W2:Y:S04]  /*e320*/  SHFL.IDX PT, R13, R0, RZ, 0x1c1f ;  /* 0x001c1fff000d7589 */ /* 0x000ea800000e0000 */
[----:B------:R-:W-:Y:S01]  /*e330*/  SHFL.IDX PT, R10, R2, 0x1, 0x1c1f ;  /* 0x003c1f00020a7f89 */ /* 0x000fe200000e0000 */
[----:B-1----:R-:W-:-:S04]  /*e340*/  SHF.R.S32.HI R16, RZ, 0x1f, R14 ;  /* 0x0000001fff107819 */ /* 0x002fc8000001140e */
[----:B------:R-:W-:Y:S01]  /*e350*/  LEA.HI R16, R16, R14, RZ, 0x5 ;  /* 0x0000000e10107211 */ /* 0x000fe200078f28ff */
[----:B------:R-:W1:Y:S03]  /*e360*/  SHFL.IDX PT, R11, R0, 0x1, 0x1c1f ;  /* 0x003c1f00000b7f89 */ /* 0x000e6600000e0000 */
[----:B------:R-:W-:-:S04]  /*e370*/  LOP3.LUT R16, R16, 0xffffffe0, RZ, 0xc0, !PT ;  /* 0xffffffe010107812 */ /* 0x000fc800078ec0ff */
[----:B------:R-:W-:Y:S02]  /*e380*/  IADD3 R16, -R16, R14, RZ ;  /* 0x0000000e10107210 */ /* 0x000fe40007ffe1ff */
[C---:B------:R-:W-:Y:S02]  /*e390*/  IADD3 R17, R3.reuse, 0x8, RZ ;  /* 0x0000000803117810 */ /* 0x040fe40007ffe0ff */
[----:B------:R-:W-:Y:S02]  /*e3a0*/  LOP3.LUT P1, RZ, R16, 0x3, RZ, 0xc0, !PT ;  /* 0x0000000310ff7812 */ /* 0x000fe4000782c0ff */
[----:B------:R-:W-:Y:S01]  /*e3b0*/  SHF.R.S32.HI R4, RZ, 0x1f, R5 ;  /* 0x0000001fff047819 */ /* 0x000fe20000011405 */
[----:B------:R-:W-:Y:S01]  /*e3c0*/  SHFL.IDX PT, R9, R0, 0x2, 0x1c1f ;  /* 0x005c1f0000097f89 */ /* 0x000fe200000e0000 */
[----:B------:R-:W-:Y:S02]  /*e3d0*/  MOV R6, R8 ;  /* 0x0000000800067202 */ /* 0x000fe40000000f00 */
[----:B------:R-:W-:Y:S01]  /*e3e0*/  ISETP.GE.OR P4, PT, R3, UR4, P1 ;  /* 0x0000000403007c0c */ /* 0x000fe20008f86670 */
[----:B------:R-:W3:Y:S01]  /*e3f0*/  SHFL.IDX PT, R8, R2, 0x2, 0x1c1f ;  /* 0x005c1f0002087f89 */ /* 0x000ee200000e0000 */
[----:B------:R-:W-:-:S03]  /*e400*/  ISETP.GE.OR P3, PT, R17, UR4, P1 ;  /* 0x0000000411007c0c */ /* 0x000fc60008f66670 */
[----:B------:R-:W-:Y:S04]  /*e410*/  SHFL.IDX PT, R14, R2, 0x3, 0x1c1f ;  /* 0x007c1f00020e7f89 */ /* 0x000fe800000e0000 */
[----:B------:R4:W3:Y:S01]  /*e420*/  SHFL.IDX PT, R15, R0, 0x3, 0x1c1f ;  /* 0x007c1f00000f7f89 */ /* 0x0008e200000e0000 */
[----:B------:R-:W-:-:S03]  /*e430*/  IADD3 R16, R3, 0x40, RZ ;  /* 0x0000004003107810 */ /* 0x000fc60007ffe0ff */
[----:B--2---:R2:W-:Y:S01]  /*e440*/  @!P4 ST.E [R12.64], R21 ;  /* 0x000000150c00c985 */ /* 0x0045e2000c101906 */
[----:B------:R-:W-:-:S03]  /*e450*/  ISETP.GE.OR P2, PT, R16, UR4, P1 ;  /* 0x0000000410007c0c */ /* 0x000fc60008f46670 */
[----:B-1----:R2:W-:Y:S01]  /*e460*/  @!P3 ST.E [R10.64], R22 ;  /* 0x000000160a00b985 */ /* 0x0025e2000c101906 */
[----:B------:R-:W-:Y:S01]  /*e470*/  ISETP.GE.AND P3, PT, R3, UR4, PT ;  /* 0x0000000403007c0c */ /* 0x000fe2000bf66270 */
[----:B----4-:R-:W-:-:S04]  /*e480*/  IMAD R0, R4, c[0x0][0x428], RZ ;  /* 0x00010a0004007a24 */ /* 0x010fc800078e02ff */
[C---:B------:R-:W-:Y:S02]  /*e490*/  IMAD R0, R5.reuse, c[0x0][0x42c], R0 ;  /* 0x00010b0005007a24 */ /* 0x040fe400078e0200 */
[----:B------:R-:W-:Y:S01]  /*e4a0*/  IMAD.WIDE.U32 R4, R5, c[0x0][0x428], R6 ;  /* 0x00010a0005047a25 */ /* 0x000fe200078e0006 */
[----:B------:R-:W-:-:S04]  /*e4b0*/  IADD3 R6, R3, 0x48, RZ ;  /* 0x0000004803067810 */ /* 0x000fc80007ffe0ff */
[----:B------:R-:W-:Y:S01]  /*e4c0*/  ISETP.GE.OR P1, PT, R6, UR4, P1 ;  /* 0x0000000406007c0c */ /* 0x000fe20008f26670 */
[----:B------:R-:W-:Y:S01]  /*e4d0*/  IMAD.IADD R0, R5, 0x1, R0 ;  /* 0x0000000105007824 */ /* 0x000fe200078e0200 */
[C---:B------:R-:W-:Y:S01]  /*e4e0*/  LEA R19, P0, R4.reuse, c[0x0][0x400], 0x2 ;  /* 0x0001000004137a11 */ /* 0x040fe200078010ff */
[----:B---3--:R2:W-:Y:S03]  /*e4f0*/  @!P2 ST.E [R8.64], R23 ;  /* 0x000000170800a985 */ /* 0x0085e6000c101906 */
[----:B------:R-:W-:Y:S02]  /*e500*/  LEA.HI.X R18, R4, c[0x0][0x404], R0, 0x2, P0 ;  /* 0x0001010004127a11 */ /* 0x000fe400000f1400 */
[----:B------:R2:W1:Y:S01]  /*e510*/  SHFL.IDX PT, R0, R19, RZ, 0x1c1f ;  /* 0x001c1fff13007589 */ /* 0x00046200000e0000 */
[----:B------:R-:W-:Y:S02]  /*e520*/  ISETP.GE.AND P2, PT, R17, UR4, PT ;  /* 0x0000000411007c0c */ /* 0x000fe4000bf46270 */
[----:B------:R-:W-:Y:S01]  /*e530*/  ISETP.GE.AND P0, PT, R6, UR4, PT ;  /* 0x0000000406007c0c */ /* 0x000fe2000bf06270 */
[----:B------:R2:W3:Y:S04]  /*e540*/  SHFL.IDX PT, R2, R18, RZ, 0x1c1f ;  /* 0x001c1fff12027589 */ /* 0x0004e800000e0000 */
[----:B------:R2:W-:Y:S01]  /*e550*/  @!P1 ST.E [R14.64], R20 ;  /* 0x000000140e009985 */ /* 0x0005e2000c101906 */
[----:B------:R-:W-:Y:S01]  /*e560*/  ISETP.GE.AND P1, PT, R16, UR4, PT ;  /* 0x0000000410007c0c */ /* 0x000fe2000bf26270 */
[----:B------:R-:W-:Y:S07]  /*e570*/  @P3 BRA `(.L_x_1302) ;  /* 0x0000031000003947 */ /* 0x000fee0003800000 */
[----:B-----5:R-:W-:Y:S02]  /*e580*/  ISETP.GE.AND P4, PT, R47, c[0x0][0x3c8], PT ;  /* 0x0000f2002f007a0c */ /* 0x020fe40003f86270 */
[----:B------:R-:W-:-:S02]  /*e590*/  ISETP.GE.AND P3, PT, R45, c[0x0][0x3c8], PT ;  /* 0x0000f2002d007a0c */ /* 0x000fc40003f66270 */
[----:B------:R-:W-:-:S09]  /*e5a0*/  ISETP.GE.AND P6, PT, R29, c[0x0][0x3c8], PT ;  /* 0x0000f2001d007a0c */ /* 0x000fd20003fc6270 */
[----:B-1----:R-:W-:-:S04]  /*e5b0*/  @!P4 LEA R4, P5, R47, R0, 0x2 ;  /* 0x000000002f04c211 */ /* 0x002fc800078a10ff */
[----:B---3--:R-:W-:Y:S02]  /*e5c0*/  @!P4 LEA.HI.X R5, R47, R2, R48, 0x2, P5 ;  /* 0x000000022f05c211 */ /* 0x008fe400028f1430 */
[----:B------:R-:W-:-:S03]  /*e5d0*/  ISETP.GE.AND P5, PT, R43, c[0x0][0x3c8], PT ;  /* 0x0000f2002b007a0c */ /* 0x000fc60003fa6270 */
[----:B------:R1:W-:Y:S02]  /*e5e0*/  @!P4 ST.E.64 [R4.64], R144 ;  /* 0x000000900400c985 */ /* 0x0003e4000c101b06 */
[----:B-1----:R-:W-:-:S04]  /*e5f0*/  @!P3 LEA R4, P4, R45, R0, 0x2 ;  /* 0x000000002d04b211 */ /* 0x002fc800078810ff */
[----:B------:R-:W-:Y:S02]  /*e600*/  @!P3 LEA.HI.X R5, R45, R2, R46, 0x2, P4 ;  /* 0x000000022d05b211 */ /* 0x000fe400020f142e */
        /* <DEDUP_REMOVED lines=25> */
[----:B------:R1:W-:Y:S01]  /*e7a0*/  @!P3 ST.E.64 [R4.64], R172 ;  /* 0x000000ac0400b985 */ /* 0x0003e2000c101b06 */
[----:B--2---:R-:W-:-:S04]  /*e7b0*/  @!P5 LEA R10, P3, R31, R0, 0x2 ;  /* 0x000000001f0ad211 */ /* 0x004fc800078610ff */
[----:B------:R-:W-:Y:S02]  /*e7c0*/  @!P5 LEA.HI.X R11, R31, R2, R32, 0x2, P3 ;  /* 0x000000021f0bd211 */ /* 0x000fe400018f1420 */
[----:B------:R-:W-:Y:S02]  /*e7d0*/  ISETP.GE.AND P5, PT, R27, c[0x0][0x3c8], PT ;  /* 0x0000f2001b007a0c */ /* 0x000fe40003fa6270 */
[----:B------:R-:W-:-:S04]  /*e7e0*/  @!P6 LEA R8, P3, R29, R0, 0x2 ;  /* 0x000000001d08e211 */ /* 0x000fc800078610ff */
[----:B------:R-:W-:-:S07]  /*e7f0*/  @!P6 LEA.HI.X R9, R29, R2, R30, 0x2, P3 ;  /* 0x000000021d09e211 */ /* 0x000fce00018f141e */
[----:B------:R-:W-:-:S04]  /*e800*/  @!P5 LEA R6, P3, R27, R0, 0x2 ;  /* 0x000000001b06d211 */ /* 0x000fc800078610ff */
[----:B------:R-:W-:Y:S02]  /*e810*/  @!P5 LEA.HI.X R7, R27, R2, R28, 0x2, P3 ;  /* 0x000000021b07d211 */ /* 0x000fe400018f141c */
[----:B-1----:R-:W-:-:S04]  /*e820*/  @!P4 LEA R4, P3, R25, R0, 0x2 ;  /* 0x000000001904c211 */ /* 0x002fc800078610ff */
[----:B------:R-:W-:Y:S02]  /*e830*/  @!P4 LEA.HI.X R5, R25, R2, R26, 0x2, P3 ;  /* 0x000000021905c211 */ /* 0x000fe400018f141a */
[----:B------:R-:W-:-:S13]  /*e840*/  ISETP.GE.AND P3, PT, R31, c[0x0][0x3c8], PT ;  /* 0x0000f2001f007a0c */ /* 0x000fda0003f66270 */
[----:B------:R1:W-:Y:S04]  /*e850*/  @!P3 ST.E.64 [R10.64], R68 ;  /* 0x000000440a00b985 */ /* 0x0003e8000c101b06 */
[----:B------:R1:W-:Y:S04]  /*e860*/  @!P6 ST.E.64 [R8.64], R80 ;  /* 0x000000500800e985 */ /* 0x0003e8000c101b06 */
[----:B------:R1:W-:Y:S04]  /*e870*/  @!P5 ST.E.64 [R6.64], R84 ;  /* 0x000000540600d985 */ /* 0x0003e8000c101b06 */
[----:B------:R1:W-:Y:S02]  /*e880*/  @!P4 ST.E.64 [R4.64], R96 ;  /* 0x000000600400c985 */ /* 0x0003e4000c101b06 */
.L_x_1302:
[----:B------:R-:W-:Y:S05]  /*e890*/  BSYNC B0 ;  /* 0x0000000000007941 */ /* 0x000fea0003800000 */
.L_x_1301:
[----:B---3--:R3:W4:Y:S01]  /*e8a0*/  SHFL.IDX PT, R2, R18, 0x1, 0x1c1f ;  /* 0x003c1f0012027f89 */ /* 0x00872200000e0000 */
[----:B------:R-:W-:Y:S03]  /*e8b0*/  BSSY B0, `(.L_x_1303) ;  /* 0x0000033000007945 */ /* 0x000fe60003800000 */
[----:B-1----:R3:W1:Y:S01]  /*e8c0*/  SHFL.IDX PT, R0, R19, 0x1, 0x1c1f ;  /* 0x003c1f0013007f89 */ /* 0x00266200000e0000 */
[----:B------:R-:W-:Y:S05]  /*e8d0*/  @P2 BRA `(.L_x_1304) ;  /* 0x0000030000002947 */ /* 0x000fea0003800000 */
[----:B-----5:R-:W-:Y:S02]  /*e8e0*/  ISETP.GE.AND P2, PT, R47, c[0x0][0x3c8], PT ;  /* 0x0000f2002f007a0c */ /* 0x020fe40003f46270 */
[----:B------:R-:W-:-:S02]  /*e8f0*/  ISETP.GE.AND P3, PT, R45, c[0x0][0x3c8], PT ;  /* 0x0000f2002d007a0c */ /* 0x000fc40003f66270 */
[----:B------:R-:W-:-:S09]  /*e900*/  ISETP.GE.AND P5, PT, R43, c[0x0][0x3c8], PT ;  /* 0x0000f2002b007a0c */ /* 0x000fd20003fa6270 */
[----:B-1----:R-:W-:-:S04]  /*e910*/  @!P2 LEA R4, P4, R47, R0, 0x2 ;  /* 0x000000002f04a211 */ /* 0x002fc800078810ff */
[----:B----4-:R-:W-:Y:S02]  /*e920*/  @!P2 LEA.HI.X R5, R47, R2, R48, 0x2, P4 ;  /* 0x000000022f05a211 */ /* 0x010fe400020f1430 */
[----:B------:R-:W-:-:S03]  /*e930*/  @!P3 LEA R6, P4, R45, R0, 0x2 ;  /* 0x000000002d06b211 */ /* 0x000fc600078810ff */
[----:B------:R1:W-:Y:S01]  /*e940*/  @!P2 ST.E.64 [R4.64], R146 ;  /* 0x000000920400a985 */ /* 0x0003e2000c101b06 */
[----:B------:R-:W-:Y:S02]  /*e950*/  @!P3 LEA.HI.X R7, R45, R2, R46, 0x2, P4 ;  /* 0x000000022d07b211 */ /* 0x000fe400020f142e */
[----:B------:R-:W-:-:S03]  /*e960*/  ISETP.GE.AND P2, PT, R41, c[0x0][0x3c8], PT ;  /* 0x0000f20029007a0c */ /* 0x000fc60003f46270 */
[----:B------:R4:W-:Y:S01]  /*e970*/  @!P3 ST.E.64 [R6.64], R150 ;  /* 0x000000960600b985 */ /* 0x0009e2000c101b06 */
[----:B------:R-:W-:Y:S02]  /*e980*/  ISETP.GE.AND P3, PT, R39, c[0x0][0x3c8], PT ;  /* 0x0000f20027007a0c */ /* 0x000fe40003f66270 */
[----:B-1----:R-:W-:-:S04]  /*e990*/  @!P5 LEA R4, P4, R43, R0, 0x2 ;  /* 0x000000002b04d211 */ /* 0x002fc800078810ff */
[----:B------:R-:W-:-:S03]  /*e9a0*/  @!P5 LEA.HI.X R5, R43, R2, R44, 0x2, P4 ;  /* 0x000000022b05d211 */ /* 0x000fc600020f142c */
[----:B----4-:R-:W-:Y:S02]  /*e9b0*/  @!P2 LEA R6, P4, R41, R0, 0x2 ;  /* 0x000000002906a211 */ /* 0x010fe400078810ff */
[----:B------:R1:W-:Y:S01]  /*e9c0*/  @!P5 ST.E.64 [R4.64], R154 ;  /* 0x0000009a0400d985 */ /* 0x0003e2000c101b06 */
[----:B------:R-:W-:Y:S02]  /*e9d0*/  ISETP.GE.AND P5, PT, R37, c[0x0][0x3c8], PT ;  /* 0x0000f20025007a0c */ /* 0x000fe40003fa6270 */
[----:B------:R-:W-:-:S05]  /*e9e0*/  @!P2 LEA.HI.X R7, R41, R2, R42, 0x2, P4 ;  /* 0x000000022907a211 */ /* 0x000fca00020f142a */
[----:B------:R4:W-:Y:S01]  /*e9f0*/  @!P2 ST.E.64 [R6.64], R158 ;  /* 0x0000009e0600a985 */ /* 0x0009e2000c101b06 */
[----:B------:R-:W-:Y:S02]  /*ea00*/  ISETP.GE.AND P2, PT, R35, c[0x0][0x3c8], PT ;  /* 0x0000f20023007a0c */ /* 0x000fe40003f46270 */
[----:B-1----:R-:W-:-:S04]  /*ea10*/  @!P3 LEA R4, P4, R39, R0, 0x2 ;  /* 0x000000002704b211 */ /* 0x002fc800078810ff */
[----:B------:R-:W-:Y:S02]  /*ea20*/  @!P3 LEA.HI.X R5, R39, R2, R40, 0x2, P4 ;  /* 0x000000022705b211 */ /* 0x000fe400020f1428 */
[----:B----4-:R-:W-:-:S03]  /*ea30*/  @!P5 LEA R6, P4, R37, R0, 0x2 ;  /* 0x000000002506d211 */ /* 0x010fc600078810ff */
        /* <DEDUP_REMOVED lines=12> */
[----:B------:R-:W-:Y:S02]  /*eb00*/  ISETP.GE.AND P3, PT, R27, c[0x0][0x3c8], PT ;  /* 0x0000f2001b007a0c */ /* 0x000fe40003f66270 */
[----:B-1----:R-:W-:-:S04]  /*eb10*/  @!P5 LEA R4, P2, R31, R0, 0x2 ;  /* 0x000000001f04d211 */ /* 0x002fc800078410ff */
[----:B------:R-:W-:Y:S02]  /*eb20*/  @!P5 LEA.HI.X R5, R31, R2, R32, 0x2, P2 ;  /* 0x000000021f05d211 */ /* 0x000fe400010f1420 */
[----:B------:R-:W-:-:S03]  /*eb30*/  ISETP.GE.AND P2, PT, R25, c[0x0][0x3c8], PT ;  /* 0x0000f20019007a0c */ /* 0x000fc60003f46270 */
[----:B------:R1:W-:Y:S01]  /*eb40*/  @!P5 ST.E.64 [R4.64], R70 ;  /* 0x000000460400d985 */ /* 0x0003e2000c101b06 */
[----:B--2---:R-:W-:-:S04]  /*eb50*/  @!P4 LEA R8, P5, R29, R0, 0x2 ;  /* 0x000000001d08c211 */ /* 0x004fc800078a10ff */
[----:B------:R-:W-:Y:S02]  /*eb60*/  @!P4 LEA.HI.X R9, R29, R2, R30, 0x2, P5 ;  /* 0x000000021d09c211 */ /* 0x000fe400028f141e */
[----:B----4-:R-:W-:-:S03]  /*eb70*/  @!P3 LEA R6, P5, R27, R0, 0x2 ;  /* 0x000000001b06b211 */ /* 0x010fc600078a10ff */
[----:B------:R2:W-:Y:S01]  /*eb80*/  @!P4 ST.E.64 [R8.64], R82 ;  /* 0x000000520800c985 */ /* 0x0005e2000c101b06 */
[----:B------:R-:W-:-:S05]  /*eb90*/  @!P3 LEA.HI.X R7, R27, R2, R28, 0x2, P5 ;  /* 0x000000021b07b211 */ /* 0x000fca00028f141c */
[----:B------:R2:W-:Y:S01]  /*eba0*/  @!P3 ST.E.64 [R6.64], R86 ;  /* 0x000000560600b985 */ /* 0x0005e2000c101b06 */
[----:B-1----:R-:W-:-:S04]  /*ebb0*/  @!P2 LEA R4, P5, R25, R0, 0x2 ;  /* 0x000000001904a211 */ /* 0x002fc800078a10ff */
[----:B------:R-:W-:-:S05]  /*ebc0*/  @!P2 LEA.HI.X R5, R25, R2, R26, 0x2, P5 ;  /* 0x000000021905a211 */ /* 0x000fca00028f141a */
[----:B------:R2:W-:Y:S04]  /*ebd0*/  @!P2 ST.E.64 [R4.64], R98 ;  /* 0x000000620400a985 */ /* 0x0005e8000c101b06 */
.L_x_1304:
[----:B------:R-:W-:Y:S05]  /*ebe0*/  BSYNC B0 ;  /* 0x0000000000007941 */ /* 0x000fea0003800000 */
.L_x_1303:
[----:B----4-:R4:W2:Y:S01]  /*ebf0*/  SHFL.IDX PT, R2, R18, 0x2, 0x1c1f ;  /* 0x005c1f0012027f89 */ /* 0x0108a200000e0000 */
[----:B------:R-:W-:Y:S03]  /*ec00*/  BSSY B0, `(.L_x_1305) ;  /* 0x0000033000007945 */ /* 0x000fe60003800000 */
[----:B-1----:R4:W1:Y:S01]  /*ec10*/  SHFL.IDX PT, R0, R19, 0x2, 0x1c1f ;  /* 0x005c1f0013007f89 */ /* 0x00286200000e0000 */
[----:B------:R-:W-:Y:S05]  /*ec20*/  @P1 BRA `(.L_x_1306) ;  /* 0x0000030000001947 */ /* 0x000fea0003800000 */
[----:B-----5:R-:W-:Y:S02]  /*ec30*/  ISETP.GE.AND P3, PT, R47, c[0x0][0x3c8], PT ;  /* 0x0000f2002f007a0c */ /* 0x020fe40003f66270 */
[----:B------:R-:W-:Y:S02]  /*ec40*/  ISETP.GE.AND P5, PT, R45, c[0x0][0x3c8], PT ;  /* 0x0000f2002d007a0c */ /* 0x000fe40003fa6270 */
[----:B------:R-:W-:Y:S02]  /*ec50*/  ISETP.GE.AND P2, PT, R43, c[0x0][0x3c8], PT ;  /* 0x0000f2002b007a0c */ /* 0x000fe40003f46270 */
[----:B------:R-:W-:-:S07]  /*ec60*/  ISETP.GE.AND P1, PT, R41, c[0x0][0x3c8], PT ;  /* 0x0000f20029007a0c */ /* 0x000fce0003f26270 */
[----:B-12---:R-:W-:-:S04]  /*ec70*/  @!P3 LEA R4, P4, R47, R0, 0x2 ;  /* 0x000000002f04b211 */ /* 0x006fc800078810ff */
[----:B------:R-:W-:Y:S02]  /*ec80*/  @!P3 LEA.HI.X R5, R47, R2, R48, 0x2, P4 ;  /* 0x000000022f05b211 */ /* 0x000fe400020f1430 */
[----:B------:R-:W-:-:S03]  /*ec90*/  @!P5 LEA R6, P4, R45, R0, 0x2 ;  /* 0x000000002d06d211 */ /* 0x000fc600078810ff */
        /* <DEDUP_REMOVED lines=15> */
[----:B------:R-:W-:-:S03]  /*ed90*/  @!P5 LEA R8, P4, R37, R0, 0x2 ;  /* 0x000000002508d211 */ /* 0x000fc600078810ff */
[----:B------:R1:W-:Y:S01]  /*eda0*/  @!P3 ST.E.64 [R4.64], R124 ;  /* 0x0000007c0400b985 */ /* 0x0003e2000c101b06 */
[----:B------:R-:W-:Y:S02]  /*edb0*/  @!P5 LEA.HI.X R9, R37, R2, R38, 0x2, P4 ;  /* 0x000000022509d211 */ /* 0x000fe400020f1426 */
[----:B------:R-:W-:Y:S02]  /*edc0*/  ISETP.GE.AND P4, PT, R31, c[0x0][0x3c8], PT ;  /* 0x0000f2001f007a0c */ /* 0x000fe40003f86270 */
[C---:B--2---:R-:W-:Y:S01]  /*edd0*/  @!P2 LEA R6, P3, R35.reuse, R0, 0x2 ;  /* 0x000000002306a211 */ /* 0x044fe200078610ff */
[----:B------:R2:W-:Y:S03]  /*ede0*/  @!P5 ST.E.64 [R8.64], R120 ;  /* 0x000000780800d985 */ /* 0x0005e6000c101b06 */
        /* <DEDUP_REMOVED lines=8> */
[----:B------:R-:W-:Y:S02]  /*ee70*/  ISETP.GE.AND P1, PT, R25, c[0x0][0x3c8], PT ;  /* 0x0000f20019007a0c */ /* 0x000fe40003f26270 */
[----:B------:R-:W-:Y:S02]  /*ee80*/  @!P4 LEA.HI.X R11, R31, R2, R32, 0x2, P5 ;  /* 0x000000021f0bc211 */ /* 0x000fe400028f1420 */
[----:B--2---:R-:W-:-:S03]  /*ee90*/  @!P3 LEA R8, P5, R29, R0, 0x2 ;  /* 0x000000001d08b211 */ /* 0x004fc600078a10ff */
[----:B------:R2:W-:Y:S01]  /*eea0*/  @!P4 ST.E.64 [R10.64], R72 ;  /* 0x000000480a00c985 */ /* 0x0005e2000c101b06 */
[----:B------:R-:W-:Y:S02]  /*eeb0*/  @!P3 LEA.HI.X R9, R29, R2, R30, 0x2, P5 ;  /* 0x000000021d09b211 */ /* 0x000fe400028f141e */
[----:B---3--:R-:W-:-:S03]  /*eec0*/  @!P2 LEA R6, P5, R27, R0, 0x2 ;  /* 0x000000001b06a211 */ /* 0x008fc600078a10ff */
[----:B------:R2:W-:Y:S01]  /*eed0*/  @!P3 ST.E.64 [R8.64], R76 ;  /* 0x0000004c0800b985 */ /* 0x0005e2000c101b06 */
[----:B------:R-:W-:-:S05]  /*eee0*/  @!P2 LEA.HI.X R7, R27, R2, R28, 0x2, P5 ;  /* 0x000000021b07a211 */ /* 0x000fca00028f141c */
[----:B------:R2:W-:Y:S01]  /*eef0*/  @!P2 ST.E.64 [R6.64], R88 ;  /* 0x000000580600a985 */ /* 0x0005e2000c101b06 */
[----:B-1----:R-:W-:-:S04]  /*ef00*/  @!P1 LEA R4, P5, R25, R0, 0x2 ;  /* 0x0000000019049211 */ /* 0x002fc800078a10ff */
[----:B------:R-:W-:-:S05]  /*ef10*/  @!P1 LEA.HI.X R5, R25, R2, R26, 0x2, P5 ;  /* 0x0000000219059211 */ /* 0x000fca00028f141a */
[----:B------:R2:W-:Y:S04]  /*ef20*/  @!P1 ST.E.64 [R4.64], R92 ;  /* 0x0000005c04009985 */ /* 0x0005e8000c101b06 */
.L_x_1306:
[----:B------:R-:W-:Y:S05]  /*ef30*/  BSYNC B0 ;  /* 0x0000000000007941 */ /* 0x000fea0003800000 */
.L_x_1305:
[----:B--2---:R2:W3:Y:S04]  /*ef40*/  SHFL.IDX PT, R2, R18, 0x3, 0x1c1f ;  /* 0x007c1f0012027f89 */ /* 0x0044e800000e0000 */
[----:B-1----:R2:W1:Y:S01]  /*ef50*/  SHFL.IDX PT, R0, R19, 0x3, 0x1c1f ;  /* 0x007c1f0013007f89 */ /* 0x00246200000e0000 */
[----:B------:R-:W-:Y:S05]  /*ef60*/  @P0 BRA `(.L_x_1307) ;  /* 0x000005e000000947 */ /* 0x000fea0003800000 */
[----:B-----5:R-:W-:Y:S02]  /*ef70*/  ISETP.GE.AND P1, PT, R47, c[0x0][0x3c8], PT ;  /* 0x0000f2002f007a0c */ /* 0x020fe40003f26270 */
[----:B------:R-:W-:Y:S02]  /*ef80*/  ISETP.GE.AND P2, PT, R45, c[0x0][0x3c8], PT ;  /* 0x0000f2002d007a0c */ /* 0x000fe40003f46270 */
[----:B------:R-:W-:Y:S02]  /*ef90*/  ISETP.GE.AND P4, PT, R43, c[0x0][0x3c8], PT ;  /* 0x0000f2002b007a0c */ /* 0x000fe40003f86270 */
[----:B------:R-:W-:-:S07]  /*efa0*/  ISETP.GE.AND P3, PT, R41, c[0x0][0x3c8], PT ;  /* 0x0000f20029007a0c */ /* 0x000fce0003f66270 */
[----:B-1----:R-:W-:-:S04]  /*efb0*/  @!P1 LEA R4, P0, R47, R0, 0x2 ;  /* 0x000000002f049211 */ /* 0x002fc800078010ff */
[----:B---3--:R-:W-:Y:S02]  /*efc0*/  @!P1 LEA.HI.X R5, R47, R2, R48, 0x2, P0 ;  /* 0x000000022f059211 */ /* 0x008fe400000f1430 */
[----:B------:R-:W-:-:S03]  /*efd0*/  @!P2 LEA R6, P0, R45, R0, 0x2 ;  /* 0x000000002d06a211 */ /* 0x000fc600078010ff */
[----:B------:R1:W-:Y:S01]  /*efe0*/  @!P1 ST.E.64 [R4.64], R142 ;  /* 0x0000008e04009985 */ /* 0x0003e2000c101b06 */
[----:B------:R-:W-:Y:S02]  /*eff0*/  ISETP.GE.AND P1, PT, R39, c[0x0][0x3c8], PT ;  /* 0x0000f20027007a0c */ /* 0x000fe40003f26270 */
[----:B------:R-:W-:Y:S02]  /*f000*/  @!P2 LEA.HI.X R7, R45, R2, R46, 0x2, P0 ;  /* 0x000000022d07a211 */ /* 0x000fe400000f142e */
[----:B------:R-:W-:-:S03]  /*f010*/  ISETP.GE.AND P0, PT, R37, c[0x0][0x3c8], PT ;  /* 0x0000f20025007a0c */ /* 0x000fc60003f06270 */
[----:B------:R3:W-:Y:S01]  /*f020*/  @!P2 ST.E.64 [R6.64], R138 ;  /* 0x0000008a0600a985 */ /* 0x0007e2000c101b06 */
[----:B------:R-:W-:-:S04]  /*f030*/  @!P3 LEA R8, P2, R41, R0, 0x2 ;  /* 0x000000002908b211 */ /* 0x000fc800078410ff */
[----:B------:R-:W-:Y:S02]  /*f040*/  @!P3 LEA.HI.X R9, R41, R2, R42, 0x2, P2 ;  /* 0x000000022909b211 */ /* 0x000fe400010f142a */
[----:B-1----:R-:W-:-:S04]  /*f050*/  @!P4 LEA R4, P5, R43, R0, 0x2 ;  /* 0x000000002b04c211 */ /* 0x002fc800078a10ff */
[----:B------:R-:W-:Y:S02]  /*f060*/  @!P4 LEA.HI.X R5, R43, R2, R44, 0x2, P5 ;  /* 0x000000022b05c211 */ /* 0x000fe400028f142c */
[----:B---3--:R-:W-:-:S03]  /*f070*/  @!P0 LEA R6, P2, R37, R0, 0x2 ;  /* 0x0000000025068211 */ /* 0x008fc600078410ff */
[----:B------:R1:W-:Y:S01]  /*f080*/  @!P4 ST.E.64 [R4.64], R134 ;  /* 0x000000860400c985 */ /* 0x0003e2000c101b06 */
[----:B------:R-:W-:Y:S02]  /*f090*/  ISETP.GE.AND P4, PT, R35, c[0x0][0x3c8], PT ;  /* 0x0000f20023007a0c */ /* 0x000fe40003f86270 */
[----:B------:R-:W-:Y:S01]  /*f0a0*/  @!P0 LEA.HI.X R7, R37, R2, R38, 0x2, P2 ;  /* 0x0000000225078211 */ /* 0x000fe200010f1426 */
[----:B------:R-:W-:Y:S01]  /*f0b0*/  @!P3 ST.E.64 [R8.64], R130 ;  /* 0x000000820800b985 */ /* 0x000fe2000c101b06 */
[----:B------:R-:W-:Y:S02]  /*f0c0*/  ISETP.GE.AND P3, PT, R33, c[0x0][0x3c8], PT ;  /* 0x0000f20021007a0c */ /* 0x000fe40003f66270 */
[----:B------:R-:W-:Y:S02]  /*f0d0*/  ISETP.GE.AND P2, PT, R31, c[0x0][0x3c8], PT ;  /* 0x0000f2001f007a0c */ /* 0x000fe40003f46270 */
[----:B-1----:R-:W-:-:S04]  /*f0e0*/  @!P1 LEA R4, P5, R39, R0, 0x2 ;  /* 0x0000000027049211 */ /* 0x002fc800078a10ff */
[----:B------:R-:W-:-:S05]  /*f0f0*/  @!P1 LEA.HI.X R5, R39, R2, R40, 0x2, P5 ;  /* 0x0000000227059211 */ /* 0x000fca00028f1428 */
[----:B------:R1:W-:Y:S01]  /*f100*/  @!P1 ST.E.64 [R4.64], R126 ;  /* 0x0000007e04009985 */ /* 0x0003e2000c101b06 */
[----:B------:R-:W-:-:S03]  /*f110*/  ISETP.GE.AND P1, PT, R29, c[0x0][0x3c8], PT ;  /* 0x0000f2001d007a0c */ /* 0x000fc60003f26270 */
[----:B------:R3:W-:Y:S01]  /*f120*/  @!P0 ST.E.64 [R6.64], R122 ;  /* 0x0000007a06008985 */ /* 0x0007e2000c101b06 */
[----:B------:R-:W-:Y:S02]  /*f130*/  ISETP.GE.AND P0, PT, R27, c[0x0][0x3c8], PT ;  /* 0x0000f2001b007a0c */ /* 0x000fe40003f06270 */
[----:B-1----:R-:W-:-:S04]  /*f140*/  @!P4 LEA R4, P5, R35, R0, 0x2 ;  /* 0x000000002304c211 */ /* 0x002fc800078a10ff */
[----:B------:R-:W-:Y:S02]  /*f150*/  @!P4 LEA.HI.X R5, R35, R2, R36, 0x2, P5 ;  /* 0x000000022305c211 */ /* 0x000fe400028f1424 */
[----:B------:R-:W-:-:S03]  /*f160*/  @!P3 LEA R10, P5, R33, R0, 0x2 ;  /* 0x00000000210ab211 */ /* 0x000fc600078a10ff */
[----:B------:R1:W-:Y:S01]  /*f170*/  @!P4 ST.E.64 [R4.64], R118 ;  /* 0x000000760400c985 */ /* 0x0003e2000c101b06 */
[----:B------:R-:W-:Y:S02]  /*f180*/  @!P2 LEA R8, P4, R31, R0, 0x2 ;  /* 0x000000001f08a211 */ /* 0x000fe400078810ff */
[----:B------:R-:W-:Y:S02]  /*f190*/  @!P3 LEA.HI.X R11, R33, R2, R34, 0x2, P5 ;  /* 0x00000002210bb211 */ /* 0x000fe400028f1422 */
[----:B---3--:R-:W-:Y:S02]  /*f1a0*/  @!P1 LEA R6, P5, R29, R0, 0x2 ;  /* 0x000000001d069211 */ /* 0x008fe400078a10ff */
[-C--:B------:R-:W-:Y:S01]  /*f1b0*/  @!P2 LEA.HI.X R9, R31, R2.reuse, R32, 0x2, P4 ;  /* 0x000000021f09a211 */ /* 0x080fe200020f1420 */
[----:B------:R3:W-:Y:S01]  /*f1c0*/  @!P3 ST.E.64 [R10.64], R114 ;  /* 0x000000720a00b985 */ /* 0x0007e2000c101b06 */
[----:B------:R-:W-:-:S03]  /*f1d0*/  @!P1 LEA.HI.X R7, R29, R2, R30, 0x2, P5 ;  /* 0x000000021d079211 */ /* 0x000fc600028f141e */
[----:B------:R3:W-:Y:S04]  /*f1e0*/  @!P2 ST.E.64 [R8.64], R74 ;  /* 0x0000004a0800a985 */ /* 0x0007e8000c101b06 */
[----:B------:R3:W-:Y:S01]  /*f1f0*/  @!P1 ST.E.64 [R6.64], R78 ;  /* 0x0000004e06009985 */ /* 0x0007e2000c101b06 */
[----:B-1----:R-:W-:-:S04]  /*f200*/  @!P0 LEA R4, P4, R27, R0, 0x2 ;  /* 0x000000001b048211 */ /* 0x002fc800078810ff */
[----:B------:R-:W-:-:S05]  /*f210*/  @!P0 LEA.HI.X R5, R27, R2, R28, 0x2, P4 ;  /* 0x000000021b058211 */ /* 0x000fca00020f141c */
[----:B------:R3:W-:Y:S01]  /*f220*/  @!P0 ST.E.64 [R4.64], R90 ;  /* 0x0000005a04008985 */ /* 0x0007e2000c101b06 */
[----:B------:R-:W-:-:S13]  /*f230*/  ISETP.GE.AND P0, PT, R25, c[0x0][0x3c8], PT ;  /* 0x0000f20019007a0c */ /* 0x000fda0003f06270 */
[----:B------:R-:W-:Y:S05]  /*f240*/  @P0 BRA `(.L_x_1307) ;  /* 0x0000030000000947 */ /* 0x000fea0003800000 */
[----:B---3--:R-:W-:-:S04]  /*f250*/  LEA R4, P0, R25, R0, 0x2 ;  /* 0x0000000019047211 */ /* 0x008fc800078010ff */
[----:B------:R-:W-:-:S05]  /*f260*/  LEA.HI.X R5, R25, R2, R26, 0x2, P0 ;  /* 0x0000000219057211 */ /* 0x000fca00000f141a */
[----:B------:R1:W-:Y:S01]  /*f270*/  ST.E.64 [R4.64], R94 ;  /* 0x0000005e04007985 */ /* 0x0003e2000c101b06 */
[----:B------:R-:W-:Y:S05]  /*f280*/  BRA `(.L_x_1307) ;  /* 0x000002c000007947 */ /* 0x000fea0003800000 */
.L_x_1299:
[----:B------:R-:W2:Y:S02]  /*f290*/  S2R R4, SR_TID.X ;  /* 0x0000000000047919 */ /* 0x000ea40000002100 */
[----:B--2---:R-:W-:-:S13]  /*f2a0*/  ISETP.GT.AND P0, PT, R4, 0x7f, PT ;  /* 0x0000007f0400780c */ /* 0x004fda0003f04270 */
[----:B------:R-:W-:Y:S05]  /*f2b0*/  @P0 BRA `(.L_x_1307) ;  /* 0x0000029000000947 */ /* 0x000fea0003800000 */
[----:B------:R-:W2:Y:S01]  /*f2c0*/  LDL.LU R3, [R1+0x74] ;  /* 0x0000740001037983 */ /* 0x000ea20000300800 */
[----:B------:R-:W-:-:S05]  /*f2d0*/  MOV R2, c[0x0][0x4e8] ;  /* 0x00013a0000027a02 */ /* 0x000fca0000000f00 */
[----:B------:R-:W-:Y:S01]  /*f2e0*/  IMAD R0, R2, c[0x0][0x388], RZ ;  /* 0x0000e20002007a24 */ /* 0x000fe200078e02ff */
[----:B--2---:R-:W-:-:S04]  /*f2f0*/  IADD3 R4, R3, R4, RZ ;  /* 0x0000000403047210 */ /* 0x004fc80007ffe0ff */
[----:B------:R-:W-:-:S13]  /*f300*/  ISETP.GE.AND P0, PT, R4, R0, PT ;  /* 0x000000000400720c */ /* 0x000fda0003f06270 */
[----:B------:R-:W-:Y:S05]  /*f310*/  @P0 BRA `(.L_x_1307) ;  /* 0x0000023000000947 */ /* 0x000fea0003800000 */
[----:B------:R-:W2:Y:S04]  /*f320*/  LDL.LU R3, [R1+0x40] ;  /* 0x0000400001037983 */ /* 0x000ea80000300800 */
[----:B------:R-:W3:Y:S04]  /*f330*/  LDL.LU R9, [R1+0x3c] ;  /* 0x00003c0001097983 */ /* 0x000ee80000300800 */
[----:B------:R-:W4:Y:S01]  /*f340*/  LDL.LU R8, [R1+0x44] ;  /* 0x0000440001087983 */ /* 0x000f220000300800 */
[----:B------:R-:W-:-:S13]  /*f350*/  ISETP.NE.AND P0, PT, R2, 0x1, PT ;  /* 0x000000010200780c */ /* 0x000fda0003f05270 */
[----:B------:R-:W-:Y:S01]  /*f360*/  @P0 IMAD.HI.U32 R7, R4, c[0x0][0x4ec], RZ ;  /* 0x00013b0004070a27 */ /* 0x000fe200078e00ff */
[----:B--2---:R-:W-:Y:S02]  /*f370*/  SHF.R.S32.HI R0, RZ, 0x1f, R3 ;  /* 0x0000001fff007819 */ /* 0x004fe40000011403 */
[----:B---3--:R-:W-:-:S03]  /*f380*/  SHF.R.S32.HI R6, RZ, 0x1f, R9 ;  /* 0x0000001fff067819 */ /* 0x008fc60000011409 */
[----:B------:R-:W-:-:S04]  /*f390*/  IMAD R0, R0, c[0x0][0x4d0], RZ ;  /* 0x0001340000007a24 */ /* 0x000fc800078e02ff */
[C---:B------:R-:W-:Y:S01]  /*f3a0*/  IMAD R5, R3.reuse, c[0x0][0x4d4], R0 ;  /* 0x0001350003057a24 */ /* 0x040fe200078e0200 */
[----:B------:R-:W-:Y:S01]  /*f3b0*/  MOV R0, R4 ;  /* 0x0000000400007202 */ /* 0x000fe20000000f00 */
[----:B------:R-:W-:Y:S01]  /*f3c0*/  IMAD.WIDE.U32 R2, R3, c[0x0][0x4d0], RZ ;  /* 0x0001340003027a25 */ /* 0x000fe200078e00ff */
[----:B------:R-:W-:-:S03]  /*f3d0*/  @P0 SHF.R.U32.HI R0, RZ, c[0x0][0x4f0], R7 ;  /* 0x00013c00ff000a19 */ /* 0x000fc60000011607 */
[----:B------:R-:W-:Y:S01]  /*f3e0*/  IMAD R6, R6, c[0x0][0x4d8], RZ ;  /* 0x0001360006067a24 */ /* 0x000fe200078e02ff */
[----:B------:R-:W-:Y:S02]  /*f3f0*/  IADD3 R3, R3, R5, RZ ;  /* 0x0000000503037210 */ /* 0x000fe40007ffe0ff */
[----:B----4-:R-:W-:Y:S01]  /*f400*/  SHF.R.S32.HI R5, RZ, 0x1f, R8 ;  /* 0x0000001fff057819 */ /* 0x010fe20000011408 */
[C---:B------:R-:W-:Y:S01]  /*f410*/  IMAD R7, R9.reuse, c[0x0][0x4dc], R6 ;  /* 0x0001370009077a24 */ /* 0x040fe200078e0206 */
[----:B------:R-:W-:Y:S01]  /*f420*/  IADD3 R6, -R0, RZ, RZ ;  /* 0x000000ff00067210 */ /* 0x000fe20007ffe1ff */
[----:B------:R-:W-:-:S04]  /*f430*/  IMAD.WIDE.U32 R2, R9, c[0x0][0x4d8], R2 ;  /* 0x0001360009027a25 */ /* 0x000fc800078e0002 */
[----:B------:R-:W-:Y:S01]  /*f440*/  IMAD R5, R5, c[0x0][0x4e0], RZ ;  /* 0x0001380005057a24 */ /* 0x000fe200078e02ff */
[----:B------:R-:W-:Y:S01]  /*f450*/  IADD3 R3, R3, R7, RZ ;  /* 0x0000000703037210 */ /* 0x000fe20007ffe0ff */
[----:B------:R-:W-:Y:S01]  /*f460*/  IMAD R4, R6, c[0x0][0x4e8], R4 ;  /* 0x00013a0006047a24 */ /* 0x000fe200078e0204 */
[----:B------:R-:W-:Y:S01]  /*f470*/  SHF.R.S32.HI R7, RZ, 0x1f, R0 ;  /* 0x0000001fff077819 */ /* 0x000fe20000011400 */
[C---:B------:R-:W-:Y:S02]  /*f480*/  IMAD R6, R8.reuse, c[0x0][0x4e4], R5 ;  /* 0x0001390008067a24 */ /* 0x040fe400078e0205 */
[----:B------:R-:W-:Y:S01]  /*f490*/  IMAD.WIDE.U32 R2, R8, c[0x0][0x4e0], R2 ;  /* 0x0001380008027a25 */ /* 0x000fe200078e0002 */
[----:B------:R-:W-:-:S04]  /*f4a0*/  SHF.R.S32.HI R5, RZ, 0x1f, R4 ;  /* 0x0000001fff057819 */ /* 0x000fc80000011404 */
[----:B------:R-:W-:Y:S01]  /*f4b0*/  IADD3 R2, P0, R0, R2, RZ ;  /* 0x0000000200027210 */ /* 0x000fe20007f1e0ff */
[----:B------:R-:W-:-:S03]  /*f4c0*/  IMAD R0, R5, c[0x0][0x4c8], RZ ;  /* 0x0001320005007a24 */ /* 0x000fc600078e02ff */
[----:B------:R-:W-:Y:S01]  /*f4d0*/  IADD3.X R3, R7, R3, R6, P0, !PT ;  /* 0x0000000307037210 */ /* 0x000fe200007fe406 */
[----:B------:R-:W-:-:S04]  /*f4e0*/  IMAD R0, R4, c[0x0][0x4cc], R0 ;  /* 0x0001330004007a24 */ /* 0x000fc800078e0200 */
[----:B------:R-:W-:-:S05]  /*f4f0*/  IMAD.WIDE.U32 R2, R4, c[0x0][0x4c8], R2 ;  /* 0x0001320004027a25 */ /* 0x000fca00078e0002 */
[----:B------:R-:W-:Y:S02]  /*f500*/  IADD3 R0, R3, R0, RZ ;  /* 0x0000000003007210 */ /* 0x000fe40007ffe0ff */
[----:B------:R-:W-:-:S04]  /*f510*/  LEA R4, P0, R2, c[0x0][0x4a8], 0x2 ;  /* 0x00012a0002047a11 */ /* 0x000fc800078010ff */
[----:B------:R-:W-:Y:S02]  /*f520*/  LEA.HI.X R5, R2, c[0x0][0x4ac], R0, 0x2, P0 ;  /* 0x00012b0002057a11 */ /* 0x000fe400000f1400 */
[----:B------:R-:W-:-:S05]  /*f530*/  MOV R0, 0xff800000 ;  /* 0xff80000000007802 */ /* 0x000fca0000000f00 */
[----:B------:R2:W-:Y:S02]  /*f540*/  STG.E [R4.64], R0 ;  /* 0x0000000004007986 */ /* 0x0005e4000c101906 */
.L_x_1307:
[----:B------:R-:W-:Y:S05]  /*f550*/  BSYNC B1 ;  /* 0x0000000000017941 */ /* 0x000fea0003800000 */
.L_x_1298:
[----:B-12---:R-:W2:Y:S02]  /*f560*/  LDL R0, [R1+0xb4] ;  /* 0x0000b40001007983 */ /* 0x006ea40000100800 */
[----:B--2---:R-:W-:-:S13]  /*f570*/  ISETP.NE.AND P0, PT, R0, RZ, PT ;  /* 0x000000ff0000720c */ /* 0x004fda0003f05270 */
[----:B------:R-:W-:Y:S01]  /*f580*/  @P0 WARPSYNC 0xffffffff ;  /* 0xffffffff00000948 */ /* 0x000fe20003800000 */
[----:B------:R-:W-:Y:S06]  /*f590*/  @P0 BAR.SYNC.DEFER_BLOCKING 0x5, 0x80 ;  /* 0x0142000000000b1d */ /* 0x000fec0000010000 */
[----:B------:R-:W1:Y:S04]  /*f5a0*/  @P0 LDS R0, [0xc100] ;  /* 0x00c10000ff000984 */ /* 0x000e680000000800 */
[----:B-1----:R1:W-:Y:S04]  /*f5b0*/  @P0 STL [R1+0x78], R0 ;  /* 0x0000780001000387 */ /* 0x0023e80000100800 */
[----:B------:R-:W-:Y:S06]  /*f5c0*/  @P0 BAR.ARV 0x4, 0x80 ;  /* 0x0102000000000b1d */ /* 0x000fec0000002000 */
[----:B------:R-:W-:Y:S05]  /*f5d0*/  @P0 BRA `(.L_x_1308) ;  /* 0x0000009000000947 */ /* 0x000fea0003800000 */
[----:B------:R-:W-:Y:S05]  /*f5e0*/  BRA.DIV ~URZ, `(.L_x_1309) ;  /* 0x00002f827f007947 */ /* 0x000fea000b800000 */
[----:B-1----:R1:W2:Y:S02]  /*f5f0*/  SHFL.IDX PT, R0, R24, RZ, 0x1f ;  /* 0x00001fff18007589 */ /* 0x0022a400000e0000 */
.L_x_1334:
[----:B---3--:R-:W3:Y:S01]  /*f600*/  S2R R2, SR_TID.X ;  /* 0x0000000000027919 */ /* 0x008ee20000002100 */
[----:B------:R-:W-:Y:S03]  /*f610*/  WARPSYNC 0xffffffff ;  /* 0xffffffff00007948 */ /* 0x000fe60003800000 */
[----:B------:R-:W-:Y:S06]  /*f620*/  BAR.SYNC.DEFER_BLOCKING 0x4, 0x80 ;  /* 0x0102000000007b1d */ /* 0x000fec0000010000 */
[----:B--2---:R2:W-:Y:S01]  /*f630*/  STL [R1+0x78], R0 ;  /* 0x0000780001007387 */ /* 0x0045e20000100800 */
[----:B---3--:R-:W-:-:S13]  /*f640*/  LOP3.LUT P0, RZ, R2, 0x7f, RZ, 0xc0, !PT ;  /* 0x0000007f02ff7812 */ /* 0x008fda000780c0ff */
[----:B------:R2:W-:Y:S04]  /*f650*/  @!P0 STS [0xc100], R24 ;  /* 0x00c10018ff008388 */ /* 0x0005e80000000800 */
[----:B------:R-:W-:Y:S06]  /*f660*/  BAR.ARV 0x5, 0x80 ;  /* 0x0142000000007b1d */ /* 0x000fec0000002000 */
.L_x_1308:
[----:B-12---:R-:W2:Y:S02]  /*f670*/  LDL R0, [R1+0x78] ;  /* 0x0000780001007983 */ /* 0x006ea40000100800 */
[----:B--2---:R-:W-:-:S13]  /*f680*/  ISETP.GE.AND P0, PT, R0, c[0x0][0x538], PT ;  /* 0x00014e0000007a0c */ /* 0x004fda0003f06270 */
[----:B---345:R-:W-:Y:S01]  /*f690*/  @P0 CALL.REL.NOINC `(.L_x_1310) ;  /* 0x0000001000000944 */ /* 0x038fe20003c00000 */
[----:B------:R-:W-:Y:S05]  /*f6a0*/  BRA `(.L_x_1311) ;  /* 0xffff144000007947 */ /* 0x000fea000383ffff */
.L_x_1310:
[----:B------:R-:W-:Y:S05]  /*f6b0*/  EXIT ;  /* 0x000000000000794d */ /* 0x000fea0003800000 */
.L_x_1256:
[----:B------:R-:W-:Y:S01]  /*f6c0*/  IMAD.MOV.U32 R0, RZ, RZ, R5 ;  /* 0x000000ffff007224 */ /* 0x000fe200078e0005 */
[----:B------:R-:W-:Y:S01]  /*f6d0*/  MOV R223, RZ ;  /* 0x000000ff00df7202 */ /* 0x000fe20000000f00 */
[----:B------:R-:W-:Y:S01]  /*f6e0*/  IMAD.MOV.U32 R3, RZ, RZ, 0x1c1f ;  /* 0x00001c1fff037424 */ /* 0x000fe200078e00ff */
[----:B------:R-:W-:Y:S02]  /*f6f0*/  MOV R2, 0xf710 ;  /* 0x0000f71000027802 */ /* 0x000fe40000000f00 */
[----:B-----5:R-:W-:Y:S05]  /*f700*/  CALL.REL.NOINC `($__internal_18_$__cuda_sm70_shflsync_idx_p) ;  /* 0x00002f2000007944 */ /* 0x020fea0003c00000 */
[----:B------:R-:W-:Y:S01]  /*f710*/  MOV R4, R0 ;  /* 0x0000000000047202 */ /* 0x000fe20000000f00 */
[----:B------:R-:W-:Y:S05]  /*f720*/  BRA `(.L_x_1312) ;  /* 0xffff218000007947 */ /* 0x000fea000383ffff */
.L_x_1257:
[----:B------:R-:W-:Y:S01]  /*f730*/  IMAD.MOV.U32 R0, RZ, RZ, R11 ;  /* 0x000000ffff007224 */ /* 0x000fe200078e000b */
[----:B------:R-:W-:Y:S01]  /*f740*/  MOV R223, RZ ;  /* 0x000000ff00df7202 */ /* 0x000fe20000000f00 */
[----:B------:R-:W-:Y:S01]  /*f750*/  IMAD.MOV.U32 R3, RZ, RZ, 0x1c1f ;  /* 0x00001c1fff037424 */ /* 0x000fe200078e00ff */
[----:B------:R-:W-:Y:S02]  /*f760*/  MOV R2, 0xf780 ;  /* 0x0000f78000027802 */ /* 0x000fe40000000f00 */
[----:B-12--5:R-:W-:Y:S05]  /*f770*/  CALL.REL.NOINC `($__internal_18_$__cuda_sm70_shflsync_idx_p) ;  /* 0x00002eb000007944 */ /* 0x026fea0003c00000 */
[----:B------:R-:W-:Y:S05]  /*f780*/  BRA `(.L_x_1313) ;  /* 0xffff214000007947 */ /* 0x000fea000383ffff */
.L_x_1260:
[----:B-1--4-:R-:W-:Y:S01]  /*f790*/  IMAD.MOV.U32 R0, RZ, RZ, R5 ;  /* 0x000000ffff007224 */ /* 0x012fe200078e0005 */
[----:B------:R-:W-:Y:S01]  /*f7a0*/  MOV R223, 0x1 ;  /* 0x0000000100df7802 */ /* 0x000fe20000000f00 */
[----:B------:R-:W-:Y:S01]  /*f7b0*/  IMAD.MOV.U32 R3, RZ, RZ, 0x1c1f ;  /* 0x00001c1fff037424 */ /* 0x000fe200078e00ff */
[----:B------:R-:W-:-:S02]  /*f7c0*/  MOV R2, 0xf7e0 ;  /* 0x0000f7e000027802 */ /* 0x000fc40000000f00 */
[----:B--2--5:R-:W-:Y:S05]  /*f7d0*/  CALL.REL.NOINC `($__internal_18_$__cuda_sm70_shflsync_idx_p) ;  /* 0x00002e5000007944 */ /* 0x024fea0003c00000 */
[----:B------:R-:W-:Y:S01]  /*f7e0*/  IMAD.MOV.U32 R4, RZ, RZ, R0 ;  /* 0x000000ffff047224 */ /* 0x000fe200078e0000 */
[----:B------:R-:W-:Y:S01]  /*f7f0*/  MOV R223, 0x1 ;  /* 0x0000000100df7802 */ /* 0x000fe20000000f00 */
[----:B------:R-:W-:Y:S01]  /*f800*/  IMAD.MOV.U32 R0, RZ, RZ, R11 ;  /* 0x000000ffff007224 */ /* 0x000fe200078e000b */
[----:B------:R-:W-:-:S02]  /*f810*/  MOV R3, 0x1c1f ;  /* 0x00001c1f00037802 */ /* 0x000fc40000000f00 */
[----:B------:R-:W-:Y:S02]  /*f820*/  MOV R2, 0xf840 ;  /* 0x0000f84000027802 */ /* 0x000fe40000000f00 */
[----:B------:R-:W-:Y:S05]  /*f830*/  CALL.REL.NOINC `($__internal_18_$__cuda_sm70_shflsync_idx_p) ;  /* 0x00002df000007944 */ /* 0x000fea0003c00000 */
[----:B------:R-:W-:Y:S05]  /*f840*/  BRA `(.L_x_1314) ;  /* 0xffff22c000007947 */ /* 0x000fea000383ffff */
.L_x_1263:
[----:B-1----:R-:W-:Y:S01]  /*f850*/  IMAD.MOV.U32 R0, RZ, RZ, R5 ;  /* 0x000000ffff007224 */ /* 0x002fe200078e0005 */
[----:B------:R-:W-:Y:S01]  /*f860*/  MOV R223, 0x2 ;  /* 0x0000000200df7802 */ /* 0x000fe20000000f00 */
[----:B------:R-:W-:Y:S01]  /*f870*/  IMAD.MOV.U32 R3, RZ, RZ, 0x1c1f ;  /* 0x00001c1fff037424 */ /* 0x000fe200078e00ff */
[----:B------:R-:W-:Y:S02]  /*f880*/  MOV R2, 0xf8a0 ;  /* 0x0000f8a000027802 */ /* 0x000fe40000000f00 */
[----:B--23-5:R-:W-:Y:S05]  /*f890*/  CALL.REL.NOINC `($__internal_18_$__cuda_sm70_shflsync_idx_p) ;  /* 0x00002d9000007944 */ /* 0x02cfea0003c00000 */
[----:B------:R-:W-:Y:S01]  /*f8a0*/  MOV R4, R0 ;  /* 0x0000000000047202 */ /* 0x000fe20000000f00 */
[----:B------:R-:W-:Y:S05]  /*f8b0*/  BRA `(.L_x_1315) ;  /* 0xffff241000007947 */ /* 0x000fea000383ffff */
.L_x_1264:
[----:B-1----:R-:W-:Y:S01]  /*f8c0*/  IMAD.MOV.U32 R0, RZ, RZ, R11 ;  /* 0x000000ffff007224 */ /* 0x002fe200078e000b */
[----:B------:R-:W-:Y:S01]  /*f8d0*/  MOV R223, 0x2 ;  /* 0x0000000200df7802 */ /* 0x000fe20000000f00 */
[----:B------:R-:W-:Y:S01]  /*f8e0*/  IMAD.MOV.U32 R3, RZ, RZ, 0x1c1f ;  /* 0x00001c1fff037424 */ /* 0x000fe200078e00ff */
[----:B------:R-:W-:Y:S02]  /*f8f0*/  MOV R2, 0xf910 ;  /* 0x0000f91000027802 */ /* 0x000fe40000000f00 */
[----:B--2345:R-:W-:Y:S05]  /*f900*/  CALL.REL.NOINC `($__internal_18_$__cuda_sm70_shflsync_idx_p) ;  /* 0x00002d2000007944 */ /* 0x03cfea0003c00000 */
[----:B------:R-:W-:Y:S05]  /*f910*/  BRA `(.L_x_1316) ;  /* 0xffff23d000007947 */ /* 0x000fea000383ffff */
.L_x_1267:
[----:B--2---:R-:W-:Y:S01]  /*f920*/  IMAD.MOV.U32 R0, RZ, RZ, R5 ;  /* 0x000000ffff007224 */ /* 0x004fe200078e0005 */
[----:B------:R-:W-:Y:S01]  /*f930*/  MOV R223, 0x3 ;  /* 0x0000000300df7802 */ /* 0x000fe20000000f00 */
[----:B------:R-:W-:Y:S01]  /*f940*/  IMAD.MOV.U32 R3, RZ, RZ, 0x1c1f ;  /* 0x00001c1fff037424 */ /* 0x000fe200078e00ff */
[----:B------:R-:W-:-:S02]  /*f950*/  MOV R2, 0xf970 ;  /* 0x0000f97000027802 */ /* 0x000fc40000000f00 */
[----:B-1-345:R-:W-:Y:S05]  /*f960*/  CALL.REL.NOINC `($__internal_18_$__cuda_sm70_shflsync_idx_p) ;  /* 0x00002cc000007944 */ /* 0x03afea0003c00000 */
[----:B------:R-:W-:Y:S01]  /*f970*/  IMAD.MOV.U32 R4, RZ, RZ, R0 ;  /* 0x000000ffff047224 */ /* 0x000fe200078e0000 */
[----:B------:R-:W-:Y:S01]  /*f980*/  MOV R223, 0x3 ;  /* 0x0000000300df7802 */ /* 0x000fe20000000f00 */
[----:B------:R-:W-:Y:S01]  /*f990*/  IMAD.MOV.U32 R0, RZ, RZ, R11 ;  /* 0x000000ffff007224 */ /* 0x000fe200078e000b */
[----:B------:R-:W-:-:S02]  /*f9a0*/  MOV R3, 0x1c1f ;  /* 0x00001c1f00037802 */ /* 0x000fc40000000f00 */
[----:B------:R-:W-:Y:S02]  /*f9b0*/  MOV R2, 0xf9d0 ;  /* 0x0000f9d000027802 */ /* 0x000fe40000000f00 */
[----:B------:R-:W-:Y:S05]  /*f9c0*/  CALL.REL.NOINC `($__internal_18_$__cuda_sm70_shflsync_idx_p) ;  /* 0x00002c6000007944 */ /* 0x000fea0003c00000 */
[----:B------:R-:W-:Y:S05]  /*f9d0*/  BRA `(.L_x_1317) ;  /* 0xffff24e000007947 */ /* 0x000fea000383ffff */
.L_x_1270:
[----:B------:R-:W-:Y:S01]  /*f9e0*/  IMAD.MOV.U32 R0, RZ, RZ, R5 ;  /* 0x000000ffff007224 */ /* 0x000fe200078e0005 */
[----:B------:R-:W-:Y:S01]  /*f9f0*/  MOV R223, RZ ;  /* 0x000000ff00df7202 */ /* 0x000fe20000000f00 */
[----:B------:R-:W-:Y:S01]  /*fa00*/  IMAD.MOV.U32 R3, RZ, RZ, 0x1c1f ;  /* 0x00001c1fff037424 */ /* 0x000fe200078e00ff */
[----:B------:R-:W-:Y:S02]  /*fa10*/  MOV R2, 0xfa30 ;  /* 0x0000fa3000027802 */ /* 0x000fe40000000f00 */
[----:B------:R-:W-:Y:S05]  /*fa20*/  CALL.REL.NOINC `($__internal_18_$__cuda_sm70_shflsync_idx_p) ;  /* 0x00002c0000007944 */ /* 0x000fea0003c00000 */
[----:B------:R-:W-:Y:S01]  /*fa30*/  MOV R4, R0 ;  /* 0x0000000000047202 */ /* 0x000fe20000000f00 */
[----:B------:R-:W-:Y:S05]  /*fa40*/  BRA `(.L_x_1318) ;  /* 0xffff39b000007947 */ /* 0x000fea000383ffff */
.L_x_1271:
[----:B------:R-:W-:Y:S01]  /*fa50*/  IMAD.MOV.U32 R0, RZ, RZ, R12 ;  /* 0x000000ffff007224 */ /* 0x000fe200078e000c */
[----:B------:R-:W-:Y:S01]  /*fa60*/  MOV R223, RZ ;  /* 0x000000ff00df7202 */ /* 0x000fe20000000f00 */
[----:B------:R-:W-:Y:S01]  /*fa70*/  IMAD.MOV.U32 R3, RZ, RZ, 0x1c1f ;  /* 0x00001c1fff037424 */ /* 0x000fe200078e00ff */
[----:B------:R-:W-:Y:S02]  /*fa80*/  MOV R2, 0xfaa0 ;  /* 0x0000faa000027802 */ /* 0x000fe40000000f00 */
[----:B-12---:R-:W-:Y:S05]  /*fa90*/  CALL.REL.NOINC `($__internal_18_$__cuda_sm70_shflsync_idx_p) ;  /* 0x00002b9000007944 */ /* 0x006fea0003c00000 */
[----:B------:R-:W-:Y:S01]  /*faa0*/  IADD3 R8, P0, R0, R149, RZ ;  /* 0x0000009500087210 */ /* 0x000fe20007f1e0ff */
[----:B------:R-:W-:Y:S01]  /*fab0*/  IMAD.MOV.U32 R223, RZ, RZ, 0x1 ;  /* 0x00000001ffdf7424 */ /* 0x000fe200078e00ff */
[C---:B------:R-:W-:Y:S02]  /*fac0*/  IADD3 R3, R227.reuse, 0x20, RZ ;  /* 0x00000020e3037810 */ /* 0x040fe40007ffe0ff */
[----:B------:R-:W-:Y:S01]  /*fad0*/  IADD3 R2, R227, 0x40, RZ ;  /* 0x00000040e3027810 */ /* 0x000fe20007ffe0ff */
[----:B------:R-:W-:Y:S01]  /*fae0*/  IMAD.X R9, R4, 0x1, R141, P0 ;  /* 0x0000000104097824 */ /* 0x000fe200000e068d */
[----:B------:R-:W-:-:S02]  /*faf0*/  IADD3 R6, P6, R0, R150, RZ ;  /* 0x0000009600067210 */ /* 0x000fc40007fde0ff */
[----:B------:R-:W-:Y:S02]  /*fb00*/  ISETP.GE.AND P5, PT, R227, c[0x0][0x1d4], PT ;  /* 0x00007500e3007a0c */ /* 0x000fe40003fa6270 */
[----:B------:R-:W-:Y:S01]  /*fb10*/  ISETP.GE.AND P4, PT, R3, c[0x0][0x1d4], PT ;  /* 0x0000750003007a0c */ /* 0x000fe20003f86270 */
[----:B------:R-:W-:Y:S01]  /*fb20*/  IMAD.X R7, R4, 0x1, R142, P6 ;  /* 0x0000000104077824 */ /* 0x000fe200030e068e */
[----:B------:R-:W-:Y:S02]  /*fb30*/  ISETP.GE.AND P0, PT, R2, c[0x0][0x1d4], PT ;  /* 0x0000750002007a0c */ /* 0x000fe40003f06270 */
[----:B------:R-:W-:Y:S01]  /*fb40*/  IADD3 R2, P6, R0, R151, RZ ;  /* 0x0000009700027210 */ /* 0x000fe20007fde0ff */
[----:B------:R-:W-:Y:S01]  /*fb50*/  IMAD.MOV.U32 R0, RZ, RZ, R5 ;  /* 0x000000ffff007224 */ /* 0x000fe200078e0005 */
[----:B------:R-:W-:Y:S02]  /*fb60*/  SEL R11, RZ, 0x10, P5 ;  /* 0x00000010ff0b7807 */ /* 0x000fe40002800000 */
[----:B------:R-:W-:Y:S01]  /*fb70*/  SEL R10, RZ, 0x10, P4 ;  /* 0x00000010ff0a7807 */ /* 0x000fe20002000000 */
[----:B------:R-:W-:Y:S01]  /*fb80*/  IMAD.X R3, R4, 0x1, R143, P6 ;  /* 0x0000000104037824 */ /* 0x000fe200030e068f */
[----:B------:R-:W-:Y:S01]  /*fb90*/  SEL R5, RZ, 0x10, P0 ;  /* 0x00000010ff057807 */ /* 0x000fe20000000000 */
[----:B------:R-:W-:Y:S01]  /*fba0*/  @!PT LDS RZ, [RZ] ;  /* 0x00000000fffff984 */ /* 0x000fe20000000800 */
[----:B------:R-:W-:Y:S01]  /*fbb0*/  @!PT LDS RZ, [RZ] ;  /* 0x00000000fffff984 */ /* 0x000fe20000000800 */
[----:B------:R-:W-:Y:S01]  /*fbc0*/  @!PT LDS RZ, [RZ] ;  /* 0x00000000fffff984 */ /* 0x000fe20000000800 */
[----:B------:R1:W-:Y:S04]  /*fbd0*/  LDGSTS.E.BYPASS.LTC128B.128 [R218+0x3100], [R8.64], !P5 ;  /* 0x0310000008da7fae */ /* 0x0003e8000e901d46 */
[----:B------:R1:W-:Y:S04]  /*fbe0*/  LDGSTS.E.BYPASS.LTC128B.128 [R218+0x4100], [R6.64], !P4 ;  /* 0x0410000006da7fae */ /* 0x0003e8000e101d46 */
[----:B------:R2:W-:Y:S02]  /*fbf0*/  LDGSTS.E.BYPASS.LTC128B.128 [R218+0x5100], [R2.64], !P0 ;  /* 0x0510000002da7fae */ /* 0x0005e4000c101d46 */
[----:B--2---:R-:W-:Y:S01]  /*fc00*/  IMAD.MOV.U32 R3, RZ, RZ, 0x1c1f ;  /* 0x00001c1fff037424 */ /* 0x004fe200078e00ff */
[----:B------:R-:W-:-:S02]  /*fc10*/  MOV R2, 0xfc30 ;  /* 0x0000fc3000027802 */ /* 0x000fc40000000f00 */
[----:B-1----:R-:W-:Y:S05]  /*fc20*/  CALL.REL.NOINC `($__internal_18_$__cuda_sm70_shflsync_idx_p) ;  /* 0x00002a0000007944 */ /* 0x002fea0003c00000 */
[----:B------:R-:W-:Y:S01]  /*fc30*/  IMAD.MOV.U32 R4, RZ, RZ, R0 ;  /* 0x000000ffff047224 */ /* 0x000fe200078e0000 */
[----:B------:R-:W-:Y:S01]  /*fc40*/  MOV R223, 0x1 ;  /* 0x0000000100df7802 */ /* 0x000fe20000000f00 */
[----:B------:R-:W-:Y:S01]  /*fc50*/  IMAD.MOV.U32 R0, RZ, RZ, R12 ;  /* 0x000000ffff007224 */ /* 0x000fe200078e000c */
[----:B------:R-:W-:-:S02]  /*fc60*/  MOV R3, 0x1c1f ;  /* 0x00001c1f00037802 */ /* 0x000fc40000000f00 */
[----:B------:R-:W-:Y:S02]  /*fc70*/  MOV R2, 0xfc90 ;  /* 0x0000fc9000027802 */ /* 0x000fe40000000f00 */
[----:B------:R-:W-:Y:S05]  /*fc80*/  CALL.REL.NOINC `($__internal_18_$__cuda_sm70_shflsync_idx_p) ;  /* 0x000029a000007944 */ /* 0x000fea0003c00000 */
[----:B------:R-:W-:Y:S05]  /*fc90*/  BRA `(.L_x_1319) ;  /* 0xffff38d000007947 */ /* 0x000fea000383ffff */
.L_x_1272:
[----:B------:R-:W-:Y:S01]  /*fca0*/  IMAD.MOV.U32 R0, RZ, RZ, R4 ;  /* 0x000000ffff007224 */ /* 0x000fe200078e0004 */
[----:B------:R-:W-:Y:S01]  /*fcb0*/  MOV R223, RZ ;  /* 0x000000ff00df7202 */ /* 0x000fe20000000f00 */
[----:B------:R-:W-:Y:S01]  /*fcc0*/  IMAD.MOV.U32 R3, RZ, RZ, 0x1c1f ;  /* 0x00001c1fff037424 */ /* 0x000fe200078e00ff */
[----:B------:R-:W-:Y:S02]  /*fcd0*/  MOV R2, 0xfcf0 ;  /* 0x0000fcf000027802 */ /* 0x000fe40000000f00 */
[----:B------:R-:W-:Y:S05]  /*fce0*/  CALL.REL.NOINC `($__internal_18_$__cuda_sm70_shflsync_idx_p) ;  /* 0x0000294000007944 */ /* 0x000fea0003c00000 */
[----:B------:R-:W-:Y:S05]  /*fcf0*/  BRA `(.L_x_1320) ;  /* 0xffff3ad000007947 */ /* 0x000fea000383ffff */
.L_x_1273:
[----:B------:R-:W-:Y:S01]  /*fd00*/  IMAD.MOV.U32 R0, RZ, RZ, R4 ;  /* 0x000000ffff007224 */ /* 0x000fe200078e0004 */
[----:B------:R-:W-:Y:S01]  /*fd10*/  MOV R223, 0x1 ;  /* 0x0000000100df7802 */ /* 0x000fe20000000f00 */
[----:B------:R-:W-:Y:S01]  /*fd20*/  IMAD.MOV.U32 R3, RZ, RZ, 0x1c1f ;  /* 0x00001c1fff037424 */ /* 0x000fe200078e00ff */
[----:B------:R-:W-:Y:S02]  /*fd30*/  MOV R2, 0xfd50 ;  /* 0x0000fd5000027802 */ /* 0x000fe40000000f00 */
[----:B-1----:R-:W-:Y:S05]  /*fd40*/  CALL.REL.NOINC `($__internal_18_$__cuda_sm70_shflsync_idx_p) ;  /* 0x000028e000007944 */ /* 0x002fea0003c00000 */
[----:B------:R-:W-:Y:S01]  /*fd50*/  IMAD.IADD R0, R5, 0x1, R0 ;  /* 0x0000000105007824 */ /* 0x000fe200078e0200 */
[----:B------:R-:W-:Y:S01]  /*fd60*/  MOV R2, 0xffc0 ;  /* 0x0000ffc000027802 */ /* 0x000fe20000000f00 */
[----:B------:R-:W-:Y:S02]  /*fd70*/  IMAD.MOV.U32 R223, RZ, RZ, 0x2 ;  /* 0x00000002ffdf7424 */ /* 0x000fe400078e00ff */
[----:B------:R-:W-:Y:S01]  /*fd80*/  IMAD.MOV.U32 R3, RZ, RZ, 0x1c1f ;  /* 0x00001c1fff037424 */ /* 0x000fe200078e00ff */
        /* <DEDUP_REMOVED lines=28> */
[----:B------:R-:W-:Y:S01]  /*ff50*/  ISETP.GT.AND P0, PT, R0, 0x39, PT ;  /* 0x000000390000780c */ /* 0x000fe20003f04270 */
[----:B------:R-:W-:Y:S01]  /*ff60*/  IMAD.MOV.U32 R0, RZ, RZ, R4 ;  /* 0x000000ffff007224 */ /* 0x000fe200078e0004 */
[----:B------:R-:W-:Y:S02]  /*ff70*/  FSEL R129, R30, -INF , P6 ;  /* 0xff8000001e817808 */ /* 0x000fe40003000000 */
[----:B------:R-:W-:-:S02]  /*ff80*/  FSEL R132, R31, -INF , P5 ;  /* 0xff8000001f847808 */ /* 0x000fc40002800000 */
[----:B------:R-:W-:Y:S02]  /*ff90*/  FSEL R131, R26, -INF , P4 ;  /* 0xff8000001a837808 */ /* 0x000fe40002000000 */
[----:B------:R-:W-:Y:S02]  /*ffa0*/  FSEL R130, R27, -INF , P0 ;  /* 0xff8000001b827808 */ /* 0x000fe40000000000 */
[----:B------:R-:W-:Y:S05]  /*ffb0*/  CALL.REL.NOINC `($__internal_18_$__cuda_sm70_shflsync_idx_p) ;  /* 0x0000267000007944 */ /* 0x000fea0003c00000 */
        /* <DEDUP_REMOVED lines=40> */
[----:B------:R-:W-:Y:S02]  /*10240*/  FMNMX.FTZ R104, R7, R8, !PT ;  /* 0x0000000807687209 */ /* 0x000fe40007810000 */
[----:B------:R-:W-:Y:S02]  /*10250*/  MOV R2, 0x10850 ;  /* 0x0001085000027802 */ /* 0x000fe40000000f00 */
[----:B------:R-:W-:Y:S01]  /*10260*/  IMNMX R6, R6, R0, PT ;  /* 0x0000000006067217 */ /* 0x000fe20003800200 */
[----:B------:R-:W-:Y:S01]  /*10270*/  IMAD.MOV.U32 R0, RZ, RZ, 0x2 ;  /* 0x00000002ff007424 */ /* 0x000fe200078e00ff */
[----:B------:R-:W-:Y:S02]  /*10280*/  FMNMX.FTZ R104, R11, R104, !PT ;  /* 0x000000680b687209 */ /* 0x000fe40007810000 */
[----:B------:R-:W-:-:S02]  /*10290*/  ISETP.GT.AND P6, PT, R6, RZ, PT ;  /* 0x000000ff0600720c */ /* 0x000fc40003fc4270 */
[C---:B------:R-:W-:Y:S02]  /*102a0*/  ISETP.GT.AND P5, PT, R6.reuse, 0x1, PT ;  /* 0x000000010600780c */ /* 0x040fe40003fa4270 */
[C---:B------:R-:W-:Y:S02]  /*102b0*/  ISETP.GT.AND P4, PT, R6.reuse, 0x8, PT ;  /* 0x000000080600780c */ /* 0x040fe40003f84270 */
[----:B------:R-:W-:Y:S02]  /*102c0*/  ISETP.GT.AND P0, PT, R6, 0x9, PT ;  /* 0x000000090600780c */ /* 0x000fe40003f04270 */
[----:B------:R-:W-:Y:S02]  /*102d0*/  FSEL R26, R102, -INF , P6 ;  /* 0xff800000661a7808 */ /* 0x000fe40003000000 */
[----:B------:R-:W-:Y:S02]  /*102e0*/  FSEL R30, R103, -INF , P5 ;  /* 0xff800000671e7808 */ /* 0x000fe40002800000 */
[----:B------:R-:W-:-:S02]  /*102f0*/  FSEL R31, R38, -INF , P4 ;  /* 0xff800000261f7808 */ /* 0x000fc40002000000 */
[----:B------:R-:W-:Y:S02]  /*10300*/  FSEL R32, R39, -INF , P0 ;  /* 0xff80000027207808 */ /* 0x000fe40000000000 */
[C---:B------:R-:W-:Y:S02]  /*10310*/  ISETP.GT.AND P6, PT, R6.reuse, 0x10, PT ;  /* 0x000000100600780c */ /* 0x040fe40003fc4270 */
[C---:B------:R-:W-:Y:S02]  /*10320*/  ISETP.GT.AND P5, PT, R6.reuse, 0x11, PT ;  /* 0x000000110600780c */ /* 0x040fe40003fa4270 */
[C---:B------:R-:W-:Y:S02]  /*10330*/  ISETP.GT.AND P4, PT, R6.reuse, 0x18, PT ;  /* 0x000000180600780c */ /* 0x040fe40003f84270 */
[----:B------:R-:W-:Y:S02]  /*10340*/  ISETP.GT.AND P0, PT, R6, 0x19, PT ;  /* 0x000000190600780c */ /* 0x000fe40003f04270 */
[----:B------:R-:W-:-:S02]  /*10350*/  FSEL R34, R94, -INF , P6 ;  /* 0xff8000005e227808 */ /* 0x000fc40003000000 */
[----:B------:R-:W-:Y:S02]  /*10360*/  FSEL R52, R95, -INF , P5 ;  /* 0xff8000005f347808 */ /* 0x000fe40002800000 */
[----:B------:R-:W-:Y:S02]  /*10370*/  FSEL R53, R90, -INF , P4 ;  /* 0xff8000005a357808 */ /* 0x000fe40002000000 */
[----:B------:R-:W-:Y:S02]  /*10380*/  FSEL R60, R91, -INF , P0 ;  /* 0xff8000005b3c7808 */ /* 0x000fe40000000000 */
[C---:B------:R-:W-:Y:S02]  /*10390*/  ISETP.GT.AND P6, PT, R6.reuse, 0x20, PT ;  /* 0x000000200600780c */ /* 0x040fe40003fc4270 */
[C---:B------:R-:W-:Y:S02]  /*103a0*/  ISETP.GT.AND P5, PT, R6.reuse, 0x21, PT ;  /* 0x000000210600780c */ /* 0x040fe40003fa4270 */
[----:B------:R-:W-:-:S02]  /*103b0*/  ISETP.GT.AND P4, PT, R6, 0x28, PT ;  /* 0x000000280600780c */ /* 0x000fc40003f84270 */
[----:B------:R-:W-:Y:S02]  /*103c0*/  ISETP.GT.AND P0, PT, R6, 0x29, PT ;  /* 0x000000290600780c */ /* 0x000fe40003f04270 */
[----:B------:R-:W-:Y:S02]  /*103d0*/  FSEL R113, R86, -INF , P6 ;  /* 0xff80000056717808 */ /* 0x000fe40003000000 */
[----:B------:R-:W-:Y:S02]  /*103e0*/  FSEL R116, R87, -INF , P5 ;  /* 0xff80000057747808 */ /* 0x000fe40002800000 */
[----:B------:R-:W-:Y:S02]  /*103f0*/  FSEL R115, R82, -INF , P4 ;  /* 0xff80000052737808 */ /* 0x000fe40002000000 */
[----:B------:R-:W-:Y:S02]  /*10400*/  FSEL R114, R83, -INF , P0 ;  /* 0xff80000053727808 */ /* 0x000fe40000000000 */
[----:B------:R-:W-:-:S02]  /*10410*/  ISETP.GT.AND P6, PT, R6, 0x30, PT ;  /* 0x000000300600780c */ /* 0x000fc40003fc4270 */
[C---:B------:R-:W-:Y:S02]  /*10420*/  ISETP.GT.AND P5, PT, R6.reuse, 0x31, PT ;  /* 0x000000310600780c */ /* 0x040fe40003fa4270 */
[C---:B------:R-:W-:Y:S02]  /*10430*/  ISETP.GT.AND P4, PT, R6.reuse, 0x38, PT ;  /* 0x000000380600780c */ /* 0x040fe40003f84270 */
[----:B------:R-:W-:Y:S02]  /*10440*/  ISETP.GT.AND P0, PT, R6, 0x39, PT ;  /* 0x000000390600780c */ /* 0x000fe40003f04270 */
        /* <DEDUP_REMOVED lines=40> */
[----:B------:R-:W-:Y:S02]  /*106d0*/  FSEL R112, R78, -INF , P6 ;  /* 0xff8000004e707808 */ /* 0x000fe40003000000 */
[----:B------:R-:W-:Y:S02]  /*106e0*/  FMNMX.FTZ R103, R125, R103, !PT ;  /* 0x000000677d677209 */ /* 0x000fe40007810000 */
[----:B------:R-:W-:Y:S02]  /*106f0*/  FMNMX.FTZ R102, R124, R102, !PT ;  /* 0x000000667c667209 */ /* 0x000fe40007810000 */
[----:B------:R-:W-:Y:S02]  /*10700*/  FMNMX.FTZ R6, R114, R6, !PT ;  /* 0x0000000672067209 */ /* 0x000fe40007810000 */
[----:B------:R-:W-:-:S02]  /*10710*/  FMNMX.FTZ R104, R98, R104, !PT ;  /* 0x0000006862687209 */ /* 0x000fc40007810000 */
[----:B------:R-:W-:Y:S02]  /*10720*/  FSEL R111, R79, -INF , P5 ;  /* 0xff8000004f6f7808 */ /* 0x000fe40002800000 */
[----:B------:R-:W-:Y:S02]  /*10730*/  FMNMX.FTZ R103, R129, R103, !PT ;  /* 0x0000006781677209 */ /* 0x000fe40007810000 */
        /* <DEDUP_REMOVED lines=8> */
[----:B------:R-:W-:Y:S02]  /*107c0*/  FSEL R109, R67, -INF , P0 ;  /* 0xff800000436d7808 */ /* 0x000fe40000000000 */
[----:B------:R-:W-:Y:S01]  /*107d0*/  FMNMX.FTZ R103, R131, R103, !PT ;  /* 0x0000006783677209 */ /* 0x000fe20007810000 */
[----:B------:R-:W-:Y:S01]  /*107e0*/  IMAD.MOV.U32 R100, RZ, RZ, R104 ;  /* 0x000000ffff647224 */ /* 0x000fe200078e0068 */
[----:B------:R-:W-:-:S02]  /*107f0*/  FMNMX.FTZ R102, R120, R102, !PT ;  /* 0x0000006678667209 */ /* 0x000fc40007810000 */
[----:B------:R-:W-:Y:S02]  /*10800*/  FMNMX.FTZ R6, R110, R6, !PT ;  /* 0x000000066e067209 */ /* 0x000fe40007810000 */
[----:B------:R-:W-:Y:S02]  /*10810*/  FMNMX.FTZ R103, R130, R103, !PT ;  /* 0x0000006782677209 */ /* 0x000fe40007810000 */
[----:B------:R-:W-:Y:S02]  /*10820*/  FMNMX.FTZ R102, R117, R102, !PT ;  /* 0x0000006675667209 */ /* 0x000fe40007810000 */
[----:B------:R-:W-:Y:S02]  /*10830*/  FMNMX.FTZ R6, R109, R6, !PT ;  /* 0x000000066d067209 */ /* 0x000fe40007810000 */
[----:B------:R-:W-:Y:S05]  /*10840*/  CALL.REL.NOINC `($__internal_17_$__cuda_sm70_shflsync_bfly_p) ;  /* 0x00001d8000007944 */ /* 0x000fea0003c00000 */
[----:B------:R-:W-:Y:S01]  /*10850*/  FMNMX.FTZ R104, R104, R0, !PT ;  /* 0x0000000068687209 */ /* 0x000fe20007810000 */
[----:B------:R-:W-:Y:S01]  /*10860*/  IMAD.MOV.U32 R0, RZ, RZ, 0x1 ;  /* 0x00000001ff007424 */ /* 0x000fe200078e00ff */
[----:B------:R-:W-:-:S03]  /*10870*/  MOV R2, 0x108a0 ;  /* 0x000108a000027802 */ /* 0x000fc60000000f00 */
[----:B------:R-:W-:Y:S02]  /*10880*/  IMAD.MOV.U32 R100, RZ, RZ, R104 ;  /* 0x000000ffff647224 */ /* 0x000fe400078e0068 */
[----:B------:R-:W-:Y:S05]  /*10890*/  CALL.REL.NOINC `($__internal_17_$__cuda_sm70_shflsync_bfly_p) ;  /* 0x00001d3000007944 */ /* 0x000fea0003c00000 */
[----:B------:R-:W-:Y:S01]  /*108a0*/  FMNMX.FTZ R104, R104, R0, !PT ;  /* 0x0000000068687209 */ /* 0x000fe20007810000 */
[----:B------:R-:W-:Y:S01]  /*108b0*/  IMAD.MOV.U32 R100, RZ, RZ, R103 ;  /* 0x000000ffff647224 */ /* 0x000fe200078e0067 */
[----:B------:R-:W-:Y:S01]  /*108c0*/  MOV R2, 0x108f0 ;  /* 0x000108f000027802 */ /* 0x000fe20000000f00 */
[----:B------:R-:W-:Y:S02]  /*108d0*/  IMAD.MOV.U32 R0, RZ, RZ, 0x2 ;  /* 0x00000002ff007424 */ /* 0x000fe400078e00ff */
        /* <DEDUP_REMOVED lines=26> */
[----:B------:R-:W-:Y:S01]  /*10a80*/  MOV R101, R0 ;  /* 0x0000000000657202 */ /* 0x000fe20000000f00 */
[----:B------:R-:W-:Y:S05]  /*10a90*/  BRA `(.L_x_1321) ;  /* 0xffff3aa000007947 */ /* 0x000fea000383ffff */
.L_x_1277:
[----:B------:R-:W-:Y:S01]  /*10aa0*/  MOV R223, RZ ;  /* 0x000000ff00df7202 */ /* 0x000fe20000000f00 */
[----:B------:R-:W-:Y:S01]  /*10ab0*/  IMAD.MOV.U32 R0, RZ, RZ, R5 ;  /* 0x000000ffff007224 */ /* 0x000fe200078e0005 */
[----:B------:R-:W-:Y:S01]  /*10ac0*/  MOV R2, 0x10af0 ;  /* 0x00010af000027802 */ /* 0x000fe20000000f00 */
[----:B------:R-:W-:Y:S02]  /*10ad0*/  IMAD.MOV.U32 R3, RZ, RZ, 0x1c1f ;  /* 0x00001c1fff037424 */ /* 0x000fe400078e00ff */
[----:B------:R-:W-:Y:S05]  /*10ae0*/  CALL.REL.NOINC `($__internal_18_$__cuda_sm70_shflsync_idx_p) ;  /* 0x00001b4000007944 */ /* 0x000fea0003c00000 */
[----:B------:R-:W-:Y:S01]  /*10af0*/  MOV R4, R0 ;  /* 0x0000000000047202 */ /* 0x000fe20000000f00 */
[----:B------:R-:W-:-:S05]  /*10b00*/  BRA `(.L_x_1322) ;  /* 0xffff54b000007947 */ /* 0x000fca000383ffff */
.L_x_1278:
[----:B------:R-:W-:Y:S01]  /*10b10*/  MOV R223, RZ ;  /* 0x000000ff00df7202 */ /* 0x000fe20000000f00 */
[----:B------:R-:W-:Y:S01]  /*10b20*/  IMAD.MOV.U32 R0, RZ, RZ, R12 ;  /* 0x000000ffff007224 */ /* 0x000fe200078e000c */
[----:B------:R-:W-:Y:S01]  /*10b30*/  MOV R2, 0x10b60 ;  /* 0x00010b6000027802 */ /* 0x000fe20000000f00 */
[----:B------:R-:W-:Y:S02]  /*10b40*/  IMAD.MOV.U32 R3, RZ, RZ, 0x1c1f ;  /* 0x00001c1fff037424 */ /* 0x000fe400078e00ff */
[----:B-12---:R-:W-:Y:S05]  /*10b50*/  CALL.REL.NOINC `($__internal_18_$__cuda_sm70_shflsync_idx_p) ;  /* 0x00001ad000007944 */ /* 0x006fea0003c00000 */
[C---:B------:R-:W-:Y:S01]  /*10b60*/  ISETP.GE.AND P6, PT, R227.reuse, c[0x0][0x1d4], PT ;  /* 0x00007500e3007a0c */ /* 0x040fe20003fc6270 */
[----:B------:R-:W-:Y:S01]  /*10b70*/  IMAD.MOV.U32 R223, RZ, RZ, 0x1 ;  /* 0x00000001ffdf7424 */ /* 0x000fe200078e00ff */
[----:B------:R-:W-:Y:S02]  /*10b80*/  IADD3 R2, P0, R0, R20, RZ ;  /* 0x0000001400027210 */ /* 0x000fe40007f1e0ff */
[C---:B------:R-:W-:Y:S02]  /*10b90*/  IADD3 R6, R227.reuse, 0x20, RZ ;  /* 0x00000020e3067810 */ /* 0x040fe40007ffe0ff */
[----:B------:R-:W-:Y:S01]  /*10ba0*/  IADD3 R8, R227, 0x40, RZ ;  /* 0x00000040e3087810 */ /* 0x000fe20007ffe0ff */
[----:B------:R-:W-:Y:S01]  /*10bb0*/  IMAD.X R3, R4, 0x1, R13, P0 ;  /* 0x0000000104037824 */ /* 0x000fe200000e060d */
[----:B------:R-:W-:Y:S02]  /*10bc0*/  ISETP.GE.AND P5, PT, R6, c[0x0][0x1d4], PT ;  /* 0x0000750006007a0c */ /* 0x000fe40003fa6270 */
[----:B------:R-:W-:Y:S02]  /*10bd0*/  IADD3 R6, P4, R0, R21, RZ ;  /* 0x0000001500067210 */ /* 0x000fe40007f9e0ff */
[----:B------:R-:W-:Y:S01]  /*10be0*/  ISETP.GE.AND P0, PT, R8, c[0x0][0x1d4], PT ;  /* 0x0000750008007a0c */ /* 0x000fe20003f06270 */
[----:B------:R-:W-:Y:S01]  /*10bf0*/  @!PT LDS RZ, [RZ] ;  /* 0x00000000fffff984 */ /* 0x000fe20000000800 */
[----:B------:R-:W-:Y:S01]  /*10c00*/  @!PT LDS RZ, [RZ] ;  /* 0x00000000fffff984 */ /* 0x000fe20000000800 */
[----:B------:R-:W-:Y:S01]  /*10c10*/  @!PT LDS RZ, [RZ] ;  /* 0x00000000fffff984 */ /* 0x000fe20000000800 */
[----:B------:R1:W-:Y:S01]  /*10c20*/  LDGSTS.E.BYPASS.LTC128B.128 [R218+0x100], [R2.64], !P6 ;  /* 0x0010000002da7fae */ /* 0x0003e2000f101d46 */
[----:B------:R-:W-:Y:S01]  /*10c30*/  SEL R11, RZ, 0x10, P6 ;  /* 0x00000010ff0b7807 */ /* 0x000fe20003000000 */
[----:B------:R-:W-:Y:S01]  /*10c40*/  IMAD.X R7, R4, 0x1, R14, P4 ;  /* 0x0000000104077824 */ /* 0x000fe200020e060e */
[----:B------:R-:W-:Y:S05]  /*10c50*/  SEL R10, RZ, 0x10, P5 ;  /* 0x00000010ff0a7807 */ /* 0x000fea0002800000 */
[----:B------:R2:W-:Y:S01]  /*10c60*/  LDGSTS.E.BYPASS.LTC128B.128 [R218+0x1100], [R6.64], !P5 ;  /* 0x0110000006da7fae */ /* 0x0005e2000e901d46 */
[----:B-1----:R-:W-:Y:S01]  /*10c70*/  IADD3 R2, P4, R0, R22, RZ ;  /* 0x0000001600027210 */ /* 0x002fe20007f9e0ff */
[----:B------:R-:W-:Y:S01]  /*10c80*/  IMAD.MOV.U32 R0, RZ, RZ, R5 ;  /* 0x000000ffff007224 */ /* 0x000fe200078e0005 */
[----:B------:R-:W-:Y:S03]  /*10c90*/  SEL R5, RZ, 0x10, P0 ;  /* 0x00000010ff057807 */ /* 0x000fe60000000000 */
[----:B------:R-:W-:Y:S05]  /*10ca0*/  IMAD.X R3, R4, 0x1, R15, P4 ;  /* 0x0000000104037824 */ /* 0x000fea00020e060f */
[----:B------:R1:W-:Y:S02]  /*10cb0*/  LDGSTS.E.BYPASS.LTC128B.128 [R218+0x2100], [R2.64], !P0 ;  /* 0x0210000002da7fae */ /* 0x0003e4000c101d46 */
[----:B-1----:R-:W-:Y:S01]  /*10cc0*/  MOV R2, 0x10cf0 ;  /* 0x00010cf000027802 */ /* 0x002fe20000000f00 */
[----:B------:R-:W-:Y:S02]  /*10cd0*/  IMAD.MOV.U32 R3, RZ, RZ, 0x1c1f ;  /* 0x00001c1fff037424 */ /* 0x000fe400078e00ff */
[----:B--2---:R-:W-:Y:S05]  /*10ce0*/  CALL.REL.NOINC `($__internal_18_$__cuda_sm70_shflsync_idx_p) ;  /* 0x0000194000007944 */ /* 0x004fea0003c00000 */
[----:B------:R-:W-:Y:S01]  /*10cf0*/  MOV R223, 0x1 ;  /* 0x0000000100df7802 */ /* 0x000fe20000000f00 */
[----:B------:R-:W-:Y:S01]  /*10d00*/  IMAD.MOV.U32 R4, RZ, RZ, R0 ;  /* 0x000000ffff047224 */ /* 0x000fe200078e0000 */
[----:B------:R-:W-:Y:S01]  /*10d10*/  MOV R3, 0x1c1f ;  /* 0x00001c1f00037802 */ /* 0x000fe20000000f00 */
[----:B------:R-:W-:Y:S01]  /*10d20*/  IMAD.MOV.U32 R0, RZ, RZ, R12 ;  /* 0x000000ffff007224 */ /* 0x000fe200078e000c */
[----:B------:R-:W-:Y:S02]  /*10d30*/  MOV R2, 0x10d50 ;  /* 0x00010d5000027802 */ /* 0x000fe40000000f00 */
[----:B------:R-:W-:Y:S05]  /*10d40*/  CALL.REL.NOINC `($__internal_18_$__cuda_sm70_shflsync_idx_p) ;  /* 0x000018e000007944 */ /* 0x000fea0003c00000 */
[----:B------:R-:W-:-:S05]  /*10d50*/  BRA `(.L_x_1323) ;  /* 0xffff53d000007947 */ /* 0x000fca000383ffff */
.L_x_1281:
[----:B------:R-:W-:Y:S01]  /*10d60*/  MOV R223, RZ ;  /* 0x000000ff00df7202 */ /* 0x000fe20000000f00 */
[----:B------:R-:W-:Y:S01]  /*10d70*/  IMAD.MOV.U32 R0, RZ, RZ, R101 ;  /* 0x000000ffff007224 */ /* 0x000fe200078e0065 */
[----:B------:R-:W-:Y:S01]  /*10d80*/  MOV R2, 0x10db0 ;  /* 0x00010db000027802 */ /* 0x000fe20000000f00 */
[----:B------:R-:W-:Y:S02]  /*10d90*/  IMAD.MOV.U32 R3, RZ, RZ, 0x1c1f ;  /* 0x00001c1fff037424 */ /* 0x000fe400078e00ff */
[----:B------:R-:W-:Y:S05]  /*10da0*/  CALL.REL.NOINC `($__internal_18_$__cuda_sm70_shflsync_idx_p) ;  /* 0x0000188000007944 */ /* 0x000fea0003c00000 */
[----:B------:R-:W-:Y:S01]  /*10db0*/  MOV R100, R0 ;  /* 0x0000000000647202 */ /* 0x000fe20000000f00 */
[----:B------:R-:W-:-:S05]  /*10dc0*/  BRA `(.L_x_1324) ;  /* 0xffff5fc000007947 */ /* 0x000fca000383ffff */
.L_x_1282:
        /* <DEDUP_REMOVED lines=17> */
[----:B------:R1:W-:Y:S02]  /*10ee0*/  LDGSTS.E.BYPASS.LTC128B.128 [R218+0x3100], [R2.64], !P6 ;  /* 0x0310000002da7fae */ /* 0x0003e4000f101d46 */
[----:B------:R-:W-:Y:S06]  /*10ef0*/  IMAD.X R103, R100, 0x1, R110, P4 ;  /* 0x0000000164677824 */ /* 0x000fec00020e066e */
[----:B------:R2:W-:Y:S01]  /*10f00*/  LDGSTS.E.BYPASS.LTC128B.128 [R218+0x4100], [R102.64], !P5 ;  /* 0x0410000066da7fae */ /* 0x0005e2000e901d46 */
[----:B-1----:R-:W-:Y:S01]  /*10f10*/  IADD3 R2, P4, R0, R178, RZ ;  /* 0x000000b200027210 */ /* 0x002fe20007f9e0ff */
[----:B------:R-:W-:Y:S01]  /*10f20*/  IMAD.MOV.U32 R0, RZ, RZ, R101 ;  /* 0x000000ffff007224 */ /* 0x000fe200078e0065 */
[----:B------:R-:W-:Y:S03]  /*10f30*/  SEL R101, RZ, 0x10, P0 ;  /* 0x00000010ff657807 */ /* 0x000fe60000000000 */
[----:B------:R-:W-:Y:S01]  /*10f40*/  IMAD.X R3, R100, 0x1, R111, P4 ;  /* 0x0000000164037824 */ /* 0x000fe200020e066f */
[----:B--2---:R-:W-:Y:S04]  /*10f50*/  SEL R102, RZ, 0x10, P6 ;  /* 0x00000010ff667807 */ /* 0x004fe80003000000 */
[----:B------:R1:W-:Y:S01]  /*10f60*/  LDGSTS.E.BYPASS.LTC128B.128 [R218+0x5100], [R2.64], !P0 ;  /* 0x0510000002da7fae */ /* 0x0003e2000c101d46 */
[----:B------:R-:W-:Y:S02]  /*10f70*/  SEL R103, RZ, 0x10, P5 ;  /* 0x00000010ff677807 */ /* 0x000fe40002800000 */
[----:B-1----:R-:W-:Y:S01]  /*10f80*/  MOV R2, 0x10fb0 ;  /* 0x00010fb000027802 */ /* 0x002fe20000000f00 */
[----:B------:R-:W-:Y:S02]  /*10f90*/  IMAD.MOV.U32 R3, RZ, RZ, 0x1c1f ;  /* 0x00001c1fff037424 */ /* 0x000fe400078e00ff */
[----:B------:R-:W-:Y:S05]  /*10fa0*/  CALL.REL.NOINC `($__internal_18_$__cuda_sm70_shflsync_idx_p) ;  /* 0x0000168000007944 */ /* 0x000fea0003c00000 */
[----:B------:R-:W-:Y:S01]  /*10fb0*/  MOV R223, 0x1 ;  /* 0x0000000100df7802 */ /* 0x000fe20000000f00 */
[----:B------:R-:W-:Y:S01]  /*10fc0*/  IMAD.MOV.U32 R100, RZ, RZ, R0 ;  /* 0x000000ffff647224 */ /* 0x000fe200078e0000 */
[----:B------:R-:W-:Y:S01]  /*10fd0*/  MOV R3, 0x1c1f ;  /* 0x00001c1f00037802 */ /* 0x000fe20000000f00 */
[----:B------:R-:W-:Y:S01]  /*10fe0*/  IMAD.MOV.U32 R0, RZ, RZ, R104 ;  /* 0x000000ffff007224 */ /* 0x000fe200078e0068 */
[----:B------:R-:W-:Y:S02]  /*10ff0*/  MOV R2, 0x11010 ;  /* 0x0001101000027802 */ /* 0x000fe40000000f00 */
[----:B------:R-:W-:Y:S05]  /*11000*/  CALL.REL.NOINC `($__internal_18_$__cuda_sm70_shflsync_idx_p) ;  /* 0x0000162000007944 */ /* 0x000fea0003c00000 */
[----:B------:R-:W-:-:S05]  /*11010*/  BRA `(.L_x_1325) ;  /* 0xffff5ee000007947 */ /* 0x000fca000383ffff */
.L_x_1283:
[----:B------:R-:W-:Y:S01]  /*11020*/  MOV R223, RZ ;  /* 0x000000ff00df7202 */ /* 0x000fe20000000f00 */
[----:B------:R-:W-:Y:S01]  /*11030*/  IMAD.MOV.U32 R0, RZ, RZ, R100 ;  /* 0x000000ffff007224 */ /* 0x000fe200078e0064 */
[----:B------:R-:W-:Y:S01]  /*11040*/  MOV R2, 0x11070 ;  /* 0x0001107000027802 */ /* 0x000fe20000000f00 */
[----:B------:R-:W-:Y:S02]  /*11050*/  IMAD.MOV.U32 R3, RZ, RZ, 0x1c1f ;  /* 0x00001c1fff037424 */ /* 0x000fe400078e00ff */
[----:B------:R-:W-:Y:S05]  /*11060*/  CALL.REL.NOINC `($__internal_18_$__cuda_sm70_shflsync_idx_p) ;  /* 0x000015c000007944 */ /* 0x000fea0003c00000 */
[----:B------:R-:W-:-:S05]  /*11070*/  BRA `(.L_x_1326) ;  /* 0xffff60c000007947 */ /* 0x000fca000383ffff */
.L_x_1284:
[----:B------:R-:W-:Y:S01]  /*11080*/  MOV R223, 0x1 ;  /* 0x0000000100df7802 */ /* 0x000fe20000000f00 */
[----:B------:R-:W-:Y:S01]  /*11090*/  IMAD.MOV.U32 R0, RZ, RZ, R100 ;  /* 0x000000ffff007224 */ /* 0x000fe200078e0064 */
[----:B------:R-:W-:Y:S01]  /*110a0*/  MOV R2, 0x110d0 ;  /* 0x000110d000027802 */ /* 0x000fe20000000f00 */
[----:B------:R-:W-:Y:S02]  /*110b0*/  IMAD.MOV.U32 R3, RZ, RZ, 0x1c1f ;  /* 0x00001c1fff037424 */ /* 0x000fe400078e00ff */
[----:B-1----:R-:W-:Y:S05]  /*110c0*/  CALL.REL.NOINC `($__internal_18_$__cuda_sm70_shflsync_idx_p) ;  /* 0x0000156000007944 */ /* 0x002fea0003c00000 */
[----:B------:R-:W-:Y:S01]  /*110d0*/  MOV R2, 0x11330 ;  /* 0x0001133000027802 */ /* 0x000fe20000000f00 */
[----:B------:R-:W-:Y:S02]  /*110e0*/  IMAD.IADD R0, R101, 0x1, R0 ;  /* 0x0000000165007824 */ /* 0x000fe400078e0200 */
[----:B------:R-:W-:Y:S02]  /*110f0*/  IMAD.MOV.U32 R223, RZ, RZ, 0x2 ;  /* 0x00000002ffdf7424 */ /* 0x000fe400078e00ff */
[----:B------:R-:W-:Y:S01]  /*11100*/  IMAD.MOV.U32 R3, RZ, RZ, 0x1c1f ;  /* 0x00001c1fff037424 */ /* 0x000fe200078e00ff */
        /* <DEDUP_REMOVED lines=27> */
[----:B------:R-:W-:Y:S01]  /*112c0*/  ISETP.GT.AND P0, PT, R0, 0x39, PT ;  /* 0x000000390000780c */ /* 0x000fe20003f04270 */
[----:B------:R-:W-:Y:S01]  /*112d0*/  IMAD.MOV.U32 R0, RZ, RZ, R100 ;  /* 0x000000ffff007224 */ /* 0x000fe200078e0064 */
[----:B------:R-:W-:Y:S02]  /*112e0*/  FSEL R54, R54, -INF , P6 ;  /* 0xff80000036367808 */ /* 0x000fe40003000000 */
[----:B------:R-:W-:Y:S02]  /*112f0*/  FSEL R55, R55, -INF , P5 ;  /* 0xff80000037377808 */ /* 0x000fe40002800000 */
[----:B------:R-:W-:Y:S02]  /*11300*/  FSEL R66, R66, -INF , P4 ;  /* 0xff80000042427808 */ /* 0x000fe40002000000 */
[----:B------:R-:W-:Y:S02]  /*11310*/  FSEL R67, R67, -INF , P0 ;  /* 0xff80000043437808 */ /* 0x000fe40000000000 */
[----:B------:R-:W-:Y:S05]  /*11320*/  CALL.REL.NOINC `($__internal_18_$__cuda_sm70_shflsync_idx_p) ;  /* 0x0000130000007944 */ /* 0x000fea0003c00000 */
        /* <DEDUP_REMOVED lines=31> */
[----:B------:R-:W-:Y:S01]  /*11520*/  ISETP.GT.AND P0, PT, R0, 0x39, PT ;  /* 0x000000390000780c */ /* 0x000fe20003f04270 */
[----:B------:R-:W-:Y:S01]  /*11530*/  IMAD.MOV.U32 R0, RZ, RZ, R100 ;  /* 0x000000ffff007224 */ /* 0x000fe200078e0064 */
[----:B------:R-:W-:Y:S02]  /*11540*/  FSEL R56, R56, -INF , P6 ;  /* 0xff80000038387808 */ /* 0x000fe40003000000 */
[----:B------:R-:W-:Y:S02]  /*11550*/  FSEL R57, R57, -INF , P5 ;  /* 0xff80000039397808 */ /* 0x000fe40002800000 */
[----:B------:R-:W-:Y:S02]  /*11560*/  FSEL R60, R60, -INF , P4 ;  /* 0xff8000003c3c7808 */ /* 0x000fe40002000000 */
[----:B------:R-:W-:Y:S02]  /*11570*/  FSEL R61, R61, -INF , P0 ;  /* 0xff8000003d3d7808 */ /* 0x000fe40000000000 */
[----:B------:R-:W-:Y:S05]  /*11580*/  CALL.REL.NOINC `($__internal_18_$__cuda_sm70_shflsync_idx_p) ;  /* 0x000010a000007944 */ /* 0x000fea0003c00000 */
[----:B------:R-:W-:Y:S01]  /*11590*/  FMNMX.FTZ R100, R4, R105, !PT ;  /* 0x0000006904647209 */ /* 0x000fe20007810000 */
[----:B------:R-:W-:Y:S01]  /*115a0*/  IMAD.IADD R0, R101, 0x1, R0 ;  /* 0x0000000165007824 */ /* 0x000fe200078e0200 */
[----:B------:R-:W-:Y:S02]  /*115b0*/  FMNMX.FTZ R7, R6, R106, !PT ;  /* 0x0000006a06077209 */ /* 0x000fe40007810000 */
[----:B------:R-:W-:Y:S02]  /*115c0*/  FMNMX.FTZ R8, R16, R107, !PT ;  /* 0x0000006b10087209 */ /* 0x000fe40007810000 */
[C---:B------:R-:W-:Y:S02]  /*115d0*/  ISETP.GT.AND P6, PT, R0.reuse, RZ, PT ;  /* 0x000000ff0000720c */ /* 0x040fe40003fc4270 */
[----:B------:R-:W-:Y:S02]  /*115e0*/  ISETP.GT.AND P5, PT, R0, 0x1, PT ;  /* 0x000000010000780c */ /* 0x000fe40003fa4270 */
[----:B------:R-:W-:Y:S02]  /*115f0*/  FSEL R10, R10, -INF , P6 ;  /* 0xff8000000a0a7808 */ /* 0x000fe40003000000 */
[----:B------:R-:W-:Y:S02]  /*11600*/  ISETP.GT.AND P4, PT, R0, 0x8, PT ;  /* 0x000000080000780c */ /* 0x000fe40003f84270 */
[----:B------:R-:W-:Y:S02]  /*11610*/  FSEL R11, R11, -INF , P5 ;  /* 0xff8000000b0b7808 */ /* 0x000fe40002800000 */
[----:B------:R-:W-:Y:S02]  /*11620*/  FMNMX.FTZ R101, R10, R108, !PT ;  /* 0x0000006c0a657209 */ /* 0x000fe40007810000 */
[----:B------:R-:W-:Y:S02]  /*11630*/  ISETP.GT.AND P0, PT, R0, 0x9, PT ;  /* 0x000000090000780c */ /* 0x000fe40003f04270 */
[----:B------:R-:W-:Y:S02]  /*11640*/  FSEL R14, R14, -INF , P4 ;  /* 0xff8000000e0e7808 */ /* 0x000fe40002000000 */
[----:B------:R-:W-:Y:S02]  /*11650*/  FMNMX.FTZ R100, R110, R100, !PT ;  /* 0x000000646e647209 */ /* 0x000fe40007810000 */
[----:B------:R-:W-:Y:S02]  /*11660*/  FMNMX.FTZ R7, R17, R7, !PT ;  /* 0x0000000711077209 */ /* 0x000fe40007810000 */
[----:B------:R-:W-:Y:S02]  /*11670*/  FMNMX.FTZ R8, R9, R8, !PT ;  /* 0x0000000809087209 */ /* 0x000fe40007810000 */
[----:B------:R-:W-:Y:S02]  /*11680*/  FMNMX.FTZ R101, R11, R101, !PT ;  /* 0x000000650b657209 */ /* 0x000fe40007810000 */
[----:B------:R-:W-:Y:S02]  /*11690*/  FSEL R15, R15, -INF , P0 ;  /* 0xff8000000f0f7808 */ /* 0x000fe40000000000 */
[----:B------:R-:W-:Y:S02]  /*116a0*/  ISETP.GT.AND P6, PT, R0, 0x10, PT ;  /* 0x000000100000780c */ /* 0x000fe40003fc4270 */
[----:B------:R-:W-:Y:S02]  /*116b0*/  FMNMX.FTZ R100, R5, R100, !PT ;  /* 0x0000006405647209 */ /* 0x000fe40007810000 */
[----:B------:R-:W-:Y:S02]  /*116c0*/  FMNMX.FTZ R7, R18, R7, !PT ;  /* 0x0000000712077209 */ /* 0x000fe40007810000 */
[----:B------:R-:W-:Y:S02]  /*116d0*/  FMNMX.FTZ R8, R12, R8, !PT ;  /* 0x000000080c087209 */ /* 0x000fe40007810000 */
[----:B------:R-:W-:Y:S02]  /*116e0*/  FMNMX.FTZ R101, R14, R101, !PT ;  /* 0x000000650e657209 */ /* 0x000fe40007810000 */
[----:B------:R-:W-:Y:S02]  /*116f0*/  ISETP.GT.AND P5, PT, R0, 0x11, PT ;  /* 0x000000110000780c */ /* 0x000fe40003fa4270 */
[----:B------:R-:W-:Y:S02]  /*11700*/  FSEL R26, R26, -INF , P6 ;  /* 0xff8000001a1a7808 */ /* 0x000fe40003000000 */
        /* <DEDUP_REMOVED lines=58> */
[----:B------:R-:W-:Y:S01]  /*11ab0*/  ISETP.GT.AND P0, PT, R0, 0x39, PT ;  /* 0x000000390000780c */ /* 0x000fe20003f04270 */
[----:B------:R-:W-:Y:S01]  /*11ac0*/  IMAD.MOV.U32 R0, RZ, RZ, 0x2 ;  /* 0x00000002ff007424 */ /* 0x000fe200078e00ff */
[----:B------:R-:W-:Y:S02]  /*11ad0*/  FSEL R62, R62, -INF , P4 ;  /* 0xff8000003e3e7808 */ /* 0x000fe40002000000 */
[----:B------:R-:W-:Y:S02]  /*11ae0*/  FMNMX.FTZ R100, R53, R100, !PT ;  /* 0x0000006435647209 */ /* 0x000fe40007810000 */
[----:B------:R-:W-:Y:S02]  /*11af0*/  FMNMX.FTZ R7, R55, R7, !PT ;  /* 0x0000000737077209 */ /* 0x000fe40007810000 */
[----:B------:R-:W-:Y:S02]  /*11b00*/  FMNMX.FTZ R8, R57, R8, !PT ;  /* 0x0000000839087209 */ /* 0x000fe40007810000 */
[----:B------:R-:W-:Y:S02]  /*11b10*/  FMNMX.FTZ R101, R59, R101, !PT ;  /* 0x000000653b657209 */ /* 0x000fe40007810000 */
[----:B------:R-:W-:Y:S02]  /*11b20*/  FSEL R63, R63, -INF , P0 ;  /* 0xff8000003f3f7808 */ /* 0x000fe40000000000 */
        /* <DEDUP_REMOVED lines=8> */
[----:B------:R-:W-:Y:S02]  /*11bb0*/  MOV R2, 0x11bd0 ;  /* 0x00011bd000027802 */ /* 0x000fe40000000f00 */
[----:B------:R-:W-:Y:S05]  /*11bc0*/  CALL.REL.NOINC `($__internal_17_$__cuda_sm70_shflsync_bfly_p) ;  /* 0x00000a0000007944 */ /* 0x000fea0003c00000 */
[----:B------:R-:W-:Y:S01]  /*11bd0*/  FMNMX.FTZ R100, R100, R0, !PT ;  /* 0x0000000064647209 */ /* 0x000fe20007810000 */
[----:B------:R-:W-:Y:S01]  /*11be0*/  IMAD.MOV.U32 R0, RZ, RZ, 0x1 ;  /* 0x00000001ff007424 */ /* 0x000fe200078e00ff */
[----:B------:R-:W-:Y:S02]  /*11bf0*/  MOV R2, 0x11c10 ;  /* 0x00011c1000027802 */ /* 0x000fe40000000f00 */
        /* <DEDUP_REMOVED lines=28> */
[----:B------:R-:W-:-:S05]  /*11dc0*/  BRA `(.L_x_1327) ;  /* 0xffff60e000007947 */ /* 0x000fca000383ffff */
.L_x_1287:
[----:B-1--4-:R-:W-:Y:S01]  /*11dd0*/  MOV R223, RZ ;  /* 0x000000ff00df7202 */ /* 0x012fe20000000f00 */
[----:B------:R-:W-:Y:S01]  /*11de0*/  IMAD.MOV.U32 R0, RZ, RZ, R52 ;  /* 0x000000ffff007224 */ /* 0x000fe200078e0034 */
[----:B------:R-:W-:Y:S01]  /*11df0*/  MOV R2, 0x11e20 ;  /* 0x00011e2000027802 */ /* 0x000fe20000000f00 */
[----:B------:R-:W-:Y:S02]  /*11e00*/  IMAD.MOV.U32 R3, RZ, RZ, 0x1c1f ;  /* 0x00001c1fff037424 */ /* 0x000fe400078e00ff */
[----:B------:R-:W-:Y:S05]  /*11e10*/  CALL.REL.NOINC `($__internal_18_$__cuda_sm70_shflsync_idx_p) ;  /* 0x0000081000007944 */ /* 0x000fea0003c00000 */
[----:B------:R-:W-:-:S05]  /*11e20*/  BRA `(.L_x_1328) ;  /* 0xffff81d000007947 */ /* 0x000fca000383ffff */
.L_x_1290:
[----:B------:R-:W-:Y:S01]  /*11e30*/  MOV R223, RZ ;  /* 0x000000ff00df7202 */ /* 0x000fe20000000f00 */
[----:B------:R-:W-:Y:S01]  /*11e40*/  IMAD.MOV.U32 R0, RZ, RZ, R101 ;  /* 0x000000ffff007224 */ /* 0x000fe200078e0065 */
[----:B------:R-:W-:Y:S01]  /*11e50*/  MOV R2, 0x11e80 ;  /* 0x00011e8000027802 */ /* 0x000fe20000000f00 */
[----:B------:R-:W-:Y:S02]  /*11e60*/  IMAD.MOV.U32 R3, RZ, RZ, 0x1c1f ;  /* 0x00001c1fff037424 */ /* 0x000fe400078e00ff */
[----:B------:R-:W-:Y:S05]  /*11e70*/  CALL.REL.NOINC `($__internal_18_$__cuda_sm70_shflsync_idx_p) ;  /* 0x000007b000007944 */ /* 0x000fea0003c00000 */
[----:B------:R-:W-:Y:S01]  /*11e80*/  MOV R100, R0 ;  /* 0x0000000000647202 */ /* 0x000fe20000000f00 */
[----:B------:R-:W-:-:S05]  /*11e90*/  BRA `(.L_x_1329) ;  /* 0xffff8e9000007947 */ /* 0x000fca000383ffff */
.L_x_1291:
[----:B------:R-:W-:Y:S01]  /*11ea0*/  MOV R223, RZ ;  /* 0x000000ff00df7202 */ /* 0x000fe20000000f00 */
[----:B------:R-:W-:Y:S01]  /*11eb0*/  IMAD.MOV.U32 R0, RZ, RZ, R104 ;  /* 0x000000ffff007224 */ /* 0x000fe200078e0068 */
[----:B------:R-:W-:Y:S01]  /*11ec0*/  MOV R2, 0x11ef0 ;  /* 0x00011ef000027802 */ /* 0x000fe20000000f00 */
[----:B------:R-:W-:Y:S02]  /*11ed0*/  IMAD.MOV.U32 R3, RZ, RZ, 0x1c1f ;  /* 0x00001c1fff037424 */ /* 0x000fe400078e00ff */
[----:B-12---:R-:W-:Y:S05]  /*11ee0*/  CALL.REL.NOINC `($__internal_18_$__cuda_sm70_shflsync_idx_p) ;  /* 0x0000074000007944 */ /* 0x006fea0003c00000 */
[C---:B------:R-:W-:Y:S01]  /*11ef0*/  IADD3 R2, -R217.reuse, 0x10, RZ ;  /* 0x00000010d9027810 */ /* 0x040fe20007ffe1ff */
[----:B------:R-:W-:Y:S01]  /*11f00*/  IMAD.MOV.U32 R223, RZ, RZ, 0x1 ;  /* 0x00000001ffdf7424 */ /* 0x000fe200078e00ff */
[----:B------:R-:W-:Y:S02]  /*11f10*/  ISETP.NE.U32.AND P0, PT, R217, RZ, PT ;  /* 0x000000ffd900720c */ /* 0x000fe40003f05070 */
[----:B------:R-:W-:Y:S04]  /*11f20*/  LOP3.LUT R2, R2, 0xf, RZ, 0xc0, !PT ;  /* 0x0000000f02027812 */ /* 0x000fe800078ec0ff */
[----:B------:R-:W-:Y:S04]  /*11f30*/  IADD3 R2, P6, P5, R2, R0, R176 ;  /* 0x0000000002027210 */ /* 0x000fe80007dde0b0 */
[----:B------:R-:W-:Y:S05]  /*11f40*/  IADD3.X R3, RZ, R100, R109, P6, P5 ;  /* 0x00000064ff037210 */ /* 0x000fea00037ea46d */
[----:B------:R-:W-:Y:S01]  /*11f50*/  @!PT LDS RZ, [RZ] ;  /* 0x00000000fffff984 */ /* 0x000fe20000000800 */
[----:B------:R-:W-:Y:S01]  /*11f60*/  @!PT LDS RZ, [RZ] ;  /* 0x00000000fffff984 */ /* 0x000fe20000000800 */
[----:B------:R-:W-:Y:S01]  /*11f70*/  @!PT LDS RZ, [RZ] ;  /* 0x00000000fffff984 */ /* 0x000fe20000000800 */
[----:B------:R1:W-:Y:S01]  /*11f80*/  LDGSTS.E.BYPASS.LTC128B.128.ZFILL [R218+0x3100], [R2.64], P0 ;  /* 0x0310000002da7fae */ /* 0x0003e20008141d46 */
[----:B------:R-:W-:Y:S05]  /*11f90*/  IADD3 R102, P0, R0, R177, RZ ;  /* 0x000000b100667210 */ /* 0x000fea0007f1e0ff */
[----:B------:R-:W-:Y:S05]  /*11fa0*/  IMAD.X R103, R100, 0x1, R110, P0 ;  /* 0x0000000164677824 */ /* 0x000fea00000e066e */
[----:B------:R2:W-:Y:S01]  /*11fb0*/  LDGSTS.E.BYPASS.LTC128B.128 [R218+0x4100], [R102.64], !P4 ;  /* 0x0410000066da7fae */ /* 0x0005e2000e101d46 */
[----:B-1----:R-:W-:Y:S01]  /*11fc0*/  IADD3 R2, P0, R0, R178, RZ ;  /* 0x000000b200027210 */ /* 0x002fe20007f1e0ff */
[----:B------:R-:W-:Y:S04]  /*11fd0*/  IMAD.MOV.U32 R0, RZ, RZ, R101 ;  /* 0x000000ffff007224 */ /* 0x000fe800078e0065 */
        /* <DEDUP_REMOVED lines=12> */
.L_x_1292:
[----:B------:R-:W-:Y:S02]  /*120a0*/  MOV R0, 0x2 ;  /* 0x0000000200007802 */ /* 0x000fe40000000f00 */
        /* <DEDUP_REMOVED lines=34> */
.L_x_1294:
[----:B------:R-:W-:Y:S01]  /*122d0*/  IMAD.MOV.U32 R100, RZ, RZ, R236 ;  /* 0x000000ffff647224 */ /* 0x000fe200078e00ec */
[----:B------:R-:W-:-:S02]  /*122e0*/  MOV R0, 0x2 ;  /* 0x0000000200007802 */ /* 0x000fc40000000f00 */
[----:B------:R-:W-:Y:S02]  /*122f0*/  MOV R2, 0x12310 ;  /* 0x0001231000027802 */ /* 0x000fe40000000f00 */
[----:B-1----:R-:W-:Y:S05]  /*12300*/  CALL.REL.NOINC `($__internal_17_$__cuda_sm70_shflsync_bfly_p) ;  /* 0x000002c000007944 */ /* 0x002fea0003c00000 */
[----:B------:R-:W-:Y:S01]  /*12310*/  MOV R7, R0 ;  /* 0x0000000000077202 */ /* 0x000fe20000000f00 */
[----:B------:R-:W-:Y:S05]  /*12320*/  BRA `(.L_x_1332) ;  /* 0xffffaeb000007947 */ /* 0x000fea000383ffff */
.L_x_1295:
[----:B------:R-:W-:Y:S01]  /*12330*/  IMAD.MOV.U32 R100, RZ, RZ, R7 ;  /* 0x000000ffff647224 */ /* 0x000fe200078e0007 */
[----:B------:R-:W-:Y:S02]  /*12340*/  MOV R0, 0x1 ;  /* 0x0000000100007802 */ /* 0x000fe40000000f00 */
[----:B------:R-:W-:Y:S02]  /*12350*/  MOV R2, 0x12370 ;  /* 0x0001237000027802 */ /* 0x000fe40000000f00 */
[----:B-12---:R-:W-:Y:S05]  /*12360*/  CALL.REL.NOINC `($__internal_17_$__cuda_sm70_shflsync_bfly_p) ;  /* 0x0000026000007944 */ /* 0x006fea0003c00000 */
[----:B------:R-:W-:Y:S01]  /*12370*/  FADD.FTZ R7, R7, R0 ;  /* 0x0000000007077221 */ /* 0x000fe20000010000 */
[----:B------:R-:W-:Y:S02]  /*12380*/  MOV R100, R222 ;  /* 0x000000de00647202 */ /* 0x000fe40000000f00 */
[----:B------:R-:W-:Y:S02]  /*12390*/  MOV R0, 0x2 ;  /* 0x0000000200007802 */ /* 0x000fe40000000f00 */
[----:B------:R-:W-:Y:S02]  /*123a0*/  MOV R2, 0x123c0 ;  /* 0x000123c000027802 */ /* 0x000fe40000000f00 */
[----:B------:R-:W-:Y:S05]  /*123b0*/  CALL.REL.NOINC `($__internal_17_$__cuda_sm70_shflsync_bfly_p) ;  /* 0x0000021000007944 */ /* 0x000fea0003c00000 */
[----:B------:R-:W-:Y:S01]  /*123c0*/  FADD.FTZ R6, R222, R0 ;  /* 0x00000000de067221 */ /* 0x000fe20000010000 */
[----:B------:R-:W-:-:S02]  /*123d0*/  MOV R0, 0x1 ;  /* 0x0000000100007802 */ /* 0x000fc40000000f00 */
[----:B------:R-:W-:Y:S02]  /*123e0*/  MOV R2, 0x12410 ;  /* 0x0001241000027802 */ /* 0x000fe40000000f00 */
[----:B------:R-:W-:Y:S02]  /*123f0*/  MOV R100, R6 ;  /* 0x0000000600647202 */ /* 0x000fe40000000f00 */
[----:B------:R-:W-:Y:S05]  /*12400*/  CALL.REL.NOINC `($__internal_17_$__cuda_sm70_shflsync_bfly_p) ;  /* 0x000001c000007944 */ /* 0x000fea0003c00000 */
[----:B------:R-:W-:Y:S01]  /*12410*/  FADD.FTZ R6, R6, R0 ;  /* 0x0000000006067221 */ /* 0x000fe20000010000 */
[----:B------:R-:W-:Y:S02]  /*12420*/  MOV R100, R250 ;  /* 0x000000fa00647202 */ /* 0x000fe40000000f00 */
[----:B------:R-:W-:Y:S02]  /*12430*/  MOV R0, 0x2 ;  /* 0x0000000200007802 */ /* 0x000fe40000000f00 */
[----:B------:R-:W-:Y:S02]  /*12440*/  MOV R2, 0x12460 ;  /* 0x0001246000027802 */ /* 0x000fe40000000f00 */
[----:B------:R-:W-:Y:S05]  /*12450*/  CALL.REL.NOINC `($__internal_17_$__cuda_sm70_shflsync_bfly_p) ;  /* 0x0000017000007944 */ /* 0x000fea0003c00000 */
[----:B------:R-:W-:Y:S01]  /*12460*/  FADD.FTZ R5, R250, R0 ;  /* 0x00000000fa057221 */ /* 0x000fe20000010000 */
[----:B------:R-:W-:Y:S02]  /*12470*/  MOV R0, 0x1 ;  /* 0x0000000100007802 */ /* 0x000fe40000000f00 */
[----:B------:R-:W-:-:S02]  /*12480*/  MOV R2, 0x124b0 ;  /* 0x000124b000027802 */ /* 0x000fc40000000f00 */
        /* <DEDUP_REMOVED lines=9> */
[----:B------:R-:W-:Y:S02]  /*12520*/  MOV R2, 0x12550 ;  /* 0x0001255000027802 */ /* 0x000fe40000000f00 */
[----:B------:R-:W-:-:S02]  /*12530*/  MOV R100, R251 ;  /* 0x000000fb00647202 */ /* 0x000fc40000000f00 */
[----:B------:R-:W-:Y:S05]  /*12540*/  CALL.REL.NOINC `($__internal_17_$__cuda_sm70_shflsync_bfly_p) ;  /* 0x0000008000007944 */ /* 0x000fea0003c00000 */
[----:B------:R-:W-:Y:S01]  /*12550*/  MOV R4, R0 ;  /* 0x0000000000047202 */ /* 0x000fe20000000f00 */
[----:B------:R-:W-:Y:S05]  /*12560*/  BRA `(.L_x_1333) ;  /* 0xffffad6000007947 */ /* 0x000fea000383ffff */
.L_x_1309:
[----:B-1----:R-:W-:Y:S01]  /*12570*/  IMAD.MOV.U32 R0, RZ, RZ, R24 ;  /* 0x000000ffff007224 */ /* 0x002fe200078e0018 */
[----:B------:R-:W-:Y:S01]  /*12580*/  MOV R223, RZ ;  /* 0x000000ff00df7202 */ /* 0x000fe20000000f00 */
[----:B------:R-:W-:Y:S01]  /*12590*/  IMAD.MOV.U32 R3, RZ, RZ, 0x1f ;  /* 0x0000001fff037424 */ /* 0x000fe200078e00ff */
[----:B---3--:R-:W-:-:S02]  /*125a0*/  MOV R2, 0x125c0 ;  /* 0x000125c000027802 */ /* 0x008fc40000000f00 */
[----:B----45:R-:W-:Y:S05]  /*125b0*/  CALL.REL.NOINC `($__internal_18_$__cuda_sm70_shflsync_idx_p) ;  /* 0x0000007000007944 */ /* 0x030fea0003c00000 */
[----:B------:R-:W-:Y:S05]  /*125c0*/  BRA `(.L_x_1334) ;  /* 0xffffd03000007947 */ /* 0x000fea000383ffff */
        .weak           $__internal_17_$__cuda_sm70_shflsync_bfly_p
        .type           $__internal_17_$__cuda_sm70_shflsync_bfly_p,@function
        .size           $__internal_17_$__cuda_sm70_shflsync_bfly_p,($__internal_18_$__cuda_sm70_shflsync_idx_p - $__internal_17_$__cuda_sm70_shflsync_bfly_p)
$__internal_17_$__cuda_sm70_shflsync_bfly_p:
[----:B------:R-:W-:Y:S02]  /*125d0*/  MOV R176, 0xffffffff ;  /* 0xffffffff00b07802 */ /* 0x000fe40000000f00 */
[----:B------:R-:W-:-:S02]  /*125e0*/  MOV R3, 0x1f ;  /* 0x0000001f00037802 */ /* 0x000fc40000000f00 */
[----:B------:R-:W-:Y:S04]  /*125f0*/  WARPSYNC R176 ;  /* 0x000000b000007348 */ /* 0x000fe80003800000 */
[----:B------:R1:W2:Y:S02]  /*12600*/  SHFL.BFLY PT, R0, R100, R0, R3 ;  /* 0x0c00000064007389 */ /* 0x0002a400000e0003 */
[----:B-1----:R-:W-:-:S04]  /*12610*/  MOV R3, 0x0 ;  /* 0x0000000000037802 */ /* 0x002fc80000000f00 */
[----:B--2---:R-:W-:Y:S05]  /*12620*/  RET.REL.NODEC R2 `(_ZN7cutlass13device_kernelIN5flash19enable_sm80_to_sm89INS1_16FlashAttnFwdSm80INS1_25CollectiveMainloopFwdSm80ILi4ELi1ELb0EN4cute5tupleIJNS5_1CILi128EEENS7_ILi64EEENS7_ILi96EEEEEELi96ENS_10bfloat16_tEfNS_4arch4Sm80ELb1ELb0ELb0ELb0ELb1ELb0ELb1ELb1EEENS1_21CollectiveEpilogueFwdINS6_IJS8_SA_S9_EEENS6_IJNS7_ILi1EEESI_SI_EEESC_SE_Li128ELb0ELb1ELb1ELb0EEENS1_30DynamicPersistentTileSchedulerILi128ELi128ELb1ELb1ELb0EEEEEEEEEvNT_6ParamsE) ;  /* 0xfffed9d002007950 */ /* 0x004fea0003c3ffff */
        .weak           $__internal_18_$__cuda_sm70_shflsync_idx_p
        .type           $__internal_18_$__cuda_sm70_shflsync_idx_p,@function
        .size           $__internal_18_$__cuda_sm70_shflsync_idx_p,(.L_x_1837 - $__internal_18_$__cuda_sm70_shflsync_idx_p)
$__internal_18_$__cuda_sm70_shflsync_idx_p:
[----:B------:R-:W-:-:S04]  /*12630*/  MOV R225, 0xffffffff ;  /* 0xffffffff00e17802 */ /* 0x000fc80000000f00 */
[----:B------:R-:W-:Y:S04]  /*12640*/  WARPSYNC R225 ;  /* 0x000000e100007348 */ /* 0x000fe80003800000 */
[----:B------:R1:W2:Y:S02]  /*12650*/  SHFL.IDX PT, R0, R0, R223, R3 ;  /* 0x000000df00007389 */ /* 0x0002a400000e0003 */
[----:B-1----:R-:W-:-:S04]  /*12660*/  MOV R3, 0x0 ;  /* 0x0000000000037802 */ /* 0x002fc80000000f00 */
[----:B--2---:R-:W-:Y:S05]  /*12670*/  RET.REL.NODEC R2 `(_ZN7cutlass13device_kernelIN5flash19enable_sm80_to_sm89INS1_16FlashAttnFwdSm80INS1_25CollectiveMainloopFwdSm80ILi4ELi1ELb0EN4cute5tupleIJNS5_1CILi128EEENS7_ILi64EEENS7_ILi96EEEEEELi96ENS_10bfloat16_tEfNS_4arch4Sm80ELb1ELb0ELb0ELb0ELb1ELb0ELb1ELb1EEENS1_21CollectiveEpilogueFwdINS6_IJS8_SA_S9_EEENS6_IJNS7_ILi1EEESI_SI_EEESC_SE_Li128ELb0ELb1ELb1ELb0EEENS1_30DynamicPersistentTileSchedulerILi128ELi128ELb1ELb1ELb0EEEEEEEEEvNT_6ParamsE) ;  /* 0xfffed98002007950 */ /* 0x004fea0003c3ffff */
.L_x_1335:
        /* <DEDUP_REMOVED lines=16> */
.L_x_1837:


//--------------------- .text._ZN7cutlass13device_kernelIN5flash19enable_sm80_to_sm89INS1_16FlashAttnFwdSm80INS1_25CollectiveMainloopFwdSm80ILi4ELi1ELb0EN4cute5tupleIJNS5_1CILi128EEENS7_ILi48EEENS7_ILi96EEEEEELi96ENS_10bfloat16_tEfNS_4arch4Sm80ELb1ELb0ELb0ELb1ELb1ELb0ELb1ELb1EEENS1_21CollectiveEpilogueFwdINS6_IJS8_SA_S9_EEENS6_IJNS7_ILi1EEESI_SI_EEESC_SE_Li128ELb1ELb1ELb1ELb0EEENS1_36VarlenDynamicPersistentTileSchedulerILi128ELi48ELi128ELi128ELb1ELb1ELb0ELb1ELb1ELb1EEEEEEEEEvNT_6ParamsE --------------------------
	.section	.text._ZN7cutlass13device_kernelIN5flash19enable_sm80_to_sm89INS1_16FlashAttnFwdSm80INS1_25CollectiveMainloopFwdSm80ILi4ELi1ELb0EN4cute5tupleIJNS5_1CILi128EEENS7_ILi48EEENS7_ILi96EEEEEELi96ENS_10bfloat16_tEfNS_4arch4Sm80ELb1ELb0ELb0ELb1ELb1ELb0ELb1ELb1EEENS1_21CollectiveEpilogueFwdINS6_IJS8_SA_S9_EEENS6_IJNS7_ILi1EEESI_SI_EEESC_SE_Li128ELb1ELb1ELb1ELb0EEENS1_36VarlenDynamicPersistentTileSchedulerILi128ELi48ELi128ELi128ELb1ELb1ELb0ELb1ELb1ELb1EEEEEEEEEvNT_6ParamsE,"ax",@progbits
	.sectioninfo	@"SHI_REGISTERS=255"
	.align	128
.text._ZN7cutlass13device_kernelIN5flash19enable_sm80_to_sm89INS1_16FlashAttnFwdSm80INS1_25CollectiveMainloopFwdSm80ILi4ELi1ELb0EN4cute5tupleIJNS5_1CILi128EEENS7_ILi48EEENS7_ILi96EEEEEELi96ENS_10bfloat16_tEfNS_4arch4Sm80ELb1ELb0ELb0ELb1ELb1ELb0ELb1ELb1EEENS1_21CollectiveEpilogueFwdINS6_IJS8_SA_S9_EEENS6_IJNS7_ILi1EEESI_SI_EEESC_SE_Li128ELb1ELb1ELb1ELb0EEENS1_36VarlenDynamicPersistentTileSchedulerILi128ELi48ELi128ELi128ELb1ELb1ELb0ELb1ELb1ELb1EEEEEEEEEvNT_6ParamsE:
        .type           _ZN7cutlass13device_kernelIN5flash19enable_sm80_to_sm89INS1_16FlashAttnFwdSm80INS1_25CollectiveMainloopFwdSm80ILi4ELi1ELb0EN4cute5tupleIJNS5_1CILi128EEENS7_ILi48EEENS7_ILi96EEEEEELi96ENS_10bfloat16_tEfNS_4arch4Sm80ELb1ELb0ELb0ELb1ELb1ELb0ELb1ELb1EEENS1_21CollectiveEpilogueFwdINS6_IJS8_SA_S9_EEENS6_IJNS7_ILi1EEESI_SI_EEESC_SE_Li128ELb1ELb1ELb1ELb0EEENS1_36VarlenDynamicPersistentTileSchedulerILi128ELi48ELi128ELi128ELb1ELb1ELb0ELb1ELb1ELb1EEEEEEEEEvNT_6ParamsE,@function
        .size           _ZN7cutlass13device_kernelIN5flash19enable_sm80_to_sm89INS1_16FlashAttnFwdSm80INS1_25CollectiveMainloopFwdSm80ILi4ELi1ELb0EN4cute5tupleIJNS5_1CILi128EEENS7_ILi48EEENS7_ILi96EEEEEELi96ENS_10bfloat16_tEfNS_4arch4Sm80ELb1ELb0ELb0ELb1ELb1ELb0ELb1ELb1EEENS1_21CollectiveEpilogueFwdINS6_IJS8_SA_S9_EEENS6_IJNS7_ILi1EEESI_SI_EEESC_SE_Li128ELb1ELb1ELb1ELb0EEENS1_36VarlenDynamicPersistentTileSchedulerILi128ELi48ELi128ELi128ELb1ELb1ELb0ELb1ELb1ELb1EEEEEEEEEvNT_6ParamsE,(.L_x_1840 - _ZN7cutlass13device_kernelIN5flash19enable_sm80_to_sm89INS1_16FlashAttnFwdSm80INS1_25CollectiveMainloopFwdSm80ILi4ELi1ELb0EN4cute5tupleIJNS5_1CILi128EEENS7_ILi48EEENS7_ILi96EEEEEELi96ENS_10bfloat16_tEfNS_4arch4Sm80ELb1ELb0ELb0ELb1ELb1ELb0ELb1ELb1EEENS1_21CollectiveEpilogueFwdINS6_IJS8_SA_S9_EEENS6_IJNS7_ILi1EEESI_SI_EEESC_SE_Li128ELb1ELb1ELb1ELb0EEENS1_36VarlenDynamicPersistentTileSchedulerILi128ELi48ELi128ELi128ELb1ELb1ELb0ELb1ELb1ELb1EEEEEEEEEvNT_6ParamsE)
        .other          _ZN7cutlass13device_kernelIN5flash19enable_sm80_to_sm89INS1_16FlashAttnFwdSm80INS1_25CollectiveMainloopFwdSm80ILi4ELi1ELb0EN4cute5tupleIJNS5_1CILi128EEENS7_ILi48EEENS7_ILi96EEEEEELi96ENS_10bfloat16_tEfNS_4arch4Sm80ELb1ELb0ELb0ELb1ELb1ELb0ELb1ELb1EEENS1_21CollectiveEpilogueFwdINS6_IJS8_SA_S9_EEENS6_IJNS7_ILi1EEESI_SI_EEESC_SE_Li128ELb1ELb1ELb1ELb0EEENS1_36VarlenDynamicPersistentTileSchedulerILi128ELi48ELi128ELi128ELb1ELb1ELb0ELb1ELb1ELb1EEEEEEEEEvNT_6ParamsE,@"STO_CUDA_ENTRY STV_DEFAULT"
_ZN7cutlass13device_kernelIN5flash19enable_sm80_to_sm89INS1_16FlashAttnFwdSm80INS1_25CollectiveMainloopFwdSm80ILi4ELi1ELb0EN4cute5tupleIJNS5_1CILi128EEENS7_ILi48EEENS7_ILi96EEEEEELi96ENS_10bfloat16_tEfNS_4arch4Sm80ELb1ELb0ELb0ELb1ELb1ELb0ELb1ELb1EEENS1_21CollectiveEpilogueFwdINS6_IJS8_SA_S9_EEENS6_IJNS7_ILi1EEESI_SI_EEESC_SE_Li128ELb1ELb1ELb1ELb0EEENS1_36VarlenDynamicPersistentTileSchedulerILi128ELi48ELi128ELi128ELb1ELb1ELb0ELb1ELb1ELb1EEEEEEEEEvNT_6ParamsE:
        /* <DEDUP_REMOVED lines=13> */
[----:B------:R-:W-:-:S03]  /*00d0*/  CS2R R8, SRZ ;  /* 0x0000000000087805 */ /* 0x000fc6000001ff00 */
        /* <DEDUP_REMOVED lines=10> */
[C---:B------:R-:W-:Y:S01]  /*0180*/  ISETP.GE.U32.AND P4, PT, R12.reuse, 0x2, PT ;  /* 0x000000020c00780c */ /* 0x040fe20003f86070 */
[----:B------:R-:W-:Y:S01]  /*0190*/  IMAD.MOV.U32 R7, RZ, RZ, RZ ;  /* 0x000000ffff077224 */ /* 0x000fe200078e00ff */
        /* <DEDUP_REMOVED lines=26> */
.L_x_1341:
        /* <DEDUP_REMOVED lines=11> */
[----:B------:R-:W3:Y:S04]  /*03f0*/  @!P0 LDG.E R9, [R4.64] ;  /* 0x0000000604098981 */ /* 0x000ee8000c1e1900 */
[----:B------:R-:W3:Y:S02]  /*0400*/  @!P0 LDG.E R8, [R2.64] ;  /* 0x0000000602088981 */ /* 0x000ee4000c1e1900 */
[----:B---3--:R-:W-:Y:S01]  /*0410*/  IMAD R5, R9, R8, RZ ;  /* 0x0000000809057224 */ /* 0x008fe200078e02ff */
[----:B------:R-:W-:Y:S05]  /*0420*/  BRA.DIV ~URZ, `(.L_x_1339) ;  /* 0x00010e527f007947 */ /* 0x000fea000b800000 */
[----:B------:R1:W3:Y:S02]  /*0430*/  SHFL.UP PT, R0, R5, 0x1, RZ ;  /* 0x0420000005007989 */ /* 0x0002e400000e00ff */
.L_x_1478:
        /* <DEDUP_REMOVED lines=16> */
.L_x_1479:
[----:B---3--:R-:W-:-:S05]  /*0540*/  IMAD R0, R0, c[0x0][0x538], RZ ;  /* 0x00014e0000007a24 */ /* 0x008fca00078e02ff */
[----:B------:R-:W-:-:S04]  /*0550*/  IADD3 R6, R0, R6, RZ ;  /* 0x0000000600067210 */ /* 0x000fc80007ffe0ff */
[----:B------:R-:W-:-:S13]  /*0560*/  ISETP.GT.AND P0, PT, R6, UR4, PT ;  /* 0x0000000406007c0c */ /* 0x000fda000bf04270 */
[----:B-12---:R-:W-:Y:S05]  /*0570*/  @!P0 BRA `(.L_x_1341) ;  /* 0xfffffdc000008947 */ /* 0x006fea000383ffff */
.L_x_1337:
[----:B------:R-:W-:-:S05]  /*0580*/  IADD3 R10, -R0, R6, RZ ;  /* 0x00000006000a7210 */ /* 0x000fca0007ffe1ff */
[----:B------:R-:W-:-:S05]  /*0590*/  IMAD R0, R4, c[0x0][0x538], R10 ;  /* 0x00014e0004007a24 */ /* 0x000fca00078e020a */
[----:B------:R-:W-:Y:S01]  /*05a0*/  ISETP.GT.AND P0, PT, R0, UR4, PT ;  /* 0x0000000400007c0c */ /* 0x000fe2000bf04270 */
[----:B------:R-:W-:-:S12]  /*05b0*/  BRA.DIV ~URZ, `(.L_x_1342) ;  /* 0x00010ee27f007947 */ /* 0x000fd8000b800000 */
[----:B------:R-:W-:-:S04]  /*05c0*/  VOTE.ANY R6, PT, !P0 ;  /* 0x0000000000067806 */ /* 0x000fc800040e0100 */
.L_x_1480:
[----:B------:R-:W1:Y:S02]  /*05d0*/  POPC R0, R6 ;  /* 0x0000000600007309 */ /* 0x000e640000000000 */
[----:B-12---:R-:W-:Y:S01]  /*05e0*/  IADD3 R247, R0, R7, RZ ;  /* 0x0000000700f77210 */ /* 0x006fe20007ffe0ff */
[----:B------:R-:W-:Y:S05]  /*05f0*/  BRA.DIV ~URZ, `(.L_x_1343) ;  /* 0x00010ef27f007947 */ /* 0x000fea000b800000 */
[----:B------:R1:W2:Y:S01]  /*0600*/  SHFL.IDX PT, R245, R9, R0, 0x1f ;  /* 0x00001f0009f57589 */ /* 0x0002a200000e0000 */
[----:B------:R-:W-:-:S03]  /*0610*/  MOV R5, RZ ;  /* 0x000000ff00057202 */ /* 0x000fc60000000f00 */
[----:B------:R1:W3:Y:S04]  /*0620*/  SHFL.IDX PT, R9, R8, R0, 0x1f ;  /* 0x00001f0008097589 */ /* 0x0002e800000e0000 */
.L_x_1481:
[----:B------:R-:W-:Y:S01]  /*0630*/  ISETP.NE.AND P0, PT, R6, RZ, PT ;  /* 0x000000ff0600720c */ /* 0x000fe20003f05270 */
[----:B------:R-:W-:-:S12]  /*0640*/  BSSY B0, `(.L_x_1344) ;  /* 0x0000005000007945 */ /* 0x000fd80003800000 */
[----:B------:R-:W-:Y:S05]  /*0650*/  @!P0 BRA `(.L_x_1345) ;  /* 0x0000003000008947 */ /* 0x000fea0003800000 */
[----:B-1----:R-:W-:Y:S01]  /*0660*/  IADD3 R0, R0, -0x1, RZ ;  /* 0xffffffff00007810 */ /* 0x002fe20007ffe0ff */
[----:B------:R-:W-:Y:S05]  /*0670*/  BRA.DIV ~URZ, `(.L_x_1346) ;  /* 0x00010f527f007947 */ /* 0x000fea000b800000 */
[----:B------:R1:W4:Y:S02]  /*0680*/  SHFL.IDX PT, R5, R4, R0, 0x1f ;  /* 0x00001f0004057589 */ /* 0x00032400000e0000 */
.L_x_1345:
[----:B------:R-:W-:Y:S05]  /*0690*/  BSYNC B0 ;  /* 0x0000000000007941 */ /* 0x000fea0003800000 */
.L_x_1344:
[----:B---3--:R-:W-:Y:S01]  /*06a0*/  ISETP.NE.AND P0, PT, R9, 0x1, PT ;  /* 0x000000010900780c */ /* 0x008fe20003f05270 */
[----:B----4-:R-:W-:Y:S01]  /*06b0*/  IMAD R244, R5, c[0x0][0x538], R10 ;  /* 0x00014e0005f47a24 */ /* 0x010fe200078e020a */
[----:B------:R-:W-:Y:S04]  /*06c0*/  BSSY B0, `(.L_x_1347) ;  /* 0x0000085000007945 */ /* 0x000fe80003800000 */
[----:B------:R-:W-:-:S07]  /*06d0*/  IADD3 R11, -R244, UR4, RZ ;  /* 0x00000004f40b7c10 */ /* 0x000fce000fffe1ff */
[----:B------:R-:W-:Y:S05]  /*06e0*/  @!P0 BRA `(.L_x_1348) ;  /* 0x000003e000008947 */ /* 0x000fea0003800000 */
[-C--:B-12---:R-:W-:Y:S02]  /*06f0*/  IABS R0, R245.reuse ;  /* 0x000000f500007213 */ /* 0x086fe40000000000 */
        /* <DEDUP_REMOVED lines=59> */
[----:B------:R-:W-:Y:S01]  /*0ab0*/  IMAD R246, R3, 0x10000, R2 ;  /* 0x0001000003f67824 */ /* 0x000fe200078e0202 */
[----:B------:R-:W-:Y:S05]  /*0ac0*/  BRA `(.L_x_1349) ;  /* 0x0000044000007947 */ /* 0x000fea0003800000 */
.L_x_1348:
[----:B------:R-:W-:-:S04]  /*0ad0*/  IMAD.MOV.U32 R2, RZ, RZ, 0x4 ;  /* 0x00000004ff027424 */ /* 0x000fc800078e00ff */
[----:B------:R-:W-:-:S05]  /*0ae0*/  IMAD.WIDE R2, R247, R2, c[0x0][0x590] ;  /* 0x00016400f7027625 */ /* 0x000fca00078e0202 */
[----:B------:R-:W3:Y:S02]  /*0af0*/  LDG.E R7, [R2.64] ;  /* 0x0000000602077981 */ /* 0x000ee4000c1e1900 */
[----:B-123--:R-:W-:-:S05]  /*0b00*/  IMAD R9, R7, R245, RZ ;  /* 0x000000f507097224 */ /* 0x00efca00078e02ff */
        /* <DEDUP_REMOVED lines=63> */
[----:B------:R-:W-:Y:S02]  /*0f00*/  IMAD R246, R0, R2, R3 ;  /* 0x0000000200f67224 */ /* 0x000fe400078e0203 */
.L_x_1349:
[----:B------:R-:W-:Y:S05]  /*0f10*/  BSYNC B0 ;  /* 0x0000000000007941 */ /* 0x000fea0003800000 */
.L_x_1347:
[----:B------:R-:W-:-:S04]  /*0f20*/  LOP3.LUT R0, RZ, R0, RZ, 0x33, !PT ;  /* 0x00000000ff007212 */ /* 0x000fc800078e33ff */
[----:B------:R-:W-:Y:S01]  /*0f30*/  IADD3 R245, R0, R245, RZ ;  /* 0x000000f500f57210 */ /* 0x000fe20007ffe0ff */
[----:B------:R-:W-:Y:S05]  /*0f40*/  BRA `(.L_x_1350) ;  /* 0x0000004000007947 */ /* 0x000fea0003800000 */
.L_x_1338:
[----:B--2---:R-:W-:Y:S01]  /*0f50*/  IMAD.MOV.U32 R245, RZ, RZ, RZ ;  /* 0x000000fffff57224 */ /* 0x004fe200078e00ff */
[----:B------:R-:W-:Y:S01]  /*0f60*/  MOV R246, RZ ;  /* 0x000000ff00f67202 */ /* 0x000fe20000000f00 */
[----:B------:R-:W-:Y:S01]  /*0f70*/  IMAD.U32 R244, RZ, RZ, UR4 ;  /* 0x00000004fff47e24 */ /* 0x000fe2000f8e00ff */
[----:B------:R-:W-:Y:S02]  /*0f80*/  MOV R247, c[0x0][0x53c] ;  /* 0x00014f0000f77a02 */ /* 0x000fe40000000f00 */
.L_x_1350:
[----:B------:R-:W-:Y:S01]  /*0f90*/  ISETP.NE.AND P0, PT, R12, RZ, PT ;  /* 0x000000ff0c00720c */ /* 0x000fe20003f05270 */
[----:B------:R-:W-:-:S12]  /*0fa0*/  WARPSYNC 0xffffffff ;  /* 0xffffffff00007948 */ /* 0x000fd80003800000 */
[----:B------:R1:W-:Y:S04]  /*0fb0*/  @!P0 STS.128 [0xc080], R244 ;  /* 0x00c080f4ff008388 */ /* 0x0003e80000000c00 */
[----:B------:R-:W-:Y:S06]  /*0fc0*/  BAR.ARV 0x5, 0x80 ;  /* 0x0142000000007b1d */ /* 0x000fec0000002000 */
.L_x_1336:
        /* <DEDUP_REMOVED lines=27> */
[C---:B------:R-:W-:Y:S01]  /*1180*/  IMAD.IADD R0, R17.reuse, 0x1, -R0 ;  /* 0x0000000111007824 */ /* 0x040fe200078e0a00 */
        /* <DEDUP_REMOVED lines=71> */
[----:B------:R-:W-:-:S02]  /*1600*/  IMAD.IADD R3, R3, 0x1, R6 ;  /* 0x0000000103037824 */ /* 0x000fc400078e0206 */
[----:B------:R-:W-:Y:S01]  /*1610*/  IMAD.IADD R248, R17, 0x1, R248 ;  /* 0x0000000111f87824 */ /* 0x000fe200078e02f8 */
[----:B------:R-:W-:Y:S01]  /*1620*/  LOP3.LUT R2, R2, 0xc0, RZ, 0xc0, !PT ;  /* 0x000000c002027812 */ /* 0x000fe200078ec0ff */
[----:B------:R-:W-:Y:S02]  /*1630*/  IMAD.IADD R4, R0, 0x1, R7 ;  /* 0x0000000100047824 */ /* 0x000fe400078e0207 */
[----:B------:R-:W-:Y:S01]  /*1640*/  IMAD.SHL.U32 R250, R3, 0x2, RZ ;  /* 0x0000000203fa7824 */ /* 0x000fe200078e00ff */
[----:B------:R-:W-:Y:S01]  /*1650*/  LOP3.LUT R6, R2, 0x8, R8, 0xf8, !PT ;  /* 0x0000000802067812 */ /* 0x000fe200078ef808 */
[C---:B------:R-:W-:Y:S01]  /*1660*/  IMAD R7, R13.reuse, 0x20, R0 ;  /* 0x000000200d077824 */ /* 0x040fe200078e0200 */
[----:B------:R-:W-:Y:S01]  /*1670*/  SHF.R.U32.HI R5, RZ, 0x3, R2 ;  /* 0x00000003ff057819 */ /* 0x000fe20000011602 */
[----:B------:R-:W-:Y:S01]  /*1680*/  IMAD R2, R13, 0x20, R4 ;  /* 0x000000200d027824 */ /* 0x000fe200078e0204 */
[C---:B------:R-:W-:Y:S01]  /*1690*/  IADD3 R4, R250.reuse, 0x80, RZ ;  /* 0x00000080fa047810 */ /* 0x040fe20007ffe0ff */
[----:B------:R-:W-:Y:S01]  /*16a0*/  IMAD.U32 R0, R9, 0x20, R10 ;  /* 0x0000002009007824 */ /* 0x000fe200078e000a */
[----:B------:R-:W-:-:S02]  /*16b0*/  IADD3 R251, R250, 0x70, RZ ;  /* 0x00000070fafb7810 */ /* 0x000fc40007ffe0ff */
[----:B------:R-:W-:Y:S02]  /*16c0*/  @P1 IADD3 R251, R4, 0x10, RZ ;  /* 0x0000001004fb1810 */ /* 0x000fe40007ffe0ff */
        /* <DEDUP_REMOVED lines=9> */
[----:B------:R-:W-:Y:S01]  /*1760*/  SHF.R.S32.HI R4, RZ, 0x1f, R226 ;  /* 0x0000001fff047819 */ /* 0x000fe200000114e2 */
[----:B------:R-:W-:Y:S01]  /*1770*/  IMAD.IADD R3, R3, 0x1, R7 ;  /* 0x0000000103037824 */ /* 0x000fe200078e0207 */
[----:B------:R-:W-:-:S02]  /*1780*/  SHF.R.S32.HI R7, RZ, 0x1f, R202 ;  /* 0x0000001fff077819 */ /* 0x000fc400000114ca */
[C---:B------:R-:W-:Y:S02]  /*1790*/  IADD3 R9, R243.reuse, 0x40, RZ ;  /* 0x00000040f3097810 */ /* 0x040fe40007ffe0ff */
[C---:B------:R-:W-:Y:S02]  /*17a0*/  IADD3 R7, R243.reuse, 0x50, RZ ;  /* 0x00000050f3077810 */ /* 0x040fe40007ffe0ff */
[----:B------:R-:W-:Y:S02]  /*17b0*/  SHF.R.S32.HI R0, RZ, 0x1f, R9 ;  /* 0x0000001fff007819 */ /* 0x000fe40000011409 */
[----:B------:R-:W-:Y:S01]  /*17c0*/  SHF.R.S32.HI R0, RZ, 0x1f, R7 ;  /* 0x0000001fff007819 */ /* 0x000fe20000011407 */
[----:B------:R-:W-:Y:S01]  /*17d0*/  IMAD.IADD R0, R250, 0x1, R5 ;  /* 0x00000001fa007824 */ /* 0x000fe200078e0205 */
[----:B------:R-:W-:Y:S02]  /*17e0*/  IADD3 R15, R243, 0x10, RZ ;  /* 0x00000010f30f7810 */ /* 0x000fe40007ffe0ff */
[----:B------:R-:W-:-:S02]  /*17f0*/  SHF.R.S32.HI R4, RZ, 0x1f, R243 ;  /* 0x0000001fff047819 */ /* 0x000fc400000114f3 */
[----:B------:R1:W-:Y:S01]  /*1800*/  STL [R1+0x4], R0 ;  /* 0x0000040001007387 */ /* 0x0003e20000100800 */
[C---:B------:R-:W-:Y:S02]  /*1810*/  IADD3 R12, R243.reuse, 0x28, RZ ;  /* 0x00000028f30c7810 */ /* 0x040fe40007ffe0ff */
[----:B------:R-:W-:Y:S02]  /*1820*/  IADD3 R10, R243, 0x38, RZ ;  /* 0x00000038f30a7810 */ /* 0x000fe40007ffe0ff */
[----:B------:R-:W-:Y:S02]  /*1830*/  SEL R4, R6, 0xffffffe0, !P3 ;  /* 0xffffffe006047807 */ /* 0x000fe40005800000 */
[----:B------:R-:W-:Y:S02]  /*1840*/  IADD3 R189, R184, 0x20, RZ ;  /* 0x00000020b8bd7810 */ /* 0x000fe40007ffe0ff */
[----:B------:R-:W-:Y:S02]  /*1850*/  LEA R187, R2, 0x6080, 0x1 ;  /* 0x0000608002bb7811 */ /* 0x000fe400078e08ff */
[----:B------:R-:W-:-:S02]  /*1860*/  LEA R185, R3, 0x1880, 0x1 ;  /* 0x0000188003b97811 */ /* 0x000fc400078e08ff */
[----:B------:R-:W-:Y:S01]  /*1870*/  IADD3 R16, R243, 0x8, RZ ;  /* 0x00000008f3107810 */ /* 0x000fe20007ffe0ff */
[----:B------:R-:W-:Y:S01]  /*1880*/  IMAD.IADD R188, R187, 0x1, R4 ;  /* 0x00000001bbbc7824 */ /* 0x000fe200078e0204 */
[C---:B------:R-:W-:Y:S01]  /*1890*/  IADD3 R14, R243.reuse, 0x18, RZ ;  /* 0x00000018f30e7810 */ /* 0x040fe20007ffe0ff */
[----:B------:R-:W-:Y:S01]  /*18a0*/  IMAD.IADD R186, R4, 0x1, R185 ;  /* 0x0000000104ba7824 */ /* 0x000fe200078e02b9 */
[C---:B------:R-:W-:Y:S02]  /*18b0*/  IADD3 R13, R243.reuse, 0x20, RZ ;  /* 0x00000020f30d7810 */ /* 0x040fe40007ffe0ff */
[C---:B------:R-:W-:Y:S02]  /*18c0*/  IADD3 R11, R243.reuse, 0x30, RZ ;  /* 0x00000030f30b7810 */ /* 0x040fe40007ffe0ff */
[C---:B------:R-:W-:Y:S02]  /*18d0*/  IADD3 R8, R243.reuse, 0x48, RZ ;  /* 0x00000048f3087810 */ /* 0x040fe40007ffe0ff */
[----:B------:R-:W-:Y:S01]  /*18e0*/  IADD3 R252, R243, 0x58, RZ ;  /* 0x00000058f3fc7810 */ /* 0x000fe20007ffe0ff */
[----:B-1----:R-:W-:Y:S01]  /*18f0*/  IMAD.IADD R0, R5, 0x1, R251 ;  /* 0x0000000105007824 */ /* 0x002fe200078e02fb */
[----:B------:R-:W-:-:S02]  /*1900*/  @P2 IADD3 R189, R184, -0x20, RZ ;  /* 0xffffffe0b8bd2810 */ /* 0x000fc40007ffe0ff */
[----:B------:R-:W-:Y:S02]  /*1910*/  SHF.R.S32.HI R6, RZ, 0x1f, R15 ;  /* 0x0000001fff067819 */ /* 0x000fe4000001140f */
[----:B------:R1:W-:Y:S01]  /*1920*/  STL [R1], R0 ;  /* 0x0000000001007387 */ /* 0x0003e20000100800 */
        /* <DEDUP_REMOVED lines=8> */
[C---:B------:R-:W-:Y:S02]  /*19b0*/  IADD3 R197, R189.reuse, 0x400, RZ ;  /* 0x00000400bdc57810 */ /* 0x040fe40007ffe0ff */
[C---:B------:R-:W-:Y:S02]  /*19c0*/  IADD3 R196, R189.reuse, 0x800, RZ ;  /* 0x00000800bdc47810 */ /* 0x040fe40007ffe0ff */
[----:B------:R-:W-:-:S02]  /*19d0*/  IADD3 R195, R189, 0xc00, RZ ;  /* 0x00000c00bdc37810 */ /* 0x000fc40007ffe0ff */
[C---:B------:R-:W-:Y:S02]  /*19e0*/  IADD3 R194, R189.reuse, 0x1000, RZ ;  /* 0x00001000bdc27810 */ /* 0x040fe40007ffe0ff */
[C---:B------:R-:W-:Y:S02]  /*19f0*/  IADD3 R193, R189.reuse, 0x1400, RZ ;  /* 0x00001400bdc17810 */ /* 0x040fe40007ffe0ff */
[C---:B------:R-:W-:Y:S02]  /*1a00*/  IADD3 R192, R189.reuse, 0x1800, RZ ;  /* 0x00001800bdc07810 */ /* 0x040fe40007ffe0ff */
[C---:B------:R-:W-:Y:S02]  /*1a10*/  IADD3 R191, R189.reuse, 0x1c00, RZ ;  /* 0x00001c00bdbf7810 */ /* 0x040fe40007ffe0ff */
[----:B-1----:R-:W-:Y:S02]  /*1a20*/  IADD3 R190, R189, 0x2000, RZ ;  /* 0x00002000bdbe7810 */ /* 0x002fe40007ffe0ff */
.L_x_1477:
        /* <DEDUP_REMOVED lines=30> */
[----:B------:R2:W3:Y:S04]  /*1c10*/  LDG.E R0, [R2.64] ;  /* 0x0000000602007981 */ /* 0x0004e8000c1e1900 */
[----:B-12---:R-:W3:Y:S02]  /*1c20*/  LDG.E R2, [R2.64+0x4] ;  /* 0x0000040602027981 */ /* 0x006ee4000c1e1900 */
[----:B---3--:R-:W-:-:S02]  /*1c30*/  IADD3 R240, -R0, R2, RZ ;  /* 0x0000000200f07210 */ /* 0x008fc40007ffe1ff */
.L_x_1351:
[----:B------:R-:W-:-:S04]  /*1c40*/  ISETP.NE.U32.AND P1, PT, RZ, c[0x0][0x368], PT ;  /* 0x0000da00ff007a0c */ /* 0x000fc80003f25070 */
[----:B------:R-:W-:-:S13]  /*1c50*/  ISETP.NE.AND.EX P1, PT, RZ, c[0x0][0x36c], PT, P1 ;  /* 0x0000db00ff007a0c */ /* 0x000fda0003f25310 */
[----:B------:R-:W-:Y:S05]  /*1c60*/  @!P1 BRA `(.L_x_1352) ;  /* 0x0000004000009947 */ /* 0x000fea0003800000 */
[----:B-1----:R-:W-:-:S04]  /*1c70*/  IADD3 R2, P1, R14, c[0x0][0x368], RZ ;  /* 0x0000da000e027a10 */ /* 0x002fc80007f3e0ff */
[----:B------:R-:W-:-:S05]  /*1c80*/  IADD3.X R3, R13, c[0x0][0x36c], RZ, P1, !PT ;  /* 0x0000db000d037a10 */ /* 0x000fca0000ffe4ff */
[----:B------:R1:W5:Y:S01]  /*1c90*/  LDG.E R0, [R2.64] ;  /* 0x0000000602007981 */ /* 0x000362000c1e1900 */
[----:B------:R-:W-:Y:S05]  /*1ca0*/  BRA `(.L_x_1353) ;  /* 0x0000008000007947 */ /* 0x000fea0003800000 */
.L_x_1352:
        /* <DEDUP_REMOVED lines=8> */
.L_x_1353:
[----:B-1----:R-:W-:Y:S01]  /*1d30*/  IMAD.MOV.U32 R2, RZ, RZ, c[0x0][0x2c4] ;  /* 0x0000b100ff027624 */ /* 0x002fe200078e00ff */
[----:B------:R-:W-:Y:S01]  /*1d40*/  BSSY B0, `(.L_x_1354) ;  /* 0x000003b000007945 */ /* 0x000fe20003800000 */
[----:B------:R-:W-:Y:S02]  /*1d50*/  IMAD.SHL.U32 R242, R245, 0x80, RZ ;  /* 0x00000080f5f27824 */ /* 0x000fe400078e00ff */
[----:B-----5:R-:W-:Y:S01]  /*1d60*/  IMAD.IADD R241, R0, 0x1, -R230 ;  /* 0x0000000100f17824 */ /* 0x020fe200078e0ae6 */
[----:B------:R-:W-:-:S02]  /*1d70*/  ISETP.NE.AND P3, PT, R2, 0x1, PT ;  /* 0x000000010200780c */ /* 0x000fc40003f65270 */
[----:B------:R-:W-:-:S05]  /*1d80*/  IADD3 R2, R242, 0x7f, RZ ;  /* 0x0000007ff2027810 */ /* 0x000fca0007ffe0ff */
[----:B------:R-:W-:-:S06]  /*1d90*/  IMAD.MOV.U32 R0, RZ, RZ, R2 ;  /* 0x000000ffff007224 */ /* 0x000fcc00078e0002 */
[----:B------:R-:W-:Y:S01]  /*1da0*/  @P3 IMAD.HI.U32 R3, R2, c[0x0][0x2c8], RZ ;  /* 0x0000b20002033a27 */ /* 0x000fe200078e00ff */
[----:B------:R-:W-:-:S04]  /*1db0*/  IADD3 R2, R241, 0x30, -R240 ;  /* 0x00000030f1027810 */ /* 0x000fc80007ffe8f0 */
[----:B------:R-:W-:Y:S02]  /*1dc0*/  @P3 SHF.R.U32.HI R0, RZ, c[0x0][0x2cc], R3 ;  /* 0x0000b300ff003a19 */ /* 0x000fe40000011603 */
[----:B------:R-:W-:-:S03]  /*1dd0*/  IADD3 R3, R241, 0x2f, RZ ;  /* 0x0000002ff1037810 */ /* 0x000fc60007ffe0ff */
[----:B------:R-:W-:Y:S02]  /*1de0*/  IMAD.IADD R0, R2, 0x1, R0 ;  /* 0x0000000102007824 */ /* 0x000fe400078e0200 */
[----:B------:R-:W-:-:S04]  /*1df0*/  IMAD.HI R2, R3, 0x2aaaaaab, RZ ;  /* 0x2aaaaaab03027827 */ /* 0x000fc800078e02ff */
[----:B------:R-:W-:Y:S01]  /*1e00*/  IMAD.HI R0, R0, 0x2aaaaaab, RZ ;  /* 0x2aaaaaab00007827 */ /* 0x000fe200078e02ff */
[----:B------:R-:W-:-:S04]  /*1e10*/  SHF.R.U32.HI R4, RZ, 0x1f, R2 ;  /* 0x0000001fff047819 */ /* 0x000fc80000011602 */
[----:B------:R-:W-:Y:S02]  /*1e20*/  SHF.R.U32.HI R3, RZ, 0x1f, R0 ;  /* 0x0000001fff037819 */ /* 0x000fe40000011600 */
[----:B------:R-:W-:Y:S02]  /*1e30*/  LEA.HI.SX32 R4, R2, R4, 0x1d ;  /* 0x0000000402047211 */ /* 0x000fe400078feaff */
[----:B------:R-:W-:Y:S02]  /*1e40*/  LEA.HI.SX32 R0, R0, R3, 0x1d ;  /* 0x0000000300007211 */ /* 0x000fe400078feaff */
[----:B------:R-:W-:Y:S02]  /*1e50*/  LOP3.LUT R2, R246, 0xff000000, RZ, 0xc0, !PT ;  /* 0xff000000f6027812 */ /* 0x000fe400078ec0ff */
[----:B------:R-:W-:Y:S02]  /*1e60*/  IMNMX R6, R4, R0, PT ;  /* 0x0000000004067217 */ /* 0x000fe40003800200 */
[----:B------:R-:W-:-:S02]  /*1e70*/  LOP3.LUT R3, R246, 0xff0000, RZ, 0xc0, !PT ;  /* 0x00ff0000f6037812 */ /* 0x000fc400078ec0ff */
[----:B------:R-:W-:Y:S01]  /*1e80*/  SHF.R.U32.HI R0, RZ, 0x8, R2 ;  /* 0x00000008ff007819 */ /* 0x000fe20000011602 */
[----:B------:R-:W-:Y:S01]  /*1e90*/  IMAD.MOV.U32 R2, RZ, RZ, RZ ;  /* 0x000000ffff027224 */ /* 0x000fe200078e00ff */
[----:B------:R-:W-:Y:S02]  /*1ea0*/  ISETP.GE.AND P1, PT, R6, 0x1, PT ;  /* 0x000000010600780c */ /* 0x000fe40003f26270 */
        /* <DEDUP_REMOVED lines=36> */
.L_x_1355:
[----:B------:R-:W-:Y:S05]  /*20f0*/  BSYNC B0 ;  /* 0x0000000000007941 */ /* 0x000fea0003800000 */
.L_x_1354:
        /* <DEDUP_REMOVED lines=63> */
[----:B-1----:R-:W-:Y:S01]  /*24f0*/  IMAD.IADD R5, R224, 0x1, R242 ;  /* 0x00000001e0057824 */ /* 0x002fe200078e02f2 */
[----:B------:R-:W-:Y:S02]  /*2500*/  LOP3.LUT R13, R246, 0xffff, RZ, 0xc0, !PT ;  /* 0x0000fffff60d7812 */ /* 0x000fe400078ec0ff */
[----:B------:R-:W-:Y:S01]  /*2510*/  SEL R6, R12, RZ, !P0 ;  /* 0x000000ff0c067207 */ /* 0x000fe20004000000 */
[----:B------:R-:W-:Y:S01]  /*2520*/  IMAD R0, R0, c[0x0][0x178], RZ ;  /* 0x00005e0000007a24 */ /* 0x000fe200078e02ff */
[----:B------:R-:W-:Y:S01]  /*2530*/  SEL R4, R249, RZ, !P0 ;  /* 0x000000fff9047207 */ /* 0x000fe20004000000 */
[----:B------:R-:W-:Y:S01]  /*2540*/  @P3 IMAD.HI.U32 R7, R5, c[0x0][0x2c8], RZ ;  /* 0x0000b20005073a27 */ /* 0x000fe200078e00ff */
[----:B------:R-:W-:Y:S02]  /*2550*/  ISETP.GE.AND P6, PT, R202, c[0x0][0x198], PT ;  /* 0x00006600ca007a0c */ /* 0x000fe40003fc6270 */
[----:B------:R-:W-:Y:S01]  /*2560*/  ISETP.GE.AND P5, PT, R225, c[0x0][0x198], PT ;  /* 0x00006600e1007a0c */ /* 0x000fe20003fa6270 */
[----:B------:R-:W-:Y:S01]  /*2570*/  IMAD R0, R11, c[0x0][0x17c], R0 ;  /* 0x00005f000b007a24 */ /* 0x000fe200078e0200 */
[----:B------:R-:W-:Y:S01]  /*2580*/  ISETP.GE.AND P4, PT, R226, c[0x0][0x198], PT ;  /* 0x00006600e2007a0c */ /* 0x000fe20003f86270 */
[----:B------:R-:W-:Y:S01]  /*2590*/  IMAD R6, R6, c[0x0][0x1c0], RZ ;  /* 0x0000700006067a24 */ /* 0x000fe200078e02ff */
[----:B------:R-:W-:-:S03]  /*25a0*/  IADD3 R119, R200, -0x1, RZ ;  /* 0xffffffffc8777810 */ /* 0x000fc60007ffe0ff */
[----:B------:R-:W-:Y:S02]  /*25b0*/  IMAD R6, R4, c[0x0][0x1c4], R6 ;  /* 0x0000710004067a24 */ /* 0x000fe400078e0206 */
[----:B--2---:R-:W-:-:S04]  /*25c0*/  IMAD.WIDE.U32 R2, R11, c[0x0][0x178], RZ ;  /* 0x00005e000b027a25 */ /* 0x004fc800078e00ff */
[----:B------:R-:W-:Y:S01]  /*25d0*/  IMAD.IADD R3, R3, 0x1, R0 ;  /* 0x0000000103037824 */ /* 0x000fe200078e0200 */
[----:B------:R-:W-:Y:S02]  /*25e0*/  MOV R0, R5 ;  /* 0x0000000500007202 */ /* 0x000fe40000000f00 */
[----:B------:R-:W-:Y:S01]  /*25f0*/  @P3 SHF.R.U32.HI R0, RZ, c[0x0][0x2cc], R7 ;  /* 0x0000b300ff003a19 */ /* 0x000fe20000011607 */
[----:B------:R-:W-:-:S03]  /*2600*/  IMAD.WIDE.U32 R2, R13, c[0x0][0x1b8], R2 ;  /* 0x00006e000d027a25 */ /* 0x000fc600078e0002 */
        /* <DEDUP_REMOVED lines=20> */
.L_x_1482:
[----:B------:R-:W-:Y:S05]  /*2750*/  BRA.DIV ~URZ, `(.L_x_1358) ;  /* 0x0000ef527f007947 */ /* 0x000fea000b800000 */
[----:B------:R3:W4:Y:S02]  /*2760*/  SHFL.IDX PT, R0, R12, RZ, 0x1c1f ;  /* 0x001c1fff0c007589 */ /* 0x00072400000e0000 */
.L_x_1483:
        /* <DEDUP_REMOVED lines=22> */
.L_x_1360:
[----:B------:R-:W-:Y:S05]  /*28d0*/  BSYNC B0 ;  /* 0x0000000000007941 */ /* 0x000fea0003800000 */
.L_x_1359:
[----:B------:R-:W-:Y:S05]  /*28e0*/  BRA.DIV ~URZ, `(.L_x_1361) ;  /* 0x0000ee327f007947 */ /* 0x000fea000b800000 */
[----:B--2---:R2:W1:Y:S04]  /*28f0*/  SHFL.IDX PT, R4, R5, 0x1, 0x1c1f ;  /* 0x003c1f0005047f89 */ /* 0x00446800000e0000 */
[----:B----4-:R2:W4:Y:S02]  /*2900*/  SHFL.IDX PT, R0, R12, 0x1, 0x1c1f ;  /* 0x003c1f000c007f89 */ /* 0x01052400000e0000 */
.L_x_1484:
        /* <DEDUP_REMOVED lines=21> */
.L_x_1363:
[----:B------:R-:W-:Y:S05]  /*2a60*/  BSYNC B0 ;  /* 0x0000000000007941 */ /* 0x000fea0003800000 */
.L_x_1362:
[----:B------:R-:W-:Y:S05]  /*2a70*/  BRA.DIV ~URZ, `(.L_x_1364) ;  /* 0x0000ed727f007947 */ /* 0x000fea000b800000 */
[----:B-1----:R1:W2:Y:S02]  /*2a80*/  SHFL.IDX PT, R4, R5, 0x2, 0x1c1f ;  /* 0x005c1f0005047f89 */ /* 0x0022a400000e0000 */
.L_x_1485:
[----:B------:R-:W-:Y:S05]  /*2a90*/  BRA.DIV ~URZ, `(.L_x_1365) ;  /* 0x0000edc27f007947 */ /* 0x000fea000b800000 */
[----:B----4-:R4:W1:Y:S02]  /*2aa0*/  SHFL.IDX PT, R0, R12, 0x2, 0x1c1f ;  /* 0x005c1f000c007f89 */ /* 0x01086400000e0000 */
.L_x_1486:
        /* <DEDUP_REMOVED lines=21> */
.L_x_1367:
[----:B------:R-:W-:Y:S05]  /*2c00*/  BSYNC B0 ;  /* 0x0000000000007941 */ /* 0x000fea0003800000 */
.L_x_1366:
[----:B------:R-:W-:Y:S05]  /*2c10*/  BRA.DIV ~URZ, `(.L_x_1368) ;  /* 0x0000ecb27f007947 */ /* 0x000fea000b800000 */
[----:B--2---:R2:W3:Y:S04]  /*2c20*/  SHFL.IDX PT, R4, R5, 0x3, 0x1c1f ;  /* 0x007c1f0005047f89 */ /* 0x0044e800000e0000 */
[----:B-1----:R2:W1:Y:S02]  /*2c30*/  SHFL.IDX PT, R0, R12, 0x3, 0x1c1f ;  /* 0x007c1f000c007f89 */ /* 0x00246400000e0000 */
.L_x_1487:
[----:B--2---:R-:W2:Y:S01]  /*2c40*/  LDL R16, [R1+0x14] ;  /* 0x0000140001107983 */ /* 0x004ea20000100800 */
[----:B------:R-:W-:Y:S01]  /*2c50*/  IADD3 R2, R10, 0x60, RZ ;  /* 0x000000600a027810 */ /* 0x000fe20007ffe0ff */
[----:B-----5:R-:W-:Y:S01]  /*2c60*/  IMAD.WIDE.U32 R234, R14, c[0x0][0x2b0], RZ ;  /* 0x0000ac000eea7a25 */ /* 0x020fe200078e00ff */
[----:B------:R-:W-:-:S02]  /*2c70*/  SHF.R.S32.HI R15, RZ, 0x1f, R202 ;  /* 0x0000001fff0f7819 */ /* 0x000fc400000114ca */
[----:B------:R-:W-:Y:S02]  /*2c80*/  ISETP.GE.AND P2, PT, R2, R11, PT ;  /* 0x0000000b0200720c */ /* 0x000fe40003f46270 */
[----:B------:R-:W-:Y:S02]  /*2c90*/  SHF.R.S32.HI R23, RZ, 0x1f, R225 ;  /* 0x0000001fff177819 */ /* 0x000fe400000114e1 */
[----:B------:R-:W-:-:S09]  /*2ca0*/  SHF.R.S32.HI R27, RZ, 0x1f, R226 ;  /* 0x0000001fff1b7819 */ /* 0x000fd200000114e2 */
[CC--:B-1----:R-:W-:Y:S02]  /*2cb0*/  @!P2 LEA R8, P0, R202.reuse, R0.reuse, 0x1 ;  /* 0x00000000ca08a211 */ /* 0x0c2fe400078008ff */
[C---:B------:R-:W-:Y:S02]  /*2cc0*/  @!P2 LEA R6, P1, R225.reuse, R0, 0x1 ;  /* 0x00000000e106a211 */ /* 0x040fe400078208ff */
[----:B---3--:R-:W-:Y:S02]  /*2cd0*/  @!P2 LEA.HI.X R9, R202, R4, R15, 0x1, P0 ;  /* 0x00000004ca09a211 */ /* 0x008fe400000f0c0f */
[----:B------:R-:W-:Y:S02]  /*2ce0*/  @!P2 LEA R2, P0, R226, R0, 0x1 ;  /* 0x00000000e202a211 */ /* 0x000fe400078008ff */
[----:B------:R-:W-:Y:S02]  /*2cf0*/  SHF.R.S32.HI R0, RZ, 0x1f, R14 ;  /* 0x0000001fff007819 */ /* 0x000fe4000001140e */
[----:B------:R-:W-:-:S02]  /*2d00*/  @!P2 LEA.HI.X R7, R225, R4, R23, 0x1, P1 ;  /* 0x00000004e107a211 */ /* 0x000fc400008f0c17 */
[----:B------:R-:W-:Y:S01]  /*2d10*/  @!P2 LEA.HI.X R3, R226, R4, R27, 0x1, P0 ;  /* 0x00000004e203a211 */ /* 0x000fe200000f0c1b */
        /* <DEDUP_REMOVED lines=14> */
[----:B------:R-:W-:-:S02]  /*2e00*/  IMAD.MOV.U32 R0, RZ, RZ, c[0x0][0x2b8] ;  /* 0x0000ae00ff007624 */ /* 0x000fc400078e00ff */
[----:B------:R-:W-:Y:S02]  /*2e10*/  IMAD R118, R200, R118, -0x30 ;  /* 0xffffffd0c8767424 */ /* 0x000fe400078e0276 */
[----:B------:R-:W-:Y:S01]  /*2e20*/  IMAD.MOV.U32 R199, RZ, RZ, RZ ;  /* 0x000000ffffc77224 */ /* 0x000fe200078e00ff */
[----:B------:R-:W-:Y:S01]  /*2e30*/  ISETP.NE.AND P2, PT, R0, 0x1, PT ;  /* 0x000000010000780c */ /* 0x000fe20003f45270 */
[----:B-1----:R-:W-:-:S05]  /*2e40*/  IMAD.IADD R2, R224, 0x1, R118 ;  /* 0x00000001e0027824 */ /* 0x002fca00078e0276 */
[C---:B------:R-:W-:Y:S01]  /*2e50*/  ISETP.GE.AND P1, PT, R2.reuse, R241, PT ;  /* 0x000000f10200720c */ /* 0x040fe20003f26270 */
[----:B------:R-:W-:-:S03]  /*2e60*/  IMAD.IADD R2, R2, 0x1, R230 ;  /* 0x0000000102027824 */ /* 0x000fc600078e02e6 */
[----:B------:R-:W-:Y:S01]  /*2e70*/  ISETP.GT.OR P1, PT, R224, 0x2f, P1 ;  /* 0x0000002fe000780c */ /* 0x000fe20000f24670 */
[----:B------:R-:W-:Y:S02]  /*2e80*/  IMAD.MOV.U32 R0, RZ, RZ, R2 ;  /* 0x000000ffff007224 */ /* 0x000fe400078e0002 */
[----:B------:R-:W-:-:S05]  /*2e90*/  @P2 IMAD.HI.U32 R3, R2, c[0x0][0x2bc], RZ ;  /* 0x0000af0002032a27 */ /* 0x000fca00078e00ff */
[----:B------:R-:W-:-:S05]  /*2ea0*/  @P2 SHF.R.U32.HI R0, RZ, c[0x0][0x2c0], R3 ;  /* 0x0000b000ff002a19 */ /* 0x000fca0000011603 */
[----:B------:R-:W-:-:S04]  /*2eb0*/  @!P1 IADD3 R3, P0, R0, R234, RZ ;  /* 0x000000ea00039210 */ /* 0x000fc80007f1e0ff */
[----:B------:R-:W-:Y:S02]  /*2ec0*/  @!P1 LEA.HI.X.SX32 R5, R0, R238, 0x1, P0 ;  /* 0x000000ee00059211 */ /* 0x000fe400000f0eff */
[----:B------:R-:W-:-:S04]  /*2ed0*/  @!P1 LEA R4, P0, R3, c[0x0][0x2a0], 0x2 ;  /* 0x0000a80003049a11 */ /* 0x000fc800078010ff */
[----:B------:R-:W-:-:S05]  /*2ee0*/  @!P1 LEA.HI.X R5, R3, c[0x0][0x2a4], R5, 0x2, P0 ;  /* 0x0000a90003059a11 */ /* 0x000fca00000f1405 */
[----:B------:R-:W2:Y:S01]  /*2ef0*/  @!P1 LDG.E R199, [R4.64] ;  /* 0x0000000604c79981 */ /* 0x000ea2000c1e1900 */
[----:B------:R-:W-:Y:S01]  /*2f00*/  IMAD.MOV R0, RZ, RZ, -R0 ;  /* 0x000000ffff007224 */ /* 0x000fe200078e0a00 */
[----:B------:R-:W-:Y:S01]  /*2f10*/  SHF.L.U64.HI R214, R202, 0x1, R15 ;  /* 0x00000001cad67819 */ /* 0x000fe2000001020f */
[----:B------:R-:W-:Y:S01]  /*2f20*/  IMAD.WIDE.U32 R232, R13, c[0x0][0x1e8], RZ ;  /* 0x00007a000de87a25 */ /* 0x000fe200078e00ff */
[----:B------:R-:W-:Y:S01]  /*2f30*/  SHF.L.U64.HI R212, R225, 0x1, R23 ;  /* 0x00000001e1d47819 */ /* 0x000fe20000010217 */
[----:B------:R-:W-:Y:S01]  /*2f40*/  BSSY B0, `(.L_x_1369) ;  /* 0x0000080000007945 */ /* 0x000fe20003800000 */
[----:B------:R-:W-:Y:S01]  /*2f50*/  SHF.L.U64.HI R213, R226, 0x1, R27 ;  /* 0x00000001e2d57819 */ /* 0x000fe2000001021b */
[----:B------:R-:W-:Y:S02]  /*2f60*/  IMAD R201, R0, c[0x0][0x2b8], R2 ;  /* 0x0000ae0000c97a24 */ /* 0x000fe400078e0202 */
[----:B------:R-:W-:Y:S02]  /*2f70*/  IMAD R231, R13, c[0x0][0x1ec], R233 ;  /* 0x00007b000de77a24 */ /* 0x000fe400078e02e9 */
[----:B------:R-:W-:Y:S01]  /*2f80*/  IMAD.WIDE.U32 R2, R201, c[0x0][0x1e0], RZ ;  /* 0x00007800c9027a25 */ /* 0x000fe200078e00ff */
[----:B------:R-:W-:-:S03]  /*2f90*/  SHF.R.S32.HI R7, RZ, 0x1f, R201 ;  /* 0x0000001fff077819 */ /* 0x000fc600000114c9 */
[----:B------:R-:W-:Y:S02]  /*2fa0*/  IMAD R117, R119, -0x30, R241 ;  /* 0xffffffd077757824 */ /* 0x000fe400078e02f1 */
[C---:B------:R-:W-:Y:S02]  /*2fb0*/  IMAD R0, R7.reuse, c[0x0][0x1e0], RZ ;  /* 0x0000780007007a24 */ /* 0x040fe400078e02ff */
[----:B------:R-:W-:Y:S02]  /*2fc0*/  IMAD R7, R7, c[0x0][0x208], RZ ;  /* 0x0000820007077a24 */ /* 0x000fe400078e02ff */
[C---:B------:R-:W-:Y:S02]  /*2fd0*/  IMAD R0, R201.reuse, c[0x0][0x1e4], R0 ;  /* 0x00007900c9007a24 */ /* 0x040fe400078e0200 */
[----:B------:R-:W-:Y:S02]  /*2fe0*/  IMAD R7, R201, c[0x0][0x20c], R7 ;  /* 0x00008300c9077a24 */ /* 0x000fe400078e0207 */
[----:B------:R-:W-:-:S02]  /*2ff0*/  IMAD.IADD R3, R3, 0x1, R0 ;  /* 0x0000000103037824 */ /* 0x000fc400078e0200 */
[----:B------:R-:W-:-:S04]  /*3000*/  IMAD.WIDE.U32 R236, R13, c[0x0][0x210], RZ ;  /* 0x000084000dec7a25 */ /* 0x000fc800078e00ff */
[----:B------:R-:W-:Y:S02]  /*3010*/  IMAD R239, R13, c[0x0][0x214], R237 ;  /* 0x000085000def7a24 */ /* 0x000fe400078e02ed */
[----:B------:R-:W-:Y:S02]  /*3020*/  IMAD.SHL.U32 R26, R226, 0x2, RZ ;  /* 0x00000002e21a7824 */ /* 0x000fe400078e00ff */
[----:B------:R-:W-:Y:S01]  /*3030*/  IMAD.SHL.U32 R22, R225, 0x2, RZ ;  /* 0x00000002e1167824 */ /* 0x000fe200078e00ff */
[----:B--2---:R-:W-:Y:S01]  /*3040*/  SHF.R.S32.HI R9, RZ, 0x1f, R199 ;  /* 0x0000001fff097819 */ /* 0x004fe200000114c7 */
[----:B------:R-:W-:-:S04]  /*3050*/  IMAD.WIDE.U32 R2, R199, c[0x0][0x1f0], R2 ;  /* 0x00007c00c7027a25 */ /* 0x000fc800078e0002 */
[----:B------:R-:W-:-:S04]  /*3060*/  IMAD R0, R9, c[0x0][0x1f0], RZ ;  /* 0x00007c0009007a24 */ /* 0x000fc800078e02ff */
[----:B------:R-:W-:Y:S01]  /*3070*/  IMAD R4, R199, c[0x0][0x1f4], R0 ;  /* 0x00007d00c7047a24 */ /* 0x000fe200078e0200 */
[----:B------:R-:W-:-:S04]  /*3080*/  IADD3 R0, P0, R2, R232, RZ ;  /* 0x000000e802007210 */ /* 0x000fc80007f1e0ff */
[----:B------:R-:W-:Y:S02]  /*3090*/  IADD3.X R2, R231, R3, R4, P0, !PT ;  /* 0x00000003e7027210 */ /* 0x000fe400007fe404 */
[C---:B------:R-:W-:Y:S02]  /*30a0*/  LEA R6, P0, R0.reuse, c[0x0][0x1c8], 0x1 ;  /* 0x0000720000067a11 */ /* 0x040fe400078008ff */
[----:B------:R-:W-:Y:S02]  /*30b0*/  IMNMX R3, R117, 0x30, PT ;  /* 0x0000003075037817 */ /* 0x000fe40003800200 */
[----:B----4-:R-:W-:Y:S01]  /*30c0*/  LEA.HI.X R12, R0, c[0x0][0x1cc], R2, 0x1, P0 ;  /* 0x00007300000c7a11 */ /* 0x010fe200000f0c02 */
[----:B------:R-:W-:Y:S02]  /*30d0*/  SHFL.IDX PT, R11, R6, 0x1, 0x1c1f ;  /* 0x003c1f00060b7f89 */ /* 0x000fe400000e0000 */
[----:B------:R-:W-:Y:S02]  /*30e0*/  IMAD.IADD R5, R3, 0x1, -R229 ;  /* 0x0000000103057824 */ /* 0x000fe400078e0ae5 */
[----:B------:R-:W1:Y:S01]  /*30f0*/  SHFL.IDX PT, R0, R6, RZ, 0x1c1f ;  /* 0x001c1fff06007589 */ /* 0x000e6200000e0000 */
[----:B------:R-:W-:-:S02]  /*3100*/  IMAD.WIDE.U32 R2, R201, c[0x0][0x208], RZ ;  /* 0x00008200c9027a25 */ /* 0x000fc400078e00ff */
[C---:B------:R-:W-:Y:S01]  /*3110*/  ISETP.GE.AND P6, PT, R5.reuse, 0x1, PT ;  /* 0x000000010500780c */ /* 0x040fe20003fc6270 */
[----:B------:R-:W2:Y:S01]  /*3120*/  SHFL.IDX PT, R8, R12, RZ, 0x1c1f ;  /* 0x001c1fff0c087589 */ /* 0x000ea200000e0000 */
[----:B------:R-:W-:Y:S01]  /*3130*/  ISETP.GE.AND P1, PT, R5, 0x21, PT ;  /* 0x000000210500780c */ /* 0x000fe20003f26270 */
[----:B------:R-:W-:-:S04]  /*3140*/  IMAD.IADD R3, R3, 0x1, R7 ;  /* 0x0000000103037824 */ /* 0x000fc800078e0207 */
[----:B------:R-:W-:-:S06]  /*3150*/  IMAD.WIDE.U32 R2, R199, c[0x0][0x218], R2 ;  /* 0x00008600c7027a25 */ /* 0x000fcc00078e0002 */
[----:B------:R-:W-:Y:S01]  /*3160*/  @P6 ISETP.GE.AND P4, PT, R202, c[0x0][0x1d4], PT ;  /* 0x00007500ca006a0c */ /* 0x000fe20003f86270 */
[----:B------:R-:W-:Y:S01]  /*3170*/  @P6 IMAD.SHL.U32 R10, R16, 0x2, RZ ;  /* 0x00000002100a6824 */ /* 0x000fe200078e00ff */
[----:B------:R-:W-:Y:S02]  /*3180*/  @P6 ISETP.GE.AND P5, PT, R225, c[0x0][0x1d4], PT ;  /* 0x00007500e1006a0c */ /* 0x000fe40003fa6270 */
[----:B-1----:R-:W-:-:S04]  /*3190*/  @P6 LEA R4, P0, R202, R0, 0x1 ;  /* 0x00000000ca046211 */ /* 0x002fc800078008ff */
[----:B--2---:R-:W-:Y:S02]  /*31a0*/  @P6 LEA.HI.X R5, R202, R8, R15, 0x1, P0 ;  /* 0x00000008ca056211 */ /* 0x004fe400000f0c0f */
[----:B------:R-:W-:-:S03]  /*31b0*/  @P6 LEA R6, P0, R225, R0, 0x1 ;  /* 0x00000000e1066211 */ /* 0x000fc600078008ff */
[----:B------:R1:W-:Y:S01]  /*31c0*/  @P6 LDGSTS.E.BYPASS.LTC128B.128 [R10+0x3c80], [R4.64], !P4 ;  /* 0x03c80000040a6fae */ /* 0x0003e2000e101d46 */
[----:B------:R-:W-:-:S05]  /*31d0*/  @P6 LEA.HI.X R7, R225, R8, R23, 0x1, P0 ;  /* 0x00000008e1076211 */ /* 0x000fca00000f0c17 */
[----:B------:R2:W-:Y:S01]  /*31e0*/  @P6 LDGSTS.E.BYPASS.LTC128B.128 [R10+0x4880], [R6.64], !P5 ;  /* 0x04880000060a6fae */ /* 0x0005e2000e901d46 */
[----:B------:R-:W-:Y:S01]  /*31f0*/  @P1 ISETP.GE.AND P5, PT, R202, c[0x0][0x1d4], PT ;  /* 0x00007500ca001a0c */ /* 0x000fe20003fa6270 */
[----:B-1----:R-:W-:Y:S01]  /*3200*/  IMAD R5, R9, c[0x0][0x218], RZ ;  /* 0x0000860009057a24 */ /* 0x002fe200078e02ff */
[----:B------:R-:W-:Y:S01]  /*3210*/  @P6 LEA R4, P4, R226, R0, 0x1 ;  /* 0x00000000e2046211 */ /* 0x000fe200078808ff */
[----:B------:R1:W3:Y:S01]  /*3220*/  SHFL.IDX PT, R9, R12, 0x1, 0x1c1f ;  /* 0x003c1f000c097f89 */ /* 0x0002e200000e0000 */
[----:B------:R-:W-:Y:S01]  /*3230*/  IADD3 R0, P0, R2, R236, RZ ;  /* 0x000000ec02007210 */ /* 0x000fe20007f1e0ff */
[----:B-1----:R-:W-:Y:S01]  /*3240*/  IMAD R12, R199, c[0x0][0x21c], R5 ;  /* 0x00008700c70c7a24 */ /* 0x002fe200078e0205 */
[----:B------:R-:W-:Y:S01]  /*3250*/  @P6 LEA.HI.X R5, R226, R8, R27, 0x1, P4 ;  /* 0x00000008e2056211 */ /* 0x000fe200020f0c1b */
[----:B------:R-:W-:Y:S01]  /*3260*/  IMAD.SHL.U32 R8, R202, 0x2, RZ ;  /* 0x00000002ca087824 */ /* 0x000fe200078e00ff */
[----:B------:R-:W-:Y:S02]  /*3270*/  @P6 ISETP.GE.AND P4, PT, R226, c[0x0][0x1d4], PT ;  /* 0x00007500e2006a0c */ /* 0x000fe40003f86270 */
[----:B------:R-:W-:-:S02]  /*3280*/  IADD3.X R2, R239, R3, R12, P0, !PT ;  /* 0x00000003ef027210 */ /* 0x000fc400007fe40c */
[----:B------:R-:W-:-:S04]  /*3290*/  LEA R25, P0, R0, c[0x0][0x1f8], 0x1 ;  /* 0x00007e0000197a11 */ /* 0x000fc800078008ff */
[----:B------:R-:W-:Y:S01]  /*32a0*/  LEA.HI.X R24, R0, c[0x0][0x1fc], R2, 0x1, P0 ;  /* 0x00007f0000187a11 */ /* 0x000fe200000f0c02 */
[----:B------:R-:W-:Y:S01]  /*32b0*/  @P1 IMAD.SHL.U32 R0, R16, 0x2, RZ ;  /* 0x0000000210001824 */ /* 0x000fe200078e00ff */
[C---:B--2---:R-:W-:Y:S01]  /*32c0*/  @P1 LEA R6, P0, R202.reuse, R11, 0x1 ;  /* 0x0000000bca061211 */ /* 0x044fe200078008ff */
[----:B------:R-:W1:Y:S03]  /*32d0*/  SHFL.IDX PT, R21, R25, RZ, 0x1c1f ;  /* 0x001c1fff19157589 */ /* 0x000e6600000e0000 */
[----:B---3--:R-:W-:Y:S01]  /*32e0*/  @P1 LEA.HI.X R7, R202, R9, R15, 0x1, P0 ;  /* 0x00000009ca071211 */ /* 0x008fe200000f0c0f */
[----:B------:R2:W-:Y:S01]  /*32f0*/  @P6 LDGSTS.E.BYPASS.LTC128B.128 [R10+0x5480], [R4.64], !P4 ;  /* 0x05480000040a6fae */ /* 0x0005e2000e101d46 */
[C---:B------:R-:W-:Y:S02]  /*3300*/  @P1 ISETP.GE.AND P4, PT, R225.reuse, c[0x0][0x1d4], PT ;  /* 0x00007500e1001a0c */ /* 0x040fe40003f86270 */
[----:B------:R-:W-:Y:S01]  /*3310*/  @P1 ISETP.GE.AND P0, PT, R226, c[0x0][0x1d4], PT ;  /* 0x00007500e2001a0c */ /* 0x000fe20003f06270 */
[----:B------:R3:W-:Y:S01]  /*3320*/  @P1 LDGSTS.E.BYPASS.LTC128B.128 [R0+0x4480], [R6.64], !P5 ;  /* 0x0448000006001fae */ /* 0x0007e2000e901d46 */
[----:B------:R-:W-:-:S03]  /*3330*/  ISETP.GE.AND P5, PT, R225, c[0x0][0x1d4], PT ;  /* 0x00007500e1007a0c */ /* 0x000fc60003fa6270 */
[----:B------:R-:W4:Y:S01]  /*3340*/  SHFL.IDX PT, R20, R24, RZ, 0x1c1f ;  /* 0x001c1fff18147589 */ /* 0x000f2200000e0000 */
[----:B--2---:R-:W-:-:S04]  /*3350*/  @P1 LEA R4, P6, R225, R11, 0x1 ;  /* 0x0000000be1041211 */ /* 0x004fc800078c08ff */
[----:B------:R-:W-:Y:S02]  /*3360*/  @P1 LEA.HI.X R5, R225, R9, R23, 0x1, P6 ;  /* 0x00000009e1051211 */ /* 0x000fe400030f0c17 */
[----:B------:R-:W-:-:S03]  /*3370*/  @P1 LEA R2, P6, R226, R11, 0x1 ;  /* 0x0000000be2021211 */ /* 0x000fc600078c08ff */
[----:B------:R3:W-:Y:S01]  /*3380*/  @P1 LDGSTS.E.BYPASS.LTC128B.128 [R0+0x5080], [R4.64], !P4 ;  /* 0x0508000004001fae */ /* 0x0007e2000e101d46 */
[----:B------:R-:W-:Y:S02]  /*3390*/  @P1 LEA.HI.X R3, R226, R9, R27, 0x1, P6 ;  /* 0x00000009e2031211 */ /* 0x000fe400030f0c1b */
[----:B------:R-:W-:Y:S02]  /*33a0*/  ISETP.GE.AND P6, PT, R202, c[0x0][0x1d4], PT ;  /* 0x00007500ca007a0c */ /* 0x000fe40003fc6270 */
[----:B------:R-:W-:Y:S01]  /*33b0*/  ISETP.GE.AND P4, PT, R226, c[0x0][0x1d4], PT ;  /* 0x00007500e2007a0c */ /* 0x000fe20003f86270 */
[----:B------:R2:W-:Y:S01]  /*33c0*/  @P1 LDGSTS.E.BYPASS.LTC128B.128 [R0+0x5c80], [R2.64], !P0 ;  /* 0x05c8000002001fae */ /* 0x0005e2000c101d46 */
[----:B-1----:R-:W-:-:S03]  /*33d0*/  IADD3 R22, P1, R21, R22, RZ ;  /* 0x0000001615167210 */ /* 0x002fc60007f3e0ff */
[----:B------:R-:W0:Y:S02]  /*33e0*/  LDGDEPBAR ;  /* 0x00000000000079af */ /* 0x000e240000000000 */
[----:B----4-:R-:W-:Y:S01]  /*33f0*/  IMAD.X R23, R20, 0x1, R212, P1 ;  /* 0x0000000114177824 */ /* 0x010fe200008e06d4 */
[----:B--2---:R-:W-:Y:S01]  /*3400*/  IADD3 R2, P0, R21, R8, RZ ;  /* 0x0000000815027210 */ /* 0x004fe20007f1e0ff */
[----:B------:R-:W-:-:S04]  /*3410*/  DEPBAR.LE SB0, 0x1 ;  /* 0x000080400000791a */ /* 0x000fc80000000000 */
[----:B------:R-:W-:-:S04]  /*3420*/  DEPBAR.LE SB0, 0x0 ;  /* 0x000080000000791a */ /* 0x000fc80000000000 */
[----:B------:R-:W-:Y:S01]  /*3430*/  BAR.SYNC.DEFER_BLOCKING 0x0 ;  /* 0x0000000000007b1d */ /* 0x000fe20000010000 */
[----:B---3--:R-:W-:Y:S02]  /*3440*/  IMAD.IADD R0, R117, 0x1, -R229 ;  /* 0x0000000175007824 */ /* 0x008fe400078e0ae5 */
[----:B------:R-:W-:-:S03]  /*3450*/  IMAD.X R3, R20, 0x1, R214, P0 ;  /* 0x0000000114037824 */ /* 0x000fc600000e06d6 */
[C---:B------:R-:W-:Y:S02]  /*3460*/  ISETP.LT.OR P0, PT, R0.reuse, 0x1, P6 ;  /* 0x000000010000780c */ /* 0x040fe40003701670 */
[----:B------:R-:W-:Y:S01]  /*3470*/  ISETP.LT.OR P1, PT, R0, 0x1, P5 ;  /* 0x000000010000780c */ /* 0x000fe20002f21670 */
[----:B------:R1:W2:Y:S04]  /*3480*/  LDSM.16.M88.4 R12, [R187] ;  /* 0x00000000bb0c783b */ /* 0x0002a80000000200 */
        /* <DEDUP_REMOVED lines=12> */
[----:B------:R5:W-:Y:S04]  /*3550*/  LDGSTS.E.BYPASS.LTC128B.128 [R198+0x1880], [R2.64], !P0 ;  /* 0x0188000002c67fae */ /* 0x000be8000c101d46 */
[----:B------:R1:W-:Y:S01]  /*3560*/  LDGSTS.E.BYPASS.LTC128B.128 [R198+0x2480], [R22.64], !P1 ;  /* 0x0248000016c67fae */ /* 0x0003e2000c901d46 */
[----:B------:R-:W-:-:S02]  /*3570*/  ISETP.GT.AND P1, PT, R224, 0x2f, PT ;  /* 0x0000002fe000780c */ /* 0x000fc40003f24270 */
[----:B-----5:R-:W-:Y:S02]  /*3580*/  IADD3 R2, P0, R21, R26, RZ ;  /* 0x0000001a15027210 */ /* 0x020fe40007f1e0ff */
[----:B------:R-:W5:Y:S03]  /*3590*/  S2R R26, SR_TID.X ;  /* 0x00000000001a7919 */ /* 0x000f660000002100 */
[----:B------:R-:W-:Y:S01]  /*35a0*/  IMAD.X R3, R20, 0x1, R213, P0 ;  /* 0x0000000114037824 */ /* 0x000fe200000e06d5 */
[----:B------:R-:W-:-:S13]  /*35b0*/  ISETP.LT.OR P0, PT, R0, 0x1, P4 ;  /* 0x000000010000780c */ /* 0x000fda0002701670 */
[----:B------:R1:W-:Y:S01]  /*35c0*/  LDGSTS.E.BYPASS.LTC128B.128 [R198+0x3080], [R2.64], !P0 ;  /* 0x0308000002c67fae */ /* 0x0003e2000c101d46 */
[----:B-----5:R-:W-:-:S13]  /*35d0*/  ISETP.GT.AND P0, PT, R26, 0x3f, PT ;  /* 0x0000003f1a00780c */ /* 0x020fda0003f04270 */
[----:B------:R-:W-:Y:S05]  /*35e0*/  @P0 BRA `(.L_x_1370) ;  /* 0x0000015000000947 */ /* 0x000fea0003800000 */
[----:B--234-:R-:W-:Y:S05]  /*35f0*/  BRA.DIV ~URZ, `(.L_x_1371) ;  /* 0x0000e3a27f007947 */ /* 0x01cfea000b800000 */
[----:B------:R2:W3:Y:S04]  /*3600*/  SHFL.IDX PT, R20, R24, 0x1, 0x1c1f ;  /* 0x003c1f0018147f89 */ /* 0x0004e800000e0000 */
[----:B-1----:R2:W1:Y:S02]  /*3610*/  SHFL.IDX PT, R2, R25, 0x1, 0x1c1f ;  /* 0x003c1f0019027f89 */ /* 0x00246400000e0000 */
.L_x_1488:
[----:B------:R-:W-:Y:S01]  /*3620*/  IMAD.SHL.U32 R21, R202, 0x2, RZ ;  /* 0x00000002ca157824 */ /* 0x000fe200078e00ff */
[C---:B------:R-:W-:Y:S01]  /*3630*/  ISETP.LT.OR P6, PT, R0.reuse, 0x21, P6 ;  /* 0x000000210000780c */ /* 0x040fe200037c1670 */
[----:B------:R-:W-:Y:S01]  /*3640*/  IMAD.SHL.U32 R3, R225, 0x2, RZ ;  /* 0x00000002e1037824 */ /* 0x000fe200078e00ff */
[----:B------:R-:W-:Y:S02]  /*3650*/  ISETP.LT.OR P5, PT, R0, 0x21, P5 ;  /* 0x000000210000780c */ /* 0x000fe40002fa1670 */
[----:B-12---:R-:W-:Y:S02]  /*3660*/  IADD3 R24, P0, R2, R21, RZ ;  /* 0x0000001502187210 */ /* 0x006fe40007f1e0ff */
[----:B------:R-:W-:-:S03]  /*3670*/  ISETP.LT.OR P4, PT, R0, 0x21, P4 ;  /* 0x000000210000780c */ /* 0x000fc60002781670 */
[----:B---3--:R-:W-:Y:S01]  /*3680*/  IMAD.X R25, R20, 0x1, R214, P0 ;  /* 0x0000000114197824 */ /* 0x008fe200000e06d6 */
[----:B------:R-:W-:Y:S01]  /*3690*/  IADD3 R22, P0, R2, R3, RZ ;  /* 0x0000000302167210 */ /* 0x000fe20007f1e0ff */
[----:B------:R-:W-:-:S03]  /*36a0*/  IMAD.SHL.U32 R3, R226, 0x2, RZ ;  /* 0x00000002e2037824 */ /* 0x000fc600078e00ff */
[----:B------:R-:W-:Y:S01]  /*36b0*/  @!PT LDS RZ, [RZ] ;  /* 0x00000000fffff984 */ /* 0x000fe20000000800 */
[----:B------:R-:W-:Y:S01]  /*36c0*/  @!PT LDS RZ, [RZ] ;  /* 0x00000000fffff984 */ /* 0x000fe20000000800 */
[----:B------:R-:W-:Y:S01]  /*36d0*/  @!PT LDS RZ, [RZ] ;  /* 0x00000000fffff984 */ /* 0x000fe20000000800 */
[----:B------:R1:W-:Y:S01]  /*36e0*/  LDGSTS.E.BYPASS.LTC128B.128 [R198+0x2080], [R24.64], !P6 ;  /* 0x0208000018c67fae */ /* 0x0003e2000f101d46 */
[----:B------:R-:W-:Y:S01]  /*36f0*/  IMAD.X R23, R20, 0x1, R212, P0 ;  /* 0x0000000114177824 */ /* 0x000fe200000e06d4 */
[----:B------:R-:W-:-:S04]  /*3700*/  IADD3 R2, P0, R2, R3, RZ ;  /* 0x0000000302027210 */ /* 0x000fc80007f1e0ff */
[----:B------:R1:W-:Y:S01]  /*3710*/  LDGSTS.E.BYPASS.LTC128B.128 [R198+0x2c80], [R22.64], !P5 ;  /* 0x02c8000016c67fae */ /* 0x0003e2000e901d46 */
[----:B------:R-:W-:-:S05]  /*3720*/  IMAD.X R3, R20, 0x1, R213, P0 ;  /* 0x0000000114037824 */ /* 0x000fca00000e06d5 */
[----:B------:R1:W-:Y:S03]  /*3730*/  LDGSTS.E.BYPASS.LTC128B.128 [R198+0x3880], [R2.64], !P4 ;  /* 0x0388000002c67fae */ /* 0x0003e6000e101d46 */
.L_x_1370:
[----:B--234-:R-:W-:Y:S05]  /*3740*/  BSYNC B0 ;  /* 0x0000000000007941 */ /* 0x01cfea0003800000 */
.L_x_1369:
[----:B------:R-:W0:Y:S01]  /*3750*/  LDGDEPBAR ;  /* 0x00000000000079af */ /* 0x000e220000000000 */
[----:B------:R-:W-:Y:S01]  /*3760*/  WARPSYNC 0xffffffff ;  /* 0xffffffff00007948 */ /* 0x000fe20003800000 */
[C---:B------:R-:W-:Y:S01]  /*3770*/  HMMA.16816.F32.BF16 R48, R8.reuse, R36, RZ ;  /* 0x000000240830723c */ /* 0x040fe200000418ff */
[----:B------:R-:W-:Y:S01]  /*3780*/  ISETP.GT.AND P0, PT, R119, R227, PT ;  /* 0x000000e37700720c */ /* 0x000fe20003f04270 */
[----:B------:R-:W-:Y:S06]  /*3790*/  BSSY B1, `(.L_x_1372) ;  /* 0x00000ac000017945 */ /* 0x000fec0003800000 */
[C---:B-1----:R-:W-:Y:S08]  /*37a0*/  HMMA.16816.F32.BF16 R40, R8.reuse, R32, RZ ;  /* 0x000000200828723c */ /* 0x042ff000000418ff */
        /* <DEDUP_REMOVED lines=94> */
[----:B------:R-:W-:Y:S01]  /*3d90*/  IADD3 R2, R224, R118, R230 ;  /* 0x00000076e0027210 */ /* 0x000fe20007ffe0e6 */
[----:B------:R-:W-:-:S03]  /*3da0*/  IMAD.MOV.U32 R199, RZ, RZ, RZ ;  /* 0x000000ffffc77224 */ /* 0x000fc600078e00ff */
[----:B------:R-:W-:-:S05]  /*3db0*/  IADD3 R2, R2, -0x30, RZ ;  /* 0xffffffd002027810 */ /* 0x000fca0007ffe0ff */
        /* <DEDUP_REMOVED lines=27> */
.L_x_1489:
[----:B------:R-:W-:Y:S05]  /*3f70*/  BRA.DIV ~URZ, `(.L_x_1375) ;  /* 0x0000db627f007947 */ /* 0x000fea000b800000 */
[----:B------:R3:W4:Y:S02]  /*3f80*/  SHFL.IDX PT, R0, R10, RZ, 0x1c1f ;  /* 0x001c1fff0a007589 */ /* 0x00072400000e0000 */
.L_x_1490:
[----:B------:R-:W-:Y:S01]  /*3f90*/  BSSY B0, `(.L_x_1376) ;  /* 0x0000014000007945 */ /* 0x000fe20003800000 */
[----:B------:R-:W-:Y:S05]  /*3fa0*/  @!P5 BRA `(.L_x_1377) ;  /* 0x000001200000d947 */ /* 0x000fea0003800000 */
[C---:B------:R-:W-:Y:S01]  /*3fb0*/  IMAD.SHL.U32 R3, R202.reuse, 0x2, RZ ;  /* 0x00000002ca037824 */ /* 0x040fe200078e00ff */
[----:B------:R-:W-:Y:S01]  /*3fc0*/  ISETP.GE.AND P5, PT, R202, c[0x0][0x1d4], PT ;  /* 0x00007500ca007a0c */ /* 0x000fe20003fa6270 */
[C---:B------:R-:W-:Y:S01]  /*3fd0*/  IMAD.SHL.U32 R2, R225.reuse, 0x2, RZ ;  /* 0x00000002e1027824 */ /* 0x040fe200078e00ff */
[----:B------:R-:W-:Y:S02]  /*3fe0*/  ISETP.GE.AND P4, PT, R225, c[0x0][0x1d4], PT ;  /* 0x00007500e1007a0c */ /* 0x000fe40003f86270 */
[C---:B----4-:R-:W-:Y:S02]  /*3ff0*/  IADD3 R8, P0, R0.reuse, R3, RZ ;  /* 0x0000000300087210 */ /* 0x050fe40007f1e0ff */
[----:B------:R-:W-:Y:S01]  /*4000*/  IADD3 R6, P6, R0, R2, RZ ;  /* 0x0000000200067210 */ /* 0x000fe20007fde0ff */
[----:B------:R-:W-:-:S02]  /*4010*/  IMAD.SHL.U32 R2, R226, 0x2, RZ ;  /* 0x00000002e2027824 */ /* 0x000fc400078e00ff */
[----:B--2---:R-:W-:Y:S01]  /*4020*/  IMAD.X R9, R4, 0x1, R214, P0 ;  /* 0x0000000104097824 */ /* 0x004fe200000e06d6 */
[----:B------:R-:W-:Y:S01]  /*4030*/  ISETP.GE.AND P0, PT, R226, c[0x0][0x1d4], PT ;  /* 0x00007500e2007a0c */ /* 0x000fe20003f06270 */
[----:B------:R-:W-:Y:S01]  /*4040*/  IMAD.X R7, R4, 0x1, R212, P6 ;  /* 0x0000000104077824 */ /* 0x000fe200030e06d4 */
[----:B------:R-:W-:Y:S02]  /*4050*/  IADD3 R2, P6, R0, R2, RZ ;  /* 0x0000000200027210 */ /* 0x000fe40007fde0ff */
[----:B------:R-:W-:Y:S01]  /*4060*/  @!PT LDS RZ, [RZ] ;  /* 0x00000000fffff984 */ /* 0x000fe20000000800 */
[----:B------:R-:W-:Y:S01]  /*4070*/  @!PT LDS RZ, [RZ] ;  /* 0x00000000fffff984 */ /* 0x000fe20000000800 */
[----:B------:R-:W-:Y:S01]  /*4080*/  @!PT LDS RZ, [RZ] ;  /* 0x00000000fffff984 */ /* 0x000fe20000000800 */
[----:B------:R2:W-:Y:S03]  /*4090*/  LDGSTS.E.BYPASS.LTC128B.128 [R198+0x3c80], [R8.64], !P5 ;  /* 0x03c8000008c67fae */ /* 0x0005e6000e901d46 */
[----:B------:R-:W-:Y:S01]  /*40a0*/  IMAD.X R3, R4, 0x1, R213, P6 ;  /* 0x0000000104037824 */ /* 0x000fe200030e06d5 */
[----:B------:R2:W-:Y:S05]  /*40b0*/  LDGSTS.E.BYPASS.LTC128B.128 [R198+0x4880], [R6.64], !P4 ;  /* 0x0488000006c67fae */ /* 0x0005ea000e101d46 */
[----:B------:R2:W-:Y:S02]  /*40c0*/  LDGSTS.E.BYPASS.LTC128B.128 [R198+0x5480], [R2.64], !P0 ;  /* 0x0548000002c67fae */ /* 0x0005e4000c101d46 */
.L_x_1377:
[----:B------:R-:W-:Y:S05]  /*40d0*/  BSYNC B0 ;  /* 0x0000000000007941 */ /* 0x000fea0003800000 */
.L_x_1376:
[----:B------:R-:W-:Y:S01]  /*40e0*/  ISETP.GE.AND P0, PT, R11, 0x21, PT ;  /* 0x000000210b00780c */ /* 0x000fe20003f06270 */
[----:B------:R-:W-:Y:S06]  /*40f0*/  BRA.DIV ~URZ, `(.L_x_1378) ;  /* 0x0000da527f007947 */ /* 0x000fec000b800000 */
[----:B--2---:R2:W1:Y:S04]  /*4100*/  SHFL.IDX PT, R4, R5, 0x1, 0x1c1f ;  /* 0x003c1f0005047f89 */ /* 0x00446800000e0000 */
[----:B----4-:R2:W4:Y:S02]  /*4110*/  SHFL.IDX PT, R0, R10, 0x1, 0x1c1f ;  /* 0x003c1f000a007f89 */ /* 0x01052400000e0000 */
.L_x_1491:
[----:B------:R-:W-:Y:S05]  /*4120*/  @!P0 BRA `(.L_x_1373) ;  /* 0x0000012000008947 */ /* 0x000fea0003800000 */
[C---:B------:R-:W-:Y:S01]  /*4130*/  IMAD.SHL.U32 R3, R202.reuse, 0x2, RZ ;  /* 0x00000002ca037824 */ /* 0x040fe200078e00ff */
[----:B------:R-:W-:Y:S01]  /*4140*/  ISETP.GE.AND P5, PT, R202, c[0x0][0x1d4], PT ;  /* 0x00007500ca007a0c */ /* 0x000fe20003fa6270 */
[C---:B------:R-:W-:Y:S01]  /*4150*/  IMAD.SHL.U32 R2, R225.reuse, 0x2, RZ ;  /* 0x00000002e1027824 */ /* 0x040fe200078e00ff */
[----:B------:R-:W-:-:S02]  /*4160*/  ISETP.GE.AND P4, PT, R225, c[0x0][0x1d4], PT ;  /* 0x00007500e1007a0c */ /* 0x000fc40003f86270 */
[C---:B----4-:R-:W-:Y:S02]  /*4170*/  IADD3 R8, P0, R0.reuse, R3, RZ ;  /* 0x0000000300087210 */ /* 0x050fe40007f1e0ff */
[----:B------:R-:W-:Y:S01]  /*4180*/  IADD3 R6, P6, R0, R2, RZ ;  /* 0x0000000200067210 */ /* 0x000fe20007fde0ff */
[----:B------:R-:W-:Y:S02]  /*4190*/  IMAD.SHL.U32 R2, R226, 0x2, RZ ;  /* 0x00000002e2027824 */ /* 0x000fe400078e00ff */
[----:B-1----:R-:W-:Y:S01]  /*41a0*/  IMAD.X R9, R4, 0x1, R214, P0 ;  /* 0x0000000104097824 */ /* 0x002fe200000e06d6 */
        /* <DEDUP_REMOVED lines=10> */
.L_x_1373:
[----:B------:R-:W-:Y:S05]  /*4250*/  BSYNC B1 ;  /* 0x0000000000017941 */ /* 0x000fea0003800000 */
.L_x_1372:
[----:B----4-:R-:W-:Y:S01]  /*4260*/  IMAD.IADD R0, R248, 0x1, R242 ;  /* 0x00000001f8007824 */ /* 0x010fe200078e02f2 */
[C---:B-1----:R-:W-:Y:S01]  /*4270*/  IADD3 R2, -R243.reuse, 0x1, R117 ;  /* 0x00000001f3027810 */ /* 0x042fe20007ffe175 */
[----:B------:R-:W0:Y:S01]  /*4280*/  LDGDEPBAR ;  /* 0x00000000000079af */ /* 0x000e220000000000 */
[----:B--2---:R-:W-:Y:S01]  /*4290*/  IADD3 R5, -R243, R117, RZ ;  /* 0x00000075f3057210 */ /* 0x004fe20007ffe1ff */
[----:B------:R-:W-:-:S04]  /*42a0*/  @P3 IMAD.HI.U32 R3, R0, c[0x0][0x2c8], RZ ;  /* 0x0000b20000033a27 */ /* 0x000fc800078e00ff */
[----:B------:R-:W-:Y:S01]  /*42b0*/  IMAD.IADD R4, R2, 0x1, -R240 ;  /* 0x0000000102047824 */ /* 0x000fe200078e0af0 */
[----:B------:R-:W-:Y:S01]  /*42c0*/  @P3 SHF.R.U32.HI R0, RZ, c[0x0][0x2cc], R3 ;  /* 0x0000b300ff003a19 */ /* 0x000fe20000011603 */
[----:B------:R-:W-:Y:S05]  /*42d0*/  BRA.DIV ~URZ, `(.L_x_1379) ;  /* 0x0000d9427f007947 */ /* 0x000fea000b800000 */
[----:B------:R1:W2:Y:S02]  /*42e0*/  SHFL.IDX PT, R2, R0, RZ, 0x1c1f ;  /* 0x001c1fff00027589 */ /* 0x0002a400000e0000 */
.L_x_1492:
[----:B--2---:R-:W-:-:S05]  /*42f0*/  IMAD.IADD R2, R4, 0x1, R2 ;  /* 0x0000000104027824 */ /* 0x004fca00078e0202 */
[----:B------:R-:W-:-:S04]  /*4300*/  IMNMX R2, R5, R2, PT ;  /* 0x0000000205027217 */ /* 0x000fc80003800200 */
[C---:B------:R-:W-:Y:S02]  /*4310*/  ISETP.GT.AND P6, PT, R2.reuse, RZ, PT ;  /* 0x000000ff0200720c */ /* 0x040fe40003fc4270 */
[C---:B------:R-:W-:Y:S02]  /*4320*/  ISETP.GT.AND P5, PT, R2.reuse, 0x1, PT ;  /* 0x000000010200780c */ /* 0x040fe40003fa4270 */
[C---:B------:R-:W-:Y:S02]  /*4330*/  ISETP.GT.AND P4, PT, R2.reuse, 0x8, PT ;  /* 0x000000080200780c */ /* 0x040fe40003f84270 */
[----:B------:R-:W-:Y:S02]  /*4340*/  ISETP.GT.AND P0, PT, R2, 0x9, PT ;  /* 0x000000090200780c */ /* 0x000fe40003f04270 */
[----:B---3--:R-:W-:Y:S02]  /*4350*/  FSEL R10, R48, -INF , P6 ;  /* 0xff800000300a7808 */ /* 0x008fe40003000000 */
        /* <DEDUP_REMOVED lines=18> */
[----:B------:R-:W-:Y:S01]  /*4480*/  FSEL R118, R29, -INF , P0 ;  /* 0xff8000001d767808 */ /* 0x000fe20000000000 */
[----:B------:R-:W-:Y:S05]  /*4490*/  BRA.DIV ~URZ, `(.L_x_1380) ;  /* 0x0000d7f27f007947 */ /* 0x000fea000b800000 */
[----:B------:R-:W2:Y:S04]  /*44a0*/  SHFL.IDX PT, R3, R0, 0x1, 0x1c1f ;  /* 0x003c1f0000037f89 */ /* 0x000ea800000e0000 */
[----:B------:R-:W3:Y:S04]  /*44b0*/  SHFL.IDX PT, R2, R0, 0x2, 0x1c1f ;  /* 0x005c1f0000027f89 */ /* 0x000ee800000e0000 */
[----:B-1----:R-:W1:Y:S01]  /*44c0*/  SHFL.IDX PT, R0, R0, 0x3, 0x1c1f ;  /* 0x007c1f0000007f89 */ /* 0x002e6200000e0000 */
[----:B--2---:R-:W-:-:S02]  /*44d0*/  IMAD.IADD R3, R4, 0x1, R3 ;  /* 0x0000000104037824 */ /* 0x004fc400078e0203 */
[----:B---3--:R-:W-:-:S03]  /*44e0*/  IMAD.IADD R2, R4, 0x1, R2 ;  /* 0x0000000104027824 */ /* 0x008fc600078e0202 */
[----:B------:R-:W-:Y:S01]  /*44f0*/  IMNMX R3, R5, R3, PT ;  /* 0x0000000305037217 */ /* 0x000fe20003800200 */
[----:B-1----:R-:W-:-:S03]  /*4500*/  IMAD.IADD R0, R4, 0x1, R0 ;  /* 0x0000000104007824 */ /* 0x002fc600078e0200 */
[C---:B------:R-:W-:Y:S02]  /*4510*/  ISETP.GT.AND P0, PT, R3.reuse, 0x9, PT ;  /* 0x000000090300780c */ /* 0x040fe40003f04270 */
[----:B------:R-:W-:Y:S02]  /*4520*/  ISETP.GT.AND P5, PT, R3, 0x1, PT ;  /* 0x000000010300780c */ /* 0x000fe40003fa4270 */
[----:B------:R-:W-:Y:S02]  /*4530*/  FSEL R19, R47, -INF , P0 ;  /* 0xff8000002f137808 */ /* 0x000fe40000000000 */
[----:B------:R-:W-:Y:S02]  /*4540*/  ISETP.GT.AND P0, PT, R3, 0x19, PT ;  /* 0x000000190300780c */ /* 0x000fe40003f04270 */
[----:B------:R-:W-:Y:S02]  /*4550*/  IMNMX R2, R5, R2, PT ;  /* 0x0000000205027217 */ /* 0x000fe40003800200 */
[----:B------:R-:W-:-:S02]  /*4560*/  FSEL R29, R43, -INF , P0 ;  /* 0xff8000002b1d7808 */ /* 0x000fc40000000000 */
[----:B------:R-:W-:Y:S02]  /*4570*/  ISETP.GT.AND P0, PT, R3, 0x21, PT ;  /* 0x000000210300780c */ /* 0x000fe40003f04270 */
[----:B------:R-:W-:Y:S02]  /*4580*/  FSEL R13, R51, -INF , P5 ;  /* 0xff800000330d7808 */ /* 0x000fe40002800000 */
[----:B------:R-:W-:Y:S02]  /*4590*/  ISETP.GT.AND P5, PT, R3, 0x11, PT ;  /* 0x000000110300780c */ /* 0x000fe40003fa4270 */
[----:B------:R-:W-:Y:S02]  /*45a0*/  FSEL R114, R35, -INF , P0 ;  /* 0xff80000023727808 */ /* 0x000fe40000000000 */
[----:B------:R-:W-:Y:S02]  /*45b0*/  ISETP.GT.AND P4, PT, R3, 0x8, PT ;  /* 0x000000080300780c */ /* 0x000fe40003f84270 */
[----:B------:R-:W-:-:S02]  /*45c0*/  ISETP.GT.AND P0, PT, R2, RZ, PT ;  /* 0x000000ff0200720c */ /* 0x000fc40003f04270 */
[----:B------:R-:W-:Y:S02]  /*45d0*/  IMNMX R0, R5, R0, PT ;  /* 0x0000000005007217 */ /* 0x000fe40003800200 */
[----:B------:R-:W-:Y:S02]  /*45e0*/  FSEL R24, R39, -INF , P5 ;  /* 0xff80000027187808 */ /* 0x000fe40002800000 */
[C---:B------:R-:W-:Y:S02]  /*45f0*/  ISETP.GT.AND P6, PT, R3.reuse, RZ, PT ;  /* 0x000000ff0300720c */ /* 0x040fe40003fc4270 */
[----:B------:R-:W-:Y:S02]  /*4600*/  FSEL R17, R46, -INF , P4 ;  /* 0xff8000002e117808 */ /* 0x000fe40002000000 */
[----:B------:R-:W-:Y:S02]  /*4610*/  ISETP.GT.AND P5, PT, R3, 0x28, PT ;  /* 0x000000280300780c */ /* 0x000fe40003fa4270 */
[----:B------:R-:W-:-:S02]  /*4620*/  FSEL R25, R72, -INF , P0 ;  /* 0xff80000048197808 */ /* 0x000fc40000000000 */
[C---:B------:R-:W-:Y:S02]  /*4630*/  ISETP.GT.AND P4, PT, R3.reuse, 0x18, PT ;  /* 0x000000180300780c */ /* 0x040fe40003f84270 */
[----:B------:R-:W-:Y:S02]  /*4640*/  ISETP.GT.AND P0, PT, R0, 0x1, PT ;  /* 0x000000010000780c */ /* 0x000fe40003f04270 */
[----:B------:R-:W-:Y:S02]  /*4650*/  FSEL R12, R50, -INF , P6 ;  /* 0xff800000320c7808 */ /* 0x000fe40003000000 */
[----:B------:R-:W-:Y:S02]  /*4660*/  FSEL R113, R30, -INF , P5 ;  /* 0xff8000001e717808 */ /* 0x000fe40002800000 */
[----:B------:R-:W-:Y:S02]  /*4670*/  ISETP.GT.AND P6, PT, R3, 0x10, PT ;  /* 0x000000100300780c */ /* 0x000fe40003fc4270 */
[----:B------:R-:W-:-:S02]  /*4680*/  FSEL R28, R42, -INF , P4 ;  /* 0xff8000002a1c7808 */ /* 0x000fc40002000000 */
[----:B------:R-:W-:Y:S02]  /*4690*/  FSEL R30, R75, -INF , P0 ;  /* 0xff8000004b1e7808 */ /* 0x000fe40000000000 */
[C---:B------:R-:W-:Y:S02]  /*46a0*/  ISETP.GT.AND P4, PT, R3.reuse, 0x29, PT ;  /* 0x000000290300780c */ /* 0x040fe40003f84270 */
[----:B------:R-:W-:Y:S02]  /*46b0*/  ISETP.GT.AND P0, PT, R2, 0x9, PT ;  /* 0x000000090200780c */ /* 0x000fe40003f04270 */
[----:B------:R-:W-:Y:S02]  /*46c0*/  FSEL R21, R38, -INF , P6 ;  /* 0xff80000026157808 */ /* 0x000fe40003000000 */
[----:B------:R-:W-:Y:S02]  /*46d0*/  ISETP.GT.AND P6, PT, R3, 0x20, PT ;  /* 0x000000200300780c */ /* 0x000fe40003fc4270 */
[----:B------:R-:W-:-:S02]  /*46e0*/  FSEL R112, R31, -INF , P4 ;  /* 0xff8000001f707808 */ /* 0x000fc40002000000 */
[----:B------:R-:W-:Y:S02]  /*46f0*/  FSEL R32, R69, -INF , P0 ;  /* 0xff80000045207808 */ /* 0x000fe40000000000 */
[----:B------:R-:W-:Y:S02]  /*4700*/  ISETP.GT.AND P5, PT, R2, 0x1, PT ;  /* 0x000000010200780c */ /* 0x000fe40003fa4270 */
[C---:B------:R-:W-:Y:S02]  /*4710*/  ISETP.GT.AND P4, PT, R0.reuse, RZ, PT ;  /* 0x000000ff0000720c */ /* 0x040fe40003f84270 */
[----:B------:R-:W-:Y:S02]  /*4720*/  ISETP.GT.AND P0, PT, R0, 0x8, PT ;  /* 0x000000080000780c */ /* 0x000fe40003f04270 */
[----:B------:R-:W-:Y:S02]  /*4730*/  FSEL R115, R34, -INF , P6 ;  /* 0xff80000022737808 */ /* 0x000fe40003000000 */
        /* <DEDUP_REMOVED lines=73> */
[----:B------:R-:W-:Y:S02]  /*4bd0*/  FSEL R126, R54, -INF , P4 ;  /* 0xff800000367e7808 */ /* 0x000fe40002000000 */
[----:B------:R-:W-:Y:S02]  /*4be0*/  FMNMX.FTZ R0, R122, R0, !PT ;  /* 0x000000007a007209 */ /* 0x000fe40007810000 */
[----:B------:R-:W-:Y:S02]  /*4bf0*/  FMNMX.FTZ R3, R130, R2, !PT ;  /* 0x0000000282037209 */ /* 0x000fe40007810000 */
[----:B------:R-:W-:Y:S02]  /*4c00*/  FMNMX.FTZ R5, R127, R5, !PT ;  /* 0x000000057f057209 */ /* 0x000fe40007810000 */
[----:B------:R-:W-:Y:S02]  /*4c10*/  FMNMX.FTZ R2, R112, R4, !PT ;  /* 0x0000000470027209 */ /* 0x000fe40007810000 */
[----:B------:R-:W-:-:S02]  /*4c20*/  FMNMX.FTZ R0, R118, R0, !PT ;  /* 0x0000000076007209 */ /* 0x000fc40007810000 */
[----:B------:R-:W-:Y:S02]  /*4c30*/  FMNMX.FTZ R3, R129, R3, !PT ;  /* 0x0000000381037209 */ /* 0x000fe40007810000 */
[----:B------:R-:W-:Y:S01]  /*4c40*/  FSEL R125, R55, -INF , P0 ;  /* 0xff800000377d7808 */ /* 0x000fe20000000000 */
[----:B------:R-:W1:Y:S01]  /*4c50*/  SHFL.BFLY PT, R6, R0, 0x2, 0x1f ;  /* 0x0c401f0000067f89 */ /* 0x000e6200000e0000 */
[----:B------:R-:W-:-:S03]  /*4c60*/  FMNMX.FTZ R4, R126, R5, !PT ;  /* 0x000000057e047209 */ /* 0x000fc60007810000 */
[----:B------:R-:W2:Y:S01]  /*4c70*/  SHFL.BFLY PT, R5, R2, 0x2, 0x1f ;  /* 0x0c401f0002057f89 */ /* 0x000ea200000e0000 */
[----:B------:R-:W-:-:S03]  /*4c80*/  FMNMX.FTZ R4, R125, R4, !PT ;  /* 0x000000047d047209 */ /* 0x000fc60007810000 */
[----:B------:R-:W3:Y:S04]  /*4c90*/  SHFL.BFLY PT, R7, R3, 0x2, 0x1f ;  /* 0x0c401f0003077f89 */ /* 0x000ee800000e0000 */
[----:B------:R-:W4:Y:S01]  /*4ca0*/  SHFL.BFLY PT, R8, R4, 0x2, 0x1f ;  /* 0x0c401f0004087f89 */ /* 0x000f2200000e0000 */
[----:B-1----:R-:W-:Y:S02]  /*4cb0*/  FMNMX.FTZ R0, R6, R0, !PT ;  /* 0x0000000006007209 */ /* 0x002fe40007810000 */
        /* <DEDUP_REMOVED lines=9> */
[----:B---3--:R-:W-:Y:S02]  /*4d50*/  FMNMX.FTZ R119, R3, R7, !PT ;  /* 0x0000000703777209 */ /* 0x008fe40007810000 */
.L_x_1493:
[C---:B------:R-:W-:Y:S01]  /*4d60*/  FMUL.FTZ R0, R121.reuse, c[0x0][0x2d0] ;  /* 0x0000b40079007a20 */ /* 0x040fe20000410000 */
[----:B------:R-:W-:Y:S01]  /*4d70*/  FSETP.NEU.FTZ.AND P0, PT, R121, -INF , PT ;  /* 0xff8000007900780b */ /* 0x000fe20003f1d000 */
[----:B------:R-:W-:Y:S01]  /*4d80*/  FMUL.FTZ R3, R120, c[0x0][0x2d0] ;  /* 0x0000b40078037a20 */ /* 0x000fe20000410000 */
[----:B----4-:R-:W-:Y:S01]  /*4d90*/  FMNMX.FTZ R117, R9, R8, !PT ;  /* 0x0000000809757209 */ /* 0x010fe20007810000 */
[----:B------:R-:W-:Y:S01]  /*4da0*/  WARPSYNC 0xffffffff ;  /* 0xffffffff00007948 */ /* 0x000fe20003800000 */
[----:B------:R-:W-:Y:S01]  /*4db0*/  FSEL R20, R0, RZ, P0 ;  /* 0x000000ff00147208 */ /* 0x000fe20000000000 */
[----:B------:R-:W-:Y:S01]  /*4dc0*/  LDSM.16.MT88.4 R68, [R186+0xc00] ;  /* 0x000c0000ba44783b */ /* 0x000fe20000004200 */
        /* <DEDUP_REMOVED lines=9> */
[----:B------:R-:W3:Y:S03]  /*4e60*/  LDSM.16.MT88.4 R72, [R186+0x1800] ;  /* 0x00180000ba48783b */ /* 0x000ee60000004200 */
[----:B------:R4:W-:Y:S01]  /*4e70*/  MUFU.EX2 R158, R2 ;  /* 0x00000002009e7308 */ /* 0x0009e20000000800 */
[----:B------:R-:W-:Y:S04]  /*4e80*/  LDSM.16.MT88.4 R56, [R186+0x1c00] ;  /* 0x001c0000ba38783b */ /* 0x000fe80000004200 */
[----:B------:R-:W5:Y:S01]  /*4e90*/  LDSM.16.MT88.4 R52, [R185+0x1800] ;  /* 0x00180000b934783b */ /* 0x000f620000004200 */
[----:B-1----:R-:W-:Y:S02]  /*4ea0*/  FFMA.FTZ R0, R11, c[0x0][0x2d0], -R20 ;  /* 0x0000b4000b007a23 */ /* 0x002fe40000010814 */
[----:B------:R1:W-:Y:S01]  /*4eb0*/  MUFU.EX2 R159, R4 ;  /* 0x00000004009f7308 */ /* 0x0003e20000000800 */
[----:B------:R-:W2:Y:S01]  /*4ec0*/  LDSM.16.MT88.4 R60, [R185+0x1c00] ;  /* 0x001c0000b93c783b */ /* 0x000ea20000004200 */
[----:B----4-:R-:W-:-:S06]  /*4ed0*/  FMUL.FTZ R2, R119, c[0x0][0x2d0] ;  /* 0x0000b40077027a20 */ /* 0x010fcc0000410000 */
[----:B------:R4:W-:Y:S01]  /*4ee0*/  MUFU.EX2 R215, R0 ;  /* 0x0000000000d77308 */ /* 0x0009e20000000800 */
[----:B------:R-:W-:Y:S02]  /*4ef0*/  FSEL R2, R2, RZ, P0 ;  /* 0x000000ff02027208 */ /* 0x000fe40000000000 */
[----:B------:R-:W-:-:S03]  /*4f00*/  FSETP.NEU.FTZ.AND P0, PT, R117, -INF , PT ;  /* 0xff8000007500780b */ /* 0x000fc60003f1d000 */
[----:B-1----:R-:W-:-:S04]  /*4f10*/  FFMA.FTZ R4, R36, c[0x0][0x2d0], -R2 ;  /* 0x0000b40024047a23 */ /* 0x002fc80000010802 */
[----:B------:R1:W-:Y:S01]  /*4f20*/  MUFU.EX2 R164, R4 ;  /* 0x0000000400a47308 */ /* 0x0003e20000000800 */
[----:B----4-:R-:W-:-:S07]  /*4f30*/  FFMA.FTZ R0, R14, c[0x0][0x2d0], -R20 ;  /* 0x0000b4000e007a23 */ /* 0x010fce0000010814 */
[----:B------:R4:W-:Y:S01]  /*4f40*/  MUFU.EX2 R221, R0 ;  /* 0x0000000000dd7308 */ /* 0x0009e20000000800 */
[----:B-1----:R-:W-:Y:S02]  /*4f50*/  FFMA.FTZ R4, R37, c[0x0][0x2d0], -R2 ;  /* 0x0000b40025047a23 */ /* 0x002fe40000010802 */
[----:B------:R-:W1:Y:S05]  /*4f60*/  LDSM.16.MT88.4 R36, [R185] ;  /* 0x00000000b924783b */ /* 0x000e6a0000004200 */
[----:B------:R-:W2:Y:S01]  /*4f70*/  MUFU.EX2 R64, R4 ;  /* 0x0000000400407308 */ /* 0x000ea20000000800 */
[----:B----4-:R-:W-:-:S07]  /*4f80*/  FFMA.FTZ R0, R15, c[0x0][0x2d0], -R20 ;  /* 0x0000b4000f007a23 */ /* 0x010fce0000010814 */
[----:B------:R4:W1:Y:S01]  /*4f90*/  MUFU.EX2 R222, R0 ;  /* 0x0000000000de7308 */ /* 0x0008620000000800 */
[----:B--2---:R-:W-:Y:S01]  /*4fa0*/  F2FP.BF16.PACK_AB R6, R64, R164 ;  /* 0x000000a44006723e */ /* 0x004fe200000010ff */
[----:B----4-:R-:W-:Y:S01]  /*4fb0*/  FFMA.FTZ R0, R16, c[0x0][0x2d0], -R20 ;  /* 0x0000b40010007a23 */ /* 0x010fe20000010814 */
[----:B------:R-:W-:-:S05]  /*4fc0*/  F2FP.BF16.PACK_AB R16, R215, R220 ;  /* 0x000000dcd710723e */ /* 0x000fca00000010ff */
[----:B------:R2:W-:Y:S02]  /*4fd0*/  MUFU.EX2 R228, R0 ;  /* 0x0000000000e47308 */ /* 0x0005e40000000800 */
[----:B--2---:R-:W-:Y:S01]  /*4fe0*/  FFMA.FTZ R0, R18, c[0x0][0x2d0], -R20 ;  /* 0x0000b40012007a23 */ /* 0x004fe20000010814 */
[----:B-1----:R-:W-:-:S05]  /*4ff0*/  F2FP.BF16.PACK_AB R18, R222, R221 ;  /* 0x000000ddde12723e */ /* 0x002fca00000010ff */
[----:B------:R1:W2:Y:S02]  /*5000*/  MUFU.EX2 R203, R0 ;  /* 0x0000000000cb7308 */ /* 0x0002a40000000800 */
[----:B-1----:R-:W-:Y:S01]  /*5010*/  FFMA.FTZ R0, R26, c[0x0][0x2d0], -R20 ;  /* 0x0000b4001a007a23 */ /* 0x002fe20000010814 */
[----:B--2---:R-:W-:-:S05]  /*5020*/  F2FP.BF16.PACK_AB R8, R203, R228 ;  /* 0x000000e4cb08723e */ /* 0x004fca00000010ff */
        /* <DEDUP_REMOVED lines=15> */
[----:B------:R-:W-:Y:S01]  /*5120*/  HMMA.16816.F32.BF16 R100, R16, R68, RZ ;  /* 0x000000441064723c */ /* 0x000fe200000418ff */
[----:B-1----:R-:W-:-:S04]  /*5130*/  FFMA.FTZ R0, R24, c[0x0][0x2d0], -R3 ;  /* 0x0000b40018007a23 */ /* 0x002fc80000010803 */
[----:B------:R1:W2:Y:S03]  /*5140*/  MUFU.EX2 R166, R0 ;  /* 0x0000000000a67308 */ /* 0x0002a60000000800 */
[C---:B---3--:R-:W-:Y:S08]  /*5150*/  HMMA.16816.F32.BF16 R76, R16.reuse, R72, RZ ;  /* 0x00000048104c723c */ /* 0x048ff000000418ff */
[----:B-----5:R-:W-:Y:S01]  /*5160*/  HMMA.16816.F32.BF16 R84, R16, R52, RZ ;  /* 0x000000341054723c */ /* 0x020fe200000418ff */
[----:B-1----:R-:W-:Y:S01]  /*5170*/  FFMA.FTZ R0, R29, c[0x0][0x2d0], -R3 ;  /* 0x0000b4001d007a23 */ /* 0x002fe20000010803 */
[----:B--2---:R-:W-:-:S03]  /*5180*/  F2FP.BF16.PACK_AB R9, R166, R223 ;  /* 0x000000dfa609723e */ /* 0x004fc600000010ff */
[----:B------:R1:W2:Y:S02]  /*5190*/  MUFU.EX2 R172, R0 ;  /* 0x0000000000ac7308 */ /* 0x0002a40000000800 */
[----:B-1----:R-:W-:Y:S01]  /*51a0*/  FFMA.FTZ R0, R25, c[0x0][0x2d0], -R2 ;  /* 0x0000b40019007a23 */ /* 0x002fe20000010802 */
[----:B--2---:R-:W-:-:S05]  /*51b0*/  F2FP.BF16.PACK_AB R11, R172, R159 ;  /* 0x0000009fac0b723e */ /* 0x004fca00000010ff */
[----:B------:R1:W-:Y:S11]  /*51c0*/  MUFU.EX2 R137, R0 ;  /* 0x0000000000897308 */ /* 0x0003f60000000800 */
[----:B------:R-:W-:Y:S01]  /*51d0*/  HMMA.16816.F32.BF16 R176, R8, R60, R84 ;  /* 0x0000003c08b0723c */ /* 0x000fe20000041854 */
[----:B-1----:R-:W-:-:S04]  /*51e0*/  FFMA.FTZ R0, R27, c[0x0][0x2d0], -R2 ;  /* 0x0000b4001b007a23 */ /* 0x002fc80000010802 */
        /* <DEDUP_REMOVED lines=11> */
[----:B-1----:R-:W-:-:S05]  /*52a0*/  FMUL.FTZ R0, R117, c[0x0][0x2d0] ;  /* 0x0000b40075007a20 */ /* 0x002fca0000410000 */
[----:B------:R-:W-:-:S05]  /*52b0*/  FSEL R0, R0, RZ, P0 ;  /* 0x000000ff00007208 */ /* 0x000fca0000000000 */
[----:B------:R-:W-:-:S04]  /*52c0*/  FFMA.FTZ R4, R23, c[0x0][0x2d0], -R0 ;  /* 0x0000b40017047a23 */ /* 0x000fc80000010800 */
[----:B------:R1:W-:Y:S02]  /*52d0*/  MUFU.EX2 R133, R4 ;  /* 0x0000000400857308 */ /* 0x0003e40000000800 */
[--C-:B-1----:R-:W-:Y:S02]  /*52e0*/  FFMA.FTZ R4, R30, c[0x0][0x2d0], -R0.reuse ;  /* 0x0000b4001e047a23 */ /* 0x102fe40000010800 */
[----:B------:R-:W1:Y:S04]  /*52f0*/  LDSM.16.MT88.4 R28, [R185+0x400] ;  /* 0x00040000b91c783b */ /* 0x000e680000004200 */
[----:B------:R2:W3:Y:S02]  /*5300*/  MUFU.EX2 R116, R4 ;  /* 0x0000000400747308 */ /* 0x0004e40000000800 */
[--C-:B--2---:R-:W-:Y:S01]  /*5310*/  FFMA.FTZ R4, R34, c[0x0][0x2d0], -R0.reuse ;  /* 0x0000b40022047a23 */ /* 0x104fe20000010800 */
[----:B---3--:R-:W-:Y:S01]  /*5320*/  F2FP.BF16.PACK_AB R13, R116, R133 ;  /* 0x00000085740d723e */ /* 0x008fe200000010ff */
[----:B------:R-:W-:Y:S04]  /*5330*/  HMMA.16816.F32.BF16 R32, R16, R36, RZ ;  /* 0x000000241020723c */ /* 0x000fe800000418ff */
[----:B------:R2:W-:Y:S02]  /*5340*/  MUFU.EX2 R134, R4 ;  /* 0x0000000400867308 */ /* 0x0005e40000000800 */
[----:B--2---:R-:W-:-:S06]  /*5350*/  FFMA.FTZ R4, R40, c[0x0][0x2d0], -R0 ;  /* 0x0000b40028047a23 */ /* 0x004fcc0000010800 */
[----:B------:R2:W3:Y:S11]  /*5360*/  MUFU.EX2 R245, R4 ;  /* 0x0000000400f57308 */ /* 0x0004f60000000800 */
[----:B------:R-:W-:Y:S01]  /*5370*/  @!UPT UIADD3 URZ, URZ, URZ, URZ ;  /* 0x0000003f3f3ff290 */ /* 0x000fe2000fffe03f */
[----:B-1----:R-:W-:Y:S01]  /*5380*/  HMMA.16816.F32.BF16 R144, R8, R28, R32 ;  /* 0x0000001c0890723c */ /* 0x002fe20000041820 */
[----:B------:R-:W-:Y:S01]  /*5390*/  LDSM.16.MT88.4 R32, [R186+0x400] ;  /* 0x00040000ba20783b */ /* 0x000fe20000004200 */
[----:B--2---:R-:W-:Y:S01]  /*53a0*/  FFMA.FTZ R4, R41, c[0x0][0x2d0], -R0 ;  /* 0x0000b40029047a23 */ /* 0x004fe20000010800 */
[----:B---3--:R-:W-:-:S03]  /*53b0*/  F2FP.BF16.PACK_AB R15, R245, R134 ;  /* 0x00000086f50f723e */ /* 0x008fc600000010ff */
[----:B------:R1:W-:Y:S04]  /*53c0*/  MUFU.EX2 R157, R4 ;  /* 0x00000004009d7308 */ /* 0x0003e80000000800 */
[C---:B------:R-:W-:Y:S08]  /*53d0*/  HMMA.16816.F32.BF16 R24, R12.reuse, R36, RZ ;  /* 0x000000240c18723c */ /* 0x040ff000000418ff */
[----:B------:R-:W-:Y:S01]  /*53e0*/  HMMA.16816.F32.BF16 R88, R12, R68, RZ ;  /* 0x000000440c58723c */ /* 0x000fe200000418ff */
[----:B-1----:R-:W-:-:S06]  /*53f0*/  FFMA.FTZ R4, R42, c[0x0][0x2d0], -R0 ;  /* 0x0000b4002a047a23 */ /* 0x002fcc0000010800 */
[----:B------:R-:W-:Y:S01]  /*5400*/  MOV R69, R166 ;  /* 0x000000a600457202 */ /* 0x000fe20000000f00 */
[----:B------:R1:W2:Y:S01]  /*5410*/  MUFU.EX2 R165, R4 ;  /* 0x0000000400a57308 */ /* 0x0002a20000000800 */
[C---:B------:R-:W-:Y:S07]  /*5420*/  HMMA.16816.F32.BF16 R92, R12.reuse, R48, RZ ;  /* 0x000000300c5c723c */ /* 0x040fee00000418ff */
[----:B------:R-:W-:Y:S01]  /*5430*/  MOV R48, R64 ;  /* 0x0000004000307202 */ /* 0x000fe20000000f00 */
[----:B------:R-:W-:Y:S01]  /*5440*/  HMMA.16816.F32.BF16 R80, R12, R52, RZ ;  /* 0x000000340c50723c */ /* 0x000fe200000418ff */
[--C-:B-1----:R-:W-:Y:S01]  /*5450*/  FFMA.FTZ R4, R43, c[0x0][0x2d0], -R0.reuse ;  /* 0x0000b4002b047a23 */ /* 0x102fe20000010800 */
[----:B--2---:R-:W-:Y:S01]  /*5460*/  F2FP.BF16.PACK_AB R5, R165, R157 ;  /* 0x0000009da505723e */ /* 0x004fe200000010ff */
[----:B------:R-:W1:Y:S02]  /*5470*/  LDSM.16.MT88.4 R40, [R186] ;  /* 0x00000000ba28783b */ /* 0x000e640000004200 */
[----:B------:R2:W3:Y:S02]  /*5480*/  MUFU.EX2 R65, R4 ;  /* 0x0000000400417308 */ /* 0x0004e40000000800 */
[----:B--2---:R-:W-:Y:S01]  /*5490*/  FFMA.FTZ R4, R44, c[0x0][0x2d0], -R0 ;  /* 0x0000b4002c047a23 */ /* 0x004fe20000010800 */
[----:B---3--:R-:W-:Y:S01]  /*54a0*/  MOV R49, R65 ;  /* 0x0000004100317202 */ /* 0x008fe20000000f00 */
[----:B------:R-:W2:Y:S04]  /*54b0*/  LDSM.16.MT88.4 R44, [R186+0x1000] ;  /* 0x00100000ba2c783b */ /* 0x000ea80000004200 */
[----:B------:R3:W4:Y:S02]  /*54c0*/  MUFU.EX2 R66, R4 ;  /* 0x0000000400427308 */ /* 0x0007240000000800 */
[----:B---3--:R-:W-:Y:S01]  /*54d0*/  F2FP.BF16.PACK_AB R4, R156, R151 ;  /* 0x000000979c04723e */ /* 0x008fe200000010ff */
[----:B-1----:R-:W-:Y:S01]  /*54e0*/  HMMA.16816.F32.BF16 R108, R16, R40, RZ ;  /* 0x00000028106c723c */ /* 0x002fe200000418ff */
[----:B----4-:R-:W-:-:S07]  /*54f0*/  F2FP.BF16.PACK_AB R7, R66, R65 ;  /* 0x000000414207723e */ /* 0x010fce00000010ff */
[----:B------:R-:W-:Y:S07]  /*5500*/  HMMA.16816.F32.BF16 R96, R12, R40, RZ ;  /* 0x000000280c60723c */ /* 0x000fee00000418ff */
[----:B------:R-:W-:Y:S01]  /*5510*/  FFMA.FTZ R40, R124, c[0x0][0x2d0], -R20 ;  /* 0x0000b4007c287a23 */ /* 0x000fe20000010814 */
[----:B------:R-:W-:Y:S01]  /*5520*/  HMMA.16816.F32.BF16 R140, R4, R28, R24 ;  /* 0x0000001c048c723c */ /* 0x000fe20000041818 */
[----:B------:R-:W1:Y:S01]  /*5530*/  LDSM.16.MT88.4 R24, [R185+0x1000] ;  /* 0x00100000b918783b */ /* 0x000e620000004200 */
[----:B------:R-:W-:-:S02]  /*5540*/  MOV R41, R66 ;  /* 0x0000004200297202 */ /* 0x000fc40000000f00 */
[----:B------:R-:W-:Y:S01]  /*5550*/  MOV R124, R165 ;  /* 0x000000a5007c7202 */ /* 0x000fe20000000f00 */
[----:B------:R-:W-:Y:S02]  /*5560*/  MUFU.EX2 R40, R40 ;  /* 0x0000002800287308 */ /* 0x000fe40000000800 */
[--C-:B------:R-:W-:Y:S01]  /*5570*/  FFMA.FTZ R29, R118, c[0x0][0x2d0], -R20.reuse ;  /* 0x0000b400761d7a23 */ /* 0x100fe20000010814 */
[-C--:B------:R-:W-:Y:S01]  /*5580*/  HMMA.16816.F32.BF16 R152, R8, R32.reuse, R108 ;  /* 0x000000200898723c */ /* 0x080fe2000004186c */
[----:B------:R-:W-:Y:S01]  /*5590*/  MOV R118, R158 ;  /* 0x0000009e00767202 */ /* 0x000fe20000000f00 */
[----:B------:R-:W-:Y:S01]  /*55a0*/  FFMA.FTZ R28, R115, c[0x0][0x2d0], -R3 ;  /* 0x0000b400731c7a23 */ /* 0x000fe20000010803 */
[----:B------:R-:W3:Y:S05]  /*55b0*/  LDSM.16.MT88.4 R108, [R185+0x1400] ;  /* 0x00140000b96c783b */ /* 0x000eea0000004200 */
[C---:B------:R-:W-:Y:S07]  /*55c0*/  HMMA.16816.F32.BF16 R160, R4.reuse, R32, R96 ;  /* 0x0000002004a0723c */ /* 0x040fee0000041860 */
[--C-:B------:R-:W-:Y:S01]  /*55d0*/  FFMA.FTZ R33, R123, c[0x0][0x2d0], -R20.reuse ;  /* 0x0000b4007b217a23 */ /* 0x100fe20000010814 */
[----:B--2---:R-:W-:Y:S01]  /*55e0*/  HMMA.16816.F32.BF16 R216, R4, R44, R88 ;  /* 0x0000002c04d8723c */ /* 0x004fe20000041858 */
[----:B------:R-:W-:Y:S01]  /*55f0*/  FFMA.FTZ R32, R122, c[0x0][0x2d0], -R20 ;  /* 0x0000b4007a207a23 */ /* 0x000fe20000010814 */
[----:B------:R-:W-:-:S02]  /*5600*/  MOV R123, R164 ;  /* 0x000000a4007b7202 */ /* 0x000fc40000000f00 */
[----:B------:R-:W-:Y:S01]  /*5610*/  MOV R122, R159 ;  /* 0x0000009f007a7202 */ /* 0x000fe20000000f00 */
[----:B------:R-:W2:Y:S03]  /*5620*/  MUFU.EX2 R33, R33 ;  /* 0x0000002100217308 */ /* 0x000ea60000000800 */
[C---:B------:R-:W-:Y:S08]  /*5630*/  HMMA.16816.F32.BF16 R20, R12.reuse, R50, RZ ;  /* 0x000000320c14723c */ /* 0x040ff000000418ff */
[----:B------:R-:W-:Y:S01]  /*5640*/  HMMA.16816.F32.BF16 R64, R12, R72, RZ ;  /* 0x000000480c40723c */ /* 0x000fe200000418ff */
[----:B--2---:R-:W-:-:S07]  /*5650*/  F2FP.BF16.PACK_AB R96, R33, R40 ;  /* 0x000000282160723e */ /* 0x004fce00000010ff */
[----:B------:R-:W-:Y:S07]  /*5660*/  HMMA.16816.F32.BF16 R180, R8, R44, R100 ;  /* 0x0000002c08b4723c */ /* 0x000fee0000041864 */
[----:B------:R-:W-:Y:S01]  /*5670*/  MOV R45, R172 ;  /* 0x000000ac002d7202 */ /* 0x000fe20000000f00 */
[----:B-1----:R-:W-:Y:S01]  /*5680*/  HMMA.16816.F32.BF16 R88, R4, R26, R20 ;  /* 0x0000001a0458723c */ /* 0x002fe20000041814 */
[----:B------:R-:W-:-:S07]  /*5690*/  MOV R44, R167 ;  /* 0x000000a7002c7202 */ /* 0x000fce0000000f00 */
[----:B------:R-:W-:Y:S08]  /*56a0*/  HMMA.16816.F32.BF16 R20, R12, R70, RZ ;  /* 0x000000460c14723c */ /* 0x000ff000000418ff */
[-C--:B------:R-:W-:Y:S08]  /*56b0*/  HMMA.16816.F32.BF16 R172, R8, R56.reuse, R76 ;  /* 0x0000003808ac723c */ /* 0x080ff0000004184c */
[C---:B------:R-:W-:Y:S08]  /*56c0*/  HMMA.16816.F32.BF16 R204, R4.reuse, R56, R64 ;  /* 0x0000003804cc723c */ /* 0x040ff00000041840 */
[----:B------:R-:W-:Y:S08]  /*56d0*/  HMMA.16816.F32.BF16 R164, R4, R46, R20 ;  /* 0x0000002e04a4723c */ /* 0x000ff00000041814 */
[C---:B------:R-:W-:Y:S08]  /*56e0*/  HMMA.16816.F32.BF16 R76, R12.reuse, R38, RZ ;  /* 0x000000260c4c723c */ /* 0x040ff000000418ff */
[C---:B------:R-:W-:Y:S08]  /*56f0*/  HMMA.16816.F32.BF16 R64, R12.reuse, R42, RZ ;  /* 0x0000002a0c40723c */ /* 0x040ff000000418ff */
[C---:B------:R-:W-:Y:S08]  /*5700*/  HMMA.16816.F32.BF16 R20, R12.reuse, R54, RZ ;  /* 0x000000360c14723c */ /* 0x040ff000000418ff */
[----:B------:R-:W-:Y:S08]  /*5710*/  HMMA.16816.F32.BF16 R12, R12, R74, RZ ;  /* 0x0000004a0c0c723c */ /* 0x000ff000000418ff */
[-C--:B------:R-:W-:Y:S08]  /*5720*/  HMMA.16816.F32.BF16 R168, R8, R24.reuse, R104 ;  /* 0x0000001808a8723c */ /* 0x080ff00000041868 */
[C---:B------:R-:W-:Y:S07]  /*5730*/  HMMA.16816.F32.BF16 R104, R4.reuse, R24, R92 ;  /* 0x000000180468723c */ /* 0x040fee000004185c */
[--C-:B------:R-:W-:Y:S01]  /*5740*/  FFMA.FTZ R25, R114, c[0x0][0x2d0], -R3.reuse ;  /* 0x0000b40072197a23 */ /* 0x100fe20000010803 */
[----:B------:R-:W-:Y:S01]  /*5750*/  HMMA.16816.F32.BF16 R208, R4, R60, R80 ;  /* 0x0000003c04d0723c */ /* 0x000fe20000041850 */
[----:B------:R-:W-:-:S02]  /*5760*/  FFMA.FTZ R24, R113, c[0x0][0x2d0], -R3 ;  /* 0x0000b40071187a23 */ /* 0x000fc40000010803 */
[----:B------:R-:W-:-:S05]  /*5770*/  FFMA.FTZ R3, R112, c[0x0][0x2d0], -R3 ;  /* 0x0000b40070037a23 */ /* 0x000fca0000010803 */
[C---:B------:R-:W-:Y:S08]  /*5780*/  HMMA.16816.F32.BF16 R76, R4.reuse, R30, R76 ;  /* 0x0000001e044c723c */ /* 0x040ff0000004184c */
[C---:B------:R-:W-:Y:S08]  /*5790*/  HMMA.16816.F32.BF16 R84, R4.reuse, R34, R64 ;  /* 0x000000220454723c */ /* 0x040ff00000041840 */
[C---:B------:R-:W-:Y:S08]  /*57a0*/  HMMA.16816.F32.BF16 R20, R4.reuse, R62, R20 ;  /* 0x0000003e0414723c */ /* 0x040ff00000041814 */
[----:B------:R-:W-:Y:S08]  /*57b0*/  HMMA.16816.F32.BF16 R12, R4, R58, R12 ;  /* 0x0000003a040c723c */ /* 0x000ff0000004180c */
[C---:B------:R-:W-:Y:S07]  /*57c0*/  HMMA.16816.F32.BF16 R4, R16.reuse, R42, RZ ;  /* 0x0000002a1004723c */ /* 0x040fee00000418ff */
[----:B------:R-:W-:Y:S01]  /*57d0*/  MOV R43, R157 ;  /* 0x0000009d002b7202 */ /* 0x000fe20000000f00 */
[----:B------:R-:W-:Y:S01]  /*57e0*/  HMMA.16816.F32.BF16 R36, R16, R38, RZ ;  /* 0x000000261024723c */ /* 0x000fe200000418ff */
[----:B------:R-:W-:Y:S11]  /*57f0*/  MOV R42, R156 ;  /* 0x0000009c002a7202 */ /* 0x000ff60000000f00 */
[----:B------:R-:W-:Y:S04]  /*5800*/  @!UPT UIADD3 URZ, URZ, URZ, URZ ;  /* 0x0000003f3f3ff290 */ /* 0x000fe8000fffe03f */
[----:B------:R-:W-:Y:S01]  /*5810*/  HMMA.16816.F32.BF16 R156, R8, R34, R4 ;  /* 0x00000022089c723c */ /* 0x000fe20000041804 */
[----:B------:R-:W-:Y:S07]  /*5820*/  MUFU.EX2 R35, R29 ;  /* 0x0000001d00237308 */ /* 0x000fee0000000800 */
[----:B------:R-:W-:Y:S01]  /*5830*/  HMMA.16816.F32.BF16 R4, R16, R50, RZ ;  /* 0x000000321004723c */ /* 0x000fe200000418ff */
[----:B------:R-:W-:Y:S06]  /*5840*/  MUFU.EX2 R29, R28 ;  /* 0x0000001c001d7308 */ /* 0x000fec0000000800 */
[----:B------:R-:W-:Y:S01]  /*5850*/  MOV R50, R203 ;  /* 0x000000cb00327202 */ /* 0x000fe20000000f00 */
[----:B------:R-:W-:Y:S01]  /*5860*/  HMMA.16816.F32.BF16 R36, R8, R30, R36 ;  /* 0x0000001e0824723c */ /* 0x000fe20000041824 */
[----:B------:R1:W-:Y:S01]  /*5870*/  MUFU.EX2 R203, R3 ;  /* 0x0000000300cb7308 */ /* 0x0003e20000000800 */
[----:B------:R-:W-:-:S07]  /*5880*/  MOV R51, R69 ;  /* 0x0000004500337202 */ /* 0x000fce0000000f00 */
[----:B------:R-:W2:Y:S07]  /*5890*/  MUFU.EX2 R31, R25 ;  /* 0x00000019001f7308 */ /* 0x000eae0000000800 */
[----:B------:R-:W-:Y:S01]  /*58a0*/  HMMA.16816.F32.BF16 R112, R8, R26, R4 ;  /* 0x0000001a0870723c */ /* 0x000fe20000041804 */
[--C-:B-1----:R-:W-:Y:S01]  /*58b0*/  FFMA.FTZ R3, R132, c[0x0][0x2d0], -R2.reuse ;  /* 0x0000b40084037a23 */ /* 0x102fe20000010802 */
[----:B------:R-:W1:Y:S06]  /*58c0*/  MUFU.EX2 R34, R32 ;  /* 0x0000002000227308 */ /* 0x000e6c0000000800 */
[----:B------:R-:W-:Y:S01]  /*58d0*/  HMMA.16816.F32.BF16 R4, R16, R70, RZ ;  /* 0x000000461004723c */ /* 0x000fe200000418ff */
[----:B--2---:R-:W-:Y:S01]  /*58e0*/  F2FP.BF16.PACK_AB R97, R31, R29 ;  /* 0x0000001d1f61723e */ /* 0x004fe200000010ff */
[----:B------:R2:W-:Y:S08]  /*58f0*/  MUFU.EX2 R27, R3 ;  /* 0x00000003001b7308 */ /* 0x0005f00000000800 */
[----:B------:R-:W4:Y:S01]  /*5900*/  MUFU.EX2 R32, R24 ;  /* 0x0000001800207308 */ /* 0x000f220000000800 */
[----:B-1----:R-:W-:Y:S01]  /*5910*/  F2FP.BF16.PACK_AB R98, R35, R34 ;  /* 0x000000222362723e */ /* 0x002fe200000010ff */
[----:B--2---:R-:W-:-:S06]  /*5920*/  FFMA.FTZ R3, R131, c[0x0][0x2d0], -R2 ;  /* 0x0000b40083037a23 */ /* 0x004fcc0000010802 */
[----:B------:R1:W2:Y:S06]  /*5930*/  MUFU.EX2 R28, R3 ;  /* 0x00000003001c7308 */ /* 0x0002ac0000000800 */
[----:B------:R-:W-:Y:S01]  /*5940*/  HMMA.16816.F32.BF16 R64, R8, R46, R4 ;  /* 0x0000002e0840723c */ /* 0x000fe20000041804 */
[----:B----4-:R-:W-:-:S07]  /*5950*/  F2FP.BF16.PACK_AB R99, R203, R32 ;  /* 0x00000020cb63723e */ /* 0x010fce00000010ff */
[----:B------:R-:W-:Y:S01]  /*5960*/  HMMA.16816.F32.BF16 R4, R16, R54, RZ ;  /* 0x000000361004723c */ /* 0x000fe200000418ff */
[----:B-1----:R-:W-:Y:S01]  /*5970*/  FFMA.FTZ R3, R130, c[0x0][0x2d0], -R2 ;  /* 0x0000b40082037a23 */ /* 0x002fe20000010802 */
[----:B--2---:R-:W-:-:S06]  /*5980*/  F2FP.BF16.PACK_AB R92, R28, R27 ;  /* 0x0000001b1c5c723e */ /* 0x004fcc00000010ff */
[----:B------:R-:W-:Y:S01]  /*5990*/  HMMA.16816.F32.BF16 R16, R16, R74, RZ ;  /* 0x0000004a1010723c */ /* 0x000fe200000418ff */
[----:B------:R-:W-:Y:S01]  /*59a0*/  FFMA.FTZ R2, R129, c[0x0][0x2d0], -R2 ;  /* 0x0000b40081027a23 */ /* 0x000fe20000010802 */
[----:B------:R1:W-:Y:S06]  /*59b0*/  MUFU.EX2 R30, R3 ;  /* 0x00000003001e7308 */ /* 0x0003ec0000000800 */
[----:B---3--:R-:W-:Y:S08]  /*59c0*/  HMMA.16816.F32.BF16 R100, R96, R108, R168 ;  /* 0x0000006c6064723c */ /* 0x008ff000000418a8 */
[----:B------:R-:W-:Y:S01]  /*59d0*/  HMMA.16816.F32.BF16 R80, R8, R62, R4 ;  /* 0x0000003e0850723c */ /* 0x000fe20000041804 */
[----:B------:R-:W2:Y:S01]  /*59e0*/  LDSM.16.MT88.4 R60, [R186+0x1400] ;  /* 0x00140000ba3c783b */ /* 0x000ea20000004200 */
[----:B-1----:R-:W-:-:S03]  /*59f0*/  FFMA.FTZ R3, R128, c[0x0][0x2d0], -R0 ;  /* 0x0000b40080037a23 */ /* 0x002fc60000010800 */
[----:B------:R-:W1:Y:S01]  /*5a00*/  LDSM.16.MT88.4 R128, [R186+0x800] ;  /* 0x00080000ba80783b */ /* 0x000e620000004200 */
[----:B------:R3:W-:Y:S01]  /*5a10*/  MUFU.EX2 R25, R3 ;  /* 0x0000000300197308 */ /* 0x0007e20000000800 */
[----:B------:R-:W-:Y:S01]  /*5a20*/  FADD.FTZ R6, R149, R138 ;  /* 0x0000008a95067221 */ /* 0x000fe20000010000 */
[----:B------:R-:W-:Y:S01]  /*5a30*/  HMMA.16816.F32.BF16 R16, R8, R58, R16 ;  /* 0x0000003a0810723c */ /* 0x000fe20000041810 */
[----:B------:R-:W-:Y:S02]  /*5a40*/  FADD.FTZ R7, R137, R135 ;  /* 0x0000008789077221 */ /* 0x000fe40000010000 */
[----:B------:R-:W-:Y:S02]  /*5a50*/  FADD.FTZ R5, R220, R215 ;  /* 0x000000d7dc057221 */ /* 0x000fe40000010000 */
[----:B------:R-:W-:Y:S01]  /*5a60*/  FFMA.FTZ R4, R126, c[0x0][0x2d0], -R0 ;  /* 0x0000b4007e047a23 */ /* 0x000fe20000010800 */
[----:B------:R-:W4:Y:S01]  /*5a70*/  MUFU.EX2 R215, R2 ;  /* 0x0000000200d77308 */ /* 0x000f220000000800 */
[----:B------:R-:W-:Y:S01]  /*5a80*/  FADD.FTZ R5, R221, R5 ;  /* 0x00000005dd057221 */ /* 0x000fe20000010000 */
[----:B------:R-:W-:Y:S03]  /*5a90*/  HMMA.16816.F32.BF16 R112, R96, R110, R112 ;  /* 0x0000006e6070723c */ /* 0x000fe60000041870 */
[----:B------:R-:W-:-:S02]  /*5aa0*/  FADD.FTZ R5, R222, R5 ;  /* 0x00000005de057221 */ /* 0x000fc40000010000 */
[----:B---3--:R-:W-:Y:S01]  /*5ab0*/  FADD.FTZ R3, R139, R6 ;  /* 0x000000068b037221 */ /* 0x008fe20000010000 */
[----:B------:R-:W-:Y:S01]  /*5ac0*/  MUFU.EX2 R11, R4 ;  /* 0x00000004000b7308 */ /* 0x000fe20000000800 */
[----:B------:R-:W-:Y:S02]  /*5ad0*/  FADD.FTZ R6, R136, R7 ;  /* 0x0000000788067221 */ /* 0x000fe40000010000 */
[----:B------:R-:W3:Y:S01]  /*5ae0*/  LDSM.16.MT88.4 R136, [R185+0x800] ;  /* 0x00080000b988783b */ /* 0x000ee20000004200 */
[----:B------:R-:W-:Y:S02]  /*5af0*/  FADD.FTZ R7, R133, R116 ;  /* 0x0000007485077221 */ /* 0x000fe40000010000 */
[----:B------:R-:W-:Y:S01]  /*5b00*/  FADD.FTZ R3, R150, R3 ;  /* 0x0000000396037221 */ /* 0x000fe20000010000 */
[----:B----4-:R-:W-:Y:S01]  /*5b10*/  F2FP.BF16.PACK_AB R94, R215, R30 ;  /* 0x0000001ed75e723e */ /* 0x010fe200000010ff */
[--C-:B------:R-:W-:Y:S02]  /*5b20*/  FFMA.FTZ R2, R127, c[0x0][0x2d0], -R0.reuse ;  /* 0x0000b4007f027a23 */ /* 0x100fe40000010800 */
[----:B------:R-:W-:-:S02]  /*5b30*/  FFMA.FTZ R0, R125, c[0x0][0x2d0], -R0 ;  /* 0x0000b4007d007a23 */ /* 0x000fc40000010800 */
[----:B------:R-:W4:Y:S01]  /*5b40*/  MUFU.EX2 R24, R2 ;  /* 0x0000000200187308 */ /* 0x000f220000000800 */
[----:B------:R-:W-:Y:S02]  /*5b50*/  FADD.FTZ R10, R134, R7 ;  /* 0x00000007860a7221 */ /* 0x000fe40000010000 */
[----:B------:R-:W-:Y:S02]  /*5b60*/  FADD.FTZ R9, R228, R5 ;  /* 0x00000005e4097221 */ /* 0x000fe40000010000 */
[----:B------:R-:W-:Y:S01]  /*5b70*/  FADD.FTZ R3, R223, R3 ;  /* 0x00000003df037221 */ /* 0x000fe20000010000 */
[----:B--2---:R-:W-:Y:S02]  /*5b80*/  HMMA.16816.F32.BF16 R52, R96, R60, R180 ;  /* 0x0000003c6034723c */ /* 0x004fe400000418b4 */
[----:B------:R-:W2:Y:S01]  /*5b90*/  MUFU.EX2 R26, R0 ;  /* 0x00000000001a7308 */ /* 0x000ea20000000800 */
[----:B------:R-:W-:-:S05]  /*5ba0*/  FADD.FTZ R3, R51, R3 ;  /* 0x0000000333037221 */ /* 0x000fca0000010000 */
[C---:B-1----:R-:W-:Y:S01]  /*5bb0*/  HMMA.16816.F32.BF16 R152, R96.reuse, R128, R152 ;  /* 0x000000806098723c */ /* 0x042fe20000041898 */
[----:B----4-:R-:W-:Y:S01]  /*5bc0*/  F2FP.BF16.PACK_AB R93, R24, R25 ;  /* 0x00000019185d723e */ /* 0x010fe200000010ff */
[----:B------:R-:W-:Y:S02]  /*5bd0*/  FADD.FTZ R2, R148, R6 ;  /* 0x0000000694027221 */ /* 0x000fe40000010000 */
[----:B------:R-:W-:Y:S02]  /*5be0*/  LDSM.16.MT88.4 R4, [R186+0x2000] ;  /* 0x00200000ba04783b */ /* 0x000fe40000004200 */
[----:B------:R-:W-:Y:S02]  /*5bf0*/  FADD.FTZ R8, R151, R2 ;  /* 0x0000000297087221 */ /* 0x000fe40000010000 */
[----:B------:R-:W-:Y:S01]  /*5c00*/  HMMA.16816.F32.BF16 R156, R96, R130, R156 ;  /* 0x00000082609c723c */ /* 0x000fe2000004189c */
[----:B------:R-:W-:Y:S01]  /*5c10*/  @P3 IMAD.HI.U32 R2, R242, c[0x0][0x2c8], RZ ;  /* 0x0000b200f2023a27 */ /* 0x000fe200078e00ff */
[----:B--2---:R-:W-:-:S02]  /*5c20*/  F2FP.BF16.PACK_AB R95, R26, R11 ;  /* 0x0000000b1a5f723e */ /* 0x004fc400000010ff */
[----:B------:R-:W-:Y:S02]  /*5c30*/  MOV R0, R242 ;  /* 0x000000f200007202 */ /* 0x000fe40000000f00 */
[----:B------:R-:W-:Y:S02]  /*5c40*/  @P3 SHF.R.U32.HI R0, RZ, c[0x0][0x2cc], R2 ;  /* 0x0000b300ff003a19 */ /* 0x000fe40000011602 */
[----:B------:R-:W-:Y:S02]  /*5c50*/  HMMA.16816.F32.BF16 R64, R96, R62, R64 ;  /* 0x0000003e6040723c */ /* 0x000fe40000041840 */
[----:B------:R-:W-:-:S05]  /*5c60*/  IADD3 R0, R0, R241, -R240 ;  /* 0x000000f100007210 */ /* 0x000fca0007ffe8f0 */
[----:B------:R-:W-:Y:S01]  /*5c70*/  IMAD.HI R0, R0, 0x2aaaaaab, RZ ;  /* 0x2aaaaaab00007827 */ /* 0x000fe200078e02ff */
[----:B---3--:R-:W-:Y:S04]  /*5c80*/  HMMA.16816.F32.BF16 R144, R96, R136, R144 ;  /* 0x000000886090723c */ /* 0x008fe80000041890 */
[----:B------:R-:W-:-:S04]  /*5c90*/  SHF.R.U32.HI R2, RZ, 0x1f, R0 ;  /* 0x0000001fff027819 */ /* 0x000fc80000011600 */
[----:B------:R-:W-:Y:S08]  /*5ca0*/  HMMA.16816.F32.BF16 R140, R92, R136, R140 ;  /* 0x000000885c8c723c */ /* 0x000ff0000004188c */
[-C--:B------:R-:W-:Y:S08]  /*5cb0*/  HMMA.16816.F32.BF16 R148, R96, R138.reuse, R36 ;  /* 0x0000008a6094723c */ /* 0x080ff00000041824 */
[C---:B------:R-:W-:Y:S01]  /*5cc0*/  HMMA.16816.F32.BF16 R136, R92.reuse, R138, R76 ;  /* 0x0000008a5c88723c */ /* 0x040fe2000004184c */
[----:B------:R-:W1:Y:S07]  /*5cd0*/  LDSM.16.MT88.4 R76, [R185+0x2000] ;  /* 0x00200000b94c783b */ /* 0x000e6e0000004200 */
[C---:B------:R-:W-:Y:S08]  /*5ce0*/  HMMA.16816.F32.BF16 R132, R92.reuse, R128, R160 ;  /* 0x000000805c84723c */ /* 0x040ff000000418a0 */
[C---:B------:R-:W-:Y:S08]  /*5cf0*/  HMMA.16816.F32.BF16 R104, R92.reuse, R108, R104 ;  /* 0x0000006c5c68723c */ /* 0x040ff00000041868 */
[C---:B------:R-:W-:Y:S08]  /*5d00*/  HMMA.16816.F32.BF16 R128, R92.reuse, R130, R84 ;  /* 0x000000825c80723c */ /* 0x040ff00000041854 */
[C---:B------:R-:W-:Y:S08]  /*5d10*/  HMMA.16816.F32.BF16 R108, R92.reuse, R110, R88 ;  /* 0x0000006e5c6c723c */ /* 0x040ff00000041858 */
[----:B------:R-:W-:Y:S08]  /*5d20*/  HMMA.16816.F32.BF16 R56, R92, R60, R216 ;  /* 0x0000003c5c38723c */ /* 0x000ff000000418d8 */
[C---:B-1----:R-:W-:Y:S08]  /*5d30*/  HMMA.16816.F32.BF16 R68, R96.reuse, R76, R176 ;  /* 0x0000004c6044723c */ /* 0x042ff000000418b0 */
[----:B------:R-:W-:Y:S08]  /*5d40*/  HMMA.16816.F32.BF16 R80, R96, R78, R80 ;  /* 0x0000004e6050723c */ /* 0x000ff00000041850 */
[----:B------:R-:W-:Y:S08]  /*5d50*/  HMMA.16816.F32.BF16 R72, R92, R76, R208 ;  /* 0x0000004c5c48723c */ /* 0x000ff000000418d0 */
[----:B------:R-:W-:Y:S08]  /*5d60*/  HMMA.16816.F32.BF16 R84, R96, R4, R172 ;  /* 0x000000046054723c */ /* 0x000ff000000418ac */
[C---:B------:R-:W-:Y:S08]  /*5d70*/  HMMA.16816.F32.BF16 R60, R92.reuse, R62, R164 ;  /* 0x0000003e5c3c723c */ /* 0x040ff000000418a4 */
[C---:B------:R-:W-:Y:S08]  /*5d80*/  HMMA.16816.F32.BF16 R76, R92.reuse, R78, R20 ;  /* 0x0000004e5c4c723c */ /* 0x040ff00000041814 */
[----:B------:R-:W-:Y:S07]  /*5d90*/  HMMA.16816.F32.BF16 R88, R92, R4, R204 ;  /* 0x000000045c58723c */ /* 0x000fee00000418cc */
[----:B------:R-:W-:Y:S01]  /*5da0*/  FADD.FTZ R4, R42, R8 ;  /* 0x000000082a047221 */ /* 0x000fe20000010000 */
[----:B------:R-:W-:Y:S03]  /*5db0*/  HMMA.16816.F32.BF16 R96, R96, R6, R16 ;  /* 0x000000066060723c */ /* 0x000fe60000041810 */
[----:B------:R-:W-:-:S05]  /*5dc0*/  FADD.FTZ R4, R123, R4 ;  /* 0x000000047b047221 */ /* 0x000fca0000010000 */
[----:B------:R-:W-:Y:S07]  /*5dd0*/  HMMA.16816.F32.BF16 R92, R92, R6, R12 ;  /* 0x000000065c5c723c */ /* 0x000fee000004180c */
[----:B------:R-:W-:Y:S01]  /*5de0*/  LEA.HI.SX32 R7, R0, R2, 0x1d ;  /* 0x0000000200077211 */ /* 0x000fe200078feaff */
[----:B------:R-:W-:Y:S02]  /*5df0*/  FADD.FTZ R2, R245, R10 ;  /* 0x0000000af5027221 */ /* 0x000fe40000010000 */
[----:B------:R-:W-:Y:S01]  /*5e00*/  FADD.FTZ R0, R50, R9 ;  /* 0x0000000932007221 */ /* 0x000fe20000010000 */
[----:B------:R-:W-:Y:S01]  /*5e10*/  IMNMX R228, R227, R7, !PT ;  /* 0x00000007e3e47217 */ /* 0x000fe20007800200 */
[----:B------:R-:W-:-:S02]  /*5e20*/  FADD.FTZ R5, R43, R2 ;  /* 0x000000022b057221 */ /* 0x000fc40000010000 */
[----:B------:R-:W-:Y:S01]  /*5e30*/  FADD.FTZ R2, R118, R0 ;  /* 0x0000000076027221 */ /* 0x000fe20000010000 */
[----:B------:R-:W-:Y:S01]  /*5e40*/  ISETP.GE.AND P0, PT, R200, R228, PT ;  /* 0x000000e4c800720c */ /* 0x000fe20003f06270 */
        /* <DEDUP_REMOVED lines=24> */
[----:B------:R-:W-:Y:S01]  /*5fd0*/  IMAD.MOV.U32 R122, RZ, RZ, R120 ;  /* 0x000000ffff7a7224 */ /* 0x000fe200078e0078 */
[----:B------:R-:W-:Y:S01]  /*5fe0*/  MOV R124, R117 ;  /* 0x00000075007c7202 */ /* 0x000fe20000000f00 */
[----:B------:R-:W-:Y:S01]  /*5ff0*/  IMAD.MOV.U32 R118, RZ, RZ, R121 ;  /* 0x000000ffff767224 */ /* 0x000fe200078e0079 */
[----:B------:R-:W-:-:S02]  /*6000*/  MOV R123, R119 ;  /* 0x00000077007b7202 */ /* 0x000fc40000000f00 */
.L_x_1394:
        /* <DEDUP_REMOVED lines=16> */
[C---:B------:R-:W-:Y:S01]  /*6110*/  IMAD.WIDE.U32 R2, R201.reuse, c[0x0][0x208], RZ ;  /* 0x00008200c9027a25 */ /* 0x040fe200078e00ff */
[----:B------:R-:W-:Y:S05]  /*6120*/  SHF.R.S32.HI R0, RZ, 0x1f, R201 ;  /* 0x0000001fff007819 */ /* 0x000fea00000114c9 */
[----:B------:R-:W-:Y:S04]  /*6130*/  IMAD R0, R0, c[0x0][0x208], RZ ;  /* 0x0000820000007a24 */ /* 0x000fe800078e02ff */
[----:B------:R-:W-:Y:S05]  /*6140*/  IMAD R0, R201, c[0x0][0x20c], R0 ;  /* 0x00008300c9007a24 */ /* 0x000fea00078e0200 */
[----:B------:R-:W-:Y:S02]  /*6150*/  IADD3 R3, R3, R0, RZ ;  /* 0x0000000003037210 */ /* 0x000fe40007ffe0ff */
[----:B------:R-:W-:Y:S03]  /*6160*/  SHF.R.S32.HI R0, RZ, 0x1f, R199 ;  /* 0x0000001fff007819 */ /* 0x000fe600000114c7 */
[C---:B------:R-:W-:Y:S04]  /*6170*/  IMAD.WIDE.U32 R2, R199.reuse, c[0x0][0x218], R2 ;  /* 0x00008600c7027a25 */ /* 0x040fe800078e0002 */
        /* <DEDUP_REMOVED lines=8> */
.L_x_1494:
[----:B------:R-:W-:-:S05]  /*6200*/  BRA.DIV ~URZ, `(.L_x_1385) ;  /* 0x0000c6127f007947 */ /* 0x000fca000b800000 */
[----:B------:R4:W3:Y:S02]  /*6210*/  SHFL.IDX PT, R0, R10, RZ, 0x1c1f ;  /* 0x001c1fff0a007589 */ /* 0x0008e400000e0000 */
.L_x_1495:
[----:B------:R-:W5:Y:S01]  /*6220*/  S2R R11, SR_TID.X ;  /* 0x00000000000b7919 */ /* 0x000f620000002100 */
[C---:B------:R-:W-:Y:S01]  /*6230*/  ISETP.GE.AND P6, PT, R202.reuse, c[0x0][0x1d4], PT ;  /* 0x00007500ca007a0c */ /* 0x040fe20003fc6270 */
[----:B------:R-:W-:Y:S01]  /*6240*/  IMAD.SHL.U32 R3, R202, 0x2, RZ ;  /* 0x00000002ca037824 */ /* 0x000fe200078e00ff */
[C---:B------:R-:W-:Y:S01]  /*6250*/  ISETP.GE.AND P5, PT, R225.reuse, c[0x0][0x1d4], PT ;  /* 0x00007500e1007a0c */ /* 0x040fe20003fa6270 */
[----:B------:R-:W-:Y:S03]  /*6260*/  IMAD.SHL.U32 R2, R225, 0x2, RZ ;  /* 0x00000002e1027824 */ /* 0x000fe600078e00ff */
[C---:B---3--:R-:W-:Y:S02]  /*6270*/  IADD3 R8, P4, R0.reuse, R3, RZ ;  /* 0x0000000300087210 */ /* 0x048fe40007f9e0ff */
[----:B------:R-:W-:Y:S01]  /*6280*/  IADD3 R6, P0, R0, R2, RZ ;  /* 0x0000000200067210 */ /* 0x000fe20007f1e0ff */
[----:B------:R-:W-:Y:S02]  /*6290*/  IMAD.SHL.U32 R2, R226, 0x2, RZ ;  /* 0x00000002e2027824 */ /* 0x000fe400078e00ff */
[----:B------:R-:W-:Y:S01]  /*62a0*/  IMAD.X R9, R4, 0x1, R214, P4 ;  /* 0x0000000104097824 */ /* 0x000fe200020e06d6 */
        /* <DEDUP_REMOVED lines=8> */
[----:B------:R3:W-:Y:S01]  /*6330*/  LDGSTS.E.BYPASS.LTC128B.128 [R198+0x2480], [R6.64], !P5 ;  /* 0x0248000006c67fae */ /* 0x0007e2000e901d46 */
[----:B-----5:R-:W-:Y:S04]  /*6340*/  ISETP.GT.AND P0, PT, R11, 0x3f, PT ;  /* 0x0000003f0b00780c */ /* 0x020fe80003f04270 */
[----:B------:R3:W-:Y:S09]  /*6350*/  LDGSTS.E.BYPASS.LTC128B.128 [R198+0x3080], [R2.64], !P4 ;  /* 0x0308000002c67fae */ /* 0x0007f2000e101d46 */
[----:B------:R-:W-:-:S05]  /*6360*/  @P0 BRA `(.L_x_1383) ;  /* 0x0000012000000947 */ /* 0x000fca0003800000 */
[----:B------:R-:W-:-:S05]  /*6370*/  BRA.DIV ~URZ, `(.L_x_1386) ;  /* 0x0000c5127f007947 */ /* 0x000fca000b800000 */
[----:B------:R3:W4:Y:S04]  /*6380*/  SHFL.IDX PT, R4, R5, 0x1, 0x1c1f ;  /* 0x003c1f0005047f89 */ /* 0x00072800000e0000 */
[----:B------:R3:W2:Y:S02]  /*6390*/  SHFL.IDX PT, R0, R10, 0x1, 0x1c1f ;  /* 0x003c1f000a007f89 */ /* 0x0006a400000e0000 */
.L_x_1496:
        /* <DEDUP_REMOVED lines=15> */
.L_x_1383:
[----:B------:R-:W-:Y:S05]  /*6490*/  BSYNC B0 ;  /* 0x0000000000007941 */ /* 0x000fea0003800000 */
.L_x_1382:
        /* <DEDUP_REMOVED lines=100> */
[----:B------:R-:W-:Y:S01]  /*6ae0*/  IMAD R2, R200, 0x30, R230 ;  /* 0x00000030c8027824 */ /* 0x000fe200078e02e6 */
[----:B------:R-:W-:Y:S01]  /*6af0*/  IADD3 R119, -R229, 0x30, RZ ;  /* 0x00000030e5777810 */ /* 0x000fe20007ffe1ff */
[----:B------:R-:W-:Y:S03]  /*6b00*/  IMAD.MOV.U32 R199, RZ, RZ, RZ ;  /* 0x000000ffffc77224 */ /* 0x000fe600078e00ff */
[----:B------:R-:W-:Y:S02]  /*6b10*/  IADD3 R2, R2, -0x30, R224 ;  /* 0xffffffd002027810 */ /* 0x000fe40007ffe0e0 */
[----:B------:R-:W-:Y:S03]  /*6b20*/  ISETP.GE.AND P5, PT, R119, 0x1, PT ;  /* 0x000000017700780c */ /* 0x000fe60003fa6270 */
[----:B------:R-:W-:Y:S04]  /*6b30*/  @P2 IMAD.HI.U32 R3, R2, c[0x0][0x2bc], RZ ;  /* 0x0000af0002032a27 */ /* 0x000fe800078e00ff */
[----:B------:R-:W-:Y:S01]  /*6b40*/  IMAD.MOV.U32 R0, RZ, RZ, R2 ;  /* 0x000000ffff007224 */ /* 0x000fe200078e0002 */
        /* <DEDUP_REMOVED lines=23> */
.L_x_1497:
[----:B------:R-:W-:-:S05]  /*6cc0*/  BRA.DIV ~URZ, `(.L_x_1390) ;  /* 0x0000bd027f007947 */ /* 0x000fca000b800000 */
[----:B------:R3:W4:Y:S02]  /*6cd0*/  SHFL.IDX PT, R0, R126, RZ, 0x1c1f ;  /* 0x001c1fff7e007589 */ /* 0x00072400000e0000 */
.L_x_1498:
[C---:B------:R-:W-:Y:S01]  /*6ce0*/  @P5 ISETP.GE.AND P0, PT, R202.reuse, c[0x0][0x1d4], PT ;  /* 0x00007500ca005a0c */ /* 0x040fe20003f06270 */
[----:B------:R-:W-:Y:S02]  /*6cf0*/  IMAD.SHL.U32 R2, R202, 0x2, RZ ;  /* 0x00000002ca027824 */ /* 0x000fe400078e00ff */
[----:B------:R-:W-:Y:S02]  /*6d00*/  IMAD.SHL.U32 R120, R225, 0x2, RZ ;  /* 0x00000002e1787824 */ /* 0x000fe400078e00ff */
[----:B------:R-:W-:Y:S01]  /*6d10*/  IMAD.SHL.U32 R116, R226, 0x2, RZ ;  /* 0x00000002e2747824 */ /* 0x000fe200078e00ff */
[C---:B----4-:R-:W-:Y:S02]  /*6d20*/  @P5 IADD3 R2, P4, R0.reuse, R2, RZ ;  /* 0x0000000200025210 */ /* 0x050fe40007f9e0ff */
[----:B------:R-:W-:Y:S03]  /*6d30*/  @P5 IADD3 R120, P6, R0, R120, RZ ;  /* 0x0000007800785210 */ /* 0x000fe60007fde0ff */
[----:B--2---:R-:W-:Y:S01]  /*6d40*/  @P5 IMAD.X R3, R117, 0x1, R214, P4 ;  /* 0x0000000175035824 */ /* 0x004fe200020e06d6 */
[----:B------:R-:W-:Y:S01]  /*6d50*/  @P5 ISETP.GE.AND P4, PT, R225, c[0x0][0x1d4], PT ;  /* 0x00007500e1005a0c */ /* 0x000fe20003f86270 */
[C---:B------:R-:W-:Y:S03]  /*6d60*/  @P5 IMAD.X R121, R117.reuse, 0x1, R212, P6 ;  /* 0x0000000175795824 */ /* 0x040fe600030e06d4 */
[----:B------:R-:W-:Y:S01]  /*6d70*/  @!PT LDS RZ, [RZ] ;  /* 0x00000000fffff984 */ /* 0x000fe20000000800 */
[----:B------:R-:W-:Y:S01]  /*6d80*/  @!PT LDS RZ, [RZ] ;  /* 0x00000000fffff984 */ /* 0x000fe20000000800 */
[----:B------:R-:W-:Y:S01]  /*6d90*/  @!PT LDS RZ, [RZ] ;  /* 0x00000000fffff984 */ /* 0x000fe20000000800 */
[----:B------:R2:W-:Y:S01]  /*6da0*/  @P5 LDGSTS.E.BYPASS.LTC128B.128 [R198+0x3c80], [R2.64], !P0 ;  /* 0x03c8000002c65fae */ /* 0x0005e2000c101d46 */
[----:B------:R-:W-:Y:S08]  /*6db0*/  @P5 ISETP.GE.AND P0, PT, R226, c[0x0][0x1d4], PT ;  /* 0x00007500e2005a0c */ /* 0x000ff00003f06270 */
[----:B------:R4:W-:Y:S01]  /*6dc0*/  @P5 LDGSTS.E.BYPASS.LTC128B.128 [R198+0x4880], [R120.64], !P4 ;  /* 0x0488000078c65fae */ /* 0x0009e2000e101d46 */
[----:B--2---:R-:W-:Y:S05]  /*6dd0*/  @P5 IADD3 R2, P6, R0, R116, RZ ;  /* 0x0000007400025210 */ /* 0x004fea0007fde0ff */
[----:B------:R-:W-:Y:S05]  /*6de0*/  @P5 IMAD.X R3, R117, 0x1, R213, P6 ;  /* 0x0000000175035824 */ /* 0x000fea00030e06d5 */
[----:B------:R4:W-:Y:S01]  /*6df0*/  @P5 LDGSTS.E.BYPASS.LTC128B.128 [R198+0x5480], [R2.64], !P0 ;  /* 0x0548000002c65fae */ /* 0x0009e2000c101d46 */
[----:B------:R-:W-:Y:S01]  /*6e00*/  ISETP.GE.AND P5, PT, R119, 0x21, PT ;  /* 0x000000217700780c */ /* 0x000fe20003fa6270 */
[----:B------:R-:W-:-:S06]  /*6e10*/  BRA.DIV ~URZ, `(.L_x_1391) ;  /* 0x0000bc227f007947 */ /* 0x000fcc000b800000 */
[----:B------:R2:W1:Y:S04]  /*6e20*/  SHFL.IDX PT, R117, R125, 0x1, 0x1c1f ;  /* 0x003c1f007d757f89 */ /* 0x00046800000e0000 */
[----:B------:R2:W3:Y:S02]  /*6e30*/  SHFL.IDX PT, R0, R126, 0x1, 0x1c1f ;  /* 0x003c1f007e007f89 */ /* 0x0004e400000e0000 */
.L_x_1499:
[C---:B----4-:R-:W-:Y:S01]  /*6e40*/  IMAD.SHL.U32 R2, R202.reuse, 0x2, RZ ;  /* 0x00000002ca027824 */ /* 0x050fe200078e00ff */
[----:B------:R-:W-:Y:S01]  /*6e50*/  @P5 ISETP.GE.AND P0, PT, R202, c[0x0][0x1d4], PT ;  /* 0x00007500ca005a0c */ /* 0x000fe20003f06270 */
[----:B------:R-:W-:Y:S02]  /*6e60*/  IMAD.SHL.U32 R119, R225, 0x2, RZ ;  /* 0x00000002e1777824 */ /* 0x000fe400078e00ff */
[----:B------:R-:W-:Y:S01]  /*6e70*/  IMAD.SHL.U32 R116, R226, 0x2, RZ ;  /* 0x00000002e2747824 */ /* 0x000fe200078e00ff */
[C---:B---3--:R-:W-:Y:S02]  /*6e80*/  @P5 IADD3 R2, P4, R0.reuse, R2, RZ ;  /* 0x0000000200025210 */ /* 0x048fe40007f9e0ff */
[----:B------:R-:W-:Y:S03]  /*6e90*/  @P5 IADD3 R120, P6, R0, R119, RZ ;  /* 0x0000007700785210 */ /* 0x000fe60007fde0ff */
[----:B-1----:R-:W-:Y:S01]  /*6ea0*/  @P5 IMAD.X R3, R117, 0x1, R214, P4 ;  /* 0x0000000175035824 */ /* 0x002fe200020e06d6 */
        /* <DEDUP_REMOVED lines=8> */
[----:B-1----:R-:W-:Y:S05]  /*6f30*/  @P5 IADD3 R2, P6, R0, R116, RZ ;  /* 0x0000007400025210 */ /* 0x002fea0007fde0ff */
[----:B------:R-:W-:Y:S05]  /*6f40*/  @P5 IMAD.X R3, R117, 0x1, R213, P6 ;  /* 0x0000000175035824 */ /* 0x000fea00030e06d5 */
[----:B------:R3:W-:Y:S03]  /*6f50*/  @P5 LDGSTS.E.BYPASS.LTC128B.128 [R198+0x5c80], [R2.64], !P0 ;  /* 0x05c8000002c65fae */ /* 0x0007e6000c101d46 */
.L_x_1388:
[----:B------:R-:W-:Y:S05]  /*6f60*/  BSYNC B0 ;  /* 0x0000000000007941 */ /* 0x000fea0003800000 */
.L_x_1387:
[----:B------:R-:W-:Y:S01]  /*6f70*/  IADD3 R116, R248, R242, RZ ;  /* 0x000000f2f8747210 */ /* 0x000fe20007ffe0ff */
[----:B------:R-:W0:Y:S04]  /*6f80*/  LDGDEPBAR ;  /* 0x00000000000079af */ /* 0x000e280000000000 */
[----:B------:R-:W-:Y:S05]  /*6f90*/  @P3 IMAD.HI.U32 R0, R116, c[0x0][0x2c8], RZ ;  /* 0x0000b20074003a27 */ /* 0x000fea00078e00ff */
[----:B------:R-:W-:Y:S01]  /*6fa0*/  @P3 SHF.R.U32.HI R116, RZ, c[0x0][0x2cc], R0 ;  /* 0x0000b300ff743a19 */ /* 0x000fe20000011600 */
[----:B------:R-:W-:Y:S05]  /*6fb0*/  IMAD R0, R200, -0x30, RZ ;  /* 0xffffffd0c8007824 */ /* 0x000fea00078e02ff */
[----:B------:R-:W-:Y:S04]  /*6fc0*/  IADD3 R0, -R243, 0x1, R0 ;  /* 0x00000001f3007810 */ /* 0x000fe80007ffe100 */
[----:B------:R-:W-:Y:S01]  /*6fd0*/  IADD3 R117, -R240, R0, R241 ;  /* 0x00000000f0757210 */ /* 0x000fe20007ffe1f1 */
[----:B------:R-:W-:-:S05]  /*6fe0*/  BRA.DIV ~URZ, `(.L_x_1392) ;  /* 0x0000bb227f007947 */ /* 0x000fca000b800000 */
[----:B------:R1:W4:Y:S02]  /*6ff0*/  SHFL.IDX PT, R0, R116, RZ, 0x1c1f ;  /* 0x001c1fff74007589 */ /* 0x00032400000e0000 */
.L_x_1500:
[----:B----4-:R-:W-:Y:S05]  /*7000*/  IMAD.IADD R0, R117, 0x1, R0 ;  /* 0x0000000175007824 */ /* 0x010fea00078e0200 */
        /* <DEDUP_REMOVED lines=22> */
[----:B--2---:R-:W-:Y:S02]  /*7170*/  FSEL R125, R48, -INF , P4 ;  /* 0xff800000307d7808 */ /* 0x004fe40002000000 */
[----:B------:R-:W-:Y:S01]  /*7180*/  FSEL R49, R49, -INF , P0 ;  /* 0xff80000031317808 */ /* 0x000fe20000000000 */
[----:B------:R-:W-:-:S05]  /*7190*/  BRA.DIV ~URZ, `(.L_x_1393) ;  /* 0x0000b9d27f007947 */ /* 0x000fca000b800000 */
[----:B---3--:R-:W-:Y:S08]  /*71a0*/  SHFL.IDX PT, R3, R116, 0x1, 0x1c1f ;  /* 0x003c1f0074037f89 */ /* 0x008ff000000e0000 */
[----:B------:R-:W-:Y:S08]  /*71b0*/  SHFL.IDX PT, R0, R116, 0x2, 0x1c1f ;  /* 0x005c1f0074007f89 */ /* 0x000ff000000e0000 */
[----:B------:R-:W2:Y:S02]  /*71c0*/  SHFL.IDX PT, R2, R116, 0x3, 0x1c1f ;  /* 0x007c1f0074027f89 */ /* 0x000ea400000e0000 */
[C---:B--2---:R-:W-:Y:S02]  /*71d0*/  IMAD.IADD R2, R117.reuse, 0x1, R2 ;  /* 0x0000000175027824 */ /* 0x044fe400078e0202 */
[C---:B------:R-:W-:Y:S02]  /*71e0*/  IMAD.IADD R3, R117.reuse, 0x1, R3 ;  /* 0x0000000175037824 */ /* 0x040fe400078e0203 */
[----:B------:R-:W-:Y:S03]  /*71f0*/  IMAD.IADD R0, R117, 0x1, R0 ;  /* 0x0000000175007824 */ /* 0x000fe600078e0200 */
        /* <DEDUP_REMOVED lines=60> */
[----:B------:R-:W-:Y:S02]  /*75c0*/  FMNMX.FTZ R0, R4, R118, !PT ;  /* 0x0000007604007209 */ /* 0x000fe40007810000 */
[----:B------:R-:W-:Y:S02]  /*75d0*/  FSEL R17, R40, -INF , P6 ;  /* 0xff80000028117808 */ /* 0x000fe40003000000 */
[----:B------:R-:W-:Y:S02]  /*75e0*/  FMNMX.FTZ R0, R174, R0, !PT ;  /* 0x00000000ae007209 */ /* 0x000fe40007810000 */
        /* <DEDUP_REMOVED lines=16> */
[----:B------:R-:W-:Y:S02]  /*76f0*/  FSEL R7, R43, -INF , P5 ;  /* 0xff8000002b077808 */ /* 0x000fe40002800000 */
[----:B------:R-:W-:Y:S02]  /*7700*/  FMNMX.FTZ R0, R125, R0, !PT ;  /* 0x000000007d007209 */ /* 0x000fe40007810000 */
[----:B------:R-:W-:Y:S02]  /*7710*/  FSEL R6, R46, -INF , P4 ;  /* 0xff8000002e067808 */ /* 0x000fe40002000000 */
[----:B------:R-:W-:Y:S02]  /*7720*/  FMNMX.FTZ R0, R49, R0, !PT ;  /* 0x0000000031007209 */ /* 0x000fe40007810000 */
[----:B------:R-:W-:Y:S03]  /*7730*/  FSEL R5, R47, -INF , P0 ;  /* 0xff8000002f057808 */ /* 0x000fe60000000000 */
        /* <DEDUP_REMOVED lines=15> */
[----:B------:R-:W-:Y:S05]  /*7830*/  FMNMX.FTZ R0, R20, R0, !PT ;  /* 0x0000000014007209 */ /* 0x000fea0007810000 */
        /* <DEDUP_REMOVED lines=33> */
[----:B-12---:R-:W-:Y:S06]  /*7a50*/  FMNMX.FTZ R116, R0, R2, !PT ;  /* 0x0000000200747209 */ /* 0x006fec0007810000 */
[----:B------:R1:W2:Y:S02]  /*7a60*/  SHFL.BFLY PT, R0, R116, 0x1, 0x1f ;  /* 0x0c201f0074007f89 */ /* 0x0002a400000e0000 */
.L_x_1501:
        /* <DEDUP_REMOVED lines=22> */
[----:B------:R-:W-:Y:S02]  /*7bd0*/  FFMA.FTZ R174, R169, c[0x0][0x2d0], -R2 ;  /* 0x0000b400a9ae7a23 */ /* 0x000fe40000010802 */
[----:B------:R-:W1:Y:S02]  /*7be0*/  MUFU.EX2 R2, R4 ;  /* 0x0000000400027308 */ /* 0x000e640000000800 */
[----:B-1----:R-:W-:Y:S01]  /*7bf0*/  F2FP.BF16.PACK_AB R160, R2, R3 ;  /* 0x0000000302a0723e */ /* 0x002fe200000010ff */
        /* <DEDUP_REMOVED lines=10> */
[----:B------:R-:W-:Y:S02]  /*7ca0*/  FMUL.FTZ R0, R0, c[0x0][0x2d0] ;  /* 0x0000b40000007a20 */ /* 0x000fe40000410000 */
        /* <DEDUP_REMOVED lines=13> */
[----:B------:R-:W-:Y:S01]  /*7d80*/  FFMA.FTZ R206, R32, c[0x0][0x2d0], -R2 ;  /* 0x0000b40020ce7a23 */ /* 0x000fe20000010802 */
        /* <DEDUP_REMOVED lines=8> */
[----:B------:R-:W-:Y:S02]  /*7e10*/  FMUL.FTZ R85, R116, R85 ;  /* 0x0000005574557220 */ /* 0x000fe40000410000 */
[C---:B-1----:R-:W-:Y:S02]  /*7e20*/  FFMA.FTZ R0, R3.reuse, R203, R20 ;  /* 0x000000cb03007223 */ /* 0x042fe40000010014 */
        /* <DEDUP_REMOVED lines=10> */
[----:B------:R-:W-:Y:S01]  /*7ed0*/  FMUL.FTZ R86, R3, R86 ;  /* 0x0000005603567220 */ /* 0x000fe20000410000 */
[C---:B--2---:R-:W-:Y:S01]  /*7ee0*/  F2FP.BF16.PACK_AB R161, R2.reuse, R20 ;  /* 0x0000001402a1723e */ /* 0x044fe200000010ff */
[----:B------:R-:W-:Y:S01]  /*7ef0*/  FADD.FTZ R48, R2, R0 ;  /* 0x0000000002307221 */ /* 0x000fe20000010000 */
[C---:B------:R-:W-:Y:S01]  /*7f00*/  FSEL R0, R119.reuse, RZ, P0 ;  /* 0x000000ff77007208 */ /* 0x040fe20000000000 */
[----:B------:R-:W-:Y:S02]  /*7f10*/  FMUL.FTZ R2, R119, c[0x0][0x2d0] ;  /* 0x0000b40077027a20 */ /* 0x000fe40000410000 */
[----:B------:R-:W-:Y:S01]  /*7f20*/  FMUL.FTZ R87, R3, R87 ;  /* 0x0000005703577220 */ /* 0x000fe20000410000 */
[----:B------:R-:W1:Y:S01]  /*7f30*/  MUFU.EX2 R20, R14 ;  /* 0x0000000e00147308 */ /* 0x000e620000000800 */
[----:B------:R-:W-:Y:S01]  /*7f40*/  FADD.FTZ R0, -R0, R123 ;  /* 0x0000007b00007221 */ /* 0x000fe20000010100 */
[----:B------:R-:W-:Y:S01]  /*7f50*/  FSEL R2, R2, RZ, P0 ;  /* 0x000000ff02027208 */ /* 0x000fe20000000000 */
[----:B------:R-:W-:Y:S01]  /*7f60*/  FMUL.FTZ R96, R116, R96 ;  /* 0x0000006074607220 */ /* 0x000fe20000410000 */
[----:B------:R-:W-:Y:S01]  /*7f70*/  FSETP.NEU.FTZ.AND P0, PT, R117, -INF , PT ;  /* 0xff8000007500780b */ /* 0x000fe20003f1d000 */
[----:B------:R-:W-:Y:S02]  /*7f80*/  FMUL.FTZ R0, R0, c[0x0][0x2d0] ;  /* 0x0000b40000007a20 */ /* 0x000fe40000410000 */
        /* <DEDUP_REMOVED lines=8> */
[----:B------:R2:W-:Y:S01]  /*8010*/  MUFU.EX2 R37, R4 ;  /* 0x0000000400257308 */ /* 0x0005e20000000800 */
[--C-:B------:R-:W-:Y:S02]  /*8020*/  FFMA.FTZ R34, R50, c[0x0][0x2d0], -R2.reuse ;  /* 0x0000b40032227a23 */ /* 0x100fe40000010802 */
[--C-:B------:R-:W-:Y:S01]  /*8030*/  FFMA.FTZ R180, R17, c[0x0][0x2d0], -R2.reuse ;  /* 0x0000b40011b47a23 */ /* 0x100fe20000010802 */
[----:B-1----:R-:W-:Y:S01]  /*8040*/  F2FP.BF16.PACK_AB R162, R20, R22 ;  /* 0x0000001614a2723e */ /* 0x002fe200000010ff */
[--C-:B------:R-:W-:Y:S02]  /*8050*/  FFMA.FTZ R179, R16, c[0x0][0x2d0], -R2.reuse ;  /* 0x0000b40010b37a23 */ /* 0x100fe40000010802 */
[--C-:B------:R-:W-:Y:S02]  /*8060*/  FFMA.FTZ R177, R13, c[0x0][0x2d0], -R2.reuse ;  /* 0x0000b4000db17a23 */ /* 0x100fe40000010802 */
[----:B------:R-:W-:Y:S01]  /*8070*/  FFMA.FTZ R182, R12, c[0x0][0x2d0], -R2 ;  /* 0x0000b4000cb67a23 */ /* 0x000fe20000010802 */
[----:B------:R-:W1:Y:S01]  /*8080*/  MUFU.EX2 R0, R0 ;  /* 0x0000000000007308 */ /* 0x000e620000000800 */
[----:B------:R-:W-:Y:S01]  /*8090*/  FSEL R2, R117, RZ, P0 ;  /* 0x000000ff75027208 */ /* 0x000fe20000000000 */
[C---:B------:R-:W-:Y:S02]  /*80a0*/  FMUL.FTZ R50, R3.reuse, R114 ;  /* 0x0000007203327220 */ /* 0x040fe40000410000 */
[C---:B------:R-:W-:Y:S02]  /*80b0*/  FMUL.FTZ R51, R3.reuse, R115 ;  /* 0x0000007303337220 */ /* 0x040fe40000410000 */
[----:B------:R-:W-:Y:S02]  /*80c0*/  FADD.FTZ R2, -R2, R124 ;  /* 0x0000007c02027221 */ /* 0x000fe40000010100 */
[----:B------:R-:W-:Y:S02]  /*80d0*/  FMUL.FTZ R97, R116, R97 ;  /* 0x0000006174617220 */ /* 0x000fe40000410000 */
[----:B------:R-:W3:Y:S01]  /*80e0*/  MUFU.EX2 R23, R9 ;  /* 0x0000000900177308 */ /* 0x000ee20000000800 */
[----:B------:R-:W-:Y:S02]  /*80f0*/  FMUL.FTZ R2, R2, c[0x0][0x2d0] ;  /* 0x0000b40002027a20 */ /* 0x000fe40000410000 */
[----:B------:R-:W-:Y:S02]  /*8100*/  FMUL.FTZ R98, R3, R98 ;  /* 0x0000006203627220 */ /* 0x000fe40000410000 */
[----:B--2---:R-:W-:Y:S02]  /*8110*/  FMUL.FTZ R4, R117, c[0x0][0x2d0] ;  /* 0x0000b40075047a20 */ /* 0x004fe40000410000 */
[----:B------:R-:W-:Y:S03]  /*8120*/  FMUL.FTZ R99, R3, R99 ;  /* 0x0000006303637220 */ /* 0x000fe60000410000 */
[----:B------:R-:W-:Y:S01]  /*8130*/  FSEL R4, R4, RZ, P0 ;  /* 0x000000ff04047208 */ /* 0x000fe20000000000 */
[----:B------:R-:W-:Y:S01]  /*8140*/  MUFU.EX2 R2, R2 ;  /* 0x0000000200027308 */ /* 0x000fe20000000800 */
[----:B------:R-:W-:Y:S01]  /*8150*/  ISETP.GT.AND P0, PT, R200, R228, PT ;  /* 0x000000e4c800720c */ /* 0x000fe20003f04270 */
[----:B-1----:R-:W-:Y:S01]  /*8160*/  FMUL.FTZ R40, R0, R104 ;  /* 0x0000006800287220 */ /* 0x002fe20000410000 */
[----:B------:R-:W-:Y:S01]  /*8170*/  IADD3 R200, R200, -0x1, RZ ;  /* 0xffffffffc8c87810 */ /* 0x000fe20007ffe0ff */
[--C-:B------:R-:W-:Y:S02]  /*8180*/  FFMA.FTZ R17, R38, c[0x0][0x2d0], -R4.reuse ;  /* 0x0000b40026117a23 */ /* 0x100fe40000010804 */
[--C-:B------:R-:W-:Y:S02]  /*8190*/  FFMA.FTZ R124, R21, c[0x0][0x2d0], -R4.reuse ;  /* 0x0000b400157c7a23 */ /* 0x100fe40000010804 */
[--C-:B------:R-:W-:Y:S02]  /*81a0*/  FFMA.FTZ R126, R19, c[0x0][0x2d0], -R4.reuse ;  /* 0x0000b400137e7a23 */ /* 0x100fe40000010804 */
[----:B------:R-:W-:Y:S01]  /*81b0*/  MUFU.EX2 R220, R127 ;  /* 0x0000007f00dc7308 */ /* 0x000fe20000000800 */
[--C-:B------:R-:W-:Y:S02]  /*81c0*/  FFMA.FTZ R14, R33, c[0x0][0x2d0], -R4.reuse ;  /* 0x0000b400210e7a23 */ /* 0x100fe40000010804 */
[--C-:B------:R-:W-:Y:S01]  /*81d0*/  FFMA.FTZ R32, R163, c[0x0][0x2d0], -R4.reuse ;  /* 0x0000b400a3207a23 */ /* 0x100fe20000010804 */
[----:B---3--:R-:W-:Y:S01]  /*81e0*/  F2FP.BF16.PACK_AB R104, R23, R37 ;  /* 0x000000251768723e */ /* 0x008fe200000010ff */
[--C-:B------:R-:W-:Y:S02]  /*81f0*/  FFMA.FTZ R16, R35, c[0x0][0x2d0], -R4.reuse ;  /* 0x0000b40023107a23 */ /* 0x100fe40000010804 */
[--C-:B------:R-:W-:Y:S02]  /*8200*/  FFMA.FTZ R167, R18, c[0x0][0x2d0], -R4.reuse ;  /* 0x0000b40012a77a23 */ /* 0x100fe40000010804 */
[--C-:B------:R-:W-:Y:S01]  /*8210*/  FFMA.FTZ R168, R15, c[0x0][0x2d0], -R4.reuse ;  /* 0x0000b4000fa87a23 */ /* 0x100fe20000010804 */
[----:B------:R-:W-:Y:S01]  /*8220*/  MUFU.EX2 R33, R10 ;  /* 0x0000000a00217308 */ /* 0x000fe20000000800 */
[--C-:B------:R-:W-:Y:S02]  /*8230*/  FFMA.FTZ R178, R8, c[0x0][0x2d0], -R4.reuse ;  /* 0x0000b40008b27a23 */ /* 0x100fe40000010804 */
[--C-:B------:R-:W-:Y:S02]  /*8240*/  FFMA.FTZ R181, R7, c[0x0][0x2d0], -R4.reuse ;  /* 0x0000b40007b57a23 */ /* 0x100fe40000010804 */
[----:B------:R-:W-:Y:S02]  /*8250*/  FADD.FTZ R7, R22, R11 ;  /* 0x0000000b16077221 */ /* 0x000fe40000010000 */
[--C-:B------:R-:W-:Y:S02]  /*8260*/  FFMA.FTZ R183, R6, c[0x0][0x2d0], -R4.reuse ;  /* 0x0000b40006b77a23 */ /* 0x100fe40000010804 */
[----:B------:R-:W-:Y:S01]  /*8270*/  FFMA.FTZ R203, R5, c[0x0][0x2d0], -R4 ;  /* 0x0000b40005cb7a23 */ /* 0x000fe20000010804 */
[----:B------:R-:W-:Y:S01]  /*8280*/  MUFU.EX2 R223, R125 ;  /* 0x0000007d00df7308 */ /* 0x000fe20000000800 */
[----:B------:R-:W-:Y:S02]  /*8290*/  FFMA.FTZ R4, R0, R215, R37 ;  /* 0x000000d700047223 */ /* 0x000fe40000010025 */
[----:B------:R-:W-:Y:S02]  /*82a0*/  FADD.FTZ R165, R20, R7 ;  /* 0x0000000714a57221 */ /* 0x000fe40000010000 */
[----:B------:R-:W-:Y:S02]  /*82b0*/  FADD.FTZ R123, R23, R4 ;  /* 0x00000004177b7221 */ /* 0x000fe40000010000 */
[----:B------:R-:W1:Y:S01]  /*82c0*/  LDSM.16.MT88.4 R20, [R185] ;  /* 0x00000000b914783b */ /* 0x000e620000004200 */
[C---:B------:R-:W-:Y:S02]  /*82d0*/  FMUL.FTZ R25, R0.reuse, R133 ;  /* 0x0000008500197220 */ /* 0x040fe40000410000 */
[----:B------:R-:W2:Y:S01]  /*82e0*/  MUFU.EX2 R133, R49 ;  /* 0x0000003100857308 */ /* 0x000ea20000000800 */
[C---:B------:R-:W-:Y:S02]  /*82f0*/  FMUL.FTZ R24, R0.reuse, R132 ;  /* 0x0000008400187220 */ /* 0x040fe40000410000 */
[C---:B------:R-:W-:Y:S02]  /*8300*/  FMUL.FTZ R44, R0.reuse, R108 ;  /* 0x0000006c002c7220 */ /* 0x040fe40000410000 */
[C---:B------:R-:W-:Y:S02]  /*8310*/  FMUL.FTZ R45, R0.reuse, R109 ;  /* 0x0000006d002d7220 */ /* 0x040fe40000410000 */
[C---:B------:R-:W-:Y:S02]  /*8320*/  FMUL.FTZ R8, R0.reuse, R140 ;  /* 0x0000008c00087220 */ /* 0x040fe40000410000 */
[C---:B------:R-:W-:Y:S01]  /*8330*/  FMUL.FTZ R9, R0.reuse, R141 ;  /* 0x0000008d00097220 */ /* 0x040fe20000410000 */
[----:B------:R3:W-:Y:S01]  /*8340*/  MUFU.EX2 R132, R36 ;  /* 0x0000002400847308 */ /* 0x0007e20000000800 */
[C---:B------:R-:W-:Y:S02]  /*8350*/  FMUL.FTZ R12, R0.reuse, R136 ;  /* 0x00000088000c7220 */ /* 0x040fe40000410000 */
[C---:B------:R-:W-:Y:S02]  /*8360*/  FMUL.FTZ R13, R0.reuse, R137 ;  /* 0x00000089000d7220 */ /* 0x040fe40000410000 */
[C---:B------:R-:W-:Y:S02]  /*8370*/  FMUL.FTZ R28, R0.reuse, R128 ;  /* 0x00000080001c7220 */ /* 0x040fe40000410000 */
[C---:B------:R-:W-:Y:S02]  /*8380*/  FMUL.FTZ R29, R0.reuse, R129 ;  /* 0x00000081001d7220 */ /* 0x040fe40000410000 */
[C---:B------:R-:W-:Y:S01]  /*8390*/  FMUL.FTZ R41, R0.reuse, R105 ;  /* 0x0000006900297220 */ /* 0x040fe20000410000 */
[----:B------:R-:W-:Y:S01]  /*83a0*/  MUFU.EX2 R128, R32 ;  /* 0x0000002000807308 */ /* 0x000fe20000000800 */
[C---:B------:R-:W-:Y:S02]  /*83b0*/  FMUL.FTZ R56, R0.reuse, R56 ;  /* 0x0000003800387220 */ /* 0x040fe40000410000 */
[C---:B------:R-:W-:Y:S01]  /*83c0*/  FMUL.FTZ R57, R0.reuse, R57 ;  /* 0x0000003900397220 */ /* 0x040fe20000410000 */
[----:B--2---:R-:W-:Y:S01]  /*83d0*/  F2FP.BF16.PACK_AB R163, R133, R33 ;  /* 0x0000002185a3723e */ /* 0x004fe200000010ff */
[C---:B------:R-:W-:Y:S02]  /*83e0*/  FMUL.FTZ R60, R0.reuse, R60 ;  /* 0x0000003c003c7220 */ /* 0x040fe40000410000 */
[C---:B------:R-:W-:Y:S02]  /*83f0*/  FMUL.FTZ R61, R0.reuse, R61 ;  /* 0x0000003d003d7220 */ /* 0x040fe40000410000 */
[C---:B------:R-:W-:Y:S01]  /*8400*/  FMUL.FTZ R72, R0.reuse, R72 ;  /* 0x0000004800487220 */ /* 0x040fe20000410000 */
[----:B------:R2:W-:Y:S01]  /*8410*/  MUFU.EX2 R129, R17 ;  /* 0x0000001100817308 */ /* 0x0005e20000000800 */
        /* <DEDUP_REMOVED lines=8> */
[----:B------:R-:W-:Y:S02]  /*84a0*/  FMUL.FTZ R93, R0, R93 ;  /* 0x0000005d005d7220 */ /* 0x000fe40000410000 */
[C---:B------:R-:W-:Y:S02]  /*84b0*/  FMUL.FTZ R26, R2.reuse, R134 ;  /* 0x00000086021a7220 */ /* 0x040fe40000410000 */
[----:B------:R-:W-:Y:S02]  /*84c0*/  FMUL.FTZ R27, R2, R135 ;  /* 0x00000087021b7220 */ /* 0x000fe40000410000 */
[C---:B------:R-:W-:Y:S01]  /*84d0*/  FMUL.FTZ R4, R116.reuse, R144 ;  /* 0x0000009074047220 */ /* 0x040fe20000410000 */
[----:B------:R-:W4:Y:S01]  /*84e0*/  MUFU.EX2 R0, R14 ;  /* 0x0000000e00007308 */ /* 0x000f220000000800 */
[C---:B------:R-:W-:Y:S02]  /*84f0*/  FMUL.FTZ R5, R116.reuse, R145 ;  /* 0x0000009174057220 */ /* 0x040fe40000410000 */
[C---:B------:R-:W-:Y:S02]  /*8500*/  FMUL.FTZ R6, R3.reuse, R146 ;  /* 0x0000009203067220 */ /* 0x040fe40000410000 */
[C---:B------:R-:W-:Y:S02]  /*8510*/  FMUL.FTZ R7, R3.reuse, R147 ;  /* 0x0000009303077220 */ /* 0x040fe40000410000 */
[----:B--2---:R-:W-:Y:S02]  /*8520*/  FMUL.FTZ R17, R116, R149 ;  /* 0x0000009574117220 */ /* 0x004fe40000410000 */
[C---:B------:R-:W-:Y:S01]  /*8530*/  FMUL.FTZ R18, R3.reuse, R150 ;  /* 0x0000009603127220 */ /* 0x040fe20000410000 */
[----:B------:R-:W2:Y:S01]  /*8540*/  MUFU.EX2 R134, R34 ;  /* 0x0000002200867308 */ /* 0x000ea20000000800 */
[C---:B------:R-:W-:Y:S01]  /*8550*/  FMUL.FTZ R19, R3.reuse, R151 ;  /* 0x0000009703137220 */ /* 0x040fe20000410000 */
[-C--:B-1----:R-:W-:Y:S05]  /*8560*/  HMMA.16816.F32.BF16 R4, R160, R20.reuse, R4 ;  /* 0x00000014a004723c */ /* 0x082fea0000041804 */
[C---:B------:R-:W-:Y:S02]  /*8570*/  FMUL.FTZ R10, R2.reuse, R142 ;  /* 0x0000008e020a7220 */ /* 0x040fe40000410000 */
[C---:B------:R-:W-:Y:S01]  /*8580*/  FMUL.FTZ R11, R2.reuse, R143 ;  /* 0x0000008f020b7220 */ /* 0x040fe20000410000 */
[----:B------:R-:W1:Y:S01]  /*8590*/  MUFU.EX2 R135, R16 ;  /* 0x0000001000877308 */ /* 0x000e620000000800 */
[----:B------:R-:W-:Y:S03]  /*85a0*/  FMUL.FTZ R42, R2, R106 ;  /* 0x0000006a022a7220 */ /* 0x000fe60000410000 */
[----:B----4-:R-:W-:Y:S01]  /*85b0*/  F2FP.BF16.PACK_AB R105, R128, R0 ;  /* 0x000000008069723e */ /* 0x010fe200000010ff */
[C---:B------:R-:W-:Y:S02]  /*85c0*/  FMUL.FTZ R43, R2.reuse, R107 ;  /* 0x0000006b022b7220 */ /* 0x040fe40000410000 */
[C---:B------:R-:W-:Y:S02]  /*85d0*/  FMUL.FTZ R14, R2.reuse, R138 ;  /* 0x0000008a020e7220 */ /* 0x040fe40000410000 */
[C---:B------:R-:W-:Y:S01]  /*85e0*/  FMUL.FTZ R15, R2.reuse, R139 ;  /* 0x0000008b020f7220 */ /* 0x040fe20000410000 */
[----:B------:R-:W-:Y:S01]  /*85f0*/  MUFU.EX2 R219, R164 ;  /* 0x000000a400db7308 */ /* 0x000fe20000000800 */
[C---:B------:R-:W-:Y:S02]  /*8600*/  FMUL.FTZ R46, R2.reuse, R110 ;  /* 0x0000006e022e7220 */ /* 0x040fe40000410000 */
[----:B------:R-:W-:Y:S01]  /*8610*/  FMUL.FTZ R47, R2, R111 ;  /* 0x0000006f022f7220 */ /* 0x000fe20000410000 */
[----:B--2---:R-:W-:Y:S01]  /*8620*/  F2FP.BF16.PACK_AB R106, R134, R132 ;  /* 0x00000084866a723e */ /* 0x004fe200000010ff */
[----:B------:R-:W2:Y:S01]  /*8630*/  LDSM.16.MT88.4 R108, [R185+0xc00] ;  /* 0x000c0000b96c783b */ /* 0x000ea20000004200 */
[C---:B------:R-:W-:Y:S02]  /*8640*/  FMUL.FTZ R30, R2.reuse, R130 ;  /* 0x00000082021e7220 */ /* 0x040fe40000410000 */
[----:B------:R-:W-:Y:S02]  /*8650*/  FMUL.FTZ R31, R2, R131 ;  /* 0x00000083021f7220 */ /* 0x000fe40000410000 */
[C---:B------:R-:W-:Y:S01]  /*8660*/  FMUL.FTZ R32, R116.reuse, R156 ;  /* 0x0000009c74207220 */ /* 0x040fe20000410000 */
[----:B------:R-:W-:Y:S01]  /*8670*/  MUFU.EX2 R131, R172 ;  /* 0x000000ac00837308 */ /* 0x000fe20000000800 */
[----:B------:R-:W-:Y:S01]  /*8680*/  FMUL.FTZ R34, R3, R158 ;  /* 0x0000009e03227220 */ /* 0x000fe20000410000 */
[----:B-1----:R-:W-:Y:S01]  /*8690*/  F2FP.BF16.PACK_AB R107, R135, R129 ;  /* 0x00000081876b723e */ /* 0x002fe200000010ff */
[C---:B------:R-:W-:Y:S02]  /*86a0*/  FMUL.FTZ R16, R116.reuse, R148 ;  /* 0x0000009474107220 */ /* 0x040fe40000410000 */
[----:B------:R-:W-:Y:S01]  /*86b0*/  LDSM.16.MT88.4 R148, [R185+0x800] ;  /* 0x00080000b994783b */ /* 0x000fe20000004200 */
[----:B------:R-:W-:Y:S02]  /*86c0*/  FMUL.FTZ R35, R3, R159 ;  /* 0x0000009f03237220 */ /* 0x000fe40000410000 */
[C---:B------:R-:W-:Y:S01]  /*86d0*/  FMUL.FTZ R49, R116.reuse, R113 ;  /* 0x0000007174317220 */ /* 0x040fe20000410000 */
[C---:B------:R-:W-:Y:S01]  /*86e0*/  HMMA.16816.F32.BF16 R8, R104.reuse, R20, R8 ;  /* 0x000000146808723c */ /* 0x040fe20000041808 */
[----:B------:R-:W-:Y:S03]  /*86f0*/  MUFU.EX2 R130, R166 ;  /* 0x000000a600827308 */ /* 0x000fe60000000800 */
[----:B------:R-:W-:Y:S02]  /*8700*/  FADD.FTZ R122, R33, R48 ;  /* 0x00000030217a7221 */ /* 0x000fe40000010000 */
[C---:B------:R-:W-:Y:S02]  /*8710*/  FMUL.FTZ R33, R116.reuse, R157 ;  /* 0x0000009d74217220 */ /* 0x040fe40000410000 */
[-C--:B------:R-:W-:Y:S01]  /*8720*/  HMMA.16816.F32.BF16 R12, R104, R22.reuse, R12 ;  /* 0x00000016680c723c */ /* 0x080fe2000004180c */
[----:B------:R-:W-:Y:S02]  /*8730*/  LDSM.16.MT88.4 R156, [R186+0x800] ;  /* 0x00080000ba9c783b */ /* 0x000fe40000004200 */
[----:B------:R-:W-:Y:S01]  /*8740*/  MUFU.EX2 R215, R167 ;  /* 0x000000a700d77308 */ /* 0x000fe20000000800 */
[----:B------:R-:W-:Y:S02]  /*8750*/  FMUL.FTZ R48, R116, R112 ;  /* 0x0000007074307220 */ /* 0x000fe40000410000 */
[----:B------:R-:W-:Y:S02]  /*8760*/  FMUL.FTZ R58, R2, R58 ;  /* 0x0000003a023a7220 */ /* 0x000fe40000410000 */
[C---:B------:R-:W-:Y:S01]  /*8770*/  HMMA.16816.F32.BF16 R16, R160.reuse, R22, R16 ;  /* 0x00000016a010723c */ /* 0x040fe20000041810 */
[----:B------:R-:W-:Y:S03]  /*8780*/  LDSM.16.MT88.4 R112, [R186+0x400] ;  /* 0x00040000ba70783b */ /* 0x000fe60000004200 */
[C---:B------:R-:W-:Y:S01]  /*8790*/  FMUL.FTZ R20, R116.reuse, R152 ;  /* 0x0000009874147220 */ /* 0x040fe20000410000 */
[----:B------:R-:W-:Y:S01]  /*87a0*/  MUFU.EX2 R170, R207 ;  /* 0x000000cf00aa7308 */ /* 0x000fe20000000800 */
[----:B------:R-:W-:Y:S02]  /*87b0*/  FMUL.FTZ R21, R116, R153 ;  /* 0x0000009974157220 */ /* 0x000fe40000410000 */
[C---:B------:R-:W-:Y:S04]  /*87c0*/  FMUL.FTZ R22, R3.reuse, R154 ;  /* 0x0000009a03167220 */ /* 0x040fe80000410000 */
[C---:B------:R-:W-:Y:S02]  /*87d0*/  FMUL.FTZ R23, R3.reuse, R155 ;  /* 0x0000009b03177220 */ /* 0x040fe40000410000 */
[C---:B------:R-:W-:Y:S01]  /*87e0*/  FMUL.FTZ R59, R2.reuse, R59 ;  /* 0x0000003b023b7220 */ /* 0x040fe20000410000 */
[----:B------:R-:W-:Y:S01]  /*87f0*/  MUFU.EX2 R171, R206 ;  /* 0x000000ce00ab7308 */ /* 0x000fe20000000800 */
[C---:B------:R-:W-:Y:S02]  /*8800*/  FMUL.FTZ R62, R2.reuse, R62 ;  /* 0x0000003e023e7220 */ /* 0x040fe40000410000 */
[C---:B------:R-:W-:Y:S01]  /*8810*/  FMUL.FTZ R63, R2.reuse, R63 ;  /* 0x0000003f023f7220 */ /* 0x040fe20000410000 */
[-C--:B---3--:R-:W-:Y:S03]  /*8820*/  HMMA.16816.F32.BF16 R20, R160, R36.reuse, R20 ;  /* 0x00000024a014723c */ /* 0x088fe60000041814 */
[C---:B------:R-:W-:Y:S02]  /*8830*/  FMUL.FTZ R74, R2.reuse, R74 ;  /* 0x0000004a024a7220 */ /* 0x040fe40000410000 */
[C---:B------:R-:W-:Y:S01]  /*8840*/  FMUL.FTZ R75, R2.reuse, R75 ;  /* 0x0000004b024b7220 */ /* 0x040fe20000410000 */
[----:B------:R-:W-:Y:S01]  /*8850*/  MUFU.EX2 R169, R180 ;  /* 0x000000b400a97308 */ /* 0x000fe20000000800 */
[C---:B------:R-:W-:Y:S01]  /*8860*/  FMUL.FTZ R78, R2.reuse, R78 ;  /* 0x0000004e024e7220 */ /* 0x040fe20000410000 */
[C---:B------:R-:W-:Y:S04]  /*8870*/  HMMA.16816.F32.BF16 R24, R104.reuse, R36, R24 ;  /* 0x000000246818723c */ /* 0x040fe80000041818 */
[C---:B------:R-:W-:Y:S02]  /*8880*/  FMUL.FTZ R79, R2.reuse, R79 ;  /* 0x0000004f024f7220 */ /* 0x040fe40000410000 */
[----:B------:R-:W-:Y:S02]  /*8890*/  FMUL.FTZ R90, R2, R90 ;  /* 0x0000005a025a7220 */ /* 0x000fe40000410000 */
        /* <DEDUP_REMOVED lines=11> */
[----:B------:R-:W1:Y:S01]  /*8950*/  LDSM.16.MT88.4 R100, [R186+0xc00] ;  /* 0x000c0000ba64783b */ /* 0x000e620000004200 */
[C---:B------:R-:W-:Y:S02]  /*8960*/  FMUL.FTZ R95, R2.reuse, R95 ;  /* 0x0000005f025f7220 */ /* 0x040fe40000410000 */
[----:B------:R-:W-:Y:S02]  /*8970*/  FFMA.FTZ R118, R2, R216, R0 ;  /* 0x000000d802767223 */ /* 0x000fe40000010000 */
[-C--:B--2---:R-:W-:Y:S03]  /*8980*/  HMMA.16816.F32.BF16 R36, R160, R108.reuse, R36 ;  /* 0x0000006ca024723c */ /* 0x084fe60000041824 */
[----:B------:R-:W-:Y:S01]  /*8990*/  FADD.FTZ R3, R132, R123 ;  /* 0x0000007b84037221 */ /* 0x000fe20000010000 */
[----:B------:R2:W-:Y:S01]  /*89a0*/  MUFU.EX2 R216, R126 ;  /* 0x0000007e00d87308 */ /* 0x0005e20000000800 */
[----:B------:R-:W-:Y:S03]  /*89b0*/  FADD.FTZ R116, R133, R122 ;  /* 0x0000007a85747221 */ /* 0x000fe60000010000 */
[C---:B------:R-:W-:Y:S06]  /*89c0*/  HMMA.16816.F32.BF16 R40, R104.reuse, R108, R40 ;  /* 0x0000006c6828723c */ /* 0x040fec0000041828 */
[----:B------:R-:W3:Y:S02]  /*89d0*/  MUFU.EX2 R108, R176 ;  /* 0x000000b0006c7308 */ /* 0x000ee40000000800 */
[-C--:B------:R-:W-:Y:S08]  /*89e0*/  HMMA.16816.F32.BF16 R44, R104, R110.reuse, R44 ;  /* 0x0000006e682c723c */ /* 0x080ff0000004182c */
[C---:B------:R-:W-:Y:S01]  /*89f0*/  HMMA.16816.F32.BF16 R48, R160.reuse, R110, R48 ;  /* 0x0000006ea030723c */ /* 0x040fe20000041830 */
[----:B------:R-:W4:Y:S01]  /*8a00*/  MUFU.EX2 R2, R175 ;  /* 0x000000af00027308 */ /* 0x000f220000000800 */
[----:B--2---:R-:W-:Y:S06]  /*8a10*/  LDSM.16.MT88.4 R124, [R185+0x1000] ;  /* 0x00100000b97c783b */ /* 0x004fec0000004200 */
[-C--:B-1----:R-:W-:Y:S03]  /*8a20*/  HMMA.16816.F32.BF16 R52, R160, R100.reuse, R52 ;  /* 0x00000064a034723c */ /* 0x082fe60000041834 */
[----:B------:R-:W1:Y:S01]  /*8a30*/  MUFU.EX2 R110, R174 ;  /* 0x000000ae006e7308 */ /* 0x000e620000000800 */
[----:B---3--:R-:W-:Y:S04]  /*8a40*/  FADD.FTZ R0, R108, R165 ;  /* 0x000000a56c007221 */ /* 0x008fe80000010000 */
[C---:B------:R-:W-:Y:S05]  /*8a50*/  HMMA.16816.F32.BF16 R56, R104.reuse, R100, R56 ;  /* 0x000000646838723c */ /* 0x040fea0000041838 */
[----:B------:R-:W-:Y:S01]  /*8a60*/  MUFU.EX2 R109, R173 ;  /* 0x000000ad006d7308 */ /* 0x000fe20000000800 */
[----:B----4-:R-:W-:Y:S02]  /*8a70*/  FADD.FTZ R0, R2, R0 ;  /* 0x0000000002007221 */ /* 0x010fe40000010000 */
[-C--:B------:R-:W-:Y:S07]  /*8a80*/  HMMA.16816.F32.BF16 R60, R104, R102.reuse, R60 ;  /* 0x00000066683c723c */ /* 0x080fee000004183c */
[----:B------:R-:W2:Y:S01]  /*8a90*/  MUFU.EX2 R176, R168 ;  /* 0x000000a800b07308 */ /* 0x000ea20000000800 */
[C---:B------:R-:W-:Y:S01]  /*8aa0*/  HMMA.16816.F32.BF16 R64, R160.reuse, R102, R64 ;  /* 0x00000066a040723c */ /* 0x040fe20000041840 */
[----:B------:R-:W3:Y:S03]  /*8ab0*/  LDSM.16.MT88.4 R100, [R185+0x1800] ;  /* 0x00180000b964783b */ /* 0x000ee60000004200 */
[----:B-1----:R-:W-:Y:S05]  /*8ac0*/  FADD.FTZ R0, R110, R0 ;  /* 0x000000006e007221 */ /* 0x002fea0000010000 */
[----:B------:R-:W1:Y:S10]  /*8ad0*/  MUFU.EX2 R123, R211 ;  /* 0x000000d3007b7308 */ /* 0x000e740000000800 */
[----:B------:R-:W4:Y:S01]  /*8ae0*/  MUFU.EX2 R122, R210 ;  /* 0x000000d2007a7308 */ /* 0x000f220000000800 */
[----:B--2---:R-:W-:Y:S09]  /*8af0*/  F2FP.BF16.PACK_AB R111, R176, R215 ;  /* 0x000000d7b06f723e */ /* 0x004ff200000010ff */
[----:B------:R-:W-:Y:S10]  /*8b00*/  MUFU.EX2 R174, R205 ;  /* 0x000000cd00ae7308 */ /* 0x000ff40000000800 */
[----:B------:R-:W2:Y:S01]  /*8b10*/  MUFU.EX2 R175, R204 ;  /* 0x000000cc00af7308 */ /* 0x000ea20000000800 */
[-C--:B---3--:R-:W-:Y:S09]  /*8b20*/  HMMA.16816.F32.BF16 R68, R160, R100.reuse, R68 ;  /* 0x00000064a044723c */ /* 0x088ff20000041844 */
[----:B------:R-:W-:Y:S01]  /*8b30*/  MUFU.EX2 R173, R177 ;  /* 0x000000b100ad7308 */ /* 0x000fe20000000800 */
[C---:B------:R-:W-:Y:S08]  /*8b40*/  HMMA.16816.F32.BF16 R72, R104.reuse, R100, R72 ;  /* 0x000000646848723c */ /* 0x040ff00000041848 */
[-C--:B------:R-:W-:Y:S01]  /*8b50*/  HMMA.16816.F32.BF16 R76, R104, R102.reuse, R76 ;  /* 0x00000066684c723c */ /* 0x080fe2000004184c */
[----:B------:R-:W-:Y:S07]  /*8b60*/  MUFU.EX2 R168, R182 ;  /* 0x000000b600a87308 */ /* 0x000fee0000000800 */
[C---:B------:R-:W-:Y:S01]  /*8b70*/  HMMA.16816.F32.BF16 R80, R160.reuse, R102, R80 ;  /* 0x00000066a050723c */ /* 0x040fe20000041850 */
[----:B------:R-:W3:Y:S02]  /*8b80*/  LDSM.16.MT88.4 R100, [R186+0x1800] ;  /* 0x00180000ba64783b */ /* 0x000ee40000004200 */
[----:B------:R-:W-:Y:S10]  /*8b90*/  MUFU.EX2 R165, R183 ;  /* 0x000000b700a57308 */ /* 0x000ff40000000800 */
[----:B------:R-:W-:Y:S01]  /*8ba0*/  MUFU.EX2 R164, R203 ;  /* 0x000000cb00a47308 */ /* 0x000fe20000000800 */
[-C--:B---3--:R-:W-:Y:S08]  /*8bb0*/  HMMA.16816.F32.BF16 R84, R160, R100.reuse, R84 ;  /* 0x00000064a054723c */ /* 0x088ff00000041854 */
[C---:B------:R-:W-:Y:S07]  /*8bc0*/  HMMA.16816.F32.BF16 R88, R104.reuse, R100, R88 ;  /* 0x000000646858723c */ /* 0x040fee0000041858 */
[----:B------:R-:W-:Y:S01]  /*8bd0*/  F2FP.BF16.PACK_AB R100, R2, R108 ;  /* 0x0000006c0264723e */ /* 0x000fe200000010ff */
[-C--:B------:R-:W-:Y:S01]  /*8be0*/  HMMA.16816.F32.BF16 R92, R104, R102.reuse, R92 ;  /* 0x00000066685c723c */ /* 0x080fe2000004185c */
[----:B------:R-:W3:Y:S03]  /*8bf0*/  LDSM.16.MT88.4 R104, [R185+0x400] ;  /* 0x00040000b968783b */ /* 0x000ee60000004200 */
[----:B------:R-:W-:Y:S01]  /*8c00*/  F2FP.BF16.PACK_AB R101, R218, R131 ;  /* 0x00000083da65723e */ /* 0x000fe200000010ff */
[----:B------:R-:W-:Y:S01]  /*8c10*/  FADD.FTZ R2, R109, R0 ;  /* 0x000000006d027221 */ /* 0x000fe20000010000 */
[----:B------:R-:W-:Y:S01]  /*8c20*/  F2FP.BF16.PACK_AB R108, R219, R130 ;  /* 0x00000082db6c723e */ /* 0x000fe200000010ff */
[----:B------:R-:W-:Y:S01]  /*8c30*/  FADD.FTZ R0, R128, R118 ;  /* 0x0000007680007221 */ /* 0x000fe20000010000 */
[----:B------:R-:W-:Y:S01]  /*8c40*/  HMMA.16816.F32.BF16 R96, R160, R102, R96 ;  /* 0x00000066a060723c */ /* 0x000fe20000041860 */
[----:B------:R-:W-:Y:S03]  /*8c50*/  MUFU.EX2 R128, R208 ;  /* 0x000000d000807308 */ /* 0x000fe60000000800 */
[----:B------:R-:W-:Y:S02]  /*8c60*/  FADD.FTZ R118, R129, R0 ;  /* 0x0000000081767221 */ /* 0x000fe40000010000 */
[----:B-1----:R-:W-:Y:S01]  /*8c70*/  FADD.FTZ R0, R123, R2 ;  /* 0x000000027b007221 */ /* 0x002fe20000010000 */
[----:B------:R-:W-:Y:S01]  /*8c80*/  F2FP.BF16.PACK_AB R102, R109, R110 ;  /* 0x0000006e6d66723e */ /* 0x000fe200000010ff */
[----:B------:R-:W-:Y:S01]  /*8c90*/  FADD.FTZ R2, R135, R118 ;  /* 0x0000007687027221 */ /* 0x000fe20000010000 */
[----:B------:R-:W-:Y:S02]  /*8ca0*/  F2FP.BF16.PACK_AB R103, R222, R221 ;  /* 0x000000ddde67723e */ /* 0x000fe400000010ff */
[----:B------:R-:W1:Y:S01]  /*8cb0*/  MUFU.EX2 R129, R209 ;  /* 0x000000d100817308 */ /* 0x000e620000000800 */
[----:B------:R-:W-:Y:S01]  /*8cc0*/  F2FP.BF16.PACK_AB R110, R223, R220 ;  /* 0x000000dcdf6e723e */ /* 0x000fe200000010ff */
[----:B----4-:R-:W-:Y:S01]  /*8cd0*/  FADD.FTZ R0, R122, R0 ;  /* 0x000000007a007221 */ /* 0x010fe20000010000 */
[----:B------:R-:W-:Y:S01]  /*8ce0*/  F2FP.BF16.PACK_AB R109, R216, R217 ;  /* 0x000000d9d86d723e */ /* 0x000fe200000010ff */
[----:B------:R-:W-:Y:S01]  /*8cf0*/  FADD.FTZ R2, R217, R2 ;  /* 0x00000002d9027221 */ /* 0x000fe20000010000 */
[----:B------:R-:W-:Y:S02]  /*8d00*/  F2FP.BF16.PACK_AB R160, R122, R123 ;  /* 0x0000007b7aa0723e */ /* 0x000fe400000010ff */
[----:B------:R-:W-:Y:S01]  /*8d10*/  F2FP.BF16.PACK_AB R161, R171, R170 ;  /* 0x000000aaaba1723e */ /* 0x000fe200000010ff */
[----:B------:R-:W-:Y:S01]  /*8d20*/  FADD.FTZ R2, R216, R2 ;  /* 0x00000002d8027221 */ /* 0x000fe20000010000 */
[----:B--2---:R-:W-:Y:S02]  /*8d30*/  F2FP.BF16.PACK_AB R163, R175, R174 ;  /* 0x000000aeafa3723e */ /* 0x004fe400000010ff */
[----:B------:R-:W-:Y:S01]  /*8d40*/  MOV R122, R120 ;  /* 0x00000078007a7202 */ /* 0x000fe20000000f00 */
[----:B------:R-:W-:Y:S01]  /*8d50*/  FADD.FTZ R2, R215, R2 ;  /* 0x00000002d7027221 */ /* 0x000fe20000010000 */
[----:B------:R-:W-:Y:S02]  /*8d60*/  MOV R118, R121 ;  /* 0x0000007900767202 */ /* 0x000fe40000000f00 */
[----:B------:R-:W-:Y:S01]  /*8d70*/  MOV R123, R119 ;  /* 0x00000077007b7202 */ /* 0x000fe20000000f00 */
[----:B------:R-:W-:Y:S01]  /*8d80*/  FADD.FTZ R2, R176, R2 ;  /* 0x00000002b0027221 */ /* 0x000fe20000010000 */
[-C--:B---3--:R-:W-:Y:S05]  /*8d90*/  HMMA.16816.F32.BF16 R4, R100, R104.reuse, R4 ;  /* 0x000000686404723c */ /* 0x088fea0000041804 */
[C---:B-1----:R-:W-:Y:S01]  /*8da0*/  F2FP.BF16.PACK_AB R162, R128.reuse, R129 ;  /* 0x0000008180a2723e */ /* 0x042fe200000010ff */
        /* <DEDUP_REMOVED lines=8> */
[----:B------:R-:W1:Y:S03]  /*8e30*/  LDSM.16.MT88.4 R104, [R186+0x1000] ;  /* 0x00100000ba68783b */ /* 0x000e660000004200 */
        /* <DEDUP_REMOVED lines=9> */
[----:B------:R-:W-:Y:S04]  /*8ed0*/  FADD.FTZ R0, R170, R0 ;  /* 0x00000000aa007221 */ /* 0x000fe80000010000 */
        /* <DEDUP_REMOVED lines=14> */
[C---:B------:R-:W-:Y:S01]  /*8fc0*/  HMMA.16816.F32.BF16 R80, R100.reuse, R114, R80 ;  /* 0x000000726450723c */ /* 0x040fe20000041850 */
[----:B------:R-:W1:Y:S07]  /*8fd0*/  LDSM.16.MT88.4 R112, [R185+0x1400] ;  /* 0x00140000b970783b */ /* 0x000e6e0000004200 */
[-C--:B---3--:R-:W-:Y:S08]  /*8fe0*/  HMMA.16816.F32.BF16 R84, R100, R124.reuse, R84 ;  /* 0x0000007c6454723c */ /* 0x088ff00000041854 */
[C---:B------:R-:W-:Y:S07]  /*8ff0*/  HMMA.16816.F32.BF16 R88, R108.reuse, R124, R88 ;  /* 0x0000007c6c58723c */ /* 0x040fee0000041858 */
[----:B------:R-:W-:Y:S01]  /*9000*/  F2FP.BF16.PACK_AB R124, R172, R169 ;  /* 0x000000a9ac7c723e */ /* 0x000fe200000010ff */
[-C--:B------:R-:W-:Y:S04]  /*9010*/  HMMA.16816.F32.BF16 R92, R108, R126.reuse, R92 ;  /* 0x0000007e6c5c723c */ /* 0x080fe8000004185c */
[----:B------:R-:W-:Y:S04]  /*9020*/  F2FP.BF16.PACK_AB R125, R166, R167 ;  /* 0x000000a7a67d723e */ /* 0x000fe800000010ff */
[----:B------:R-:W-:Y:S07]  /*9030*/  HMMA.16816.F32.BF16 R96, R100, R126, R96 ;  /* 0x0000007e6460723c */ /* 0x000fee0000041860 */
[----:B------:R-:W-:Y:S01]  /*9040*/  F2FP.BF16.PACK_AB R126, R168, R173 ;  /* 0x000000ada87e723e */ /* 0x000fe200000010ff */
[-C--:B------:R-:W-:Y:S01]  /*9050*/  HMMA.16816.F32.BF16 R144, R160, R148.reuse, R4 ;  /* 0x00000094a090723c */ /* 0x080fe20000041804 */
[----:B------:R-:W2:Y:S04]  /*9060*/  LDSM.16.MT88.4 R4, [R186+0x1400] ;  /* 0x00140000ba04783b */ /* 0x000ea80000004200 */
[----:B------:R-:W-:Y:S07]  /*9070*/  F2FP.BF16.PACK_AB R127, R164, R165 ;  /* 0x000000a5a47f723e */ /* 0x000fee00000010ff */
        /* <DEDUP_REMOVED lines=32> */
[-C--:B----4-:R-:W-:Y:S08]  /*9280*/  HMMA.16816.F32.BF16 R84, R160, R12.reuse, R84 ;  /* 0x0000000ca054723c */ /* 0x090ff00000041854 */
[C---:B------:R-:W-:Y:S08]  /*9290*/  HMMA.16816.F32.BF16 R88, R124.reuse, R12, R88 ;  /* 0x0000000c7c58723c */ /* 0x040ff00000041858 */
[-C--:B------:R-:W-:Y:S07]  /*92a0*/  HMMA.16816.F32.BF16 R92, R124, R14.reuse, R92 ;  /* 0x0000000e7c5c723c */ /* 0x080fee000004185c */
[----:B------:R-:W-:Y:S01]  /*92b0*/  MOV R124, R117 ;  /* 0x00000075007c7202 */ /* 0x000fe20000000f00 */
[----:B------:R-:W-:Y:S01]  /*92c0*/  HMMA.16816.F32.BF16 R96, R160, R14, R96 ;  /* 0x0000000ea060723c */ /* 0x000fe20000041860 */
[----:B------:R-:W-:-:S07]  /*92d0*/  @P0 BRA `(.L_x_1394) ;  /* 0xffffcd3000000947 */ /* 0x000fce000383ffff */
.L_x_1381:
[----:B------:R-:W-:-:S13]  /*92e0*/  ISETP.GE.AND P0, PT, R200, R227, PT ;  /* 0x000000e3c800720c */ /* 0x000fda0003f06270 */
[----:B------:R-:W-:Y:S05]  /*92f0*/  @!P0 BRA `(.L_x_1395) ;  /* 0x00002ab000008947 */ /* 0x000fea0003800000 */
.L_x_1407:
[----:B------:R-:W-:Y:S04]  /*9300*/  DEPBAR.LE SB0, 0x0 ;  /* 0x000080000000791a */ /* 0x000fe80000000000 */
[----:B------:R-:W-:Y:S01]  /*9310*/  WARPSYNC 0xffffffff ;  /* 0xffffffff00007948 */ /* 0x000fe20003800000 */
[----:B------:R-:W-:Y:S01]  /*9320*/  BAR.SYNC.DEFER_BLOCKING 0x0 ;  /* 0x0000000000007b1d */ /* 0x000fe20000010000 */
[----:B------:R-:W-:Y:S01]  /*9330*/  SHF.R.S32.HI R0, RZ, 0x1f, R201 ;  /* 0x0000001fff007819 */ /* 0x000fe200000114c9 */
[C---:B------:R-:W-:Y:S01]  /*9340*/  IMAD.WIDE.U32 R2, R201.reuse, c[0x0][0x208], RZ ;  /* 0x00008200c9027a25 */ /* 0x040fe200078e00ff */
[----:B------:R-:W-:Y:S02]  /*9350*/  MOV R124, R120 ;  /* 0x00000078007c7202 */ /* 0x000fe40000000f00 */
[----:B------:R-:W-:Y:S01]  /*9360*/  MOV R123, R119 ;  /* 0x00000077007b7202 */ /* 0x000fe20000000f00 */
[----:B------:R-:W-:Y:S02]  /*9370*/  IMAD R0, R0, c[0x0][0x208], RZ ;  /* 0x0000820000007a24 */ /* 0x000fe400078e02ff */
[----:B------:R-:W-:Y:S02]  /*9380*/  IMAD.MOV.U32 R122, RZ, RZ, R121 ;  /* 0x000000ffff7a7224 */ /* 0x000fe400078e0079 */
[----:B------:R-:W-:Y:S04]  /*9390*/  IMAD R0, R201, c[0x0][0x20c], R0 ;  /* 0x00008300c9007a24 */ /* 0x000fe800078e0200 */
[----:B------:R-:W-:Y:S01]  /*93a0*/  IMAD.IADD R3, R3, 0x1, R0 ;  /* 0x0000000103037824 */ /* 0x000fe200078e0200 */
[----:B------:R-:W-:Y:S03]  /*93b0*/  SHF.R.S32.HI R0, RZ, 0x1f, R199 ;  /* 0x0000001fff007819 */ /* 0x000fe600000114c7 */
[C---:B------:R-:W-:Y:S04]  /*93c0*/  IMAD.WIDE.U32 R2, R199.reuse, c[0x0][0x218], R2 ;  /* 0x00008600c7027a25 */ /* 0x040fe800078e0002 */
        /* <DEDUP_REMOVED lines=9> */
[----:B------:R-:W-:Y:S03]  /*9460*/  LEA.HI.X R116, R0, c[0x0][0x1fc], R2, 0x1, P0 ;  /* 0x00007f0000747a11 */ /* 0x000fe600000f0c02 */
        /* <DEDUP_REMOVED lines=8> */
.L_x_1502:
[----:B------:R-:W5:Y:S01]  /*94f0*/  SHFL.IDX PT, R2, R8, RZ, 0x1c1f ;  /* 0x001c1fff08027589 */ /* 0x000f6200000e0000 */
[C---:B------:R-:W-:Y:S01]  /*9500*/  IMAD.SHL.U32 R3, R202.reuse, 0x2, RZ ;  /* 0x00000002ca037824 */ /* 0x040fe200078e00ff */
[----:B------:R-:W-:Y:S01]  /*9510*/  ISETP.GE.AND P5, PT, R202, c[0x0][0x1d4], PT ;  /* 0x00007500ca007a0c */ /* 0x000fe20003fa6270 */
[C---:B------:R-:W-:Y:S01]  /*9520*/  IMAD.SHL.U32 R4, R225.reuse, 0x2, RZ ;  /* 0x00000002e1047824 */ /* 0x040fe200078e00ff */
[----:B------:R-:W4:Y:S01]  /*9530*/  S2R R9, SR_TID.X ;  /* 0x0000000000097919 */ /* 0x000f220000002100 */
[----:B------:R-:W-:Y:S01]  /*9540*/  ISETP.GE.AND P4, PT, R225, c[0x0][0x1d4], PT ;  /* 0x00007500e1007a0c */ /* 0x000fe20003f86270 */
[----:B------:R-:W-:Y:S01]  /*9550*/  BSSY B0, `(.L_x_1397) ;  /* 0x0000022000007945 */ /* 0x000fe20003800000 */
[----:B------:R-:W-:Y:S02]  /*9560*/  ISETP.GE.AND P3, PT, R226, c[0x0][0x1d4], PT ;  /* 0x00007500e2007a0c */ /* 0x000fe40003f66270 */
[----:B-----5:R-:W-:Y:S01]  /*9570*/  IADD3 R6, P0, R2, R3, RZ ;  /* 0x0000000302067210 */ /* 0x020fe20007f1e0ff */
[----:B------:R-:W-:Y:S01]  /*9580*/  IMAD.SHL.U32 R3, R226, 0x2, RZ ;  /* 0x00000002e2037824 */ /* 0x000fe200078e00ff */
[----:B------:R-:W-:Y:S03]  /*9590*/  IADD3 R4, P6, R2, R4, RZ ;  /* 0x0000000402047210 */ /* 0x000fe60007fde0ff */
[----:B---3--:R-:W-:Y:S01]  /*95a0*/  IMAD.X R7, R0, 0x1, R214, P0 ;  /* 0x0000000100077824 */ /* 0x008fe200000e06d6 */
[----:B------:R-:W-:Y:S01]  /*95b0*/  IADD3 R2, P0, R2, R3, RZ ;  /* 0x0000000302027210 */ /* 0x000fe20007f1e0ff */
[C---:B------:R-:W-:Y:S03]  /*95c0*/  IMAD.X R5, R0.reuse, 0x1, R212, P6 ;  /* 0x0000000100057824 */ /* 0x040fe600030e06d4 */
[----:B------:R-:W-:Y:S01]  /*95d0*/  @!PT LDS RZ, [RZ] ;  /* 0x00000000fffff984 */ /* 0x000fe20000000800 */
[----:B------:R-:W-:Y:S01]  /*95e0*/  @!PT LDS RZ, [RZ] ;  /* 0x00000000fffff984 */ /* 0x000fe20000000800 */
[----:B------:R3:W-:Y:S01]  /*95f0*/  LDGSTS.E.BYPASS.LTC128B.128 [R198+0x1880], [R6.64], !P5 ;  /* 0x0188000006c67fae */ /* 0x0007e2000e901d46 */
[----:B------:R-:W-:Y:S01]  /*9600*/  IMAD.X R3, R0, 0x1, R213, P0 ;  /* 0x0000000100037824 */ /* 0x000fe200000e06d5 */
[----:B----4-:R-:W-:Y:S02]  /*9610*/  ISETP.GT.AND P0, PT, R9, 0x3f, PT ;  /* 0x0000003f0900780c */ /* 0x010fe40003f04270 */
[----:B------:R3:W-:Y:S04]  /*9620*/  LDGSTS.E.BYPASS.LTC128B.128 [R198+0x2480], [R4.64], !P4 ;  /* 0x0248000004c67fae */ /* 0x0007e8000e101d46 */
[----:B------:R3:W-:Y:S07]  /*9630*/  LDGSTS.E.BYPASS.LTC128B.128 [R198+0x3080], [R2.64], !P3 ;  /* 0x0308000002c67fae */ /* 0x0007ee000d901d46 */
[----:B------:R-:W-:-:S05]  /*9640*/  @P0 BRA `(.L_x_1398) ;  /* 0x0000012000000947 */ /* 0x000fca0003800000 */
[----:B------:R-:W-:-:S05]  /*9650*/  BRA.DIV ~URZ, `(.L_x_1399) ;  /* 0x0000a0127f007947 */ /* 0x000fca000b800000 */
[----:B---3--:R3:W4:Y:S04]  /*9660*/  SHFL.IDX PT, R4, R116, 0x1, 0x1c1f ;  /* 0x003c1f0074047f89 */ /* 0x00872800000e0000 */
[----:B------:R3:W2:Y:S02]  /*9670*/  SHFL.IDX PT, R0, R8, 0x1, 0x1c1f ;  /* 0x003c1f0008007f89 */ /* 0x0006a400000e0000 */
.L_x_1503:
[----:B------:R-:W-:Y:S01]  /*9680*/  IMAD.SHL.U32 R5, R202, 0x2, RZ ;  /* 0x00000002ca057824 */ /* 0x000fe200078e00ff */
[----:B------:R-:W-:Y:S01]  /*9690*/  SHF.L.U32 R2, R226, 0x1, RZ ;  /* 0x00000001e2027819 */ /* 0x000fe200000006ff */
[----:B------:R-:W-:Y:S03]  /*96a0*/  IMAD.SHL.U32 R3, R225, 0x2, RZ ;  /* 0x00000002e1037824 */ /* 0x000fe600078e00ff */
[C---:B--23--:R-:W-:Y:S02]  /*96b0*/  IADD3 R8, P0, R0.reuse, R5, RZ ;  /* 0x0000000500087210 */ /* 0x04cfe40007f1e0ff */
[----:B------:R-:W-:Y:S03]  /*96c0*/  IADD3 R6, P6, R0, R3, RZ ;  /* 0x0000000300067210 */ /* 0x000fe60007fde0ff */
[----:B----4-:R-:W-:Y:S01]  /*96d0*/  IMAD.X R9, R4, 0x1, R214, P0 ;  /* 0x0000000104097824 */ /* 0x010fe200000e06d6 */
[----:B------:R-:W-:Y:S02]  /*96e0*/  IADD3 R2, P0, R0, R2, RZ ;  /* 0x0000000200027210 */ /* 0x000fe40007f1e0ff */
[C---:B------:R-:W-:Y:S02]  /*96f0*/  IADD3.X R7, R4.reuse, R212, RZ, P6, !PT ;  /* 0x000000d404077210 */ /* 0x040fe400037fe4ff */
[----:B------:R-:W-:Y:S01]  /*9700*/  @!PT LDS RZ, [RZ] ;  /* 0x00000000fffff984 */ /* 0x000fe20000000800 */
[----:B------:R-:W-:Y:S01]  /*9710*/  @!PT LDS RZ, [RZ] ;  /* 0x00000000fffff984 */ /* 0x000fe20000000800 */
[----:B------:R-:W-:Y:S01]  /*9720*/  @!PT LDS RZ, [RZ] ;  /* 0x00000000fffff984 */ /* 0x000fe20000000800 */
[----:B------:R2:W-:Y:S01]  /*9730*/  LDGSTS.E.BYPASS.LTC128B.128 [R198+0x2080], [R8.64], !P5 ;  /* 0x0208000008c67fae */ /* 0x0005e2000e901d46 */
[----:B------:R-:W-:Y:S03]  /*9740*/  IMAD.X R3, R4, 0x1, R213, P0 ;  /* 0x0000000104037824 */ /* 0x000fe600000e06d5 */
[----:B------:R2:W-:Y:S04]  /*9750*/  LDGSTS.E.BYPASS.LTC128B.128 [R198+0x2c80], [R6.64], !P4 ;  /* 0x02c8000006c67fae */ /* 0x0005e8000e101d46 */
[----:B------:R2:W-:Y:S02]  /*9760*/  LDGSTS.E.BYPASS.LTC128B.128 [R198+0x3880], [R2.64], !P3 ;  /* 0x0388000002c67fae */ /* 0x0005e4000d901d46 */
.L_x_1398:
[----:B------:R-:W-:Y:S05]  /*9770*/  BSYNC B0 ;  /* 0x0000000000007941 */ /* 0x000fea0003800000 */
.L_x_1397:
        /* <DEDUP_REMOVED lines=103> */
[----:B------:R-:W-:Y:S05]  /*9df0*/  IADD3 R2, R2, -0x30, R224 ;  /* 0xffffffd002027810 */ /* 0x000fea0007ffe0e0 */
        /* <DEDUP_REMOVED lines=26> */
.L_x_1504:
[----:B------:R-:W-:-:S05]  /*9fa0*/  BRA.DIV ~URZ, `(.L_x_1403) ;  /* 0x000097f27f007947 */ /* 0x000fca000b800000 */
[----:B------:R3:W4:Y:S02]  /*9fb0*/  SHFL.IDX PT, R0, R161, RZ, 0x1c1f ;  /* 0x001c1fffa1007589 */ /* 0x00072400000e0000 */
.L_x_1505:
[----:B------:R-:W-:Y:S01]  /*9fc0*/  IMAD.SHL.U32 R2, R202, 0x2, RZ ;  /* 0x00000002ca027824 */ /* 0x000fe200078e00ff */
[----:B------:R-:W-:Y:S01]  /*9fd0*/  SHF.L.U32 R116, R226, 0x1, RZ ;  /* 0x00000001e2747819 */ /* 0x000fe200000006ff */
[----:B------:R-:W-:Y:S03]  /*9fe0*/  IMAD.SHL.U32 R126, R225, 0x2, RZ ;  /* 0x00000002e17e7824 */ /* 0x000fe600078e00ff */
[----:B----4-:R-:W-:Y:S05]  /*9ff0*/  @P0 IADD3 R2, P6, R0, R2, RZ ;  /* 0x0000000200020210 */ /* 0x010fea0007fde0ff */
[----:B--2---:R-:W-:Y:S01]  /*a000*/  @P0 IMAD.X R3, R118, 0x1, R214, P6 ;  /* 0x0000000176030824 */ /* 0x004fe200030e06d6 */
[----:B------:R-:W-:Y:S04]  /*a010*/  @P0 IADD3 R126, P6, R0, R126, RZ ;  /* 0x0000007e007e0210 */ /* 0x000fe80007fde0ff */
[----:B------:R-:W-:Y:S01]  /*a020*/  @!PT LDS RZ, [RZ] ;  /* 0x00000000fffff984 */ /* 0x000fe20000000800 */
[----:B------:R-:W-:Y:S01]  /*a030*/  @!PT LDS RZ, [RZ] ;  /* 0x00000000fffff984 */ /* 0x000fe20000000800 */
[----:B------:R-:W-:Y:S01]  /*a040*/  @!PT LDS RZ, [RZ] ;  /* 0x00000000fffff984 */ /* 0x000fe20000000800 */
[----:B------:R2:W-:Y:S01]  /*a050*/  @P0 LDGSTS.E.BYPASS.LTC128B.128 [R198+0x3c80], [R2.64], !P5 ;  /* 0x03c8000002c60fae */ /* 0x0005e2000e901d46 */
[----:B------:R-:W-:Y:S05]  /*a060*/  @P0 IMAD.X R127, R118, 0x1, R212, P6 ;  /* 0x00000001767f0824 */ /* 0x000fea00030e06d4 */
[----:B------:R4:W-:Y:S01]  /*a070*/  @P0 LDGSTS.E.BYPASS.LTC128B.128 [R198+0x4880], [R126.64], !P4 ;  /* 0x048800007ec60fae */ /* 0x0009e2000e101d46 */
[----:B--2---:R-:W-:Y:S04]  /*a080*/  @P0 IADD3 R2, P6, R0, R116, RZ ;  /* 0x0000007400020210 */ /* 0x004fe80007fde0ff */
[----:B------:R-:W-:Y:S05]  /*a090*/  @P0 IADD3.X R3, R118, R213, RZ, P6, !PT ;  /* 0x000000d576030210 */ /* 0x000fea00037fe4ff */
[----:B------:R4:W-:Y:S01]  /*a0a0*/  @P0 LDGSTS.E.BYPASS.LTC128B.128 [R198+0x5480], [R2.64], !P3 ;  /* 0x0548000002c60fae */ /* 0x0009e2000d901d46 */
[----:B------:R-:W-:Y:S01]  /*a0b0*/  ISETP.GE.AND P0, PT, R125, 0x21, PT ;  /* 0x000000217d00780c */ /* 0x000fe20003f06270 */
[----:B------:R-:W-:-:S06]  /*a0c0*/  BRA.DIV ~URZ, `(.L_x_1404) ;  /* 0x000097427f007947 */ /* 0x000fcc000b800000 */
[----:B------:R2:W1:Y:S04]  /*a0d0*/  SHFL.IDX PT, R118, R160, 0x1, 0x1c1f ;  /* 0x003c1f00a0767f89 */ /* 0x00046800000e0000 */
[----:B------:R2:W3:Y:S02]  /*a0e0*/  SHFL.IDX PT, R0, R161, 0x1, 0x1c1f ;  /* 0x003c1f00a1007f89 */ /* 0x0004e400000e0000 */
.L_x_1506:
[----:B----4-:R-:W-:Y:S02]  /*a0f0*/  IMAD.SHL.U32 R2, R202, 0x2, RZ ;  /* 0x00000002ca027824 */ /* 0x010fe400078e00ff */
[----:B------:R-:W-:Y:S02]  /*a100*/  IMAD.SHL.U32 R125, R225, 0x2, RZ ;  /* 0x00000002e17d7824 */ /* 0x000fe400078e00ff */
[----:B------:R-:W-:Y:S01]  /*a110*/  IMAD.SHL.U32 R116, R226, 0x2, RZ ;  /* 0x00000002e2747824 */ /* 0x000fe200078e00ff */
[----:B---3--:R-:W-:Y:S04]  /*a120*/  @P0 IADD3 R2, P6, R0, R2, RZ ;  /* 0x0000000200020210 */ /* 0x008fe80007fde0ff */
[----:B-1----:R-:W-:Y:S05]  /*a130*/  @P0 IADD3.X R3, R118, R214, RZ, P6, !PT ;  /* 0x000000d676030210 */ /* 0x002fea00037fe4ff */
[----:B------:R-:W-:Y:S01]  /*a140*/  @!PT LDS RZ, [RZ] ;  /* 0x00000000fffff984 */ /* 0x000fe20000000800 */
[----:B------:R-:W-:Y:S01]  /*a150*/  @!PT LDS RZ, [RZ] ;  /* 0x00000000fffff984 */ /* 0x000fe20000000800 */
[----:B------:R-:W-:Y:S01]  /*a160*/  @!PT LDS RZ, [RZ] ;  /* 0x00000000fffff984 */ /* 0x000fe20000000800 */
[----:B------:R1:W-:Y:S01]  /*a170*/  @P0 LDGSTS.E.BYPASS.LTC128B.128 [R198+0x4480], [R2.64], !P5 ;  /* 0x0448000002c60fae */ /* 0x0003e2000e901d46 */
[----:B------:R-:W-:Y:S04]  /*a180*/  @P0 IADD3 R126, P5, R0, R125, RZ ;  /* 0x0000007d007e0210 */ /* 0x000fe80007fbe0ff */
[----:B------:R-:W-:Y:S05]  /*a190*/  @P0 IADD3.X R127, R118, R212, RZ, P5, !PT ;  /* 0x000000d4767f0210 */ /* 0x000fea0002ffe4ff */
[----:B------:R3:W-:Y:S01]  /*a1a0*/  @P0 LDGSTS.E.BYPASS.LTC128B.128 [R198+0x5080], [R126.64], !P4 ;  /* 0x050800007ec60fae */ /* 0x0007e2000e101d46 */
[----:B-1----:R-:W-:Y:S05]  /*a1b0*/  @P0 IADD3 R2, P5, R0, R116, RZ ;  /* 0x0000007400020210 */ /* 0x002fea0007fbe0ff */
[----:B------:R-:W-:Y:S05]  /*a1c0*/  @P0 IMAD.X R3, R118, 0x1, R213, P5 ;  /* 0x0000000176030824 */ /* 0x000fea00028e06d5 */
[----:B------:R3:W-:Y:S03]  /*a1d0*/  @P0 LDGSTS.E.BYPASS.LTC128B.128 [R198+0x5c80], [R2.64], !P3 ;  /* 0x05c8000002c60fae */ /* 0x0007e6000d901d46 */
.L_x_1401:
[----:B------:R-:W-:Y:S05]  /*a1e0*/  BSYNC B0 ;  /* 0x0000000000007941 */ /* 0x000fea0003800000 */
.L_x_1400:
        /* <DEDUP_REMOVED lines=51> */
.L_x_1507:
        /* <DEDUP_REMOVED lines=15> */
.L_x_1508:
[----:B---3--:R-:W-:Y:S01]  /*a610*/  FMNMX.FTZ R118, R0, R116, !PT ;  /* 0x0000007400767209 */ /* 0x008fe20007810000 */
[C---:B------:R-:W-:Y:S01]  /*a620*/  FADD.FTZ R0, -R121.reuse, R122 ;  /* 0x0000007a79007221 */ /* 0x040fe20000010100 */
[----:B------:R-:W-:Y:S01]  /*a630*/  WARPSYNC 0xffffffff ;  /* 0xffffffff00007948 */ /* 0x000fe20003800000 */
[----:B------:R-:W-:Y:S01]  /*a640*/  FMUL.FTZ R2, R121, c[0x0][0x2d0] ;  /* 0x0000b40079027a20 */ /* 0x000fe20000410000 */
[----:B------:R-:W-:Y:S01]  /*a650*/  ISETP.GT.AND P0, PT, R200, R227, PT ;  /* 0x000000e3c800720c */ /* 0x000fe20003f04270 */
[----:B------:R-:W-:Y:S02]  /*a660*/  FMUL.FTZ R0, R0, c[0x0][0x2d0] ;  /* 0x0000b40000007a20 */ /* 0x000fe40000410000 */
[--C-:B------:R-:W-:Y:S02]  /*a670*/  FFMA.FTZ R125, R16, c[0x0][0x2d0], -R2.reuse ;  /* 0x0000b400107d7a23 */ /* 0x100fe40000010802 */
[----:B-1----:R1:W-:Y:S01]  /*a680*/  MUFU.EX2 R116, R0 ;  /* 0x0000000000747308 */ /* 0x0023e20000000800 */
        /* <DEDUP_REMOVED lines=8> */
[--C-:B------:R-:W-:Y:S02]  /*a710*/  FFMA.FTZ R179, R49, c[0x0][0x2d0], -R2.reuse ;  /* 0x0000b40031b37a23 */ /* 0x100fe40000010802 */
[--C-:B------:R-:W-:Y:S02]  /*a720*/  FFMA.FTZ R5, R5, c[0x0][0x2d0], -R2.reuse ;  /* 0x0000b40005057a23 */ /* 0x100fe40000010802 */
[--C-:B------:R-:W-:Y:S01]  /*a730*/  FFMA.FTZ R182, R36, c[0x0][0x2d0], -R2.reuse ;  /* 0x0000b40024b67a23 */ /* 0x100fe20000010802 */
[----:B------:R-:W-:Y:S01]  /*a740*/  MUFU.EX2 R205, R122 ;  /* 0x0000007a00cd7308 */ /* 0x000fe20000000800 */
[----:B------:R-:W-:Y:S02]  /*a750*/  FFMA.FTZ R181, R37, c[0x0][0x2d0], -R2 ;  /* 0x0000b40025b57a23 */ /* 0x000fe40000010802 */
[----:B-1----:R-:W-:Y:S04]  /*a760*/  FMUL.FTZ R0, R120, c[0x0][0x2d0] ;  /* 0x0000b40078007a20 */ /* 0x002fe80000410000 */
        /* <DEDUP_REMOVED lines=14> */
[----:B------:R1:W5:Y:S01]  /*a850*/  MUFU.EX2 R18, R5 ;  /* 0x0000000500127308 */ /* 0x0003620000000800 */
[C---:B------:R-:W-:Y:S02]  /*a860*/  FADD.FTZ R0, -R119.reuse, R123 ;  /* 0x0000007b77007221 */ /* 0x040fe40000010100 */
[----:B---3--:R-:W-:Y:S02]  /*a870*/  FMUL.FTZ R3, R119, c[0x0][0x2d0] ;  /* 0x0000b40077037a20 */ /* 0x008fe40000410000 */
[----:B------:R-:W-:Y:S02]  /*a880*/  FMUL.FTZ R0, R0, c[0x0][0x2d0] ;  /* 0x0000b40000007a20 */ /* 0x000fe40000410000 */
        /* <DEDUP_REMOVED lines=10> */
[--C-:B--2---:R-:W-:Y:S02]  /*a930*/  FFMA.FTZ R161, R25, c[0x0][0x2d0], -R3.reuse ;  /* 0x0000b40019a17a23 */ /* 0x104fe40000010803 */
[--C-:B-1----:R-:W-:Y:S02]  /*a940*/  FFMA.FTZ R5, R9, c[0x0][0x2d0], -R3.reuse ;  /* 0x0000b40009057a23 */ /* 0x102fe40000010803 */
[--C-:B------:R-:W-:Y:S02]  /*a950*/  FFMA.FTZ R160, R28, c[0x0][0x2d0], -R3.reuse ;  /* 0x0000b4001ca07a23 */ /* 0x100fe40000010803 */
[----:B------:R-:W-:Y:S01]  /*a960*/  FFMA.FTZ R29, R29, c[0x0][0x2d0], -R3 ;  /* 0x0000b4001d1d7a23 */ /* 0x000fe20000010803 */
[----:B------:R-:W-:Y:S01]  /*a970*/  MUFU.EX2 R25, R4 ;  /* 0x0000000400197308 */ /* 0x000fe20000000800 */
[----:B------:R-:W-:Y:S02]  /*a980*/  FMUL.FTZ R123, R118, c[0x0][0x2d0] ;  /* 0x0000b400767b7a20 */ /* 0x000fe40000410000 */
[----:B---3--:R-:W-:Y:S02]  /*a990*/  FADD.FTZ R0, -R120, R124 ;  /* 0x0000007c78007221 */ /* 0x008fe40000010100 */
[--C-:B------:R-:W-:Y:S02]  /*a9a0*/  FFMA.FTZ R122, R46, c[0x0][0x2d0], -R123.reuse ;  /* 0x0000b4002e7a7a23 */ /* 0x100fe4000001087b */
[----:B------:R-:W-:Y:S03]  /*a9b0*/  FMUL.FTZ R0, R0, c[0x0][0x2d0] ;  /* 0x0000b40000007a20 */ /* 0x000fe60000410000 */
[----:B------:R1:W-:Y:S10]  /*a9c0*/  MUFU.EX2 R207, R6 ;  /* 0x0000000600cf7308 */ /* 0x0003f40000000800 */
[----:B------:R2:W-:Y:S10]  /*a9d0*/  MUFU.EX2 R3, R0 ;  /* 0x0000000000037308 */ /* 0x0005f40000000800 */
[----:B------:R-:W-:Y:S01]  /*a9e0*/  MUFU.EX2 R21, R16 ;  /* 0x0000001000157308 */ /* 0x000fe20000000800 */
[----:B-1----:R-:W-:Y:S09]  /*a9f0*/  FFMA.FTZ R6, R11, c[0x0][0x2d0], -R123 ;  /* 0x0000b4000b067a23 */ /* 0x002ff2000001087b */
[----:B------:R-:W-:Y:S01]  /*aa00*/  MUFU.EX2 R23, R5 ;  /* 0x0000000500177308 */ /* 0x000fe20000000800 */
[----:B--2---:R-:W-:Y:S02]  /*aa10*/  FADD.FTZ R0, -R118, R117 ;  /* 0x0000007576007221 */ /* 0x004fe40000010100 */
[--C-:B------:R-:W-:Y:S02]  /*aa20*/  FFMA.FTZ R117, R43, c[0x0][0x2d0], -R123.reuse ;  /* 0x0000b4002b757a23 */ /* 0x100fe4000001087b */
[----:B------:R-:W-:Y:S05]  /*aa30*/  FMUL.FTZ R0, R0, c[0x0][0x2d0] ;  /* 0x0000b40000007a20 */ /* 0x000fea0000410000 */
[----:B------:R-:W-:Y:S10]  /*aa40*/  MUFU.EX2 R28, R125 ;  /* 0x0000007d001c7308 */ /* 0x000ff40000000800 */
[----:B------:R-:W1:Y:S10]  /*aa50*/  MUFU.EX2 R0, R0 ;  /* 0x0000000000007308 */ /* 0x000e740000000800 */
        /* <DEDUP_REMOVED lines=8> */
[----:B----4-:R-:W-:Y:S01]  /*aae0*/  FFMA.FTZ R4, R116, R206, R20 ;  /* 0x000000ce74047223 */ /* 0x010fe20000010014 */
[----:B-----5:R-:W-:Y:S01]  /*aaf0*/  F2FP.BF16.PACK_AB R124, R18, R20 ;  /* 0x00000014127c723e */ /* 0x020fe200000010ff */
[----:B-1----:R-:W-:Y:S01]  /*ab00*/  FMUL.FTZ R34, R0, R134 ;  /* 0x0000008600227220 */ /* 0x002fe20000410000 */
[----:B------:R-:W-:Y:S01]  /*ab10*/  F2FP.BF16.PACK_AB R125, R21, R22 ;  /* 0x00000016157d723e */ /* 0x000fe200000010ff */
[----:B------:R-:W-:Y:S01]  /*ab20*/  FADD.FTZ R24, R18, R4 ;  /* 0x0000000412187221 */ /* 0x000fe20000010000 */
[----:B------:R-:W-:Y:S01]  /*ab30*/  F2FP.BF16.PACK_AB R126, R205, R28 ;  /* 0x0000001ccd7e723e */ /* 0x000fe200000010ff */
[----:B------:R-:W-:Y:S01]  /*ab40*/  FFMA.FTZ R4, R10, c[0x0][0x2d0], -R123 ;  /* 0x0000b4000a047a23 */ /* 0x000fe2000001087b */
[----:B------:R-:W-:Y:S01]  /*ab50*/  F2FP.BF16.PACK_AB R127, R207, R204 ;  /* 0x000000cccf7f723e */ /* 0x000fe200000010ff */
[C---:B------:R-:W-:Y:S02]  /*ab60*/  FMUL.FTZ R35, R0.reuse, R135 ;  /* 0x0000008700237220 */ /* 0x040fe40000410000 */
[----:B------:R-:W1:Y:S01]  /*ab70*/  MUFU.EX2 R7, R4 ;  /* 0x0000000400077308 */ /* 0x000e620000000800 */
        /* <DEDUP_REMOVED lines=26> */
[----:B-1----:R-:W-:Y:S02]  /*ad20*/  FFMA.FTZ R4, R0, R216, R7 ;  /* 0x000000d800047223 */ /* 0x002fe40000010007 */
[----:B------:R-:W-:Y:S02]  /*ad30*/  FFMA.FTZ R0, R14, c[0x0][0x2d0], -R123 ;  /* 0x0000b4000e007a23 */ /* 0x000fe4000001087b */
[C---:B------:R-:W-:Y:S01]  /*ad40*/  FMUL.FTZ R32, R2.reuse, R132 ;  /* 0x0000008402207220 */ /* 0x040fe20000410000 */
[----:B------:R-:W-:Y:S01]  /*ad50*/  MUFU.EX2 R216, R167 ;  /* 0x000000a700d87308 */ /* 0x000fe20000000800 */
[C---:B------:R-:W-:Y:S02]  /*ad60*/  FMUL.FTZ R33, R2.reuse, R133 ;  /* 0x0000008502217220 */ /* 0x040fe40000410000 */
[C---:B------:R-:W-:Y:S01]  /*ad70*/  FFMA.FTZ R5, R2.reuse, R215, R25 ;  /* 0x000000d702057223 */ /* 0x040fe20000010019 */
[----:B------:R-:W-:Y:S01]  /*ad80*/  LDSM.16.MT88.4 R132, [R186] ;  /* 0x00000000ba84783b */ /* 0x000fe20000004200 */
[C---:B------:R-:W-:Y:S02]  /*ad90*/  FMUL.FTZ R8, R2.reuse, R140 ;  /* 0x0000008c02087220 */ /* 0x040fe40000410000 */
[C---:B------:R-:W-:Y:S02]  /*ada0*/  FMUL.FTZ R9, R2.reuse, R141 ;  /* 0x0000008d02097220 */ /* 0x040fe40000410000 */
[C---:B------:R-:W-:Y:S01]  /*adb0*/  FMUL.FTZ R16, R2.reuse, R136 ;  /* 0x0000008802107220 */ /* 0x040fe20000410000 */
[----:B------:R-:W-:Y:S01]  /*adc0*/  MUFU.EX2 R44, R0 ;  /* 0x00000000002c7308 */ /* 0x000fe20000000800 */
[C---:B------:R-:W-:Y:S02]  /*add0*/  FMUL.FTZ R17, R2.reuse, R137 ;  /* 0x0000008902117220 */ /* 0x040fe40000410000 */
[C---:B------:R-:W-:Y:S01]  /*ade0*/  FMUL.FTZ R36, R2.reuse, R128 ;  /* 0x0000008002247220 */ /* 0x040fe20000410000 */
[----:B------:R-:W-:Y:S01]  /*adf0*/  F2FP.BF16.PACK_AB R128, R23, R25 ;  /* 0x000000191780723e */ /* 0x000fe200000010ff */
[C---:B------:R-:W-:Y:S02]  /*ae00*/  FMUL.FTZ R37, R2.reuse, R129 ;  /* 0x0000008102257220 */ /* 0x040fe40000410000 */
        /* <DEDUP_REMOVED lines=17> */
[----:B-1----:R-:W-:Y:S01]  /*af20*/  F2FP.BF16.PACK_AB R130, R183, R136 ;  /* 0x00000088b782723e */ /* 0x002fe200000010ff */
[C---:B------:R-:W-:Y:S02]  /*af30*/  FMUL.FTZ R92, R2.reuse, R92 ;  /* 0x0000005c025c7220 */ /* 0x040fe40000410000 */
[----:B------:R-:W-:Y:S02]  /*af40*/  FMUL.FTZ R93, R2, R93 ;  /* 0x0000005d025d7220 */ /* 0x000fe40000410000 */
[----:B------:R-:W-:Y:S01]  /*af50*/  FFMA.FTZ R2, R3, R203, R22 ;  /* 0x000000cb03027223 */ /* 0x000fe20000010016 */
[----:B------:R-:W-:Y:S01]  /*af60*/  MUFU.EX2 R215, R163 ;  /* 0x000000a300d77308 */ /* 0x000fe20000000800 */
[----:B------:R-:W-:Y:S02]  /*af70*/  FADD.FTZ R40, R23, R5 ;  /* 0x0000000517287221 */ /* 0x000fe40000010000 */
[----:B------:R-:W-:Y:S02]  /*af80*/  FADD.FTZ R41, R21, R2 ;  /* 0x0000000215297221 */ /* 0x000fe40000010000 */
[----:B------:R-:W1:Y:S01]  /*af90*/  LDSM.16.MT88.4 R20, [R185] ;  /* 0x00000000b914783b */ /* 0x000e620000004200 */
[--C-:B------:R-:W-:Y:S02]  /*afa0*/  FFMA.FTZ R0, R15, c[0x0][0x2d0], -R123.reuse ;  /* 0x0000b4000f007a23 */ /* 0x100fe4000001087b */
[C---:B------:R-:W-:Y:S02]  /*afb0*/  FMUL.FTZ R5, R116.reuse, R145 ;  /* 0x0000009174057220 */ /* 0x040fe40000410000 */
[----:B------:R-:W2:Y:S01]  /*afc0*/  MUFU.EX2 R2, R6 ;  /* 0x0000000600027308 */ /* 0x000ea20000000800 */
[C---:B------:R-:W-:Y:S02]  /*afd0*/  FMUL.FTZ R12, R116.reuse, R148 ;  /* 0x00000094740c7220 */ /* 0x040fe40000410000 */
[C---:B------:R-:W-:Y:S02]  /*afe0*/  FMUL.FTZ R13, R116.reuse, R149 ;  /* 0x00000095740d7220 */ /* 0x040fe40000410000 */
[C---:B------:R-:W-:Y:S02]  /*aff0*/  FMUL.FTZ R14, R3.reuse, R150 ;  /* 0x00000096030e7220 */ /* 0x040fe40000410000 */
[C---:B------:R-:W-:Y:S02]  /*b000*/  FMUL.FTZ R15, R3.reuse, R151 ;  /* 0x00000097030f7220 */ /* 0x040fe40000410000 */
[C---:B------:R-:W-:Y:S01]  /*b010*/  FMUL.FTZ R48, R116.reuse, R156 ;  /* 0x0000009c74307220 */ /* 0x040fe20000410000 */
[----:B------:R-:W3:Y:S01]  /*b020*/  MUFU.EX2 R45, R0 ;  /* 0x00000000002d7308 */ /* 0x000ee20000000800 */
[C---:B------:R-:W-:Y:S01]  /*b030*/  FMUL.FTZ R49, R116.reuse, R157 ;  /* 0x0000009d74317220 */ /* 0x040fe20000410000 */
[----:B------:R-:W-:Y:S01]  /*b040*/  LDSM.16.MT88.4 R148, [R185+0x800] ;  /* 0x00080000b994783b */ /* 0x000fe20000004200 */
[C---:B------:R-:W-:Y:S02]  /*b050*/  FMUL.FTZ R50, R3.reuse, R158 ;  /* 0x0000009e03327220 */ /* 0x040fe40000410000 */
[C---:B------:R-:W-:Y:S02]  /*b060*/  FMUL.FTZ R51, R3.reuse, R159 ;  /* 0x0000009f03337220 */ /* 0x040fe40000410000 */
[C---:B------:R-:W-:Y:S02]  /*b070*/  FMUL.FTZ R100, R116.reuse, R100 ;  /* 0x0000006474647220 */ /* 0x040fe40000410000 */
[----:B------:R-:W-:Y:S01]  /*b080*/  FMUL.FTZ R101, R116, R101 ;  /* 0x0000006574657220 */ /* 0x000fe20000410000 */
[----:B------:R-:W-:Y:S01]  /*b090*/  LDSM.16.MT88.4 R156, [R186+0x800] ;  /* 0x00080000ba9c783b */ /* 0x000fe20000004200 */
[C---:B------:R-:W-:Y:S01]  /*b0a0*/  FMUL.FTZ R102, R3.reuse, R102 ;  /* 0x0000006603667220 */ /* 0x040fe20000410000 */
[----:B------:R-:W-:Y:S01]  /*b0b0*/  MUFU.EX2 R145, R165 ;  /* 0x000000a500917308 */ /* 0x000fe20000000800 */
[C---:B------:R-:W-:Y:S01]  /*b0c0*/  FMUL.FTZ R103, R3.reuse, R103 ;  /* 0x0000006703677220 */ /* 0x040fe20000410000 */
[C---:B--2---:R-:W-:Y:S01]  /*b0d0*/  F2FP.BF16.PACK_AB R129, R2.reuse, R7 ;  /* 0x000000070281723e */ /* 0x044fe200000010ff */
[----:B------:R-:W-:Y:S02]  /*b0e0*/  FADD.FTZ R25, R2, R4 ;  /* 0x0000000402197221 */ /* 0x000fe40000010000 */
[----:B------:R-:W-:Y:S02]  /*b0f0*/  FMUL.FTZ R4, R116, R144 ;  /* 0x0000009074047220 */ /* 0x000fe40000410000 */
[C---:B------:R-:W-:Y:S02]  /*b100*/  FMUL.FTZ R6, R3.reuse, R146 ;  /* 0x0000009203067220 */ /* 0x040fe40000410000 */
[----:B------:R-:W-:Y:S01]  /*b110*/  FMUL.FTZ R7, R3, R147 ;  /* 0x0000009303077220 */ /* 0x000fe20000410000 */
[----:B------:R-:W2:Y:S01]  /*b120*/  MUFU.EX2 R144, R161 ;  /* 0x000000a100907308 */ /* 0x000ea20000000800 */
[----:B------:R-:W-:Y:S01]  /*b130*/  FADD.FTZ R2, R136, R40 ;  /* 0x0000002888027221 */ /* 0x000fe20000010000 */
[----:B---3--:R-:W-:Y:S01]  /*b140*/  F2FP.BF16.PACK_AB R131, R45, R44 ;  /* 0x0000002c2d83723e */ /* 0x008fe200000010ff */
[C---:B------:R-:W-:Y:S02]  /*b150*/  FMUL.FTZ R112, R116.reuse, R112 ;  /* 0x0000007074707220 */ /* 0x040fe40000410000 */
[C---:B------:R-:W-:Y:S01]  /*b160*/  FMUL.FTZ R113, R116.reuse, R113 ;  /* 0x0000007174717220 */ /* 0x040fe20000410000 */
[-C--:B-1----:R-:W-:Y:S04]  /*b170*/  HMMA.16816.F32.BF16 R4, R124, R20.reuse, R4 ;  /* 0x000000147c04723c */ /* 0x082fe80000041804 */
[----:B------:R-:W-:Y:S01]  /*b180*/  MUFU.EX2 R163, R182 ;  /* 0x000000b600a37308 */ /* 0x000fe20000000800 */
[C---:B------:R-:W-:Y:S02]  /*b190*/  FMUL.FTZ R114, R3.reuse, R114 ;  /* 0x0000007203727220 */ /* 0x040fe40000410000 */
[C---:B------:R-:W-:Y:S01]  /*b1a0*/  FMUL.FTZ R115, R3.reuse, R115 ;  /* 0x0000007303737220 */ /* 0x040fe20000410000 */
[C---:B------:R-:W-:Y:S04]  /*b1b0*/  HMMA.16816.F32.BF16 R8, R128.reuse, R20, R8 ;  /* 0x000000148008723c */ /* 0x040fe80000041808 */
[C---:B------:R-:W-:Y:S02]  /*b1c0*/  FMUL.FTZ R52, R116.reuse, R52 ;  /* 0x0000003474347220 */ /* 0x040fe40000410000 */
[C---:B------:R-:W-:Y:S01]  /*b1d0*/  FMUL.FTZ R53, R116.reuse, R53 ;  /* 0x0000003574357220 */ /* 0x040fe20000410000 */
[----:B------:R-:W-:Y:S01]  /*b1e0*/  MUFU.EX2 R162, R178 ;  /* 0x000000b200a27308 */ /* 0x000fe20000000800 */
[-C--:B------:R-:W-:Y:S04]  /*b1f0*/  HMMA.16816.F32.BF16 R16, R128, R22.reuse, R16 ;  /* 0x000000168010723c */ /* 0x080fe80000041810 */
[C---:B------:R-:W-:Y:S02]  /*b200*/  FMUL.FTZ R20, R116.reuse, R152 ;  /* 0x0000009874147220 */ /* 0x040fe40000410000 */
[C---:B------:R-:W-:Y:S02]  /*b210*/  FMUL.FTZ R21, R116.reuse, R153 ;  /* 0x0000009974157220 */ /* 0x040fe40000410000 */
[C---:B------:R-:W-:Y:S01]  /*b220*/  HMMA.16816.F32.BF16 R12, R124.reuse, R22, R12 ;  /* 0x000000167c0c723c */ /* 0x040fe2000004180c */
[----:B------:R-:W-:Y:S03]  /*b230*/  MUFU.EX2 R166, R177 ;  /* 0x000000b100a67308 */ /* 0x000fe60000000800 */
[C---:B------:R-:W-:Y:S02]  /*b240*/  FMUL.FTZ R54, R3.reuse, R54 ;  /* 0x0000003603367220 */ /* 0x040fe40000410000 */
[C---:B------:R-:W-:Y:S02]  /*b250*/  FMUL.FTZ R55, R3.reuse, R55 ;  /* 0x0000003703377220 */ /* 0x040fe40000410000 */
[C---:B------:R-:W-:Y:S03]  /*b260*/  FMUL.FTZ R22, R3.reuse, R154 ;  /* 0x0000009a03167220 */ /* 0x040fe60000410000 */
[----:B------:R-:W-:Y:S01]  /*b270*/  MUFU.EX2 R167, R176 ;  /* 0x000000b000a77308 */ /* 0x000fe20000000800 */
[C---:B------:R-:W-:Y:S02]  /*b280*/  FMUL.FTZ R23, R3.reuse, R155 ;  /* 0x0000009b03177220 */ /* 0x040fe40000410000 */
[C---:B------:R-:W-:Y:S02]  /*b290*/  FMUL.FTZ R64, R116.reuse, R64 ;  /* 0x0000004074407220 */ /* 0x040fe40000410000 */
[C---:B------:R-:W-:Y:S02]  /*b2a0*/  FMUL.FTZ R65, R116.reuse, R65 ;  /* 0x0000004174417220 */ /* 0x040fe40000410000 */
        /* <DEDUP_REMOVED lines=9> */
[C---:B------:R-:W-:Y:S02]  /*b340*/  FMUL.FTZ R71, R3.reuse, R71 ;  /* 0x0000004703477220 */ /* 0x040fe40000410000 */
[-C--:B------:R-:W-:Y:S04]  /*b350*/  HMMA.16816.F32.BF16 R36, R128, R134.reuse, R36 ;  /* 0x000000868024723c */ /* 0x080fe80000041824 */
[--C-:B------:R-:W-:Y:S01]  /*b360*/  FFMA.FTZ R0, R26, c[0x0][0x2d0], -R123.reuse ;  /* 0x0000b4001a007a23 */ /* 0x100fe2000001087b */
[----:B------:R-:W-:Y:S01]  /*b370*/  F2FP.BF16.PACK_AB R26, R216, R210 ;  /* 0x000000d2d81a723e */ /* 0x000fe200000010ff */
[C---:B------:R-:W-:Y:S02]  /*b380*/  FMUL.FTZ R80, R116.reuse, R80 ;  /* 0x0000005074507220 */ /* 0x040fe40000410000 */
[C---:B------:R-:W-:Y:S01]  /*b390*/  HMMA.16816.F32.BF16 R48, R124.reuse, R134, R48 ;  /* 0x000000867c30723c */ /* 0x040fe20000041830 */
[----:B------:R-:W1:Y:S01]  /*b3a0*/  LDSM.16.MT88.4 R132, [R185+0xc00] ;  /* 0x000c0000b984783b */ /* 0x000e620000004200 */
[----:B------:R3:W-:Y:S02]  /*b3b0*/  MUFU.EX2 R138, R0 ;  /* 0x00000000008a7308 */ /* 0x0007e40000000800 */
[C---:B------:R-:W-:Y:S02]  /*b3c0*/  FMUL.FTZ R81, R116.reuse, R81 ;  /* 0x0000005174517220 */ /* 0x040fe40000410000 */
[C---:B------:R-:W-:Y:S02]  /*b3d0*/  FMUL.FTZ R82, R3.reuse, R82 ;  /* 0x0000005203527220 */ /* 0x040fe40000410000 */
[C---:B------:R-:W-:Y:S04]  /*b3e0*/  FMUL.FTZ R83, R3.reuse, R83 ;  /* 0x0000005303537220 */ /* 0x040fe80000410000 */
[C---:B------:R-:W-:Y:S02]  /*b3f0*/  FMUL.FTZ R84, R116.reuse, R84 ;  /* 0x0000005474547220 */ /* 0x040fe40000410000 */
[C---:B------:R-:W-:Y:S02]  /*b400*/  FMUL.FTZ R85, R116.reuse, R85 ;  /* 0x0000005574557220 */ /* 0x040fe40000410000 */
[C---:B------:R-:W-:Y:S02]  /*b410*/  FMUL.FTZ R86, R3.reuse, R86 ;  /* 0x0000005603567220 */ /* 0x040fe40000410000 */
[----:B------:R-:W-:Y:S02]  /*b420*/  FMUL.FTZ R87, R3, R87 ;  /* 0x0000005703577220 */ /* 0x000fe40000410000 */
[C---:B------:R-:W-:Y:S02]  /*b430*/  FMUL.FTZ R96, R116.reuse, R96 ;  /* 0x0000006074607220 */ /* 0x040fe40000410000 */
[----:B------:R-:W-:Y:S02]  /*b440*/  FMUL.FTZ R97, R116, R97 ;  /* 0x0000006174617220 */ /* 0x000fe40000410000 */
[--C-:B------:R-:W-:Y:S02]  /*b450*/  FFMA.FTZ R116, R42, c[0x0][0x2d0], -R123.reuse ;  /* 0x0000b4002a747a23 */ /* 0x100fe4000001087b */
[----:B---3--:R-:W-:Y:S01]  /*b460*/  FFMA.FTZ R0, R27, c[0x0][0x2d0], -R123 ;  /* 0x0000b4001b007a23 */ /* 0x008fe2000001087b */
[----:B------:R-:W-:Y:S01]  /*b470*/  F2FP.BF16.PACK_AB R27, R215, R209 ;  /* 0x000000d1d71b723e */ /* 0x000fe200000010ff */
[C---:B------:R-:W-:Y:S02]  /*b480*/  FMUL.FTZ R98, R3.reuse, R98 ;  /* 0x0000006203627220 */ /* 0x040fe40000410000 */
[----:B------:R-:W3:Y:S01]  /*b490*/  MUFU.EX2 R139, R0 ;  /* 0x00000000008b7308 */ /* 0x000ee20000000800 */
[----:B------:R-:W-:Y:S02]  /*b4a0*/  FMUL.FTZ R99, R3, R99 ;  /* 0x0000006303637220 */ /* 0x000fe40000410000 */
[----:B------:R-:W-:Y:S02]  /*b4b0*/  FADD.FTZ R3, R204, R41 ;  /* 0x00000029cc037221 */ /* 0x000fe40000010000 */
[----:B------:R-:W-:Y:S01]  /*b4c0*/  LDSM.16.MT88.4 R40, [R186+0x1000] ;  /* 0x00100000ba28783b */ /* 0x000fe20000004200 */
[----:B------:R-:W-:Y:S01]  /*b4d0*/  FADD.FTZ R24, R28, R24 ;  /* 0x000000181c187221 */ /* 0x000fe20000010000 */
[----:B--2---:R-:W-:Y:S01]  /*b4e0*/  F2FP.BF16.PACK_AB R28, R144, R140 ;  /* 0x0000008c901c723e */ /* 0x004fe200000010ff */
[----:B------:R-:W-:Y:S02]  /*b4f0*/  FADD.FTZ R136, R207, R3 ;  /* 0x00000003cf887221 */ /* 0x000fe40000010000 */
[----:B------:R-:W-:Y:S01]  /*b500*/  FADD.FTZ R137, R205, R24 ;  /* 0x00000018cd897221 */ /* 0x000fe20000010000 */
[-C--:B-1----:R-:W-:Y:S01]  /*b510*/  HMMA.16816.F32.BF16 R100, R124, R132.reuse, R100 ;  /* 0x000000847c64723c */ /* 0x082fe20000041864 */
[----:B------:R-:W-:Y:S02]  /*b520*/  MUFU.EX2 R116, R116 ;  /* 0x0000007400747308 */ /* 0x000fe40000000800 */
[----:B------:R-:W-:Y:S01]  /*b530*/  F2FP.BF16.PACK_AB R24, R143, R142 ;  /* 0x0000008e8f18723e */ /* 0x000fe200000010ff */
[----:B------:R-:W-:Y:S04]  /*b540*/  FADD.FTZ R3, R183, R2 ;  /* 0x00000002b7037221 */ /* 0x000fe80000010000 */
[C---:B------:R-:W-:Y:S04]  /*b550*/  HMMA.16816.F32.BF16 R104, R128.reuse, R132, R104 ;  /* 0x000000848068723c */ /* 0x040fe80000041868 */
[----:B------:R-:W-:Y:S01]  /*b560*/  FADD.FTZ R3, R140, R3 ;  /* 0x000000038c037221 */ /* 0x000fe20000010000 */
[----:B---3--:R-:W-:Y:S01]  /*b570*/  F2FP.BF16.PACK_AB R29, R139, R138 ;  /* 0x0000008a8b1d723e */ /* 0x008fe200000010ff */
[--C-:B------:R-:W-:Y:S01]  /*b580*/  FFMA.FTZ R0, R30, c[0x0][0x2d0], -R123.reuse ;  /* 0x0000b4001e007a23 */ /* 0x100fe2000001087b */
[----:B------:R-:W-:Y:S01]  /*b590*/  F2FP.BF16.PACK_AB R30, R211, R208 ;  /* 0x000000d0d31e723e */ /* 0x000fe200000010ff */
[-C--:B------:R-:W-:Y:S02]  /*b5a0*/  HMMA.16816.F32.BF16 R108, R128, R134.reuse, R108 ;  /* 0x00000086806c723c */ /* 0x080fe4000004186c */
[----:B------:R1:W-:Y:S06]  /*b5b0*/  MUFU.EX2 R206, R0 ;  /* 0x0000000000ce7308 */ /* 0x0003ec0000000800 */
[C---:B------:R-:W-:Y:S01]  /*b5c0*/  HMMA.16816.F32.BF16 R112, R124.reuse, R134, R112 ;  /* 0x000000867c70723c */ /* 0x040fe20000041870 */
[----:B------:R-:W2:Y:S03]  /*b5d0*/  LDSM.16.MT88.4 R132, [R186+0xc00] ;  /* 0x000c0000ba84783b */ /* 0x000ea60000004200 */
[--C-:B-1----:R-:W-:Y:S02]  /*b5e0*/  FFMA.FTZ R0, R31, c[0x0][0x2d0], -R123.reuse ;  /* 0x0000b4001f007a23 */ /* 0x102fe4000001087b */
[----:B------:R-:W-:Y:S02]  /*b5f0*/  FFMA.FTZ R123, R47, c[0x0][0x2d0], -R123 ;  /* 0x0000b4002f7b7a23 */ /* 0x000fe4000001087b */
[----:B------:R1:W3:Y:S01]  /*b600*/  MUFU.EX2 R203, R0 ;  /* 0x0000000000cb7308 */ /* 0x0002e20000000800 */
[-C--:B--2---:R-:W-:Y:S03]  /*b610*/  HMMA.16816.F32.BF16 R52, R124, R132.reuse, R52 ;  /* 0x000000847c34723c */ /* 0x084fe60000041834 */
[----:B-1----:R-:W-:Y:S01]  /*b620*/  FADD.FTZ R0, R44, R25 ;  /* 0x000000192c007221 */ /* 0x002fe20000010000 */
[----:B------:R-:W-:Y:S04]  /*b630*/  F2FP.BF16.PACK_AB R25, R145, R141 ;  /* 0x0000008d9119723e */ /* 0x000fe800000010ff */
[C---:B------:R-:W-:Y:S04]  /*b640*/  HMMA.16816.F32.BF16 R56, R128.reuse, R132, R56 ;  /* 0x000000848038723c */ /* 0x040fe80000041838 */
[----:B------:R-:W-:Y:S01]  /*b650*/  FADD.FTZ R2, R45, R0 ;  /* 0x000000002d027221 */ /* 0x000fe20000010000 */
[----:B---3--:R-:W-:Y:S01]  /*b660*/  F2FP.BF16.PACK_AB R31, R203, R206 ;  /* 0x000000cecb1f723e */ /* 0x008fe200000010ff */
[----:B------:R-:W-:Y:S01]  /*b670*/  LDSM.16.MT88.4 R44, [R185+0x1c00] ;  /* 0x001c0000b92c783b */ /* 0x000fe20000004200 */
[----:B------:R-:W-:Y:S01]  /*b680*/  FADD.FTZ R0, R142, R137 ;  /* 0x000000898e007221 */ /* 0x000fe20000010000 */
        /* <DEDUP_REMOVED lines=10> */
[C---:B------:R-:W-:Y:S08]  /*b730*/  HMMA.16816.F32.BF16 R88, R128.reuse, R132, R88 ;  /* 0x000000848058723c */ /* 0x040ff00000041858 */
[-C--:B------:R-:W-:Y:S01]  /*b740*/  HMMA.16816.F32.BF16 R92, R128, R134.reuse, R92 ;  /* 0x00000086805c723c */ /* 0x080fe2000004185c */
[----:B------:R-:W1:Y:S07]  /*b750*/  LDSM.16.MT88.4 R128, [R185+0x400] ;  /* 0x00040000b980783b */ /* 0x000e6e0000004200 */
[----:B------:R-:W-:Y:S01]  /*b760*/  HMMA.16816.F32.BF16 R96, R124, R134, R96 ;  /* 0x000000867c60723c */ /* 0x000fe20000041860 */
[----:B------:R-:W2:Y:S08]  /*b770*/  LDSM.16.MT88.4 R124, [R186+0x400] ;  /* 0x00040000ba7c783b */ /* 0x000eb00000004200 */
[----:B------:R-:W3:Y:S01]  /*b780*/  LDSM.16.MT88.4 R132, [R185+0x1000] ;  /* 0x00100000b984783b */ /* 0x000ee20000004200 */
        /* <DEDUP_REMOVED lines=21> */
[----:B------:R-:W-:Y:S02]  /*b8e0*/  FADD.FTZ R0, R144, R3 ;  /* 0x0000000390007221 */ /* 0x000fe40000010000 */
[----:B------:R-:W-:Y:S02]  /*b8f0*/  FADD.FTZ R3, R210, R42 ;  /* 0x0000002ad2037221 */ /* 0x000fe40000010000 */
[C---:B------:R-:W-:Y:S01]  /*b900*/  HMMA.16816.F32.BF16 R72, R28.reuse, R44, R72 ;  /* 0x0000002c1c48723c */ /* 0x040fe20000041848 */
[----:B------:R2:W3:Y:S03]  /*b910*/  MUFU.EX2 R45, R117 ;  /* 0x00000075002d7308 */ /* 0x0004e60000000800 */
[----:B------:R-:W-:Y:S02]  /*b920*/  FADD.FTZ R0, R208, R0 ;  /* 0x00000000d0007221 */ /* 0x000fe40000010000 */
[----:B------:R-:W-:Y:S02]  /*b930*/  FADD.FTZ R3, R216, R3 ;  /* 0x00000003d8037221 */ /* 0x000fe40000010000 */
[-C--:B------:R-:W-:Y:S03]  /*b940*/  HMMA.16816.F32.BF16 R76, R28, R46.reuse, R76 ;  /* 0x0000002e1c4c723c */ /* 0x080fe6000004184c */
[----:B------:R-:W4:Y:S01]  /*b950*/  MUFU.EX2 R44, R122 ;  /* 0x0000007a002c7308 */ /* 0x000f220000000800 */
[----:B------:R-:W-:Y:S04]  /*b960*/  FADD.FTZ R0, R211, R0 ;  /* 0x00000000d3007221 */ /* 0x000fe80000010000 */
[C---:B------:R-:W-:Y:S08]  /*b970*/  HMMA.16816.F32.BF16 R80, R24.reuse, R46, R80 ;  /* 0x0000002e1850723c */ /* 0x040ff00000041850 */
[-C--:B-1----:R-:W-:Y:S04]  /*b980*/  HMMA.16816.F32.BF16 R84, R24, R124.reuse, R84 ;  /* 0x0000007c1854723c */ /* 0x082fe80000041854 */
[----:B--2---:R-:W-:Y:S04]  /*b990*/  MOV R117, R118 ;  /* 0x0000007600757202 */ /* 0x004fe80000000f00 */
[C---:B------:R-:W-:Y:S08]  /*b9a0*/  HMMA.16816.F32.BF16 R88, R28.reuse, R124, R88 ;  /* 0x0000007c1c58723c */ /* 0x040ff00000041858 */
[-C--:B------:R-:W-:Y:S07]  /*b9b0*/  HMMA.16816.F32.BF16 R92, R28, R126.reuse, R92 ;  /* 0x0000007e1c5c723c */ /* 0x080fee000004185c */
[----:B------:R-:W-:Y:S01]  /*b9c0*/  FADD.FTZ R28, R141, R136 ;  /* 0x000000888d1c7221 */ /* 0x000fe20000010000 */
[----:B------:R-:W-:Y:S04]  /*b9d0*/  HMMA.16816.F32.BF16 R96, R24, R126, R96 ;  /* 0x0000007e1860723c */ /* 0x000fe80000041860 */
[----:B------:R-:W-:Y:S01]  /*b9e0*/  FADD.FTZ R41, R145, R28 ;  /* 0x0000001c91297221 */ /* 0x000fe20000010000 */
[----:B------:R-:W-:Y:S02]  /*b9f0*/  F2FP.BF16.PACK_AB R28, R164, R161 ;  /* 0x000000a1a41c723e */ /* 0x000fe400000010ff */
[----:B------:R-:W-:Y:S01]  /*ba00*/  F2FP.BF16.PACK_AB R24, R168, R163 ;  /* 0x000000a3a818723e */ /* 0x000fe200000010ff */
[----:B------:R-:W-:Y:S01]  /*ba10*/  FADD.FTZ R2, R209, R41 ;  /* 0x00000029d1027221 */ /* 0x000fe20000010000 */
[----:B------:R-:W-:Y:S03]  /*ba20*/  F2FP.BF16.PACK_AB R25, R166, R162 ;  /* 0x000000a2a619723e */ /* 0x000fe600000010ff */
[----:B------:R-:W-:Y:S01]  /*ba30*/  F2FP.BF16.PACK_AB R26, R179, R169 ;  /* 0x000000a9b31a723e */ /* 0x000fe200000010ff */
[----:B------:R-:W-:Y:S01]  /*ba40*/  FADD.FTZ R2, R215, R2 ;  /* 0x00000002d7027221 */ /* 0x000fe20000010000 */
[----:B------:R-:W-:Y:S02]  /*ba50*/  F2FP.BF16.PACK_AB R27, R170, R167 ;  /* 0x000000a7aa1b723e */ /* 0x000fe400000010ff */
[----:B------:R-:W-:Y:S02]  /*ba60*/  F2FP.BF16.PACK_AB R30, R160, R165 ;  /* 0x000000a5a01e723e */ /* 0x000fe400000010ff */
[----:B---3--:R-:W-:Y:S02]  /*ba70*/  F2FP.BF16.PACK_AB R29, R45, R116 ;  /* 0x000000742d1d723e */ /* 0x008fe400000010ff */
[----:B----4-:R-:W-:Y:S01]  /*ba80*/  F2FP.BF16.PACK_AB R31, R43, R44 ;  /* 0x0000002c2b1f723e */ /* 0x010fe200000010ff */
[-C--:B------:R-:W-:Y:S01]  /*ba90*/  HMMA.16816.F32.BF16 R144, R24, R148.reuse, R4 ;  /* 0x000000941890723c */ /* 0x080fe20000041804 */
[----:B------:R-:W1:Y:S07]  /*baa0*/  LDSM.16.MT88.4 R4, [R185+0x1400] ;  /* 0x00140000b904783b */ /* 0x000e6e0000004200 */
        /* <DEDUP_REMOVED lines=33> */
[----:B------:R-:W-:Y:S01]  /*bcc0*/  FADD.FTZ R2, R44, R6 ;  /* 0x000000062c027221 */ /* 0x000fe20000010000 */
[----:B------:R-:W-:Y:S01]  /*bcd0*/  MOV R200, R0 ;  /* 0x0000000000c87202 */ /* 0x000fe20000000f00 */
[----:B------:R-:W-:Y:S02]  /*bce0*/  FADD.FTZ R206, R179, R5 ;  /* 0x00000005b3ce7221 */ /* 0x000fe40000010000 */
[C---:B------:R-:W-:Y:S04]  /*bcf0*/  HMMA.16816.F32.BF16 R72, R28.reuse, R16, R72 ;  /* 0x000000101c48723c */ /* 0x040fe80000041848 */
[----:B------:R-:W-:Y:S02]  /*bd00*/  FADD.FTZ R203, R170, R4 ;  /* 0x00000004aacb7221 */ /* 0x000fe40000010000 */
[----:B------:R-:W-:Y:S02]  /*bd10*/  FADD.FTZ R215, R160, R3 ;  /* 0x00000003a0d77221 */ /* 0x000fe40000010000 */
[-C--:B------:R-:W-:Y:S04]  /*bd20*/  HMMA.16816.F32.BF16 R76, R28, R18.reuse, R76 ;  /* 0x000000121c4c723c */ /* 0x080fe8000004184c */
[----:B------:R-:W-:Y:S04]  /*bd30*/  FADD.FTZ R216, R43, R2 ;  /* 0x000000022bd87221 */ /* 0x000fe80000010000 */
[C---:B------:R-:W-:Y:S08]  /*bd40*/  HMMA.16816.F32.BF16 R80, R24.reuse, R18, R80 ;  /* 0x000000121850723c */ /* 0x040ff00000041850 */
[-C--:B----4-:R-:W-:Y:S08]  /*bd50*/  HMMA.16816.F32.BF16 R84, R24, R12.reuse, R84 ;  /* 0x0000000c1854723c */ /* 0x090ff00000041854 */
[C---:B------:R-:W-:Y:S08]  /*bd60*/  HMMA.16816.F32.BF16 R88, R28.reuse, R12, R88 ;  /* 0x0000000c1c58723c */ /* 0x040ff00000041858 */
[-C--:B------:R-:W-:Y:S08]  /*bd70*/  HMMA.16816.F32.BF16 R92, R28, R14.reuse, R92 ;  /* 0x0000000e1c5c723c */ /* 0x080ff0000004185c */
[----:B------:R-:W-:Y:S01]  /*bd80*/  HMMA.16816.F32.BF16 R96, R24, R14, R96 ;  /* 0x0000000e1860723c */ /* 0x000fe20000041860 */
[----:B------:R-:W-:Y:S07]  /*bd90*/  @!UPT UIADD3 URZ, URZ, URZ, URZ ;  /* 0x0000003f3f3ff290 */ /* 0x000fee000fffe03f */
[----:B------:R-:W-:-:S11]  /*bda0*/  @P0 BRA `(.L_x_1407) ;  /* 0xffffd55000000947 */ /* 0x000fd6000383ffff */
.L_x_1395:
[----:B------:R-:W-:Y:S05]  /*bdb0*/  BRA.DIV ~URZ, `(.L_x_1408) ;  /* 0x00007d527f007947 */ /* 0x000fea000b800000 */
[----:B------:R1:W2:Y:S02]  /*bdc0*/  SHFL.BFLY PT, R0, R206, 0x2, 0x1f ;  /* 0x0c401f00ce007f89 */ /* 0x0002a400000e0000 */
.L_x_1509:
        /* <DEDUP_REMOVED lines=15> */
.L_x_1510:
        /* <DEDUP_REMOVED lines=61> */
[----:B------:R-:W-:Y:S02]  /*c290*/  FMUL.FTZ R49, R2, R57 ;  /* 0x0000003902317220 */ /* 0x000fe40000410000 */
        /* <DEDUP_REMOVED lines=72> */
.L_x_1356:
        /* <DEDUP_REMOVED lines=17> */
.L_x_1411:
[----:B------:R-:W-:Y:S05]  /*c830*/  BSYNC B0 ;  /* 0x0000000000007941 */ /* 0x000fea0003800000 */
.L_x_1410:
[----:B------:R-:W-:Y:S01]  /*c840*/  PRMT R0, R0, 0x9910, RZ ;  /* 0x0000991000007816 */ /* 0x000fe200000000ff */
[----:B------:R-:W-:Y:S01]  /*c850*/  BSSY B1, `(.L_x_1412) ;  /* 0x00003a1000017945 */ /* 0x000fe20003800000 */
[----:B------:R-:W-:Y:S02]  /*c860*/  IMAD.MOV.U32 R74, RZ, RZ, R244 ;  /* 0x000000ffff4a7224 */ /* 0x000fe400078e00f4 */
[----:B------:R-:W-:-:S13]  /*c870*/  ISETP.NE.AND P0, PT, R0, RZ, PT ;  /* 0x000000ff0000720c */ /* 0x000fda0003f05270 */
[----:B------:R-:W-:Y:S05]  /*c880*/  @!P0 BRA `(.L_x_1413) ;  /* 0x00002d0000008947 */ /* 0x000fea0003800000 */
[----:B------:R-:W2:Y:S04]  /*c890*/  LDL R10, [R1+0x4] ;  /* 0x00000400010a7983 */ /* 0x000ea80000100800 */
[----:B------:R-:W3:Y:S04]  /*c8a0*/  LDL.LU R9, [R1+0x8] ;  /* 0x0000080001097983 */ /* 0x000ee80000300800 */
[----:B------:R-:W4:Y:S04]  /*c8b0*/  LDL R8, [R1] ;  /* 0x0000000001087983 */ /* 0x000f280000100800 */
        /* <DEDUP_REMOVED lines=120> */
.L_x_1414:
[----:B--2---:R-:W2:Y:S04]  /*d040*/  LDL.LU R3, [R1+0x1c] ;  /* 0x00001c0001037983 */ /* 0x004ea80000300800 */
[----:B------:R-:W3:Y:S01]  /*d050*/  LDL R18, [R1+0x18] ;  /* 0x0000180001127983 */ /* 0x000ee20000100800 */
[----:B------:R-:W-:Y:S01]  /*d060*/  IMAD.MOV.U32 R2, RZ, RZ, 0x368 ;  /* 0x00000368ff027424 */ /* 0x000fe200078e00ff */
[----:B------:R-:W-:Y:S01]  /*d070*/  ISETP.GT.AND P3, PT, R5, 0x1, PT ;  /* 0x000000010500780c */ /* 0x000fe20003f64270 */
[----:B------:R-:W-:Y:S01]  /*d080*/  IMAD.IADD R10, R248, 0x1, R242 ;  /* 0x00000001f80a7824 */ /* 0x000fe200078e02f2 */
[----:B------:R-:W4:Y:S01]  /*d090*/  LDL R75, [R1+0x24] ;  /* 0x00002400014b7983 */ /* 0x000f220000100800 */
[----:B------:R-:W-:-:S02]  /*d0a0*/  ISETP.NE.U32.AND P0, PT, RZ, c[0x0][0x500], PT ;  /* 0x00014000ff007a0c */ /* 0x000fc40003f05070 */
[----:B------:R-:W-:Y:S02]  /*d0b0*/  SEL R2, R2, 0x328, P3 ;  /* 0x0000032802027807 */ /* 0x000fe40001800000 */
[----:B------:R-:W-:Y:S02]  /*d0c0*/  ISETP.NE.AND.EX P0, PT, RZ, c[0x0][0x504], PT, P0 ;  /* 0x00014100ff007a0c */ /* 0x000fe40003f05300 */
[----:B------:R1:W1:Y:S08]  /*d0d0*/  LDC.64 R6, c[0x0][R2+0x170] ;  /* 0x00005c0002067b82 */ /* 0x0002700000000a00 */
[----:B------:R1:W2:Y:S08]  /*d0e0*/  LDC.64 R14, c[0x0][R2+0x168] ;  /* 0x00005a00020e7b82 */ /* 0x0002b00000000a00 */
[----:B------:R1:W2:Y:S08]  /*d0f0*/  LDC.64 R16, c[0x0][R2+0x178] ;  /* 0x00005e0002107b82 */ /* 0x0002b00000000a00 */
[----:B------:R1:W2:Y:S02]  /*d100*/  LDC.64 R20, c[0x0][R2+0x160] ;  /* 0x0000580002147b82 */ /* 0x0002a40000000a00 */
[----:B-1----:R-:W-:-:S05]  /*d110*/  IMAD.MOV.U32 R2, RZ, RZ, c[0x0][0x4e8] ;  /* 0x00013a00ff027624 */ /* 0x002fca00078e00ff */
[----:B------:R-:W-:Y:S02]  /*d120*/  ISETP.NE.AND P2, PT, R2, 0x1, PT ;  /* 0x000000010200780c */ /* 0x000fe40003f45270 */
[----:B------:R-:W-:-:S05]  /*d130*/  SEL R2, R249, RZ, !P0 ;  /* 0x000000fff9027207 */ /* 0x000fca0004000000 */
[----:B------:R-:W-:Y:S01]  /*d140*/  IMAD R4, R7, R2, RZ ;  /* 0x0000000207047224 */ /* 0x000fe200078e02ff */
[----:B------:R-:W1:Y:S02]  /*d150*/  S2R R76, SR_TID.X ;  /* 0x00000000004c7919 */ /* 0x000e640000002100 */
[----:B-1----:R-:W-:-:S04]  /*d160*/  SHF.R.S32.HI R25, RZ, 0x1f, R76 ;  /* 0x0000001fff197819 */ /* 0x002fc8000001144c */
[----:B------:R-:W-:-:S04]  /*d170*/  LEA.HI R25, R25, R76, RZ, 0x5 ;  /* 0x0000004c19197211 */ /* 0x000fc800078f28ff */
[----:B------:R-:W-:-:S05]  /*d180*/  LOP3.LUT R25, R25, 0xffffffe0, RZ, 0xc0, !PT ;  /* 0xffffffe019197812 */ /* 0x000fca00078ec0ff */
[----:B------:R-:W-:Y:S01]  /*d190*/  IMAD.IADD R25, R76, 0x1, -R25 ;  /* 0x000000014c197824 */ /* 0x000fe200078e0a19 */
        /* <DEDUP_REMOVED lines=9> */
[----:B---3--:R-:W-:Y:S02]  /*d230*/  SEL R5, R18, RZ, P3 ;  /* 0x000000ff12057207 */ /* 0x008fe40001800000 */
        /* <DEDUP_REMOVED lines=34> */
[----:B----4-:R-:W-:-:S05]  /*d460*/  IMAD.IADD R5, R75, 0x1, R242 ;  /* 0x000000014b057824 */ /* 0x010fca00078e02f2 */
        /* <DEDUP_REMOVED lines=18> */
[----:B-1----:R-:W-:Y:S01]  /*d590*/  IADD3 R8, R224, R242, RZ ;  /* 0x000000f2e0087210 */ /* 0x002fe20007ffe0ff */
[----:B------:R-:W-:-:S04]  /*d5a0*/  IMAD.WIDE.U32 R6, R0, c[0x0][0x3a0], RZ ;  /* 0x0000e80000067a25 */ /* 0x000fc800078e00ff */
[----:B------:R-:W-:Y:S01]  /*d5b0*/  IMAD R0, R0, c[0x0][0x3a4], R5 ;  /* 0x0000e90000007a24 */ /* 0x000fe200078e0205 */
[----:B------:R-:W-:Y:S01]  /*d5c0*/  MOV R5, R8 ;  /* 0x0000000800057202 */ /* 0x000fe20000000f00 */
        /* <DEDUP_REMOVED lines=39> */
.L_x_1511:
[----:B------:R-:W-:Y:S05]  /*d840*/  BRA.DIV ~URZ, `(.L_x_1417) ;  /* 0x000065c27f007947 */ /* 0x000fea000b800000 */
[----:B------:R3:W4:Y:S02]  /*d850*/  SHFL.IDX PT, R0, R12, RZ, 0x1c1f ;  /* 0x001c1fff0c007589 */ /* 0x00072400000e0000 */
.L_x_1512:
        /* <DEDUP_REMOVED lines=11> */
[CC--:B------:R-:W-:Y:S02]  /*d910*/  @!P4 LEA R6, P1, R225.reuse, R0.reuse, 0x1 ;  /* 0x00000000e106c211 */ /* 0x0c0fe400078208ff */
[----:B------:R-:W-:Y:S02]  /*d920*/  @!P3 LEA R2, P0, R226, R0, 0x1 ;  /* 0x00000000e202b211 */ /* 0x000fe400078008ff */
[-C--:B--2---:R-:W-:Y:S02]  /*d930*/  @!P5 LEA.HI.X R9, R202, R5.reuse, R15, 0x1, P2 ;  /* 0x00000005ca09d211 */ /* 0x084fe400010f0c0f */
[-C--:B------:R-:W-:Y:S02]  /*d940*/  @!P4 LEA.HI.X R7, R225, R5.reuse, R14, 0x1, P1 ;  /* 0x00000005e107c211 */ /* 0x080fe400008f0c0e */
[----:B------:R-:W-:Y:S01]  /*d950*/  @!P3 LEA.HI.X R3, R226, R5, R13, 0x1, P0 ;  /* 0x00000005e203b211 */ /* 0x000fe200000f0c0d */
[----:B------:R2:W-:Y:S04]  /*d960*/  @!P5 ST.E.128 [R8.64], R24 ;  /* 0x000000180800d985 */ /* 0x0005e8000c101d06 */
[----:B------:R2:W-:Y:S04]  /*d970*/  @!P4 ST.E.128 [R6.64], R20 ;  /* 0x000000140600c985 */ /* 0x0005e8000c101d06 */
[----:B------:R2:W-:Y:S02]  /*d980*/  @!P3 ST.E.128 [R2.64], R16 ;  /* 0x000000100200b985 */ /* 0x0005e4000c101d06 */
.L_x_1419:
[----:B------:R-:W-:Y:S05]  /*d990*/  BSYNC B0 ;  /* 0x0000000000007941 */ /* 0x000fea0003800000 */
.L_x_1418:
[----:B------:R-:W-:Y:S05]  /*d9a0*/  BRA.DIV ~URZ, `(.L_x_1420) ;  /* 0x000064d27f007947 */ /* 0x000fea000b800000 */
[----:B--2---:R2:W1:Y:S04]  /*d9b0*/  SHFL.IDX PT, R5, R10, 0x1, 0x1c1f ;  /* 0x003c1f000a057f89 */ /* 0x00446800000e0000 */
[----:B----4-:R2:W4:Y:S02]  /*d9c0*/  SHFL.IDX PT, R0, R12, 0x1, 0x1c1f ;  /* 0x003c1f000c007f89 */ /* 0x01052400000e0000 */
.L_x_1513:
        /* <DEDUP_REMOVED lines=13> */
[-C--:B-1----:R-:W-:Y:S02]  /*daa0*/  @!P2 LEA.HI.X R9, R202, R5.reuse, R15, 0x1, P5 ;  /* 0x00000005ca09a211 */ /* 0x082fe400028f0c0f */
[-C--:B------:R-:W-:Y:S02]  /*dab0*/  @!P1 LEA.HI.X R7, R225, R5.reuse, R14, 0x1, P4 ;  /* 0x00000005e1079211 */ /* 0x080fe400020f0c0e */
[----:B------:R-:W-:Y:S01]  /*dac0*/  @!P0 LEA.HI.X R3, R226, R5, R13, 0x1, P3 ;  /* 0x00000005e2038211 */ /* 0x000fe200018f0c0d */
[----:B------:R1:W-:Y:S04]  /*dad0*/  @!P2 ST.E.128 [R8.64], R36 ;  /* 0x000000240800a985 */ /* 0x0003e8000c101d06 */
[----:B------:R1:W-:Y:S04]  /*dae0*/  @!P1 ST.E.128 [R6.64], R32 ;  /* 0x0000002006009985 */ /* 0x0003e8000c101d06 */
[----:B------:R1:W-:Y:S02]  /*daf0*/  @!P0 ST.E.128 [R2.64], R28 ;  /* 0x0000001c02008985 */ /* 0x0003e4000c101d06 */
.L_x_1422:
[----:B------:R-:W-:Y:S05]  /*db00*/  BSYNC B0 ;  /* 0x0000000000007941 */ /* 0x000fea0003800000 */
.L_x_1421:
[----:B------:R-:W-:Y:S05]  /*db10*/  BRA.DIV ~URZ, `(.L_x_1423) ;  /* 0x000064327f007947 */ /* 0x000fea000b800000 */
[----:B-1----:R1:W2:Y:S02]  /*db20*/  SHFL.IDX PT, R5, R10, 0x2, 0x1c1f ;  /* 0x005c1f000a057f89 */ /* 0x0022a400000e0000 */
.L_x_1514:
[----:B------:R-:W-:Y:S05]  /*db30*/  BRA.DIV ~URZ, `(.L_x_1424) ;  /* 0x000064827f007947 */ /* 0x000fea000b800000 */
[----:B----4-:R4:W1:Y:S02]  /*db40*/  SHFL.IDX PT, R0, R12, 0x2, 0x1c1f ;  /* 0x005c1f000c007f89 */ /* 0x01086400000e0000 */
.L_x_1515:
        /* <DEDUP_REMOVED lines=19> */
.L_x_1426:
[----:B------:R-:W-:Y:S05]  /*dc80*/  BSYNC B0 ;  /* 0x0000000000007941 */ /* 0x000fea0003800000 */
.L_x_1425:
[----:B------:R-:W-:Y:S05]  /*dc90*/  BRA.DIV ~URZ, `(.L_x_1427) ;  /* 0x000063927f007947 */ /* 0x000fea000b800000 */
[----:B-1----:R1:W3:Y:S04]  /*dca0*/  SHFL.IDX PT, R6, R10, 0x3, 0x1c1f ;  /* 0x007c1f000a067f89 */ /* 0x0022e800000e0000 */
[----:B------:R1:W4:Y:S02]  /*dcb0*/  SHFL.IDX PT, R0, R12, 0x3, 0x1c1f ;  /* 0x007c1f000c007f89 */ /* 0x00032400000e0000 */
.L_x_1516:
[----:B------:R-:W-:-:S04]  /*dcc0*/  IADD3 R2, R11, 0x60, RZ ;  /* 0x000000600b027810 */ /* 0x000fc80007ffe0ff */
[----:B------:R-:W-:-:S13]  /*dcd0*/  ISETP.GE.AND P0, PT, R2, R4, PT ;  /* 0x000000040200720c */ /* 0x000fda0003f06270 */
[----:B------:R-:W-:Y:S05]  /*dce0*/  @P0 BRA `(.L_x_1428) ;  /* 0x0000257000000947 */ /* 0x000fea0003800000 */
[----:B------:R-:W-:Y:S02]  /*dcf0*/  ISETP.GE.AND P1, PT, R202, c[0x0][0x3c8], PT ;  /* 0x0000f200ca007a0c */ /* 0x000fe40003f26270 */
[----:B------:R-:W-:Y:S02]  /*dd00*/  ISETP.GE.AND P0, PT, R225, c[0x0][0x3c8], PT ;  /* 0x0000f200e1007a0c */ /* 0x000fe40003f06270 */
[----:B------:R-:W-:Y:S02]  /*dd10*/  SHF.R.S32.HI R8, RZ, 0x1f, R202 ;  /* 0x0000001fff087819 */ /* 0x000fe400000114ca */
[----:B------:R-:W-:-:S07]  /*dd20*/  SHF.R.S32.HI R7, RZ, 0x1f, R225 ;  /* 0x0000001fff077819 */ /* 0x000fce00000114e1 */
[CC--:B----4-:R-:W-:Y:S02]  /*dd30*/  @!P1 LEA R4, P3, R202.reuse, R0.reuse, 0x1 ;  /* 0x00000000ca049211 */ /* 0x0d0fe400078608ff */
[C---:B------:R-:W-:Y:S02]  /*dd40*/  @!P0 LEA R2, P2, R225.reuse, R0, 0x1 ;  /* 0x00000000e1028211 */ /* 0x040fe400078408ff */
        /* <DEDUP_REMOVED lines=11> */
.L_x_1415:
        /* <DEDUP_REMOVED lines=33> */
.L_x_1517:
[----:B------:R-:W-:Y:S05]  /*e010*/  BRA.DIV ~URZ, `(.L_x_1430) ;  /* 0x000061527f007947 */ /* 0x000fea000b800000 */
[----:B------:R3:W4:Y:S02]  /*e020*/  SHFL.IDX PT, R0, R12, RZ, 0x1c1f ;  /* 0x001c1fff0c007589 */ /* 0x00072400000e0000 */
.L_x_1518:
        /* <DEDUP_REMOVED lines=28> */
[----:B----4-:R-:W-:Y:S01]  /*e1f0*/  @!P6 LEA R6, P2, R9, R0, 0x2 ;  /* 0x000000000906e211 */ /* 0x010fe200078410ff */
        /* <DEDUP_REMOVED lines=32> */
[----:B------:R-:W-:-:S02]  /*e400*/  SHF.R.S32.HI R13, RZ, 0x1f, R13 ;  /* 0x0000001fff0d7819 */ /* 0x000fc4000001140d */
        /* <DEDUP_REMOVED lines=8> */
[----:B------:R-:W-:-:S03]  /*e490*/  ISETP.GE.AND P2, PT, R252, c[0x0][0x3c8], PT ;  /* 0x0000f200fc007a0c */ /* 0x000fc60003f46270 */
[----:B------:R2:W-:Y:S01]  /*e4a0*/  @!P1 ST.E.64 [R2.64], R100 ;  /* 0x0000006402009985 */ /* 0x0005e2000c101b06 */
[----:B------:R-:W-:-:S04]  /*e4b0*/  @!P6 LEA R8, P1, R10, R0, 0x2 ;  /* 0x000000000a08e211 */ /* 0x000fc800078210ff */
[----:B------:R-:W-:Y:S02]  /*e4c0*/  @!P6 LEA.HI.X R9, R10, R4, R14, 0x2, P1 ;  /* 0x000000040a09e211 */ /* 0x000fe400008f140e */
[C---:B----4-:R-:W-:Y:S02]  /*e4d0*/  @!P3 LEA R6, P1, R11.reuse, R0, 0x2 ;  /* 0x000000000b06b211 */ /* 0x050fe400078210ff */
[----:B------:R-:W-:Y:S01]  /*e4e0*/  SHF.R.S32.HI R10, RZ, 0x1f, R252 ;  /* 0x0000001fff0a7819 */ /* 0x000fe200000114fc */
[----:B------:R4:W-:Y:S01]  /*e4f0*/  @!P6 ST.E.64 [R8.64], R168 ;  /* 0x000000a80800e985 */ /* 0x0009e2000c101b06 */
[----:B------:R-:W-:-:S05]  /*e500*/  @!P3 LEA.HI.X R7, R11, R4, R13, 0x2, P1 ;  /* 0x000000040b07b211 */ /* 0x000fca00008f140d */
[----:B------:R4:W-:Y:S01]  /*e510*/  @!P3 ST.E.64 [R6.64], R166 ;  /* 0x000000a60600b985 */ /* 0x0009e2000c101b06 */
[----:B--2---:R-:W-:-:S04]  /*e520*/  @!P2 LEA R2, P1, R252, R0, 0x2 ;  /* 0x00000000fc02a211 */ /* 0x004fc800078210ff */
[----:B------:R-:W-:-:S05]  /*e530*/  @!P2 LEA.HI.X R3, R252, R4, R10, 0x2, P1 ;  /* 0x00000004fc03a211 */ /* 0x000fca00008f140a */
[----:B------:R4:W-:Y:S04]  /*e540*/  @!P2 ST.E.64 [R2.64], R84 ;  /* 0x000000540200a985 */ /* 0x0009e8000c101b06 */
.L_x_1432:
[----:B------:R-:W-:Y:S05]  /*e550*/  BSYNC B0 ;  /* 0x0000000000007941 */ /* 0x000fea0003800000 */
.L_x_1431:
[----:B------:R-:W-:Y:S05]  /*e560*/  BRA.DIV ~URZ, `(.L_x_1433) ;  /* 0x00005c727f007947 */ /* 0x000fea000b800000 */
[----:B--2---:R2:W1:Y:S04]  /*e570*/  SHFL.IDX PT, R4, R5, 0x1, 0x1c1f ;  /* 0x003c1f0005047f89 */ /* 0x00446800000e0000 */
[----:B----4-:R2:W4:Y:S02]  /*e580*/  SHFL.IDX PT, R0, R12, 0x1, 0x1c1f ;  /* 0x003c1f000c007f89 */ /* 0x01052400000e0000 */
.L_x_1519:
[----:B------:R-:W-:Y:S01]  /*e590*/  BSSY B0, `(.L_x_1434) ;  /* 0x0000052000007945 */ /* 0x000fe20003800000 */
[----:B------:R-:W-:Y:S05]  /*e5a0*/  @P0 BRA `(.L_x_1435) ;  /* 0x0000050000000947 */ /* 0x000fea0003800000 */
[C---:B------:R-:W-:Y:S02]  /*e5b0*/  ISETP.GE.AND P2, PT, R243.reuse, c[0x0][0x3c8], PT ;  /* 0x0000f200f3007a0c */ /* 0x040fe40003f46270 */
[C---:B------:R-:W-:Y:S02]  /*e5c0*/  IADD3 R10, R243.reuse, 0x8, RZ ;  /* 0x00000008f30a7810 */ /* 0x040fe40007ffe0ff */
[----:B------:R-:W-:Y:S02]  /*e5d0*/  IADD3 R13, R243, 0x10, RZ ;  /* 0x00000010f30d7810 */ /* 0x000fe40007ffe0ff */
[----:B------:R-:W-:-:S02]  /*e5e0*/  ISETP.GE.AND P6, PT, R10, c[0x0][0x3c8], PT ;  /* 0x0000f2000a007a0c */ /* 0x000fc40003fc6270 */
[----:B------:R-:W-:Y:S02]  /*e5f0*/  ISETP.GE.AND P1, PT, R13, c[0x0][0x3c8], PT ;  /* 0x0000f2000d007a0c */ /* 0x000fe40003f26270 */
[C---:B------:R-:W-:Y:S02]  /*e600*/  IADD3 R9, R243.reuse, 0x18, RZ ;  /* 0x00000018f3097810 */ /* 0x040fe40007ffe0ff */
[----:B------:R-:W-:Y:S02]  /*e610*/  SHF.R.S32.HI R6, RZ, 0x1f, R243 ;  /* 0x0000001fff067819 */ /* 0x000fe400000114f3 */
[C---:B----4-:R-:W-:Y:S02]  /*e620*/  @!P2 LEA R2, P3, R243.reuse, R0, 0x2 ;  /* 0x00000000f302a211 */ /* 0x050fe400078610ff */
[----:B------:R-:W-:Y:S02]  /*e630*/  IADD3 R11, R243, 0x8, RZ ;  /* 0x00000008f30b7810 */ /* 0x000fe40007ffe0ff */
[----:B------:R-:W-:-:S02]  /*e640*/  ISETP.GE.AND P0, PT, R9, c[0x0][0x3c8], PT ;  /* 0x0000f20009007a0c */ /* 0x000fc40003f06270 */
[C---:B-1----:R-:W-:Y:S02]  /*e650*/  @!P2 LEA.HI.X R3, R243.reuse, R4, R6, 0x2, P3 ;  /* 0x00000004f303a211 */ /* 0x042fe400018f1406 */
[----:B------:R-:W-:Y:S02]  /*e660*/  SHF.R.S32.HI R11, RZ, 0x1f, R11 ;  /* 0x0000001fff0b7819 */ /* 0x000fe4000001140b */
[C---:B------:R-:W-:Y:S01]  /*e670*/  @!P6 LEA R6, P3, R10.reuse, R0, 0x2 ;  /* 0x000000000a06e211 */ /* 0x040fe200078610ff */
[----:B------:R1:W-:Y:S01]  /*e680*/  @!P2 ST.E.64 [R2.64], R126 ;  /* 0x0000007e0200a985 */ /* 0x0003e2000c101b06 */
[C---:B------:R-:W-:Y:S02]  /*e690*/  IADD3 R14, R243.reuse, 0x10, RZ ;  /* 0x00000010f30e7810 */ /* 0x040fe40007ffe0ff */
[----:B------:R-:W-:Y:S02]  /*e6a0*/  IADD3 R8, R243, 0x20, RZ ;  /* 0x00000020f3087810 */ /* 0x000fe40007ffe0ff */
[----:B------:R-:W-:-:S02]  /*e6b0*/  @!P6 LEA.HI.X R7, R10, R4, R11, 0x2, P3 ;  /* 0x000000040a07e211 */ /* 0x000fc400018f140b */
[----:B------:R-:W-:Y:S02]  /*e6c0*/  SHF.R.S32.HI R14, RZ, 0x1f, R14 ;  /* 0x0000001fff0e7819 */ /* 0x000fe4000001140e */
[----:B------:R-:W-:Y:S01]  /*e6d0*/  ISETP.GE.AND P2, PT, R8, c[0x0][0x3c8], PT ;  /* 0x0000f20008007a0c */ /* 0x000fe20003f46270 */
[----:B------:R4:W-:Y:S01]  /*e6e0*/  @!P6 ST.E.64 [R6.64], R146 ;  /* 0x000000920600e985 */ /* 0x0009e2000c101b06 */
[C---:B------:R-:W-:Y:S02]  /*e6f0*/  IADD3 R10, R243.reuse, 0x18, RZ ;  /* 0x00000018f30a7810 */ /* 0x040fe40007ffe0ff */
[----:B------:R-:W-:Y:S02]  /*e700*/  IADD3 R11, R243, 0x28, RZ ;  /* 0x00000028f30b7810 */ /* 0x000fe40007ffe0ff */
[----:B------:R-:W-:Y:S02]  /*e710*/  SHF.R.S32.HI R10, RZ, 0x1f, R10 ;  /* 0x0000001fff0a7819 */ /* 0x000fe4000001140a */
[----:B------:R-:W-:-:S02]  /*e720*/  ISETP.GE.AND P6, PT, R11, c[0x0][0x3c8], PT ;  /* 0x0000f2000b007a0c */ /* 0x000fc40003fc6270 */
[C---:B------:R-:W-:Y:S02]  /*e730*/  IADD3 R15, R243.reuse, 0x40, RZ ;  /* 0x00000040f30f7810 */ /* 0x040fe40007ffe0ff */
[----:B------:R-:W-:-:S04]  /*e740*/  IADD3 R16, R243, 0x30, RZ ;  /* 0x00000030f3107810 */ /* 0x000fc80007ffe0ff */
[----:B------:R-:W-:Y:S02]  /*e750*/  SHF.R.S32.HI R16, RZ, 0x1f, R16 ;  /* 0x0000001fff107819 */ /* 0x000fe40000011410 */
[----:B-1----:R-:W-:-:S04]  /*e760*/  @!P1 LEA R2, P3, R13, R0, 0x2 ;  /* 0x000000000d029211 */ /* 0x002fc800078610ff */
[----:B------:R-:W-:Y:S02]  /*e770*/  @!P1 LEA.HI.X R3, R13, R4, R14, 0x2, P3 ;  /* 0x000000040d039211 */ /* 0x000fe400018f140e */
[C---:B------:R-:W-:Y:S02]  /*e780*/  IADD3 R14, R243.reuse, 0x30, RZ ;  /* 0x00000030f30e7810 */ /* 0x040fe40007ffe0ff */
[----:B------:R-:W-:Y:S01]  /*e790*/  IADD3 R13, R243, 0x28, RZ ;  /* 0x00000028f30d7810 */ /* 0x000fe20007ffe0ff */
[----:B------:R1:W-:Y:S01]  /*e7a0*/  @!P1 ST.E.64 [R2.64], R150 ;  /* 0x0000009602009985 */ /* 0x0003e2000c101b06 */
[C---:B----4-:R-:W-:Y:S02]  /*e7b0*/  @!P0 LEA R6, P3, R9.reuse, R0, 0x2 ;  /* 0x0000000009068211 */ /* 0x050fe400078610ff */
[----:B------:R-:W-:Y:S02]  /*e7c0*/  ISETP.GE.AND P1, PT, R14, c[0x0][0x3c8], PT ;  /* 0x0000f2000e007a0c */ /* 0x000fe40003f26270 */
[----:B------:R-:W-:-:S02]  /*e7d0*/  @!P0 LEA.HI.X R7, R9, R4, R10, 0x2, P3 ;  /* 0x0000000409078211 */ /* 0x000fc400018f140a */
[C---:B------:R-:W-:Y:S02]  /*e7e0*/  IADD3 R9, R243.reuse, 0x20, RZ ;  /* 0x00000020f3097810 */ /* 0x040fe40007ffe0ff */
[----:B------:R-:W-:Y:S01]  /*e7f0*/  IADD3 R10, R243, 0x38, RZ ;  /* 0x00000038f30a7810 */ /* 0x000fe20007ffe0ff */
[----:B------:R4:W-:Y:S01]  /*e800*/  @!P0 ST.E.64 [R6.64], R96 ;  /* 0x0000006006008985 */ /* 0x0009e2000c101b06 */
[----:B------:R-:W-:Y:S02]  /*e810*/  SHF.R.S32.HI R9, RZ, 0x1f, R9 ;  /* 0x0000001fff097819 */ /* 0x000fe40000011409 */
[----:B------:R-:W-:Y:S02]  /*e820*/  ISETP.GE.AND P0, PT, R10, c[0x0][0x3c8], PT ;  /* 0x0000f2000a007a0c */ /* 0x000fe40003f06270 */
[----:B------:R-:W-:Y:S02]  /*e830*/  SHF.R.S32.HI R13, RZ, 0x1f, R13 ;  /* 0x0000001fff0d7819 */ /* 0x000fe4000001140d */
[----:B-1----:R-:W-:-:S04]  /*e840*/  @!P2 LEA R2, P3, R8, R0, 0x2 ;  /* 0x000000000802a211 */ /* 0x002fc800078610ff */
[----:B------:R-:W-:Y:S02]  /*e850*/  @!P2 LEA.HI.X R3, R8, R4, R9, 0x2, P3 ;  /* 0x000000040803a211 */ /* 0x000fe400018f1409 */
[----:B------:R-:W-:-:S03]  /*e860*/  @!P6 LEA R8, P3, R11, R0, 0x2 ;  /* 0x000000000b08e211 */ /* 0x000fc600078610ff */
[----:B------:R1:W-:Y:S01]  /*e870*/  @!P2 ST.E.64 [R2.64], R102 ;  /* 0x000000660200a985 */ /* 0x0003e2000c101b06 */
[----:B------:R-:W-:Y:S02]  /*e880*/  @!P6 LEA.HI.X R9, R11, R4, R13, 0x2, P3 ;  /* 0x000000040b09e211 */ /* 0x000fe400018f140d */
[----:B------:R-:W-:Y:S02]  /*e890*/  ISETP.GE.AND P3, PT, R15, c[0x0][0x3c8], PT ;  /* 0x0000f2000f007a0c */ /* 0x000fe40003f66270 */
[----:B----4-:R-:W-:Y:S01]  /*e8a0*/  @!P1 LEA R6, P2, R14, R0, 0x2 ;  /* 0x000000000e069211 */ /* 0x010fe200078410ff */
[----:B------:R4:W-:Y:S01]  /*e8b0*/  @!P6 ST.E.64 [R8.64], R114 ;  /* 0x000000720800e985 */ /* 0x0009e2000c101b06 */
[C---:B------:R-:W-:Y:S02]  /*e8c0*/  IADD3 R11, R243.reuse, 0x38, RZ ;  /* 0x00000038f30b7810 */ /* 0x040fe40007ffe0ff */
[----:B------:R-:W-:Y:S02]  /*e8d0*/  IADD3 R13, R243, 0x48, RZ ;  /* 0x00000048f30d7810 */ /* 0x000fe40007ffe0ff */
[----:B------:R-:W-:-:S02]  /*e8e0*/  SHF.R.S32.HI R11, RZ, 0x1f, R11 ;  /* 0x0000001fff0b7819 */ /* 0x000fc4000001140b */
[----:B------:R-:W-:Y:S02]  /*e8f0*/  @!P1 LEA.HI.X R7, R14, R4, R16, 0x2, P2 ;  /* 0x000000040e079211 */ /* 0x000fe400010f1410 */
[----:B------:R-:W-:Y:S02]  /*e900*/  ISETP.GE.AND P2, PT, R13, c[0x0][0x3c8], PT ;  /* 0x0000f2000d007a0c */ /* 0x000fe40003f46270 */
[C---:B------:R-:W-:Y:S01]  /*e910*/  IADD3 R16, R243.reuse, 0x40, RZ ;  /* 0x00000040f3107810 */ /* 0x040fe20007ffe0ff */
[----:B------:R5:W-:Y:S01]  /*e920*/  @!P1 ST.E.64 [R6.64], R112 ;  /* 0x0000007006009985 */ /* 0x000be2000c101b06 */
[----:B------:R-:W-:Y:S02]  /*e930*/  IADD3 R14, R243, 0x50, RZ ;  /* 0x00000050f30e7810 */ /* 0x000fe40007ffe0ff */
[----:B------:R-:W-:Y:S02]  /*e940*/  SHF.R.S32.HI R16, RZ, 0x1f, R16 ;  /* 0x0000001fff107819 */ /* 0x000fe40000011410 */
[----:B------:R-:W-:-:S02]  /*e950*/  ISETP.GE.AND P1, PT, R14, c[0x0][0x3c8], PT ;  /* 0x0000f2000e007a0c */ /* 0x000fc40003f26270 */
[----:B-1----:R-:W-:-:S04]  /*e960*/  @!P0 LEA R2, P6, R10, R0, 0x2 ;  /* 0x000000000a028211 */ /* 0x002fc800078c10ff */
[----:B------:R-:W-:Y:S02]  /*e970*/  @!P0 LEA.HI.X R3, R10, R4, R11, 0x2, P6 ;  /* 0x000000040a038211 */ /* 0x000fe400030f140b */
[----:B------:R-:W-:-:S03]  /*e980*/  @!P3 LEA R10, P6, R15, R0, 0x2 ;  /* 0x000000000f0ab211 */ /* 0x000fc600078c10ff */
[----:B------:R1:W-:Y:S01]  /*e990*/  @!P0 ST.E.64 [R2.64], R122 ;  /* 0x0000007a02008985 */ /* 0x0003e2000c101b06 */
[----:B------:R-:W-:Y:S02]  /*e9a0*/  @!P3 LEA.HI.X R11, R15, R4, R16, 0x2, P6 ;  /* 0x000000040f0bb211 */ /* 0x000fe400030f1410 */
[----:B------:R-:W-:Y:S02]  /*e9b0*/  IADD3 R16, R243, 0x48, RZ ;  /* 0x00000048f3107810 */ /* 0x000fe40007ffe0ff */
[----:B------:R-:W-:Y:S01]  /*e9c0*/  ISETP.GE.AND P0, PT, R252, c[0x0][0x3c8], PT ;  /* 0x0000f200fc007a0c */ /* 0x000fe20003f06270 */
[----:B------:R2:W-:Y:S01]  /*e9d0*/  @!P3 ST.E.64 [R10.64], R158 ;  /* 0x0000009e0a00b985 */ /* 0x0005e2000c101b06 */
[----:B------:R-:W-:Y:S02]  /*e9e0*/  SHF.R.S32.HI R16, RZ, 0x1f, R16 ;  /* 0x0000001fff107819 */ /* 0x000fe40000011410 */
[----:B----4-:R-:W-:Y:S02]  /*e9f0*/  @!P2 LEA R8, P6, R13, R0, 0x2 ;  /* 0x000000000d08a211 */ /* 0x010fe400078c10ff */
[----:B------:R-:W-:-:S02]  /*ea00*/  IADD3 R15, R243, 0x50, RZ ;  /* 0x00000050f30f7810 */ /* 0x000fc40007ffe0ff */
[----:B------:R-:W-:Y:S02]  /*ea10*/  @!P2 LEA.HI.X R9, R13, R4, R16, 0x2, P6 ;  /* 0x000000040d09a211 */ /* 0x000fe400030f1410 */
[----:B------:R-:W-:Y:S02]  /*ea20*/  SHF.R.S32.HI R15, RZ, 0x1f, R15 ;  /* 0x0000001fff0f7819 */ /* 0x000fe4000001140f */
[C---:B-----5:R-:W-:Y:S01]  /*ea30*/  @!P1 LEA R6, P6, R14.reuse, R0, 0x2 ;  /* 0x000000000e069211 */ /* 0x060fe200078c10ff */
[----:B------:R2:W-:Y:S01]  /*ea40*/  @!P2 ST.E.64 [R8.64], R154 ;  /* 0x0000009a0800a985 */ /* 0x0005e2000c101b06 */
[----:B------:R-:W-:Y:S02]  /*ea50*/  SHF.R.S32.HI R13, RZ, 0x1f, R252 ;  /* 0x0000001fff0d7819 */ /* 0x000fe400000114fc */
[----:B------:R-:W-:-:S05]  /*ea60*/  @!P1 LEA.HI.X R7, R14, R4, R15, 0x2, P6 ;  /* 0x000000040e079211 */ /* 0x000fca00030f140f */
[----:B------:R2:W-:Y:S01]  /*ea70*/  @!P1 ST.E.64 [R6.64], R82 ;  /* 0x0000005206009985 */ /* 0x0005e2000c101b06 */
[----:B-1----:R-:W-:-:S04]  /*ea80*/  @!P0 LEA R2, P6, R252, R0, 0x2 ;  /* 0x00000000fc028211 */ /* 0x002fc800078c10ff */
[----:B------:R-:W-:-:S05]  /*ea90*/  @!P0 LEA.HI.X R3, R252, R4, R13, 0x2, P6 ;  /* 0x00000004fc038211 */ /* 0x000fca00030f140d */
[----:B------:R2:W-:Y:S04]  /*eaa0*/  @!P0 ST.E.64 [R2.64], R80 ;  /* 0x0000005002008985 */ /* 0x0005e8000c101b06 */
.L_x_1435:
[----:B------:R-:W-:Y:S05]  /*eab0*/  BSYNC B0 ;  /* 0x0000000000007941 */ /* 0x000fea0003800000 */
.L_x_1434:
[----:B------:R-:W-:Y:S05]  /*eac0*/  BRA.DIV ~URZ, `(.L_x_1436) ;  /* 0x000057e27f007947 */ /* 0x000fea000b800000 */
[----:B-1----:R1:W2:Y:S02]  /*ead0*/  SHFL.IDX PT, R4, R5, 0x2, 0x1c1f ;  /* 0x005c1f0005047f89 */ /* 0x0022a400000e0000 */
.L_x_1520:
[----:B------:R-:W-:Y:S05]  /*eae0*/  BRA.DIV ~URZ, `(.L_x_1437) ;  /* 0x000058327f007947 */ /* 0x000fea000b800000 */
[----:B----4-:R4:W1:Y:S02]  /*eaf0*/  SHFL.IDX PT, R0, R12, 0x2, 0x1c1f ;  /* 0x005c1f000c007f89 */ /* 0x01086400000e0000 */
.L_x_1521:
[----:B------:R-:W-:Y:S01]  /*eb00*/  BSSY B0, `(.L_x_1438) ;  /* 0x0000052000007945 */ /* 0x000fe20003800000 */
[----:B------:R-:W-:Y:S05]  /*eb10*/  @P4 BRA `(.L_x_1439) ;  /* 0x0000050000004947 */ /* 0x000fea0003800000 */
[C---:B--2---:R-:W-:Y:S02]  /*eb20*/  IADD3 R6, R243.reuse, 0x8, RZ ;  /* 0x00000008f3067810 */ /* 0x044fe40007ffe0ff */
[C---:B------:R-:W-:Y:S02]  /*eb30*/  ISETP.GE.AND P0, PT, R243.reuse, c[0x0][0x3c8], PT ;  /* 0x0000f200f3007a0c */ /* 0x040fe40003f06270 */
[----:B------:R-:W-:Y:S02]  /*eb40*/  ISETP.GE.AND P1, PT, R6, c[0x0][0x3c8], PT ;  /* 0x0000f20006007a0c */ /* 0x000fe40003f26270 */
[C---:B------:R-:W-:Y:S02]  /*eb50*/  IADD3 R16, R243.reuse, 0x10, RZ ;  /* 0x00000010f3107810 */ /* 0x040fe40007ffe0ff */
[C---:B------:R-:W-:Y:S02]  /*eb60*/  IADD3 R10, R243.reuse, 0x18, RZ ;  /* 0x00000018f30a7810 */ /* 0x040fe40007ffe0ff */
[----:B------:R-:W-:-:S02]  /*eb70*/  IADD3 R7, R243, 0x8, RZ ;  /* 0x00000008f3077810 */ /* 0x000fc40007ffe0ff */
[----:B------:R-:W-:Y:S02]  /*eb80*/  ISETP.GE.AND P2, PT, R16, c[0x0][0x3c8], PT ;  /* 0x0000f20010007a0c */ /* 0x000fe40003f46270 */
[----:B------:R-:W-:Y:S02]  /*eb90*/  SHF.R.S32.HI R11, RZ, 0x1f, R243 ;  /* 0x0000001fff0b7819 */ /* 0x000fe400000114f3 */
[-C--:B-1----:R-:W-:Y:S02]  /*eba0*/  @!P0 LEA R2, P6, R243, R0.reuse, 0x2 ;  /* 0x00000000f3028211 */ /* 0x082fe400078c10ff */
[----:B------:R-:W-:Y:S02]  /*ebb0*/  ISETP.GE.AND P4, PT, R10, c[0x0][0x3c8], PT ;  /* 0x0000f2000a007a0c */ /* 0x000fe40003f86270 */
[----:B------:R-:W-:Y:S02]  /*ebc0*/  SHF.R.S32.HI R7, RZ, 0x1f, R7 ;  /* 0x0000001fff077819 */ /* 0x000fe40000011407 */
[----:B------:R-:W-:-:S02]  /*ebd0*/  @!P1 LEA R8, P3, R6, R0, 0x2 ;  /* 0x0000000006089211 */ /* 0x000fc400078610ff */
[CC--:B------:R-:W-:Y:S02]  /*ebe0*/  @!P0 LEA.HI.X R3, R243.reuse, R4.reuse, R11, 0x2, P6 ;  /* 0x00000004f3038211 */ /* 0x0c0fe400030f140b */
[----:B------:R-:W-:Y:S02]  /*ebf0*/  @!P1 LEA.HI.X R9, R6, R4, R7, 0x2, P3 ;  /* 0x0000000406099211 */ /* 0x000fe400018f1407 */
[C---:B------:R-:W-:Y:S01]  /*ec00*/  IADD3 R13, R243.reuse, 0x20, RZ ;  /* 0x00000020f30d7810 */ /* 0x040fe20007ffe0ff */
[----:B------:R1:W-:Y:S01]  /*ec10*/  @!P0 ST.E.64 [R2.64], R36 ;  /* 0x0000002402008985 */ /* 0x0003e2000c101b06 */
[C---:B------:R-:W-:Y:S02]  /*ec20*/  IADD3 R14, R243.reuse, 0x28, RZ ;  /* 0x00000028f30e7810 */ /* 0x040fe40007ffe0ff */
[C---:B------:R-:W-:Y:S01]  /*ec30*/  IADD3 R17, R243.reuse, 0x10, RZ ;  /* 0x00000010f3117810 */ /* 0x040fe20007ffe0ff */
[----:B------:R2:W-:Y:S01]  /*ec40*/  @!P1 ST.E.64 [R8.64], R38 ;  /* 0x0000002608009985 */ /* 0x0005e2000c101b06 */
[----:B------:R-:W-:-:S02]  /*ec50*/  IADD3 R15, R243, 0x18, RZ ;  /* 0x00000018f30f7810 */ /* 0x000fc40007ffe0ff */
[----:B------:R-:W-:Y:S02]  /*ec60*/  ISETP.GE.AND P3, PT, R13, c[0x0][0x3c8], PT ;  /* 0x0000f2000d007a0c */ /* 0x000fe40003f66270 */
[----:B------:R-:W-:Y:S02]  /*ec70*/  ISETP.GE.AND P1, PT, R14, c[0x0][0x3c8], PT ;  /* 0x0000f2000e007a0c */ /* 0x000fe40003f26270 */
[----:B------:R-:W-:Y:S02]  /*ec80*/  @!P2 LEA R6, P0, R16, R0, 0x2 ;  /* 0x000000001006a211 */ /* 0x000fe400078010ff */
[----:B------:R-:W-:Y:S02]  /*ec90*/  SHF.R.S32.HI R17, RZ, 0x1f, R17 ;  /* 0x0000001fff117819 */ /* 0x000fe40000011411 */
[----:B------:R-:W-:Y:S02]  /*eca0*/  SHF.R.S32.HI R15, RZ, 0x1f, R15 ;  /* 0x0000001fff0f7819 */ /* 0x000fe4000001140f */
[----:B------:R-:W-:-:S02]  /*ecb0*/  IADD3 R11, R243, 0x30, RZ ;  /* 0x00000030f30b7810 */ /* 0x000fc40007ffe0ff */
[----:B------:R-:W-:Y:S02]  /*ecc0*/  @!P2 LEA.HI.X R7, R16, R4, R17, 0x2, P0 ;  /* 0x000000041007a211 */ /* 0x000fe400000f1411 */
[----:B------:R-:W-:Y:S02]  /*ecd0*/  ISETP.GE.AND P0, PT, R11, c[0x0][0x3c8], PT ;  /* 0x0000f2000b007a0c */ /* 0x000fe40003f06270 */
[C---:B------:R-:W-:Y:S01]  /*ece0*/  IADD3 R16, R243.reuse, 0x20, RZ ;  /* 0x00000020f3107810 */ /* 0x040fe20007ffe0ff */
[----:B------:R5:W-:Y:S01]  /*ecf0*/  @!P2 ST.E.64 [R6.64], R40 ;  /* 0x000000280600a985 */ /* 0x000be2000c101b06 */
[----:B------:R-:W-:Y:S02]  /*ed00*/  IADD3 R17, R243, 0x48, RZ ;  /* 0x00000048f3117810 */ /* 0x000fe40007ffe0ff */
[----:B------:R-:W-:Y:S02]  /*ed10*/  SHF.R.S32.HI R16, RZ, 0x1f, R16 ;  /* 0x0000001fff107819 */ /* 0x000fe40000011410 */
[----:B-1----:R-:W-:-:S02]  /*ed20*/  @!P4 LEA R2, P6, R10, R0, 0x2 ;  /* 0x000000000a02c211 */ /* 0x002fc400078c10ff */
[----:B------:R-:W-:Y:S02]  /*ed30*/  SHF.R.S32.HI R17, RZ, 0x1f, R17 ;  /* 0x0000001fff117819 */ /* 0x000fe40000011411 */
[----:B------:R-:W-:Y:S02]  /*ed40*/  @!P4 LEA.HI.X R3, R10, R4, R15, 0x2, P6 ;  /* 0x000000040a03c211 */ /* 0x000fe400030f140f */
[----:B------:R-:W-:Y:S02]  /*ed50*/  IADD3 R15, R243, 0x28, RZ ;  /* 0x00000028f30f7810 */ /* 0x000fe40007ffe0ff */
[----:B--2---:R-:W-:Y:S01]  /*ed60*/  @!P3 LEA R8, P2, R13, R0, 0x2 ;  /* 0x000000000d08b211 */ /* 0x004fe200078410ff */
[----:B------:R1:W-:Y:S01]  /*ed70*/  @!P4 ST.E.64 [R2.64], R42 ;  /* 0x0000002a0200c985 */ /* 0x0003e2000c101b06 */
[----:B------:R-:W-:Y:S02]  /*ed80*/  SHF.R.S32.HI R15, RZ, 0x1f, R15 ;  /* 0x0000001fff0f7819 */ /* 0x000fe4000001140f */
[----:B------:R-:W-:-:S02]  /*ed90*/  IADD3 R10, R243, 0x38, RZ ;  /* 0x00000038f30a7810 */ /* 0x000fc40007ffe0ff */
[----:B------:R-:W-:Y:S02]  /*eda0*/  @!P3 LEA.HI.X R9, R13, R4, R16, 0x2, P2 ;  /* 0x000000040d09b211 */ /* 0x000fe400010f1410 */
[----:B------:R-:W-:Y:S02]  /*edb0*/  ISETP.GE.AND P4, PT, R10, c[0x0][0x3c8], PT ;  /* 0x0000f2000a007a0c */ /* 0x000fe40003f86270 */
[C---:B------:R-:W-:Y:S01]  /*edc0*/  IADD3 R13, R243.reuse, 0x40, RZ ;  /* 0x00000040f30d7810 */ /* 0x040fe20007ffe0ff */
[----:B------:R-:W-:Y:S01]  /*edd0*/  @!P3 ST.E.64 [R8.64], R66 ;  /* 0x000000420800b985 */ /* 0x000fe2000c101b06 */
[----:B------:R-:W-:Y:S02]  /*ede0*/  IADD3 R16, R243, 0x48, RZ ;  /* 0x00000048f3107810 */ /* 0x000fe40007ffe0ff */
[----:B------:R-:W-:Y:S02]  /*edf0*/  ISETP.GE.AND P3, PT, R13, c[0x0][0x3c8], PT ;  /* 0x0000f2000d007a0c */ /* 0x000fe40003f66270 */
[----:B-----5:R-:W-:-:S02]  /*ee00*/  @!P0 LEA R6, P2, R11, R0, 0x2 ;  /* 0x000000000b068211 */ /* 0x020fc400078410ff */
        /* <DEDUP_REMOVED lines=9> */
[----:B------:R-:W-:Y:S01]  /*eea0*/  ISETP.GE.AND P2, PT, R16, c[0x0][0x3c8], PT ;  /* 0x0000f20010007a0c */ /* 0x000fe20003f46270 */
[----:B------:R2:W-:Y:S01]  /*eeb0*/  @!P0 ST.E.64 [R6.64], R48 ;  /* 0x0000003006008985 */ /* 0x0005e2000c101b06 */
[----:B------:R-:W-:Y:S02]  /*eec0*/  SHF.R.S32.HI R11, RZ, 0x1f, R11 ;  /* 0x0000001fff0b7819 */ /* 0x000fe4000001140b */
[----:B------:R-:W-:Y:S02]  /*eed0*/  IADD3 R15, R243, 0x40, RZ ;  /* 0x00000040f30f7810 */ /* 0x000fe40007ffe0ff */
[----:B------:R-:W-:Y:S02]  /*eee0*/  ISETP.GE.AND P0, PT, R252, c[0x0][0x3c8], PT ;  /* 0x0000f200fc007a0c */ /* 0x000fe40003f06270 */
[----:B------:R-:W-:-:S02]  /*eef0*/  SHF.R.S32.HI R15, RZ, 0x1f, R15 ;  /* 0x0000001fff0f7819 */ /* 0x000fc4000001140f */
[----:B-1----:R-:W-:-:S04]  /*ef00*/  @!P4 LEA R2, P6, R10, R0, 0x2 ;  /* 0x000000000a02c211 */ /* 0x002fc800078c10ff */
[----:B------:R-:W-:Y:S02]  /*ef10*/  @!P4 LEA.HI.X R3, R10, R4, R11, 0x2, P6 ;  /* 0x000000040a03c211 */ /* 0x000fe400030f140b */
[----:B------:R-:W-:-:S03]  /*ef20*/  @!P3 LEA R10, P6, R13, R0, 0x2 ;  /* 0x000000000d0ab211 */ /* 0x000fc600078c10ff */
[----:B------:R1:W-:Y:S01]  /*ef30*/  @!P4 ST.E.64 [R2.64], R52 ;  /* 0x000000340200c985 */ /* 0x0003e2000c101b06 */
[----:B------:R-:W-:Y:S02]  /*ef40*/  @!P3 LEA.HI.X R11, R13, R4, R15, 0x2, P6 ;  /* 0x000000040d0bb211 */ /* 0x000fe400030f140f */
[-C--:B------:R-:W-:Y:S02]  /*ef50*/  @!P2 LEA R8, P4, R16, R0.reuse, 0x2 ;  /* 0x000000001008a211 */ /* 0x080fe400078810ff */
[----:B------:R-:W-:Y:S01]  /*ef60*/  IADD3 R15, R243, 0x50, RZ ;  /* 0x00000050f30f7810 */ /* 0x000fe20007ffe0ff */
[----:B------:R3:W-:Y:S01]  /*ef70*/  @!P3 ST.E.64 [R10.64], R72 ;  /* 0x000000480a00b985 */ /* 0x0007e2000c101b06 */
[----:B--2---:R-:W-:Y:S02]  /*ef80*/  @!P1 LEA R6, P6, R14, R0, 0x2 ;  /* 0x000000000e069211 */ /* 0x004fe400078c10ff */
[----:B------:R-:W-:Y:S02]  /*ef90*/  SHF.R.S32.HI R15, RZ, 0x1f, R15 ;  /* 0x0000001fff0f7819 */ /* 0x000fe4000001140f */
[----:B------:R-:W-:-:S02]  /*efa0*/  @!P2 LEA.HI.X R9, R16, R4, R17, 0x2, P4 ;  /* 0x000000041009a211 */ /* 0x000fc400020f1411 */
[----:B------:R-:W-:Y:S02]  /*efb0*/  SHF.R.S32.HI R13, RZ, 0x1f, R252 ;  /* 0x0000001fff0d7819 */ /* 0x000fe400000114fc */
[----:B------:R-:W-:Y:S01]  /*efc0*/  @!P1 LEA.HI.X R7, R14, R4, R15, 0x2, P6 ;  /* 0x000000040e079211 */ /* 0x000fe200030f140f */
[----:B------:R3:W-:Y:S04]  /*efd0*/  @!P2 ST.E.64 [R8.64], R68 ;  /* 0x000000440800a985 */ /* 0x0007e8000c101b06 */
[----:B------:R3:W-:Y:S01]  /*efe0*/  @!P1 ST.E.64 [R6.64], R56 ;  /* 0x0000003806009985 */ /* 0x0007e2000c101b06 */
[----:B-1----:R-:W-:-:S04]  /*eff0*/  @!P0 LEA R2, P4, R252, R0, 0x2 ;  /* 0x00000000fc028211 */ /* 0x002fc800078810ff */
[----:B------:R-:W-:-:S05]  /*f000*/  @!P0 LEA.HI.X R3, R252, R4, R13, 0x2, P4 ;  /* 0x00000004fc038211 */ /* 0x000fca00020f140d */
[----:B------:R3:W-:Y:S04]  /*f010*/  @!P0 ST.E.64 [R2.64], R28 ;  /* 0x0000001c02008985 */ /* 0x0007e8000c101b06 */
.L_x_1439:
[----:B------:R-:W-:Y:S05]  /*f020*/  BSYNC B0 ;  /* 0x0000000000007941 */ /* 0x000fea0003800000 */
.L_x_1438:
[----:B------:R-:W-:Y:S05]  /*f030*/  BRA.DIV ~URZ, `(.L_x_1440) ;  /* 0x000053527f007947 */ /* 0x000fea000b800000 */
[----:B--2---:R2:W3:Y:S04]  /*f040*/  SHFL.IDX PT, R4, R5, 0x3, 0x1c1f ;  /* 0x007c1f0005047f89 */ /* 0x0044e800000e0000 */
[----:B-1----:R2:W1:Y:S02]  /*f050*/  SHFL.IDX PT, R0, R12, 0x3, 0x1c1f ;  /* 0x007c1f000c007f89 */ /* 0x00246400000e0000 */
.L_x_1522:
[----:B------:R-:W-:Y:S05]  /*f060*/  @P5 BRA `(.L_x_1428) ;  /* 0x000011f000005947 */ /* 0x000fea0003800000 */
[C---:B---3--:R-:W-:Y:S02]  /*f070*/  IADD3 R8, R243.reuse, 0x8, RZ ;  /* 0x00000008f3087810 */ /* 0x048fe40007ffe0ff */
[C---:B------:R-:W-:Y:S02]  /*f080*/  ISETP.GE.AND P4, PT, R243.reuse, c[0x0][0x3c8], PT ;  /* 0x0000f200f3007a0c */ /* 0x040fe40003f86270 */
[----:B------:R-:W-:Y:S02]  /*f090*/  ISETP.GE.AND P3, PT, R8, c[0x0][0x3c8], PT ;  /* 0x0000f20008007a0c */ /* 0x000fe40003f66270 */
[----:B------:R-:W-:-:S02]  /*f0a0*/  IADD3 R15, R243, 0x10, RZ ;  /* 0x00000010f30f7810 */ /* 0x000fc40007ffe0ff */
[C---:B--2-4-:R-:W-:Y:S02]  /*f0b0*/  IADD3 R12, R243.reuse, 0x18, RZ ;  /* 0x00000018f30c7810 */ /* 0x054fe40007ffe0ff */
[----:B------:R-:W-:Y:S02]  /*f0c0*/  IADD3 R5, R243, 0x20, RZ ;  /* 0x00000020f3057810 */ /* 0x000fe40007ffe0ff */
[----:B------:R-:W-:Y:S02]  /*f0d0*/  ISETP.GE.AND P2, PT, R15, c[0x0][0x3c8], PT ;  /* 0x0000f2000f007a0c */ /* 0x000fe40003f46270 */
[----:B------:R-:W-:Y:S02]  /*f0e0*/  ISETP.GE.AND P1, PT, R12, c[0x0][0x3c8], PT ;  /* 0x0000f2000c007a0c */ /* 0x000fe40003f26270 */
[C---:B------:R-:W-:Y:S02]  /*f0f0*/  IADD3 R9, R243.reuse, 0x8, RZ ;  /* 0x00000008f3097810 */ /* 0x040fe40007ffe0ff */
[----:B-1----:R-:W-:-:S02]  /*f100*/  @!P4 LEA R6, P6, R243, R0, 0x2 ;  /* 0x00000000f306c211 */ /* 0x002fc400078c10ff */
[----:B------:R-:W-:Y:S02]  /*f110*/  SHF.R.S32.HI R10, RZ, 0x1f, R243 ;  /* 0x0000001fff0a7819 */ /* 0x000fe400000114f3 */
[----:B------:R-:W-:Y:S02]  /*f120*/  ISETP.GE.AND P0, PT, R5, c[0x0][0x3c8], PT ;  /* 0x0000f20005007a0c */ /* 0x000fe40003f06270 */
[----:B------:R-:W-:Y:S02]  /*f130*/  SHF.R.S32.HI R9, RZ, 0x1f, R9 ;  /* 0x0000001fff097819 */ /* 0x000fe40000011409 */
[----:B------:R-:W-:Y:S02]  /*f140*/  @!P3 LEA R2, P5, R8, R0, 0x2 ;  /* 0x000000000802b211 */ /* 0x000fe400078a10ff */
[C---:B------:R-:W-:Y:S02]  /*f150*/  @!P4 LEA.HI.X R7, R243.reuse, R4, R10, 0x2, P6 ;  /* 0x00000004f307c211 */ /* 0x040fe400030f140a */
[----:B------:R-:W-:-:S02]  /*f160*/  IADD3 R14, R243, 0x28, RZ ;  /* 0x00000028f30e7810 */ /* 0x000fc40007ffe0ff */
[C---:B------:R-:W-:Y:S01]  /*f170*/  IADD3 R16, R243.reuse, 0x10, RZ ;  /* 0x00000010f3107810 */ /* 0x040fe20007ffe0ff */
[----:B------:R1:W-:Y:S01]  /*f180*/  @!P4 ST.E.64 [R6.64], R60 ;  /* 0x0000003c0600c985 */ /* 0x0003e2000c101b06 */
[----:B------:R-:W-:Y:S02]  /*f190*/  @!P3 LEA.HI.X R3, R8, R4, R9, 0x2, P5 ;  /* 0x000000040803b211 */ /* 0x000fe400028f1409 */
[C---:B------:R-:W-:Y:S02]  /*f1a0*/  IADD3 R13, R243.reuse, 0x18, RZ ;  /* 0x00000018f30d7810 */ /* 0x040fe40007ffe0ff */
[----:B------:R-:W-:Y:S01]  /*f1b0*/  IADD3 R11, R243, 0x20, RZ ;  /* 0x00000020f30b7810 */ /* 0x000fe20007ffe0ff */
[----:B------:R2:W-:Y:S01]  /*f1c0*/  @!P3 ST.E.64 [R2.64], R34 ;  /* 0x000000220200b985 */ /* 0x0005e2000c101b06 */
[----:B------:R-:W-:Y:S02]  /*f1d0*/  @!P2 LEA R8, P5, R15, R0, 0x2 ;  /* 0x000000000f08a211 */ /* 0x000fe400078a10ff */
[----:B------:R-:W-:-:S02]  /*f1e0*/  ISETP.GE.AND P4, PT, R14, c[0x0][0x3c8], PT ;  /* 0x0000f2000e007a0c */ /* 0x000fc40003f86270 */
[----:B------:R-:W-:Y:S02]  /*f1f0*/  SHF.R.S32.HI R16, RZ, 0x1f, R16 ;  /* 0x0000001fff107819 */ /* 0x000fe40000011410 */
[----:B------:R-:W-:Y:S02]  /*f200*/  IADD3 R10, R243, 0x30, RZ ;  /* 0x00000030f30a7810 */ /* 0x000fe40007ffe0ff */
[----:B------:R-:W-:Y:S02]  /*f210*/  SHF.R.S32.HI R13, RZ, 0x1f, R13 ;  /* 0x0000001fff0d7819 */ /* 0x000fe4000001140d */
[----:B------:R-:W-:Y:S02]  /*f220*/  SHF.R.S32.HI R11, RZ, 0x1f, R11 ;  /* 0x0000001fff0b7819 */ /* 0x000fe4000001140b */
[----:B------:R-:W-:Y:S02]  /*f230*/  @!P2 LEA.HI.X R9, R15, R4, R16, 0x2, P5 ;  /* 0x000000040f09a211 */ /* 0x000fe400028f1410 */
[----:B------:R-:W-:-:S02]  /*f240*/  ISETP.GE.AND P5, PT, R10, c[0x0][0x3c8], PT ;  /* 0x0000f2000a007a0c */ /* 0x000fc40003fa6270 */
[C---:B------:R-:W-:Y:S01]  /*f250*/  IADD3 R16, R243.reuse, 0x28, RZ ;  /* 0x00000028f3107810 */ /* 0x040fe20007ffe0ff */
[----:B------:R-:W-:Y:S01]  /*f260*/  @!P2 ST.E.64 [R8.64], R70 ;  /* 0x000000460800a985 */ /* 0x000fe2000c101b06 */
[----:B------:R-:W-:Y:S02]  /*f270*/  IADD3 R15, R243, 0x40, RZ ;  /* 0x00000040f30f7810 */ /* 0x000fe40007ffe0ff */
[----:B------:R-:W-:Y:S02]  /*f280*/  SHF.R.S32.HI R16, RZ, 0x1f, R16 ;  /* 0x0000001fff107819 */ /* 0x000fe40000011410 */
[C---:B-1----:R-:W-:Y:S02]  /*f290*/  @!P1 LEA R6, P6, R12.reuse, R0, 0x2 ;  /* 0x000000000c069211 */ /* 0x042fe400078c10ff */
[----:B------:R-:W-:Y:S02]  /*f2a0*/  ISETP.GE.AND P2, PT, R15, c[0x0][0x3c8], PT ;  /* 0x0000f2000f007a0c */ /* 0x000fe40003f46270 */
[----:B------:R-:W-:-:S02]  /*f2b0*/  @!P1 LEA.HI.X R7, R12, R4, R13, 0x2, P6 ;  /* 0x000000040c079211 */ /* 0x000fc400030f140d */
[----:B--2---:R-:W-:Y:S02]  /*f2c0*/  @!P0 LEA R2, P3, R5, R0, 0x2 ;  /* 0x0000000005028211 */ /* 0x004fe400078610ff */
[----:B------:R-:W-:Y:S01]  /*f2d0*/  IADD3 R12, R243, 0x38, RZ ;  /* 0x00000038f30c7810 */ /* 0x000fe20007ffe0ff */
[----:B------:R1:W-:Y:S01]  /*f2e0*/  @!P1 ST.E.64 [R6.64], R64 ;  /* 0x0000004006009985 */ /* 0x0003e2000c101b06 */
[----:B------:R-:W-:Y:S02]  /*f2f0*/  @!P0 LEA.HI.X R3, R5, R4, R11, 0x2, P3 ;  /* 0x0000000405038211 */ /* 0x000fe400018f140b */
[----:B------:R-:W-:Y:S02]  /*f300*/  ISETP.GE.AND P3, PT, R12, c[0x0][0x3c8], PT ;  /* 0x0000f2000c007a0c */ /* 0x000fe40003f66270 */
[C---:B------:R-:W-:Y:S01]  /*f310*/  IADD3 R11, R243.reuse, 0x30, RZ ;  /* 0x00000030f30b7810 */ /* 0x040fe20007ffe0ff */
[----:B------:R2:W-:Y:S01]  /*f320*/  @!P0 ST.E.64 [R2.64], R30 ;  /* 0x0000001e02008985 */ /* 0x0005e2000c101b06 */
[----:B------:R-:W-:-:S02]  /*f330*/  IADD3 R13, R243, 0x48, RZ ;  /* 0x00000048f30d7810 */ /* 0x000fc40007ffe0ff */
[----:B------:R-:W-:Y:S02]  /*f340*/  IADD3 R5, R243, 0x50, RZ ;  /* 0x00000050f3057810 */ /* 0x000fe40007ffe0ff */
[----:B------:R-:W-:Y:S02]  /*f350*/  SHF.R.S32.HI R11, RZ, 0x1f, R11 ;  /* 0x0000001fff0b7819 */ /* 0x000fe4000001140b */
[----:B------:R-:W-:Y:S02]  /*f360*/  ISETP.GE.AND P1, PT, R13, c[0x0][0x3c8], PT ;  /* 0x0000f2000d007a0c */ /* 0x000fe40003f26270 */
[----:B-1----:R-:W-:-:S04]  /*f370*/  @!P4 LEA R6, P0, R14, R0, 0x2 ;  /* 0x000000000e06c211 */ /* 0x002fc800078010ff */
[----:B------:R-:W-:Y:S02]  /*f380*/  @!P4 LEA.HI.X R7, R14, R4, R16, 0x2, P0 ;  /* 0x000000040e07c211 */ /* 0x000fe400000f1410 */
[C---:B--2---:R-:W-:Y:S02]  /*f390*/  @!P5 LEA R2, P6, R10.reuse, R0, 0x2 ;  /* 0x000000000a02d211 */ /* 0x044fe400078c10ff */
[----:B------:R-:W-:Y:S01]  /*f3a0*/  IADD3 R14, R243, 0x38, RZ ;  /* 0x00000038f30e7810 */ /* 0x000fe20007ffe0ff */
[----:B------:R1:W-:Y:S01]  /*f3b0*/  @!P4 ST.E.64 [R6.64], R46 ;  /* 0x0000002e0600c985 */ /* 0x0003e2000c101b06 */
[----:B------:R-:W-:Y:S02]  /*f3c0*/  ISETP.GE.AND P0, PT, R5, c[0x0][0x3c8], PT ;  /* 0x0000f20005007a0c */ /* 0x000fe40003f06270 */
[----:B------:R-:W-:Y:S02]  /*f3d0*/  @!P5 LEA.HI.X R3, R10, R4, R11, 0x2, P6 ;  /* 0x000000040a03d211 */ /* 0x000fe400030f140b */
[----:B------:R-:W-:-:S02]  /*f3e0*/  @!P3 LEA R10, P4, R12, R0, 0x2 ;  /* 0x000000000c0ab211 */ /* 0x000fc400078810ff */
[----:B------:R-:W-:Y:S01]  /*f3f0*/  SHF.R.S32.HI R14, RZ, 0x1f, R14 ;  /* 0x0000001fff0e7819 */ /* 0x000fe2000001140e */
[----:B------:R2:W-:Y:S01]  /*f400*/  @!P5 ST.E.64 [R2.64], R50 ;  /* 0x000000320200d985 */ /* 0x0005e2000c101b06 */
[C---:B------:R-:W-:Y:S02]  /*f410*/  IADD3 R16, R243.reuse, 0x40, RZ ;  /* 0x00000040f3107810 */ /* 0x040fe40007ffe0ff */
[----:B------:R-:W-:Y:S02]  /*f420*/  @!P3 LEA.HI.X R11, R12, R4, R14, 0x2, P4 ;  /* 0x000000040c0bb211 */ /* 0x000fe400020f140e */
[C---:B------:R-:W-:Y:S02]  /*f430*/  IADD3 R14, R243.reuse, 0x48, RZ ;  /* 0x00000048f30e7810 */ /* 0x040fe40007ffe0ff */
[----:B------:R-:W-:Y:S01]  /*f440*/  IADD3 R12, R243, 0x50, RZ ;  /* 0x00000050f30c7810 */ /* 0x000fe20007ffe0ff */
[----:B------:R3:W-:Y:S01]  /*f450*/  @!P3 ST.E.64 [R10.64], R62 ;  /* 0x0000003e0a00b985 */ /* 0x0007e2000c101b06 */
[----:B------:R-:W-:-:S02]  /*f460*/  @!P2 LEA R8, P6, R15, R0, 0x2 ;  /* 0x000000000f08a211 */ /* 0x000fc400078c10ff */
[----:B------:R-:W-:Y:S02]  /*f470*/  SHF.R.S32.HI R16, RZ, 0x1f, R16 ;  /* 0x0000001fff107819 */ /* 0x000fe40000011410 */
[----:B------:R-:W-:Y:S02]  /*f480*/  SHF.R.S32.HI R14, RZ, 0x1f, R14 ;  /* 0x0000001fff0e7819 */ /* 0x000fe4000001140e */
[----:B------:R-:W-:Y:S02]  /*f490*/  SHF.R.S32.HI R12, RZ, 0x1f, R12 ;  /* 0x0000001fff0c7819 */ /* 0x000fe4000001140c */
[----:B------:R-:W-:Y:S02]  /*f4a0*/  @!P2 LEA.HI.X R9, R15, R4, R16, 0x2, P6 ;  /* 0x000000040f09a211 */ /* 0x000fe400030f1410 */
[----:B-1----:R-:W-:-:S03]  /*f4b0*/  @!P1 LEA R6, P5, R13, R0, 0x2 ;  /* 0x000000000d069211 */ /* 0x002fc600078a10ff */
[----:B------:R3:W-:Y:S01]  /*f4c0*/  @!P2 ST.E.64 [R8.64], R58 ;  /* 0x0000003a0800a985 */ /* 0x0007e2000c101b06 */
[----:B------:R-:W-:Y:S02]  /*f4d0*/  @!P1 LEA.HI.X R7, R13, R4, R14, 0x2, P5 ;  /* 0x000000040d079211 */ /* 0x000fe400028f140e */
[----:B--2---:R-:W-:-:S03]  /*f4e0*/  @!P0 LEA R2, P4, R5, R0, 0x2 ;  /* 0x0000000005028211 */ /* 0x004fc600078810ff */
[----:B------:R3:W-:Y:S01]  /*f4f0*/  @!P1 ST.E.64 [R6.64], R54 ;  /* 0x0000003606009985 */ /* 0x0007e2000c101b06 */
[----:B------:R-:W-:-:S05]  /*f500*/  @!P0 LEA.HI.X R3, R5, R4, R12, 0x2, P4 ;  /* 0x0000000405038211 */ /* 0x000fca00020f140c */
        /* <DEDUP_REMOVED lines=8> */
.L_x_1413:
        /* <DEDUP_REMOVED lines=22> */
.L_x_1441:
        /* <DEDUP_REMOVED lines=57> */
.L_x_1443:
[----:B------:R-:W-:Y:S05]  /*fa80*/  BSYNC B0 ;  /* 0x0000000000007941 */ /* 0x000fea0003800000 */
.L_x_1442:
[----:B------:R-:W-:-:S13]  /*fa90*/  ISETP.GT.AND P0, PT, R19, 0x1, PT ;  /* 0x000000011300780c */ /* 0x000fda0003f04270 */
[----:B------:R-:W-:Y:S05]  /*faa0*/  @P0 BRA `(.L_x_1428) ;  /* 0x000007b000000947 */ /* 0x000fea0003800000 */
[----:B------:R-:W-:Y:S01]  /*fab0*/  MOV R2, c[0x0][0x4e8] ;  /* 0x00013a0000027a02 */ /* 0x000fe20000000f00 */
[----:B-1----:R-:W-:Y:S01]  /*fac0*/  IMAD R0, R18, c[0x0][0x3a0], RZ ;  /* 0x0000e80012007a24 */ /* 0x002fe200078e02ff */
[----:B------:R-:W-:Y:S01]  /*fad0*/  IADD3 R4, R224, R242, RZ ;  /* 0x000000f2e0047210 */ /* 0x000fe20007ffe0ff */
[----:B------:R-:W-:Y:S01]  /*fae0*/  IMAD R5, R21, c[0x0][0x3f0], RZ ;  /* 0x0000fc0015057a24 */ /* 0x000fe200078e02ff */
[----:B------:R-:W-:Y:S01]  /*faf0*/  ISETP.NE.AND P0, PT, R2, 0x1, PT ;  /* 0x000000010200780c */ /* 0x000fe20003f05270 */
[----:B------:R-:W-:-:S04]  /*fb00*/  IMAD.WIDE.U32 R2, R6, c[0x0][0x3a0], RZ ;  /* 0x0000e80006027a25 */ /* 0x000fc800078e00ff */
        /* <DEDUP_REMOVED lines=26> */
.L_x_1523:
[----:B------:R-:W-:Y:S05]  /*fcb0*/  BRA.DIV ~URZ, `(.L_x_1445) ;  /* 0x000048127f007947 */ /* 0x000fea000b800000 */
[----:B------:R3:W4:Y:S02]  /*fcc0*/  SHFL.IDX PT, R0, R12, RZ, 0x1c1f ;  /* 0x001c1fff0c007589 */ /* 0x00072400000e0000 */
.L_x_1524:
        /* <DEDUP_REMOVED lines=17> */
[----:B------:R2:W-:Y:S04]  /*fde0*/  @!P2 ST.E.128 [R8.64], RZ ;  /* 0x000000ff0800a985 */ /* 0x0005e8000c101d06 */
[----:B------:R2:W-:Y:S04]  /*fdf0*/  @!P1 ST.E.128 [R6.64], RZ ;  /* 0x000000ff06009985 */ /* 0x0005e8000c101d06 */
[----:B------:R2:W-:Y:S02]  /*fe00*/  @!P0 ST.E.128 [R2.64], RZ ;  /* 0x000000ff02008985 */ /* 0x0005e4000c101d06 */
.L_x_1447:
[----:B------:R-:W-:Y:S05]  /*fe10*/  BSYNC B0 ;  /* 0x0000000000007941 */ /* 0x000fea0003800000 */
.L_x_1446:
[----:B------:R-:W-:Y:S05]  /*fe20*/  BRA.DIV ~URZ, `(.L_x_1448) ;  /* 0x000047127f007947 */ /* 0x000fea000b800000 */
[----:B--2---:R2:W1:Y:S04]  /*fe30*/  SHFL.IDX PT, R4, R5, 0x1, 0x1c1f ;  /* 0x003c1f0005047f89 */ /* 0x00446800000e0000 */
[----:B----4-:R2:W4:Y:S02]  /*fe40*/  SHFL.IDX PT, R0, R12, 0x1, 0x1c1f ;  /* 0x003c1f000c007f89 */ /* 0x01052400000e0000 */
.L_x_1525:
        /* <DEDUP_REMOVED lines=16> */
[----:B------:R1:W-:Y:S04]  /*ff50*/  @!P2 ST.E.128 [R8.64], RZ ;  /* 0x000000ff0800a985 */ /* 0x0003e8000c101d06 */
[----:B------:R1:W-:Y:S04]  /*ff60*/  @!P1 ST.E.128 [R6.64], RZ ;  /* 0x000000ff06009985 */ /* 0x0003e8000c101d06 */
[----:B------:R1:W-:Y:S02]  /*ff70*/  @!P0 ST.E.128 [R2.64], RZ ;  /* 0x000000ff02008985 */ /* 0x0003e4000c101d06 */
.L_x_1450:
[----:B------:R-:W-:Y:S05]  /*ff80*/  BSYNC B0 ;  /* 0x0000000000007941 */ /* 0x000fea0003800000 */
.L_x_1449:
[----:B------:R-:W-:Y:S05]  /*ff90*/  BRA.DIV ~URZ, `(.L_x_1451) ;  /* 0x000046727f007947 */ /* 0x000fea000b800000 */
[----:B-1----:R1:W2:Y:S02]  /*ffa0*/  SHFL.IDX PT, R4, R5, 0x2, 0x1c1f ;  /* 0x005c1f0005047f89 */ /* 0x0022a400000e0000 */
.L_x_1526:
[----:B------:R-:W-:Y:S05]  /*ffb0*/  BRA.DIV ~URZ, `(.L_x_1452) ;  /* 0x000046c27f007947 */ /* 0x000fea000b800000 */
[----:B----4-:R4:W1:Y:S02]  /*ffc0*/  SHFL.IDX PT, R0, R12, 0x2, 0x1c1f ;  /* 0x005c1f000c007f89 */ /* 0x01086400000e0000 */
.L_x_1527:
        /* <DEDUP_REMOVED lines=19> */
.L_x_1454:
[----:B------:R-:W-:Y:S05]  /*10100*/  BSYNC B0 ;  /* 0x0000000000007941 */ /* 0x000fea0003800000 */
.L_x_1453:
[----:B------:R-:W-:Y:S05]  /*10110*/  BRA.DIV ~URZ, `(.L_x_1455) ;  /* 0x000045d27f007947 */ /* 0x000fea000b800000 */
[----:B--2---:R2:W3:Y:S04]  /*10120*/  SHFL.IDX PT, R4, R5, 0x3, 0x1c1f ;  /* 0x007c1f0005047f89 */ /* 0x0044e800000e0000 */
[----:B-1----:R2:W1:Y:S02]  /*10130*/  SHFL.IDX PT, R0, R12, 0x3, 0x1c1f ;  /* 0x007c1f000c007f89 */ /* 0x00246400000e0000 */
.L_x_1528:
        /* <DEDUP_REMOVED lines=10> */
[CC--:B------:R-:W-:Y:S02]  /*101e0*/  @!P1 LEA R6, P4, R225.reuse, R0.reuse, 0x1 ;  /* 0x00000000e1069211 */ /* 0x0c0fe400078808ff */
[----:B------:R-:W-:Y:S02]  /*101f0*/  @!P0 LEA R2, P3, R226, R0, 0x1 ;  /* 0x00000000e2028211 */ /* 0x000fe400078608ff */
[-C--:B------:R-:W-:Y:S02]  /*10200*/  @!P2 LEA.HI.X R9, R202, R4.reuse, R13, 0x1, P5 ;  /* 0x00000004ca09a211 */ /* 0x080fe400028f0c0d */
[-C--:B------:R-:W-:Y:S02]  /*10210*/  @!P1 LEA.HI.X R7, R225, R4.reuse, R12, 0x1, P4 ;  /* 0x00000004e1079211 */ /* 0x080fe400020f0c0c */
[----:B------:R-:W-:Y:S01]  /*10220*/  @!P0 LEA.HI.X R3, R226, R4, R5, 0x1, P3 ;  /* 0x00000004e2038211 */ /* 0x000fe200018f0c05 */
[----:B------:R1:W-:Y:S04]  /*10230*/  @!P2 ST.E.128 [R8.64], RZ ;  /* 0x000000ff0800a985 */ /* 0x0003e8000c101d06 */
[----:B------:R1:W-:Y:S04]  /*10240*/  @!P1 ST.E.128 [R6.64], RZ ;  /* 0x000000ff06009985 */ /* 0x0003e8000c101d06 */
[----:B------:R1:W-:Y:S02]  /*10250*/  @!P0 ST.E.128 [R2.64], RZ ;  /* 0x000000ff02008985 */ /* 0x0003e4000c101d06 */
.L_x_1428:
[----:B------:R-:W-:Y:S05]  /*10260*/  BSYNC B1 ;  /* 0x0000000000017941 */ /* 0x000fea0003800000 */
.L_x_1412:
        /* <DEDUP_REMOVED lines=9> */
[----:B--2-4-:R-:W-:-:S04]  /*10300*/  LOP3.LUT R12, R0, 0x1f, RZ, 0xc0, !PT ;  /* 0x0000001f000c7812 */ /* 0x014fc800078ec0ff */
[----:B------:R-:W-:Y:S01]  /*10310*/  ISETP.NE.AND P5, PT, R12, 0x1f, PT ;  /* 0x0000001f0c00780c */ /* 0x000fe20003fa5270 */
[----:B------:R-:W-:Y:S10]  /*10320*/  BRA.DIV ~URZ, `(.L_x_1457) ;  /* 0x000044927f007947 */ /* 0x000ff4000b800000 */
[----:B------:R2:W3:Y:S02]  /*10330*/  SHFL.IDX PT, R9, R74, RZ, 0x1f ;  /* 0x00001fff4a097589 */ /* 0x0004e400000e0000 */
.L_x_1529:
[----:B------:R-:W-:Y:S05]  /*10340*/  BRA.DIV ~URZ, `(.L_x_1458) ;  /* 0x000044e27f007947 */ /* 0x000fea000b800000 */
[----:B------:R4:W2:Y:S02]  /*10350*/  SHFL.IDX PT, R8, R74, 0x1, 0x1f ;  /* 0x00201f004a087f89 */ /* 0x0008a400000e0000 */
.L_x_1530:
[----:B-1----:R-:W-:Y:S02]  /*10360*/  IMAD.IADD R0, R247, 0x1, R12 ;  /* 0x00000001f7007824 */ /* 0x002fe400078e020c */
[----:B------:R-:W-:-:S03]  /*10370*/  IMAD.MOV.U32 R6, RZ, RZ, RZ ;  /* 0x000000ffff067224 */ /* 0x000fc600078e00ff */
        /* <DEDUP_REMOVED lines=15> */
[----:B------:R1:W4:Y:S02]  /*10470*/  SHFL.UP PT, R4, R0, 0x1, RZ ;  /* 0x0420000000047989 */ /* 0x00032400000e00ff */
.L_x_1531:
[----:B----4-:R-:W-:-:S04]  /*10480*/  SEL R4, R4, RZ, P0 ;  /* 0x000000ff04047207 */ /* 0x010fc80000000000 */
        /* <DEDUP_REMOVED lines=14> */
[----:B------:R1:W4:Y:S02]  /*10570*/  SHFL.IDX PT, R0, R4, 0x1f, 0x1f ;  /* 0x03e01f0004007f89 */ /* 0x00032400000e0000 */
.L_x_1532:
[----:B----4-:R-:W-:Y:S01]  /*10580*/  IMAD R0, R0, c[0x0][0x538], RZ ;  /* 0x00014e0000007a24 */ /* 0x010fe200078e02ff */
[----:B------:R-:W-:Y:S04]  /*10590*/  BSSY B1, `(.L_x_1461) ;  /* 0x00000c5000017945 */ /* 0x000fe80003800000 */
[----:B--2---:R-:W-:-:S04]  /*105a0*/  IADD3 R8, R0, R8, RZ ;  /* 0x0000000800087210 */ /* 0x004fc80007ffe0ff */
[----:B---3--:R-:W-:-:S13]  /*105b0*/  ISETP.GT.AND P6, PT, R8, R9, PT ;  /* 0x000000090800720c */ /* 0x008fda0003fc4270 */
[----:B------:R-:W-:Y:S05]  /*105c0*/  @P6 BRA `(.L_x_1462) ;  /* 0x0000024000006947 */ /* 0x000fea0003800000 */
.L_x_1466:
        /* <DEDUP_REMOVED lines=16> */
.L_x_1533:
        /* <DEDUP_REMOVED lines=16> */
.L_x_1534:
[----:B--2---:R-:W-:-:S05]  /*107d0*/  IMAD R0, R0, c[0x0][0x538], RZ ;  /* 0x00014e0000007a24 */ /* 0x004fca00078e02ff */
[----:B------:R-:W-:-:S04]  /*107e0*/  IADD3 R8, R0, R8, RZ ;  /* 0x0000000800087210 */ /* 0x000fc80007ffe0ff */
[----:B------:R-:W-:-:S13]  /*107f0*/  ISETP.GT.AND P6, PT, R8, R9, PT ;  /* 0x000000090800720c */ /* 0x000fda0003fc4270 */
[----:B-1----:R-:W-:Y:S05]  /*10800*/  @!P6 BRA `(.L_x_1466) ;  /* 0xfffffdc00000e947 */ /* 0x002fea000383ffff */
.L_x_1462:
[----:B------:R-:W-:-:S05]  /*10810*/  IADD3 R5, -R0, R8, RZ ;  /* 0x0000000800057210 */ /* 0x000fca0007ffe1ff */
[----:B------:R-:W-:-:S05]  /*10820*/  IMAD R0, R4, c[0x0][0x538], R5 ;  /* 0x00014e0004007a24 */ /* 0x000fca00078e0205 */
[----:B------:R-:W-:Y:S01]  /*10830*/  ISETP.GT.AND P0, PT, R0, R9, PT ;  /* 0x000000090000720c */ /* 0x000fe20003f04270 */
[----:B------:R-:W-:-:S12]  /*10840*/  BRA.DIV ~URZ, `(.L_x_1467) ;  /* 0x000044427f007947 */ /* 0x000fd8000b800000 */
[----:B------:R-:W-:-:S04]  /*10850*/  VOTE.ANY R10, PT, !P0 ;  /* 0x00000000000a7806 */ /* 0x000fc800040e0100 */
.L_x_1535:
[----:B------:R-:W2:Y:S02]  /*10860*/  POPC R0, R10 ;  /* 0x0000000a00007309 */ /* 0x000ea40000000000 */
[----:B--2---:R-:W-:Y:S01]  /*10870*/  IADD3 R247, R0, R247, RZ ;  /* 0x000000f700f77210 */ /* 0x004fe20007ffe0ff */
[----:B------:R-:W-:Y:S05]  /*10880*/  BRA.DIV ~URZ, `(.L_x_1468) ;  /* 0x000044527f007947 */ /* 0x000fea000b800000 */
[----:B------:R2:W3:Y:S04]  /*10890*/  SHFL.IDX PT, R8, R6, R0, 0x1f ;  /* 0x00001f0006087589 */ /* 0x0004e800000e0000 */
[----:B------:R2:W4:Y:S02]  /*108a0*/  SHFL.IDX PT, R7, R7, R0, 0x1f ;  /* 0x00001f0007077589 */ /* 0x00052400000e0000 */
.L_x_1536:
[----:B------:R-:W-:Y:S01]  /*108b0*/  ISETP.NE.AND P0, PT, R10, RZ, PT ;  /* 0x000000ff0a00720c */ /* 0x000fe20003f05270 */
[----:B------:R-:W-:-:S12]  /*108c0*/  BSSY B0, `(.L_x_1469) ;  /* 0x0000005000007945 */ /* 0x000fd80003800000 */
[----:B------:R-:W-:Y:S05]  /*108d0*/  @!P0 BRA `(.L_x_1470) ;  /* 0x0000003000008947 */ /* 0x000fea0003800000 */
[----:B--2---:R-:W-:Y:S01]  /*108e0*/  IADD3 R0, R0, -0x1, RZ ;  /* 0xffffffff00007810 */ /* 0x004fe20007ffe0ff */
[----:B------:R-:W-:Y:S05]  /*108f0*/  BRA.DIV ~URZ, `(.L_x_1471) ;  /* 0x000044b27f007947 */ /* 0x000fea000b800000 */
[----:B------:R2:W1:Y:S02]  /*10900*/  SHFL.IDX PT, R11, R4, R0, 0x1f ;  /* 0x00001f00040b7589 */ /* 0x00046400000e0000 */
.L_x_1470:
[----:B------:R-:W-:Y:S05]  /*10910*/  BSYNC B0 ;  /* 0x0000000000007941 */ /* 0x000fea0003800000 */
.L_x_1469:
[----:B----4-:R-:W-:Y:S01]  /*10920*/  ISETP.NE.AND P0, PT, R7, 0x1, PT ;  /* 0x000000010700780c */ /* 0x010fe20003f05270 */
[----:B-1----:R-:W-:Y:S01]  /*10930*/  IMAD R244, R11, c[0x0][0x538], R5 ;  /* 0x00014e000bf47a24 */ /* 0x002fe200078e0205 */
[----:B------:R-:W-:Y:S04]  /*10940*/  BSSY B0, `(.L_x_1472) ;  /* 0x0000082000007945 */ /* 0x000fe80003800000 */
[----:B------:R-:W-:-:S07]  /*10950*/  IADD3 R9, -R244, R9, RZ ;  /* 0x00000009f4097210 */ /* 0x000fce0007ffe1ff */
[----:B------:R-:W-:Y:S05]  /*10960*/  @!P0 BRA `(.L_x_1473) ;  /* 0x000003d000008947 */ /* 0x000fea0003800000 */
[-C--:B---3--:R-:W-:Y:S02]  /*10970*/  IABS R2, R8.reuse ;  /* 0x0000000800027213 */ /* 0x088fe40000000000 */
[----:B------:R-:W-:Y:S02]  /*10980*/  IABS R10, R8 ;  /* 0x00000008000a7213 */ /* 0x000fe40000000000 */
[----:B--2---:R-:W1:Y:S08]  /*10990*/  I2F.RP R0, R2 ;  /* 0x0000000200007306 */ /* 0x004e700000209400 */
        /* <DEDUP_REMOVED lines=56> */
[----:B------:R-:W-:Y:S01]  /*10d20*/  IMAD R246, R3, 0x10000, R0 ;  /* 0x0001000003f67824 */ /* 0x000fe200078e0200 */
[----:B------:R-:W-:Y:S05]  /*10d30*/  BRA `(.L_x_1474) ;  /* 0x0000042000007947 */ /* 0x000fea0003800000 */
.L_x_1473:
[----:B------:R-:W-:-:S04]  /*10d40*/  IMAD.MOV.U32 R2, RZ, RZ, 0x4 ;  /* 0x00000004ff027424 */ /* 0x000fc800078e00ff */
[----:B------:R-:W-:-:S05]  /*10d50*/  IMAD.WIDE R2, R247, R2, c[0x0][0x590] ;  /* 0x00016400f7027625 */ /* 0x000fca00078e0202 */
[----:B--2---:R-:W2:Y:S02]  /*10d60*/  LDG.E R4, [R2.64] ;  /* 0x0000000602047981 */ /* 0x004ea4000c1e1900 */
[----:B--23--:R-:W-:-:S05]  /*10d70*/  IMAD R10, R4, R8, RZ ;  /* 0x00000008040a7224 */ /* 0x00cfca00078e02ff */
        /* <DEDUP_REMOVED lines=61> */
[----:B------:R-:W-:Y:S02]  /*11150*/  IMAD R246, R2, R3, R6 ;  /* 0x0000000302f67224 */ /* 0x000fe400078e0206 */
.L_x_1474:
[----:B------:R-:W-:Y:S05]  /*11160*/  BSYNC B0 ;  /* 0x0000000000007941 */ /* 0x000fea0003800000 */
.L_x_1472:
[----:B------:R-:W-:-:S04]  /*11170*/  LOP3.LUT R2, RZ, R2, RZ, 0x33, !PT ;  /* 0x00000002ff027212 */ /* 0x000fc800078e33ff */
[----:B------:R-:W-:Y:S01]  /*11180*/  IADD3 R245, R2, R8, RZ ;  /* 0x0000000802f57210 */ /* 0x000fe20007ffe0ff */
[----:B------:R-:W-:Y:S05]  /*11190*/  BRA `(.L_x_1475) ;  /* 0x0000004000007947 */ /* 0x000fea0003800000 */
.L_x_1463:
[----:B------:R-:W-:Y:S01]  /*111a0*/  IMAD.MOV.U32 R244, RZ, RZ, R9 ;  /* 0x000000fffff47224 */ /* 0x000fe200078e0009 */
[----:B------:R-:W-:Y:S01]  /*111b0*/  MOV R246, RZ ;  /* 0x000000ff00f67202 */ /* 0x000fe20000000f00 */
[----:B------:R-:W-:Y:S01]  /*111c0*/  IMAD.MOV.U32 R245, RZ, RZ, RZ ;  /* 0x000000fffff57224 */ /* 0x000fe200078e00ff */
[----:B------:R-:W-:Y:S02]  /*111d0*/  MOV R247, c[0x0][0x53c] ;  /* 0x00014f0000f77a02 */ /* 0x000fe40000000f00 */
.L_x_1475:
[----:B------:R-:W-:Y:S05]  /*111e0*/  BSYNC B1 ;  /* 0x0000000000017941 */ /* 0x000fea0003800000 */
.L_x_1461:
[----:B------:R-:W-:Y:S01]  /*111f0*/  WARPSYNC 0xffffffff ;  /* 0xffffffff00007948 */ /* 0x000fe20003800000 */
[----:B------:R-:W-:Y:S01]  /*11200*/  BAR.SYNC.DEFER_BLOCKING 0x4, 0x80 ;  /* 0x0102000000007b1d */ /* 0x000fe20000010000 */
[----:B------:R-:W-:-:S13]  /*11210*/  ISETP.NE.AND P0, PT, R12, RZ, PT ;  /* 0x000000ff0c00720c */ /* 0x000fda0003f05270 */
[----:B------:R2:W-:Y:S04]  /*11220*/  @!P0 STS.128 [0xc080], R244 ;  /* 0x00c080f4ff008388 */ /* 0x0005e80000000c00 */
[----:B------:R-:W-:Y:S06]  /*11230*/  BAR.ARV 0x5, 0x80 ;  /* 0x0142000000007b1d */ /* 0x000fec0000002000 */
.L_x_1456:
[----:B-1----:R-:W-:-:S13]  /*11240*/  ISETP.GE.AND P0, PT, R247, c[0x0][0x53c], PT ;  /* 0x00014f00f7007a0c */ /* 0x002fda0003f06270 */
[----:B--23--:R-:W-:Y:S01]  /*11250*/  @P0 CALL.REL.NOINC `(.L_x_1476) ;  /* 0x0000001000000944 */ /* 0x00cfe20003c00000 */
[----:B------:R-:W-:Y:S05]  /*11260*/  BRA `(.L_x_1477) ;  /* 0xffff07c000007947 */ /* 0x000fea000383ffff */
.L_x_1476:
[----:B------:R-:W-:Y:S05]  /*11270*/  EXIT ;  /* 0x000000000000794d */ /* 0x000fea0003800000 */
.L_x_1339:
[----:B------:R-:W-:Y:S01]  /*11280*/  IMAD.MOV.U32 R0, RZ, RZ, R5 ;  /* 0x000000ffff007224 */ /* 0x000fe200078e0005 */
[----:B------:R-:W-:Y:S02]  /*11290*/  MOV R2, 0x1 ;  /* 0x0000000100027802 */ /* 0x000fe40000000f00 */
[----:B------:R-:W-:Y:S02]  /*112a0*/  MOV R3, 0x112c0 ;  /* 0x000112c000037802 */ /* 0x000fe40000000f00 */
[----:B--2---:R-:W-:Y:S05]  /*112b0*/  CALL.REL.NOINC `($__internal_21_$__cuda_sm70_shflsync_up_p) ;  /* 0x00003c2000007944 */ /* 0x004fea0003c00000 */
[----:B------:R-:W-:Y:S01]  /*112c0*/  MOV R0, R4 ;  /* 0x0000000400007202 */ /* 0x000fe20000000f00 */
[----:B------:R-:W-:Y:S05]  /*112d0*/  BRA `(.L_x_1478) ;  /* 0xfffef16000007947 */ /* 0x000fea000383ffff */
.L_x_1340:
[----:B------:R-:W-:Y:S01]  /*112e0*/  IMAD.MOV.U32 R0, RZ, RZ, R5 ;  /* 0x000000ffff007224 */ /* 0x000fe200078e0005 */
[----:B------:R-:W-:Y:S02]  /*112f0*/  MOV R2, 0x2 ;  /* 0x0000000200027802 */ /* 0x000fe40000000f00 */
[----:B------:R-:W-:Y:S02]  /*11300*/  MOV R3, 0x11320 ;  /* 0x0001132000037802 */ /* 0x000fe40000000f00 */
[----:B--2---:R-:W-:Y:S05]  /*11310*/  CALL.REL.NOINC `($__internal_21_$__cuda_sm70_shflsync_up_p) ;  /* 0x00003bc000007944 */ /* 0x004fea0003c00000 */
[----:B------:R-:W-:Y:S01]  /*11320*/  SEL R0, R4, RZ, P4 ;  /* 0x000000ff04007207 */ /* 0x000fe20002000000 */
[----:B------:R-:W-:Y:S01]  /*11330*/  IMAD.MOV.U32 R2, RZ, RZ, 0x4 ;  /* 0x00000004ff027424 */ /* 0x000fe200078e00ff */
[----:B------:R-:W-:-:S03]  /*11340*/  MOV R3, 0x11370 ;  /* 0x0001137000037802 */ /* 0x000fc60000000f00 */
[----:B------:R-:W-:Y:S02]  /*11350*/  IMAD.IADD R0, R5, 0x1, R0 ;  /* 0x0000000105007824 */ /* 0x000fe400078e0200 */
[----:B------:R-:W-:Y:S05]  /*11360*/  CALL.REL.NOINC `($__internal_21_$__cuda_sm70_shflsync_up_p) ;  /* 0x00003b7000007944 */ /* 0x000fea0003c00000 */
        /* <DEDUP_REMOVED lines=12> */
[----:B------:R-:W-:Y:S02]  /*11430*/  MOV R204, 0x1f ;  /* 0x0000001f00cc7802 */ /* 0x000fe40000000f00 */
[----:B------:R-:W-:Y:S01]  /*11440*/  MOV R3, 0x11480 ;  /* 0x0001148000037802 */ /* 0x000fe20000000f00 */
[----:B------:R-:W-:-:S04]  /*11450*/  IMAD.IADD R4, R0, 0x1, R4 ;  /* 0x0000000100047824 */ /* 0x000fc800078e0204 */
[----:B------:R-:W-:Y:S02]  /*11460*/  IMAD.MOV.U32 R116, RZ, RZ, R4 ;  /* 0x000000ffff747224 */ /* 0x000fe400078e0004 */
[----:B------:R-:W-:Y:S05]  /*11470*/  CALL.REL.NOINC `($__internal_20_$__cuda_sm70_shflsync_idx_p) ;  /* 0x00003a0000007944 */ /* 0x000fea0003c00000 */
[----:B------:R-:W-:Y:S01]  /*11480*/  MOV R0, R204 ;  /* 0x000000cc00007202 */ /* 0x000fe20000000f00 */
[----:B------:R-:W-:Y:S05]  /*11490*/  BRA `(.L_x_1479) ;  /* 0xfffef0a000007947 */ /* 0x000fea000383ffff */
.L_x_1342:
[----:B------:R-:W-:Y:S02]  /*114a0*/  SEL R0, RZ, 0x1, P0 ;  /* 0x00000001ff007807 */ /* 0x000fe40000000000 */
[----:B------:R-:W-:Y:S02]  /*114b0*/  MOV R2, 0x114d0 ;  /* 0x000114d000027802 */ /* 0x000fe40000000f00 */
[----:B--2---:R-:W-:Y:S05]  /*114c0*/  CALL.REL.NOINC `($__internal_22_$__cuda_sm70_votesync_ballot) ;  /* 0x00003a8000007944 */ /* 0x004fea0003c00000 */
[----:B------:R-:W-:Y:S01]  /*114d0*/  MOV R6, R0 ;  /* 0x0000000000067202 */ /* 0x000fe20000000f00 */
[----:B------:R-:W-:Y:S05]  /*114e0*/  BRA `(.L_x_1480) ;  /* 0xfffef0e000007947 */ /* 0x000fea000383ffff */
.L_x_1343:
[----:B------:R-:W-:Y:S01]  /*114f0*/  IMAD.MOV.U32 R116, RZ, RZ, R9 ;  /* 0x000000ffff747224 */ /* 0x000fe200078e0009 */
[----:B------:R-:W-:Y:S01]  /*11500*/  MOV R2, R0 ;  /* 0x0000000000027202 */ /* 0x000fe20000000f00 */
[----:B------:R-:W-:Y:S01]  /*11510*/  IMAD.MOV.U32 R204, RZ, RZ, 0x1f ;  /* 0x0000001fffcc7424 */ /* 0x000fe200078e00ff */
[----:B------:R-:W-:Y:S02]  /*11520*/  MOV R3, 0x11540 ;  /* 0x0001154000037802 */ /* 0x000fe40000000f00 */
[----:B------:R-:W-:Y:S05]  /*11530*/  CALL.REL.NOINC `($__internal_20_$__cuda_sm70_shflsync_idx_p) ;  /* 0x0000394000007944 */ /* 0x000fea0003c00000 */
[----:B------:R-:W-:Y:S01]  /*11540*/  IMAD.MOV.U32 R245, RZ, RZ, R204 ;  /* 0x000000fffff57224 */ /* 0x000fe200078e00cc */
[----:B------:R-:W-:Y:S01]  /*11550*/  MOV R116, R8 ;  /* 0x0000000800747202 */ /* 0x000fe20000000f00 */
[----:B------:R-:W-:Y:S01]  /*11560*/  IMAD.MOV.U32 R5, RZ, RZ, RZ ;  /* 0x000000ffff057224 */ /* 0x000fe200078e00ff */
[----:B------:R-:W-:Y:S01]  /*11570*/  MOV R2, R0 ;  /* 0x0000000000027202 */ /* 0x000fe20000000f00 */
[----:B------:R-:W-:Y:S01]  /*11580*/  IMAD.MOV.U32 R204, RZ, RZ, 0x1f ;  /* 0x0000001fffcc7424 */ /* 0x000fe200078e00ff */
[----:B------:R-:W-:-:S02]  /*11590*/  MOV R3, 0x115b0 ;  /* 0x000115b000037802 */ /* 0x000fc40000000f00 */
[----:B------:R-:W-:Y:S05]  /*115a0*/  CALL.REL.NOINC `($__internal_20_$__cuda_sm70_shflsync_idx_p) ;  /* 0x000038d000007944 */ /* 0x000fea0003c00000 */
[----:B------:R-:W-:Y:S01]  /*115b0*/  MOV R9, R204 ;  /* 0x000000cc00097202 */ /* 0x000fe20000000f00 */
[----:B------:R-:W-:Y:S05]  /*115c0*/  BRA `(.L_x_1481) ;  /* 0xfffef06000007947 */ /* 0x000fea000383ffff */
.L_x_1346:
[----:B------:R-:W-:Y:S01]  /*115d0*/  IMAD.MOV.U32 R116, RZ, RZ, R4 ;  /* 0x000000ffff747224 */ /* 0x000fe200078e0004 */
[----:B------:R-:W-:Y:S01]  /*115e0*/  MOV R2, R0 ;  /* 0x0000000000027202 */ /* 0x000fe20000000f00 */
[----:B------:R-:W-:Y:S01]  /*115f0*/  IMAD.MOV.U32 R204, RZ, RZ, 0x1f ;  /* 0x0000001fffcc7424 */ /* 0x000fe200078e00ff */
[----:B------:R-:W-:-:S02]  /*11600*/  MOV R3, 0x11620 ;  /* 0x0001162000037802 */ /* 0x000fc40000000f00 */
[----:B--23--:R-:W-:Y:S05]  /*11610*/  CALL.REL.NOINC `($__internal_20_$__cuda_sm70_shflsync_idx_p) ;  /* 0x0000386000007944 */ /* 0x00cfea0003c00000 */
[----:B------:R-:W-:Y:S01]  /*11620*/  MOV R5, R204 ;  /* 0x000000cc00057202 */ /* 0x000fe20000000f00 */
[----:B------:R-:W-:Y:S05]  /*11630*/  BRA `(.L_x_1345) ;  /* 0xfffef05000007947 */ /* 0x000fea000383ffff */
.L_x_1357:
[----:B------:R-:W-:Y:S01]  /*11640*/  IMAD.MOV.U32 R116, RZ, RZ, R5 ;  /* 0x000000ffff747224 */ /* 0x000fe200078e0005 */
[----:B------:R-:W-:Y:S01]  /*11650*/  MOV R2, RZ ;  /* 0x000000ff00027202 */ /* 0x000fe20000000f00 */
[----:B------:R-:W-:Y:S01]  /*11660*/  IMAD.MOV.U32 R204, RZ, RZ, 0x1c1f ;  /* 0x00001c1fffcc7424 */ /* 0x000fe200078e00ff */
[----:B------:R-:W-:-:S02]  /*11670*/  MOV R3, 0x11690 ;  /* 0x0001169000037802 */ /* 0x000fc40000000f00 */
[----:B-----5:R-:W-:Y:S05]  /*11680*/  CALL.REL.NOINC `($__internal_20_$__cuda_sm70_shflsync_idx_p) ;  /* 0x000037f000007944 */ /* 0x020fea0003c00000 */
[----:B------:R-:W-:Y:S01]  /*11690*/  MOV R4, R204 ;  /* 0x000000cc00047202 */ /* 0x000fe20000000f00 */
[----:B------:R-:W-:Y:S05]  /*116a0*/  BRA `(.L_x_1482) ;  /* 0xffff10a000007947 */ /* 0x000fea000383ffff */
.L_x_1358:
[----:B------:R-:W-:Y:S01]  /*116b0*/  IMAD.MOV.U32 R116, RZ, RZ, R12 ;  /* 0x000000ffff747224 */ /* 0x000fe200078e000c */
[----:B------:R-:W-:Y:S01]  /*116c0*/  MOV R2, RZ ;  /* 0x000000ff00027202 */ /* 0x000fe20000000f00 */
[----:B------:R-:W-:Y:S01]  /*116d0*/  IMAD.MOV.U32 R204, RZ, RZ, 0x1c1f ;  /* 0x00001c1fffcc7424 */ /* 0x000fe200078e00ff */
[----:B------:R-:W-:-:S02]  /*116e0*/  MOV R3, 0x11700 ;  /* 0x0001170000037802 */ /* 0x000fc40000000f00 */
[----:B-12--5:R-:W-:Y:S05]  /*116f0*/  CALL.REL.NOINC `($__internal_20_$__cuda_sm70_shflsync_idx_p) ;  /* 0x0000378000007944 */ /* 0x026fea0003c00000 */
[----:B------:R-:W-:Y:S01]  /*11700*/  MOV R0, R204 ;  /* 0x000000cc00007202 */ /* 0x000fe20000000f00 */
[----:B------:R-:W-:Y:S05]  /*11710*/  BRA `(.L_x_1483) ;  /* 0xffff105000007947 */ /* 0x000fea000383ffff */
.L_x_1361:
[----:B------:R-:W-:Y:S01]  /*11720*/  IMAD.MOV.U32 R116, RZ, RZ, R5 ;  /* 0x000000ffff747224 */ /* 0x000fe200078e0005 */
[----:B--2---:R-:W-:Y:S01]  /*11730*/  MOV R2, 0x1 ;  /* 0x0000000100027802 */ /* 0x004fe20000000f00 */
[----:B------:R-:W-:Y:S01]  /*11740*/  IMAD.MOV.U32 R204, RZ, RZ, 0x1c1f ;  /* 0x00001c1fffcc7424 */ /* 0x000fe200078e00ff */
[----:B------:R-:W-:-:S02]  /*11750*/  MOV R3, 0x11770 ;  /* 0x0001177000037802 */ /* 0x000fc40000000f00 */
[----:B-1-345:R-:W-:Y:S05]  /*11760*/  CALL.REL.NOINC `($__internal_20_$__cuda_sm70_shflsync_idx_p) ;  /* 0x0000371000007944 */ /* 0x03afea0003c00000 */
[----:B------:R-:W-:Y:S01]  /*11770*/  IMAD.MOV.U32 R4, RZ, RZ, R204 ;  /* 0x000000ffff047224 */ /* 0x000fe200078e00cc */
[----:B------:R-:W-:Y:S01]  /*11780*/  MOV R2, 0x1 ;  /* 0x0000000100027802 */ /* 0x000fe20000000f00 */
[----:B------:R-:W-:Y:S01]  /*11790*/  IMAD.MOV.U32 R116, RZ, RZ, R12 ;  /* 0x000000ffff747224 */ /* 0x000fe200078e000c */
[----:B------:R-:W-:-:S02]  /*117a0*/  MOV R204, 0x1c1f ;  /* 0x00001c1f00cc7802 */ /* 0x000fc40000000f00 */
[----:B------:R-:W-:Y:S02]  /*117b0*/  MOV R3, 0x117d0 ;  /* 0x000117d000037802 */ /* 0x000fe40000000f00 */
[----:B------:R-:W-:Y:S05]  /*117c0*/  CALL.REL.NOINC `($__internal_20_$__cuda_sm70_shflsync_idx_p) ;  /* 0x000036b000007944 */ /* 0x000fea0003c00000 */
[----:B------:R-:W-:Y:S01]  /*117d0*/  MOV R0, R204 ;  /* 0x000000cc00007202 */ /* 0x000fe20000000f00 */
[----:B------:R-:W-:Y:S05]  /*117e0*/  BRA `(.L_x_1484) ;  /* 0xffff112000007947 */ /* 0x000fea000383ffff */
.L_x_1364:
[----:B------:R-:W-:Y:S01]  /*117f0*/  IMAD.MOV.U32 R116, RZ, RZ, R5 ;  /* 0x000000ffff747224 */ /* 0x000fe200078e0005 */
[----:B-1----:R-:W-:Y:S01]  /*11800*/  MOV R2, 0x2 ;  /* 0x0000000200027802 */ /* 0x002fe20000000f00 */
[----:B------:R-:W-:Y:S01]  /*11810*/  IMAD.MOV.U32 R204, RZ, RZ, 0x1c1f ;  /* 0x00001c1fffcc7424 */ /* 0x000fe200078e00ff */
[----:B------:R-:W-:Y:S02]  /*11820*/  MOV R3, 0x11840 ;  /* 0x0001184000037802 */ /* 0x000fe40000000f00 */
[----:B--2345:R-:W-:Y:S05]  /*11830*/  CALL.REL.NOINC `($__internal_20_$__cuda_sm70_shflsync_idx_p) ;  /* 0x0000364000007944 */ /* 0x03cfea0003c00000 */
[----:B------:R-:W-:Y:S01]  /*11840*/  MOV R4, R204 ;  /* 0x000000cc00047202 */ /* 0x000fe20000000f00 */
[----:B------:R-:W-:Y:S05]  /*11850*/  BRA `(.L_x_1485) ;  /* 0xffff123000007947 */ /* 0x000fea000383ffff */
.L_x_1365:
[----:B------:R-:W-:Y:S01]  /*11860*/  IMAD.MOV.U32 R116, RZ, RZ, R12 ;  /* 0x000000ffff747224 */ /* 0x000fe200078e000c */
[----:B------:R-:W-:Y:S01]  /*11870*/  MOV R2, 0x2 ;  /* 0x0000000200027802 */ /* 0x000fe20000000f00 */
[----:B------:R-:W-:Y:S01]  /*11880*/  IMAD.MOV.U32 R204, RZ, RZ, 0x1c1f ;  /* 0x00001c1fffcc7424 */ /* 0x000fe200078e00ff */
[----:B------:R-:W-:Y:S02]  /*11890*/  MOV R3, 0x118b0 ;  /* 0x000118b000037802 */ /* 0x000fe40000000f00 */
[----:B-12345:R-:W-:Y:S05]  /*118a0*/  CALL.REL.NOINC `($__internal_20_$__cuda_sm70_shflsync_idx_p) ;  /* 0x000035d000007944 */ /* 0x03efea0003c00000 */
[----:B------:R-:W-:Y:S01]  /*118b0*/  MOV R0, R204 ;  /* 0x000000cc00007202 */ /* 0x000fe20000000f00 */
[----:B------:R-:W-:Y:S05]  /*118c0*/  BRA `(.L_x_1486) ;  /* 0xffff11e000007947 */ /* 0x000fea000383ffff */
.L_x_1368:
[----:B------:R-:W-:Y:S01]  /*118d0*/  IMAD.MOV.U32 R116, RZ, RZ, R5 ;  /* 0x000000ffff747224 */ /* 0x000fe200078e0005 */
[----:B-1----:R-:W-:Y:S01]  /*118e0*/  MOV R2, 0x3 ;  /* 0x0000000300027802 */ /* 0x002fe20000000f00 */
[----:B------:R-:W-:Y:S01]  /*118f0*/  IMAD.MOV.U32 R204, RZ, RZ, 0x1c1f ;  /* 0x00001c1fffcc7424 */ /* 0x000fe200078e00ff */
[----:B------:R-:W-:-:S02]  /*11900*/  MOV R3, 0x11920 ;  /* 0x0001192000037802 */ /* 0x000fc40000000f00 */
[----:B--2345:R-:W-:Y:S05]  /*11910*/  CALL.REL.NOINC `($__internal_20_$__cuda_sm70_shflsync_idx_p) ;  /* 0x0000356000007944 */ /* 0x03cfea0003c00000 */
        /* <DEDUP_REMOVED lines=8> */
.L_x_1371:
[----:B------:R-:W-:Y:S01]  /*119a0*/  IMAD.MOV.U32 R116, RZ, RZ, R24 ;  /* 0x000000ffff747224 */ /* 0x000fe200078e0018 */
[----:B-1----:R-:W-:Y:S01]  /*119b0*/  MOV R2, 0x1 ;  /* 0x0000000100027802 */ /* 0x002fe20000000f00 */
[----:B------:R-:W-:Y:S01]  /*119c0*/  IMAD.MOV.U32 R204, RZ, RZ, 0x1c1f ;  /* 0x00001c1fffcc7424 */ /* 0x000fe200078e00ff */
[----:B------:R-:W-:Y:S02]  /*119d0*/  MOV R3, 0x119f0 ;  /* 0x000119f000037802 */ /* 0x000fe40000000f00 */
[----:B------:R-:W-:Y:S05]  /*119e0*/  CALL.REL.NOINC `($__internal_20_$__cuda_sm70_shflsync_idx_p) ;  /* 0x0000349000007944 */ /* 0x000fea0003c00000 */
[----:B------:R-:W-:Y:S01]  /*119f0*/  IMAD.MOV.U32 R20, RZ, RZ, R204 ;  /* 0x000000ffff147224 */ /* 0x000fe200078e00cc */
[----:B------:R-:W-:Y:S01]  /*11a00*/  MOV R2, 0x1 ;  /* 0x0000000100027802 */ /* 0x000fe20000000f00 */
[----:B------:R-:W-:Y:S01]  /*11a10*/  IMAD.MOV.U32 R116, RZ, RZ, R25 ;  /* 0x000000ffff747224 */ /* 0x000fe200078e0019 */
[----:B------:R-:W-:Y:S02]  /*11a20*/  MOV R204, 0x1c1f ;  /* 0x00001c1f00cc7802 */ /* 0x000fe40000000f00 */
[----:B------:R-:W-:Y:S02]  /*11a30*/  MOV R3, 0x11a50 ;  /* 0x00011a5000037802 */ /* 0x000fe40000000f00 */
[----:B------:R-:W-:Y:S05]  /*11a40*/  CALL.REL.NOINC `($__internal_20_$__cuda_sm70_shflsync_idx_p) ;  /* 0x0000343000007944 */ /* 0x000fea0003c00000 */
[----:B------:R-:W-:Y:S01]  /*11a50*/  MOV R2, R204 ;  /* 0x000000cc00027202 */ /* 0x000fe20000000f00 */
[----:B------:R-:W-:Y:S05]  /*11a60*/  BRA `(.L_x_1488) ;  /* 0xffff1bb000007947 */ /* 0x000fea000383ffff */
.L_x_1374:
[----:B------:R-:W-:Y:S01]  /*11a70*/  IMAD.MOV.U32 R116, RZ, RZ, R5 ;  /* 0x000000ffff747224 */ /* 0x000fe200078e0005 */
[----:B------:R-:W-:Y:S01]  /*11a80*/  MOV R2, RZ ;  /* 0x000000ff00027202 */ /* 0x000fe20000000f00 */
[----:B------:R-:W-:Y:S01]  /*11a90*/  IMAD.MOV.U32 R204, RZ, RZ, 0x1c1f ;  /* 0x00001c1fffcc7424 */ /* 0x000fe200078e00ff */
[----:B------:R-:W-:-:S02]  /*11aa0*/  MOV R3, 0x11ac0 ;  /* 0x00011ac000037802 */ /* 0x000fc40000000f00 */
[----:B------:R-:W-:Y:S05]  /*11ab0*/  CALL.REL.NOINC `($__internal_20_$__cuda_sm70_shflsync_idx_p) ;  /* 0x000033c000007944 */ /* 0x000fea0003c00000 */
[----:B------:R-:W-:Y:S01]  /*11ac0*/  MOV R4, R204 ;  /* 0x000000cc00047202 */ /* 0x000fe20000000f00 */
[----:B------:R-:W-:Y:S05]  /*11ad0*/  BRA `(.L_x_1489) ;  /* 0xffff249000007947 */ /* 0x000fea000383ffff */
.L_x_1375:
[----:B------:R-:W-:Y:S01]  /*11ae0*/  IMAD.MOV.U32 R116, RZ, RZ, R10 ;  /* 0x000000ffff747224 */ /* 0x000fe200078e000a */
[----:B------:R-:W-:Y:S01]  /*11af0*/  MOV R2, RZ ;  /* 0x000000ff00027202 */ /* 0x000fe20000000f00 */
[----:B------:R-:W-:Y:S01]  /*11b00*/  IMAD.MOV.U32 R204, RZ, RZ, 0x1c1f ;  /* 0x00001c1fffcc7424 */ /* 0x000fe200078e00ff */
[----:B------:R-:W-:-:S02]  /*11b10*/  MOV R3, 0x11b30 ;  /* 0x00011b3000037802 */ /* 0x000fc40000000f00 */
[----:B-12---:R-:W-:Y:S05]  /*11b20*/  CALL.REL.NOINC `($__internal_20_$__cuda_sm70_shflsync_idx_p) ;  /* 0x0000335000007944 */ /* 0x006fea0003c00000 */
[----:B------:R-:W-:Y:S01]  /*11b30*/  MOV R0, R204 ;  /* 0x000000cc00007202 */ /* 0x000fe20000000f00 */
[----:B------:R-:W-:Y:S05]  /*11b40*/  BRA `(.L_x_1490) ;  /* 0xffff244000007947 */ /* 0x000fea000383ffff */
.L_x_1378:
[----:B------:R-:W-:Y:S01]  /*11b50*/  IMAD.MOV.U32 R116, RZ, RZ, R5 ;  /* 0x000000ffff747224 */ /* 0x000fe200078e0005 */
[----:B--2---:R-:W-:Y:S01]  /*11b60*/  MOV R2, 0x1 ;  /* 0x0000000100027802 */ /* 0x004fe20000000f00 */
[----:B------:R-:W-:Y:S01]  /*11b70*/  IMAD.MOV.U32 R204, RZ, RZ, 0x1c1f ;  /* 0x00001c1fffcc7424 */ /* 0x000fe200078e00ff */
[----:B------:R-:W-:-:S03]  /*11b80*/  MOV R3, 0x11ba0 ;  /* 0x00011ba000037802 */ /* 0x000fc60000000f00 */
[----:B-1-34-:R-:W-:Y:S05]  /*11b90*/  CALL.REL.NOINC `($__internal_20_$__cuda_sm70_shflsync_idx_p) ;  /* 0x000032e000007944 */ /* 0x01afea0003c00000 */
        /* <DEDUP_REMOVED lines=8> */
.L_x_1379:
[----:B------:R-:W-:Y:S01]  /*11c20*/  IMAD.MOV.U32 R116, RZ, RZ, R0 ;  /* 0x000000ffff747224 */ /* 0x000fe200078e0000 */
[----:B------:R-:W-:Y:S01]  /*11c30*/  MOV R2, RZ ;  /* 0x000000ff00027202 */ /* 0x000fe20000000f00 */
[----:B------:R-:W-:Y:S01]  /*11c40*/  IMAD.MOV.U32 R204, RZ, RZ, 0x1c1f ;  /* 0x00001c1fffcc7424 */ /* 0x000fe200078e00ff */
[----:B------:R-:W-:Y:S02]  /*11c50*/  MOV R3, 0x11c70 ;  /* 0x00011c7000037802 */ /* 0x000fe40000000f00 */
[----:B---3--:R-:W-:Y:S05]  /*11c60*/  CALL.REL.NOINC `($__internal_20_$__cuda_sm70_shflsync_idx_p) ;  /* 0x0000321000007944 */ /* 0x008fea0003c00000 */
[----:B------:R-:W-:Y:S01]  /*11c70*/  MOV R2, R204 ;  /* 0x000000cc00027202 */ /* 0x000fe20000000f00 */
[----:B------:R-:W-:Y:S05]  /*11c80*/  BRA `(.L_x_1492) ;  /* 0xffff266000007947 */ /* 0x000fea000383ffff */
.L_x_1380:
[----:B------:R-:W-:Y:S01]  /*11c90*/  IMAD.MOV.U32 R116, RZ, RZ, R0 ;  /* 0x000000ffff747224 */ /* 0x000fe200078e0000 */
[----:B------:R-:W-:Y:S01]  /*11ca0*/  MOV R2, 0x1 ;  /* 0x0000000100027802 */ /* 0x000fe20000000f00 */
[----:B------:R-:W-:Y:S01]  /*11cb0*/  IMAD.MOV.U32 R204, RZ, RZ, 0x1c1f ;  /* 0x00001c1fffcc7424 */ /* 0x000fe200078e00ff */
[----:B------:R-:W-:Y:S02]  /*11cc0*/  MOV R3, 0x11ce0 ;  /* 0x00011ce000037802 */ /* 0x000fe40000000f00 */
[----:B-1----:R-:W-:Y:S05]  /*11cd0*/  CALL.REL.NOINC `($__internal_20_$__cuda_sm70_shflsync_idx_p) ;  /* 0x000031a000007944 */ /* 0x002fea0003c00000 */
[----:B------:R-:W-:Y:S01]  /*11ce0*/  IMAD.IADD R2, R4, 0x1, R204 ;  /* 0x0000000104027824 */ /* 0x000fe200078e02cc */
[----:B------:R-:W-:Y:S01]  /*11cf0*/  MOV R3, 0x11ed0 ;  /* 0x00011ed000037802 */ /* 0x000fe20000000f00 */
[----:B------:R-:W-:-:S02]  /*11d00*/  IMAD.MOV.U32 R116, RZ, RZ, R0 ;  /* 0x000000ffff747224 */ /* 0x000fc400078e0000 */
        /* <DEDUP_REMOVED lines=21> */
[----:B------:R-:W-:Y:S01]  /*11e60*/  ISETP.GT.AND P0, PT, R2, 0x29, PT ;  /* 0x000000290200780c */ /* 0x000fe20003f04270 */
[----:B------:R-:W-:Y:S01]  /*11e70*/  IMAD.MOV.U32 R2, RZ, RZ, 0x2 ;  /* 0x00000002ff027424 */ /* 0x000fe200078e00ff */
[----:B------:R-:W-:Y:S02]  /*11e80*/  FSEL R115, R34, -INF , P6 ;  /* 0xff80000022737808 */ /* 0x000fe40003000000 */
[----:B------:R-:W-:Y:S02]  /*11e90*/  FSEL R114, R35, -INF , P5 ;  /* 0xff80000023727808 */ /* 0x000fe40002800000 */
[----:B------:R-:W-:Y:S02]  /*11ea0*/  FSEL R113, R30, -INF , P4 ;  /* 0xff8000001e717808 */ /* 0x000fe40002000000 */
[----:B------:R-:W-:-:S02]  /*11eb0*/  FSEL R112, R31, -INF , P0 ;  /* 0xff8000001f707808 */ /* 0x000fc40000000000 */
[----:B------:R-:W-:Y:S05]  /*11ec0*/  CALL.REL.NOINC `($__internal_20_$__cuda_sm70_shflsync_idx_p) ;  /* 0x00002fb000007944 */ /* 0x000fea0003c00000 */
        /* <DEDUP_REMOVED lines=32> */
[----:B------:R-:W-:Y:S01]  /*120d0*/  FMNMX.FTZ R121, R10, R11, !PT ;  /* 0x0000000b0a797209 */ /* 0x000fe20007810000 */
[----:B------:R-:W-:Y:S01]  /*120e0*/  IMAD.MOV.U32 R0, RZ, RZ, 0x2 ;  /* 0x00000002ff007424 */ /* 0x000fe200078e00ff */
[----:B------:R-:W-:-:S02]  /*120f0*/  FMNMX.FTZ R120, R12, R13, !PT ;  /* 0x0000000d0c787209 */ /* 0x000fc40007810000 */
[----:B------:R-:W-:Y:S02]  /*12100*/  IMNMX R5, R5, R4, PT ;  /* 0x0000000405057217 */ /* 0x000fe40003800200 */
[----:B------:R-:W-:Y:S02]  /*12110*/  FMNMX.FTZ R121, R14, R121, !PT ;  /* 0x000000790e797209 */ /* 0x000fe40007810000 */
[C---:B------:R-:W-:Y:S02]  /*12120*/  ISETP.GT.AND P6, PT, R5.reuse, RZ, PT ;  /* 0x000000ff0500720c */ /* 0x040fe40003fc4270 */
[C---:B------:R-:W-:Y:S02]  /*12130*/  ISETP.GT.AND P5, PT, R5.reuse, 0x1, PT ;  /* 0x000000010500780c */ /* 0x040fe40003fa4270 */
[----:B------:R-:W-:Y:S02]  /*12140*/  ISETP.GT.AND P4, PT, R5, 0x8, PT ;  /* 0x000000080500780c */ /* 0x000fe40003f84270 */
[----:B------:R-:W-:-:S02]  /*12150*/  FSEL R23, R74, -INF , P6 ;  /* 0xff8000004a177808 */ /* 0x000fc40003000000 */
[----:B------:R-:W-:Y:S02]  /*12160*/  FSEL R30, R75, -INF , P5 ;  /* 0xff8000004b1e7808 */ /* 0x000fe40002800000 */
[----:B------:R-:W-:Y:S02]  /*12170*/  ISETP.GT.AND P0, PT, R5, 0x9, PT ;  /* 0x000000090500780c */ /* 0x000fe40003f04270 */
[----:B------:R-:W-:Y:S02]  /*12180*/  FSEL R34, R70, -INF , P4 ;  /* 0xff80000046227808 */ /* 0x000fe40002000000 */
[----:B------:R-:W-:Y:S02]  /*12190*/  FMNMX.FTZ R119, R25, R27, !PT ;  /* 0x0000001b19777209 */ /* 0x000fe40007810000 */
[----:B------:R-:W-:Y:S02]  /*121a0*/  FMNMX.FTZ R3, R23, R30, !PT ;  /* 0x0000001e17037209 */ /* 0x000fe40007810000 */
[----:B------:R-:W-:-:S02]  /*121b0*/  FMNMX.FTZ R121, R15, R121, !PT ;  /* 0x000000790f797209 */ /* 0x000fc40007810000 */
[----:B------:R-:W-:Y:S02]  /*121c0*/  FSEL R40, R71, -INF , P0 ;  /* 0xff80000047287808 */ /* 0x000fe40000000000 */
[----:B------:R-:W-:Y:S02]  /*121d0*/  ISETP.GT.AND P6, PT, R5, 0x10, PT ;  /* 0x000000100500780c */ /* 0x000fe40003fc4270 */
[----:B------:R-:W-:Y:S02]  /*121e0*/  FMNMX.FTZ R120, R17, R120, !PT ;  /* 0x0000007811787209 */ /* 0x000fe40007810000 */
[----:B------:R-:W-:Y:S02]  /*121f0*/  FMNMX.FTZ R119, R31, R119, !PT ;  /* 0x000000771f777209 */ /* 0x000fe40007810000 */
[----:B------:R-:W-:Y:S02]  /*12200*/  FMNMX.FTZ R8, R34, R3, !PT ;  /* 0x0000000322087209 */ /* 0x000fe40007810000 */
[----:B------:R-:W-:-:S02]  /*12210*/  FMNMX.FTZ R121, R16, R121, !PT ;  /* 0x0000007910797209 */ /* 0x000fc40007810000 */
[----:B------:R-:W-:Y:S02]  /*12220*/  ISETP.GT.AND P5, PT, R5, 0x11, PT ;  /* 0x000000110500780c */ /* 0x000fe40003fa4270 */
[----:B------:R-:W-:Y:S02]  /*12230*/  FSEL R41, R66, -INF , P6 ;  /* 0xff80000042297808 */ /* 0x000fe40003000000 */
        /* <DEDUP_REMOVED lines=41> */
[----:B------:R-:W-:Y:S01]  /*124d0*/  FMNMX.FTZ R120, R113, R120, !PT ;  /* 0x0000007871787209 */ /* 0x000fe20007810000 */
[----:B------:R-:W-:Y:S01]  /*124e0*/  IMAD.MOV.U32 R116, RZ, RZ, R121 ;  /* 0x000000ffff747224 */ /* 0x000fe200078e0079 */
[----:B------:R-:W-:Y:S02]  /*124f0*/  FMNMX.FTZ R119, R130, R119, !PT ;  /* 0x0000007782777209 */ /* 0x000fe40007810000 */
[----:B------:R-:W-:Y:S02]  /*12500*/  FMNMX.FTZ R8, R126, R8, !PT ;  /* 0x000000087e087209 */ /* 0x000fe40007810000 */
[----:B------:R-:W-:Y:S02]  /*12510*/  FMNMX.FTZ R120, R112, R120, !PT ;  /* 0x0000007870787209 */ /* 0x000fe40007810000 */
[----:B------:R-:W-:-:S02]  /*12520*/  FMNMX.FTZ R119, R129, R119, !PT ;  /* 0x0000007781777209 */ /* 0x000fc40007810000 */
[----:B------:R-:W-:Y:S02]  /*12530*/  FMNMX.FTZ R8, R125, R8, !PT ;  /* 0x000000087d087209 */ /* 0x000fe40007810000 */
[----:B------:R-:W-:Y:S02]  /*12540*/  MOV R2, 0x12560 ;  /* 0x0001256000027802 */ /* 0x000fe40000000f00 */
[----:B------:R-:W-:Y:S05]  /*12550*/  CALL.REL.NOINC `($__internal_19_$__cuda_sm70_shflsync_bfly_p) ;  /* 0x000028c000007944 */ /* 0x000fea0003c00000 */
[----:B------:R-:W-:Y:S01]  /*12560*/  FMNMX.FTZ R121, R121, R0, !PT ;  /* 0x0000000079797209 */ /* 0x000fe20007810000 */
[----:B------:R-:W-:Y:S01]  /*12570*/  IMAD.MOV.U32 R0, RZ, RZ, 0x1 ;  /* 0x00000001ff007424 */ /* 0x000fe200078e00ff */
[----:B------:R-:W-:-:S03]  /*12580*/  MOV R2, 0x125b0 ;  /* 0x000125b000027802 */ /* 0x000fc60000000f00 */
[----:B------:R-:W-:Y:S02]  /*12590*/  IMAD.MOV.U32 R116, RZ, RZ, R121 ;  /* 0x000000ffff747224 */ /* 0x000fe400078e0079 */
[----:B------:R-:W-:Y:S05]  /*125a0*/  CALL.REL.NOINC `($__internal_19_$__cuda_sm70_shflsync_bfly_p) ;  /* 0x0000287000007944 */ /* 0x000fea0003c00000 */
[----:B------:R-:W-:Y:S01]  /*125b0*/  FMNMX.FTZ R121, R121, R0, !PT ;  /* 0x0000000079797209 */ /* 0x000fe20007810000 */
[----:B------:R-:W-:Y:S01]  /*125c0*/  IMAD.MOV.U32 R116, RZ, RZ, R120 ;  /* 0x000000ffff747224 */ /* 0x000fe200078e0078 */
[----:B------:R-:W-:Y:S01]  /*125d0*/  MOV R2, 0x12600 ;  /* 0x0001260000027802 */ /* 0x000fe20000000f00 */
[----:B------:R-:W-:Y:S02]  /*125e0*/  IMAD.MOV.U32 R0, RZ, RZ, 0x2 ;  /* 0x00000002ff007424 */ /* 0x000fe400078e00ff */
        /* <DEDUP_REMOVED lines=26> */
[----:B------:R-:W-:Y:S01]  /*12790*/  MOV R9, R0 ;  /* 0x0000000000097202 */ /* 0x000fe20000000f00 */
[----:B------:R-:W-:Y:S05]  /*127a0*/  BRA `(.L_x_1493) ;  /* 0xffff25b000007947 */ /* 0x000fea000383ffff */
.L_x_1384:
[----:B------:R-:W-:Y:S01]  /*127b0*/  MOV R2, RZ ;  /* 0x000000ff00027202 */ /* 0x000fe20000000f00 */
[----:B------:R-:W-:Y:S01]  /*127c0*/  IMAD.MOV.U32 R116, RZ, RZ, R5 ;  /* 0x000000ffff747224 */ /* 0x000fe200078e0005 */
[----:B------:R-:W-:Y:S01]  /*127d0*/  MOV R3, 0x12800 ;  /* 0x0001280000037802 */ /* 0x000fe20000000f00 */
[----:B------:R-:W-:Y:S02]  /*127e0*/  IMAD.MOV.U32 R204, RZ, RZ, 0x1c1f ;  /* 0x00001c1fffcc7424 */ /* 0x000fe400078e00ff */
[----:B-1234-:R-:W-:Y:S05]  /*127f0*/  CALL.REL.NOINC `($__internal_20_$__cuda_sm70_shflsync_idx_p) ;  /* 0x0000268000007944 */ /* 0x01efea0003c00000 */
[----:B------:R-:W-:Y:S01]  /*12800*/  MOV R4, R204 ;  /* 0x000000cc00047202 */ /* 0x000fe20000000f00 */
[----:B------:R-:W-:-:S05]  /*12810*/  BRA `(.L_x_1494) ;  /* 0xffff39e000007947 */ /* 0x000fca000383ffff */
.L_x_1385:
[----:B------:R-:W-:Y:S01]  /*12820*/  MOV R2, RZ ;  /* 0x000000ff00027202 */ /* 0x000fe20000000f00 */
[----:B------:R-:W-:Y:S01]  /*12830*/  IMAD.MOV.U32 R116, RZ, RZ, R10 ;  /* 0x000000ffff747224 */ /* 0x000fe200078e000a */
[----:B------:R-:W-:Y:S01]  /*12840*/  MOV R3, 0x12870 ;  /* 0x0001287000037802 */ /* 0x000fe20000000f00 */
[----:B------:R-:W-:Y:S02]  /*12850*/  IMAD.MOV.U32 R204, RZ, RZ, 0x1c1f ;  /* 0x00001c1fffcc7424 */ /* 0x000fe400078e00ff */
[----:B-1234-:R-:W-:Y:S05]  /*12860*/  CALL.REL.NOINC `($__internal_20_$__cuda_sm70_shflsync_idx_p) ;  /* 0x0000261000007944 */ /* 0x01efea0003c00000 */
[----:B------:R-:W-:Y:S01]  /*12870*/  MOV R0, R204 ;  /* 0x000000cc00007202 */ /* 0x000fe20000000f00 */
[----:B------:R-:W-:-:S05]  /*12880*/  BRA `(.L_x_1495) ;  /* 0xffff399000007947 */ /* 0x000fca000383ffff */
.L_x_1386:
[----:B---3--:R-:W-:Y:S01]  /*12890*/  MOV R2, 0x1 ;  /* 0x0000000100027802 */ /* 0x008fe20000000f00 */
[----:B------:R-:W-:Y:S01]  /*128a0*/  IMAD.MOV.U32 R116, RZ, RZ, R5 ;  /* 0x000000ffff747224 */ /* 0x000fe200078e0005 */
[----:B------:R-:W-:Y:S01]  /*128b0*/  MOV R3, 0x128e0 ;  /* 0x000128e000037802 */ /* 0x000fe20000000f00 */
[----:B------:R-:W-:Y:S02]  /*128c0*/  IMAD.MOV.U32 R204, RZ, RZ, 0x1c1f ;  /* 0x00001c1fffcc7424 */ /* 0x000fe400078e00ff */
[----:B-12-4-:R-:W-:Y:S05]  /*128d0*/  CALL.REL.NOINC `($__internal_20_$__cuda_sm70_shflsync_idx_p) ;  /* 0x000025a000007944 */ /* 0x016fea0003c00000 */
[----:B------:R-:W-:Y:S01]  /*128e0*/  MOV R2, 0x1 ;  /* 0x0000000100027802 */ /* 0x000fe20000000f00 */
[----:B------:R-:W-:Y:S01]  /*128f0*/  IMAD.MOV.U32 R4, RZ, RZ, R204 ;  /* 0x000000ffff047224 */ /* 0x000fe200078e00cc */
[----:B------:R-:W-:Y:S01]  /*12900*/  MOV R204, 0x1c1f ;  /* 0x00001c1f00cc7802 */ /* 0x000fe20000000f00 */
[----:B------:R-:W-:Y:S01]  /*12910*/  IMAD.MOV.U32 R116, RZ, RZ, R10 ;  /* 0x000000ffff747224 */ /* 0x000fe200078e000a */
[----:B------:R-:W-:Y:S02]  /*12920*/  MOV R3, 0x12940 ;  /* 0x0001294000037802 */ /* 0x000fe40000000f00 */
[----:B------:R-:W-:Y:S05]  /*12930*/  CALL.REL.NOINC `($__internal_20_$__cuda_sm70_shflsync_idx_p) ;  /* 0x0000254000007944 */ /* 0x000fea0003c00000 */
[----:B------:R-:W-:Y:S01]  /*12940*/  MOV R0, R204 ;  /* 0x000000cc00007202 */ /* 0x000fe20000000f00 */
[----:B------:R-:W-:-:S05]  /*12950*/  BRA `(.L_x_1496) ;  /* 0xffff3a4000007947 */ /* 0x000fca000383ffff */
.L_x_1389:
[----:B------:R-:W-:Y:S01]  /*12960*/  MOV R2, RZ ;  /* 0x000000ff00027202 */ /* 0x000fe20000000f00 */
[----:B------:R-:W-:Y:S01]  /*12970*/  IMAD.MOV.U32 R116, RZ, RZ, R125 ;  /* 0x000000ffff747224 */ /* 0x000fe200078e007d */
[----:B------:R-:W-:Y:S01]  /*12980*/  MOV R3, 0x129b0 ;  /* 0x000129b000037802 */ /* 0x000fe20000000f00 */
[----:B------:R-:W-:Y:S02]  /*12990*/  IMAD.MOV.U32 R204, RZ, RZ, 0x1c1f ;  /* 0x00001c1fffcc7424 */ /* 0x000fe400078e00ff */
[----:B------:R-:W-:Y:S05]  /*129a0*/  CALL.REL.NOINC `($__internal_20_$__cuda_sm70_shflsync_idx_p) ;  /* 0x000024d000007944 */ /* 0x000fea0003c00000 */
[----:B------:R-:W-:Y:S01]  /*129b0*/  MOV R117, R204 ;  /* 0x000000cc00757202 */ /* 0x000fe20000000f00 */
[----:B------:R-:W-:-:S05]  /*129c0*/  BRA `(.L_x_1497) ;  /* 0xffff42f000007947 */ /* 0x000fca000383ffff */
.L_x_1390:
[----:B------:R-:W-:Y:S01]  /*129d0*/  MOV R2, RZ ;  /* 0x000000ff00027202 */ /* 0x000fe20000000f00 */
[----:B------:R-:W-:Y:S01]  /*129e0*/  IMAD.MOV.U32 R116, RZ, RZ, R126 ;  /* 0x000000ffff747224 */ /* 0x000fe200078e007e */
[----:B------:R-:W-:Y:S01]  /*129f0*/  MOV R3, 0x12a20 ;  /* 0x00012a2000037802 */ /* 0x000fe20000000f00 */
[----:B------:R-:W-:Y:S02]  /*12a00*/  IMAD.MOV.U32 R204, RZ, RZ, 0x1c1f ;  /* 0x00001c1fffcc7424 */ /* 0x000fe400078e00ff */
[----:B-12---:R-:W-:Y:S05]  /*12a10*/  CALL.REL.NOINC `($__internal_20_$__cuda_sm70_shflsync_idx_p) ;  /* 0x0000246000007944 */ /* 0x006fea0003c00000 */
[----:B------:R-:W-:Y:S01]  /*12a20*/  MOV R0, R204 ;  /* 0x000000cc00007202 */ /* 0x000fe20000000f00 */
[----:B------:R-:W-:-:S05]  /*12a30*/  BRA `(.L_x_1498) ;  /* 0xffff42a000007947 */ /* 0x000fca000383ffff */
.L_x_1391:
[----:B----4-:R-:W-:Y:S01]  /*12a40*/  MOV R2, 0x1 ;  /* 0x0000000100027802 */ /* 0x010fe20000000f00 */
[----:B------:R-:W-:Y:S01]  /*12a50*/  IMAD.MOV.U32 R116, RZ, RZ, R125 ;  /* 0x000000ffff747224 */ /* 0x000fe200078e007d */
[----:B------:R-:W-:Y:S01]  /*12a60*/  MOV R3, 0x12a90 ;  /* 0x00012a9000037802 */ /* 0x000fe20000000f00 */
[----:B------:R-:W-:Y:S03]  /*12a70*/  IMAD.MOV.U32 R204, RZ, RZ, 0x1c1f ;  /* 0x00001c1fffcc7424 */ /* 0x000fe600078e00ff */
[----:B-1-3--:R-:W-:Y:S05]  /*12a80*/  CALL.REL.NOINC `($__internal_20_$__cuda_sm70_shflsync_idx_p) ;  /* 0x000023f000007944 */ /* 0x00afea0003c00000 */
        /* <DEDUP_REMOVED lines=8> */
.L_x_1392:
[----:B------:R-:W-:Y:S01]  /*12b10*/  MOV R204, 0x1c1f ;  /* 0x00001c1f00cc7802 */ /* 0x000fe20000000f00 */
[----:B---3--:R-:W-:Y:S01]  /*12b20*/  IMAD.MOV.U32 R2, RZ, RZ, RZ ;  /* 0x000000ffff027224 */ /* 0x008fe200078e00ff */
[----:B------:R-:W-:Y:S02]  /*12b30*/  MOV R3, 0x12b50 ;  /* 0x00012b5000037802 */ /* 0x000fe40000000f00 */
[----:B--2---:R-:W-:Y:S05]  /*12b40*/  CALL.REL.NOINC `($__internal_20_$__cuda_sm70_shflsync_idx_p) ;  /* 0x0000233000007944 */ /* 0x004fea0003c00000 */
[----:B------:R-:W-:Y:S01]  /*12b50*/  MOV R0, R204 ;  /* 0x000000cc00007202 */ /* 0x000fe20000000f00 */
[----:B------:R-:W-:-:S05]  /*12b60*/  BRA `(.L_x_1500) ;  /* 0xffff449000007947 */ /* 0x000fca000383ffff */
.L_x_1393:
[----:B------:R-:W-:Y:S01]  /*12b70*/  MOV R204, 0x1c1f ;  /* 0x00001c1f00cc7802 */ /* 0x000fe20000000f00 */
[----:B---3--:R-:W-:Y:S01]  /*12b80*/  IMAD.MOV.U32 R2, RZ, RZ, 0x1 ;  /* 0x00000001ff027424 */ /* 0x008fe200078e00ff */
[----:B------:R-:W-:Y:S02]  /*12b90*/  MOV R3, 0x12bb0 ;  /* 0x00012bb000037802 */ /* 0x000fe40000000f00 */
[----:B-1----:R-:W-:Y:S05]  /*12ba0*/  CALL.REL.NOINC `($__internal_20_$__cuda_sm70_shflsync_idx_p) ;  /* 0x000022d000007944 */ /* 0x002fea0003c00000 */
[----:B------:R-:W-:Y:S01]  /*12bb0*/  MOV R3, 0x12d80 ;  /* 0x00012d8000037802 */ /* 0x000fe20000000f00 */
[----:B------:R-:W-:Y:S02]  /*12bc0*/  IMAD.IADD R204, R117, 0x1, R204 ;  /* 0x0000000175cc7824 */ /* 0x000fe400078e02cc */
[----:B------:R-:W-:Y:S03]  /*12bd0*/  IMAD.MOV.U32 R2, RZ, RZ, 0x2 ;  /* 0x00000002ff027424 */ /* 0x000fe600078e00ff */
        /* <DEDUP_REMOVED lines=20> */
[----:B------:R-:W-:Y:S01]  /*12d20*/  IMAD.MOV.U32 R204, RZ, RZ, 0x1c1f ;  /* 0x00001c1fffcc7424 */ /* 0x000fe200078e00ff */
[----:B------:R-:W-:Y:S02]  /*12d30*/  FSEL R34, R38, -INF , P6 ;  /* 0xff80000026227808 */ /* 0x000fe40003000000 */
[----:B------:R-:W-:Y:S02]  /*12d40*/  FSEL R32, R39, -INF , P5 ;  /* 0xff80000027207808 */ /* 0x000fe40002800000 */
[----:B------:R-:W-:Y:S02]  /*12d50*/  FSEL R22, R50, -INF , P4 ;  /* 0xff80000032167808 */ /* 0x000fe40002000000 */
[----:B------:R-:W-:Y:S02]  /*12d60*/  FSEL R20, R51, -INF , P0 ;  /* 0xff80000033147808 */ /* 0x000fe40000000000 */
[----:B------:R-:W-:Y:S05]  /*12d70*/  CALL.REL.NOINC `($__internal_20_$__cuda_sm70_shflsync_idx_p) ;  /* 0x0000210000007944 */ /* 0x000fea0003c00000 */
        /* <DEDUP_REMOVED lines=23> */
[----:B------:R-:W-:Y:S01]  /*12ef0*/  IMAD.MOV.U32 R204, RZ, RZ, 0x1c1f ;  /* 0x00001c1fffcc7424 */ /* 0x000fe200078e00ff */
[----:B------:R-:W-:Y:S02]  /*12f00*/  FSEL R17, R40, -INF , P6 ;  /* 0xff80000028117808 */ /* 0x000fe40003000000 */
[----:B------:R-:W-:Y:S02]  /*12f10*/  FSEL R16, R41, -INF , P5 ;  /* 0xff80000029107808 */ /* 0x000fe40002800000 */
[----:B------:R-:W-:Y:S02]  /*12f20*/  FSEL R13, R44, -INF , P4 ;  /* 0xff8000002c0d7808 */ /* 0x000fe40002000000 */
[----:B------:R-:W-:Y:S02]  /*12f30*/  FSEL R12, R45, -INF , P0 ;  /* 0xff8000002d0c7808 */ /* 0x000fe40000000000 */
[----:B------:R-:W-:Y:S05]  /*12f40*/  CALL.REL.NOINC `($__internal_20_$__cuda_sm70_shflsync_idx_p) ;  /* 0x00001f3000007944 */ /* 0x000fea0003c00000 */
[----:B------:R-:W-:Y:S01]  /*12f50*/  FMNMX.FTZ R116, R4, R118, !PT ;  /* 0x0000007604747209 */ /* 0x000fe20007810000 */
[----:B------:R-:W-:Y:S01]  /*12f60*/  IMAD.IADD R117, R117, 0x1, R204 ;  /* 0x0000000175757824 */ /* 0x000fe200078e02cc */
[----:B------:R-:W-:Y:S01]  /*12f70*/  FMNMX.FTZ R9, R36, R122, !PT ;  /* 0x0000007a24097209 */ /* 0x000fe20007810000 */
[----:B------:R-:W-:Y:S01]  /*12f80*/  IMAD.MOV.U32 R0, RZ, RZ, 0x2 ;  /* 0x00000002ff007424 */ /* 0x000fe200078e00ff */
[----:B------:R-:W-:Y:S02]  /*12f90*/  FMNMX.FTZ R116, R174, R116, !PT ;  /* 0x00000074ae747209 */ /* 0x000fe40007810000 */
[C---:B------:R-:W-:Y:S02]  /*12fa0*/  ISETP.GT.AND P6, PT, R117.reuse, RZ, PT ;  /* 0x000000ff7500720c */ /* 0x040fe40003fc4270 */
[C---:B------:R-:W-:Y:S02]  /*12fb0*/  ISETP.GT.AND P5, PT, R117.reuse, 0x1, PT ;  /* 0x000000017500780c */ /* 0x040fe40003fa4270 */
[----:B------:R-:W-:Y:S02]  /*12fc0*/  FSEL R33, R10, -INF , P6 ;  /* 0xff8000000a217808 */ /* 0x000fe40003000000 */
[----:B------:R-:W-:Y:S02]  /*12fd0*/  ISETP.GT.AND P4, PT, R117, 0x8, PT ;  /* 0x000000087500780c */ /* 0x000fe40003f84270 */
[----:B------:R-:W-:Y:S02]  /*12fe0*/  FSEL R163, R11, -INF , P5 ;  /* 0xff8000000ba37808 */ /* 0x000fe40002800000 */
[----:B------:R-:W-:Y:S02]  /*12ff0*/  FMNMX.FTZ R10, R23, R123, !PT ;  /* 0x0000007b170a7209 */ /* 0x000fe40007810000 */
[----:B------:R-:W-:Y:S02]  /*13000*/  FMNMX.FTZ R11, R33, R124, !PT ;  /* 0x0000007c210b7209 */ /* 0x000fe40007810000 */
[----:B------:R-:W-:Y:S02]  /*13010*/  ISETP.GT.AND P0, PT, R117, 0x9, PT ;  /* 0x000000097500780c */ /* 0x000fe40003f04270 */
[----:B------:R-:W-:Y:S02]  /*13020*/  FSEL R38, R14, -INF , P4 ;  /* 0xff8000000e267808 */ /* 0x000fe40002000000 */
        /* <DEDUP_REMOVED lines=61> */
[----:B------:R-:W-:Y:S05]  /*13400*/  CALL.REL.NOINC `($__internal_19_$__cuda_sm70_shflsync_bfly_p) ;  /* 0x00001a1000007944 */ /* 0x000fea0003c00000 */
[----:B------:R-:W-:Y:S01]  /*13410*/  FMNMX.FTZ R116, R116, R0, !PT ;  /* 0x0000000074747209 */ /* 0x000fe20007810000 */
[----:B------:R-:W-:Y:S01]  /*13420*/  IMAD.MOV.U32 R0, RZ, RZ, 0x1 ;  /* 0x00000001ff007424 */ /* 0x000fe200078e00ff */
[----:B------:R-:W-:Y:S02]  /*13430*/  MOV R2, 0x13450 ;  /* 0x0001345000027802 */ /* 0x000fe40000000f00 */
        /* <DEDUP_REMOVED lines=28> */
[----:B------:R-:W-:-:S05]  /*13600*/  BRA `(.L_x_1501) ;  /* 0xffff446000007947 */ /* 0x000fca000383ffff */
.L_x_1396:
[----:B------:R-:W-:Y:S01]  /*13610*/  MOV R204, 0x1c1f ;  /* 0x00001c1f00cc7802 */ /* 0x000fe20000000f00 */
[----:B------:R-:W-:Y:S01]  /*13620*/  IMAD.MOV.U32 R2, RZ, RZ, RZ ;  /* 0x000000ffff027224 */ /* 0x000fe200078e00ff */
[----:B------:R-:W-:Y:S02]  /*13630*/  MOV R3, 0x13650 ;  /* 0x0001365000037802 */ /* 0x000fe40000000f00 */
[----:B-1234-:R-:W-:Y:S05]  /*13640*/  CALL.REL.NOINC `($__internal_20_$__cuda_sm70_shflsync_idx_p) ;  /* 0x0000183000007944 */ /* 0x01efea0003c00000 */
[----:B------:R-:W-:Y:S01]  /*13650*/  MOV R0, R204 ;  /* 0x000000cc00007202 */ /* 0x000fe20000000f00 */
[----:B------:R-:W-:-:S05]  /*13660*/  BRA `(.L_x_1502) ;  /* 0xffff5e8000007947 */ /* 0x000fca000383ffff */
.L_x_1399:
[----:B------:R-:W-:Y:S01]  /*13670*/  MOV R204, 0x1c1f ;  /* 0x00001c1f00cc7802 */ /* 0x000fe20000000f00 */
[----:B---3--:R-:W-:Y:S01]  /*13680*/  IMAD.MOV.U32 R2, RZ, RZ, 0x1 ;  /* 0x00000001ff027424 */ /* 0x008fe200078e00ff */
[----:B------:R-:W-:Y:S02]  /*13690*/  MOV R3, 0x136b0 ;  /* 0x000136b000037802 */ /* 0x000fe40000000f00 */
[----:B-12---:R-:W-:Y:S05]  /*136a0*/  CALL.REL.NOINC `($__internal_20_$__cuda_sm70_shflsync_idx_p) ;  /* 0x000017d000007944 */ /* 0x006fea0003c00000 */
        /* <DEDUP_REMOVED lines=8> */
.L_x_1402:
[----:B------:R-:W-:Y:S01]  /*13730*/  MOV R2, RZ ;  /* 0x000000ff00027202 */ /* 0x000fe20000000f00 */
[----:B------:R-:W-:Y:S01]  /*13740*/  IMAD.MOV.U32 R116, RZ, RZ, R160 ;  /* 0x000000ffff747224 */ /* 0x000fe200078e00a0 */
[----:B------:R-:W-:Y:S01]  /*13750*/  MOV R3, 0x13780 ;  /* 0x0001378000037802 */ /* 0x000fe20000000f00 */
[----:B------:R-:W-:Y:S02]  /*13760*/  IMAD.MOV.U32 R204, RZ, RZ, 0x1c1f ;  /* 0x00001c1fffcc7424 */ /* 0x000fe400078e00ff */
[----:B------:R-:W-:Y:S05]  /*13770*/  CALL.REL.NOINC `($__internal_20_$__cuda_sm70_shflsync_idx_p) ;  /* 0x0000170000007944 */ /* 0x000fea0003c00000 */
[----:B------:R-:W-:Y:S01]  /*13780*/  MOV R118, R204 ;  /* 0x000000cc00767202 */ /* 0x000fe20000000f00 */
[----:B------:R-:W-:-:S05]  /*13790*/  BRA `(.L_x_1504) ;  /* 0xffff680000007947 */ /* 0x000fca000383ffff */
.L_x_1403:
[----:B------:R-:W-:Y:S01]  /*137a0*/  MOV R2, RZ ;  /* 0x000000ff00027202 */ /* 0x000fe20000000f00 */
[----:B------:R-:W-:Y:S01]  /*137b0*/  IMAD.MOV.U32 R116, RZ, RZ, R161 ;  /* 0x000000ffff747224 */ /* 0x000fe200078e00a1 */
[----:B------:R-:W-:Y:S01]  /*137c0*/  MOV R3, 0x137f0 ;  /* 0x000137f000037802 */ /* 0x000fe20000000f00 */
[----:B------:R-:W-:Y:S02]  /*137d0*/  IMAD.MOV.U32 R204, RZ, RZ, 0x1c1f ;  /* 0x00001c1fffcc7424 */ /* 0x000fe400078e00ff */
[----:B-12---:R-:W-:Y:S05]  /*137e0*/  CALL.REL.NOINC `($__internal_20_$__cuda_sm70_shflsync_idx_p) ;  /* 0x0000169000007944 */ /* 0x006fea0003c00000 */
[----:B------:R-:W-:Y:S01]  /*137f0*/  MOV R0, R204 ;  /* 0x000000cc00007202 */ /* 0x000fe20000000f00 */
[----:B------:R-:W-:-:S05]  /*13800*/  BRA `(.L_x_1505) ;  /* 0xffff67b000007947 */ /* 0x000fca000383ffff */
.L_x_1404:
        /* <DEDUP_REMOVED lines=13> */
.L_x_1405:
[----:B------:R-:W-:Y:S02]  /*138e0*/  MOV R0, 0x2 ;  /* 0x0000000200007802 */ /* 0x000fe40000000f00 */
[----:B------:R-:W-:Y:S02]  /*138f0*/  MOV R2, 0x13910 ;  /* 0x0001391000027802 */ /* 0x000fe40000000f00 */
[----:B--2---:R-:W-:Y:S05]  /*13900*/  CALL.REL.NOINC `($__internal_19_$__cuda_sm70_shflsync_bfly_p) ;  /* 0x0000151000007944 */ /* 0x004fea0003c00000 */
[----:B------:R-:W-:-:S05]  /*13910*/  BRA `(.L_x_1507) ;  /* 0xffff6c0000007947 */ /* 0x000fca000383ffff */
.L_x_1406:
[----:B------:R-:W-:Y:S02]  /*13920*/  MOV R0, 0x1 ;  /* 0x0000000100007802 */ /* 0x000fe40000000f00 */
[----:B------:R-:W-:Y:S02]  /*13930*/  MOV R2, 0x13950 ;  /* 0x0001395000027802 */ /* 0x000fe40000000f00 */
[----:B--2---:R-:W-:Y:S05]  /*13940*/  CALL.REL.NOINC `($__internal_19_$__cuda_sm70_shflsync_bfly_p) ;  /* 0x000014d000007944 */ /* 0x004fea0003c00000 */
        /* <DEDUP_REMOVED lines=28> */
.L_x_1408:
[----:B------:R-:W-:Y:S01]  /*13b10*/  IMAD.MOV.U32 R116, RZ, RZ, R206 ;  /* 0x000000ffff747224 */ /* 0x000fe200078e00ce */
[----:B------:R-:W-:-:S02]  /*13b20*/  MOV R0, 0x2 ;  /* 0x0000000200007802 */ /* 0x000fc40000000f00 */
[----:B------:R-:W-:Y:S02]  /*13b30*/  MOV R2, 0x13b50 ;  /* 0x00013b5000027802 */ /* 0x000fe40000000f00 */
[----:B------:R-:W-:Y:S05]  /*13b40*/  CALL.REL.NOINC `($__internal_19_$__cuda_sm70_shflsync_bfly_p) ;  /* 0x000012d000007944 */ /* 0x000fea0003c00000 */
[----:B------:R-:W-:Y:S05]  /*13b50*/  BRA `(.L_x_1509) ;  /* 0xffff827000007947 */ /* 0x000fea000383ffff */
.L_x_1409:
[----:B------:R-:W-:Y:S01]  /*13b60*/  IMAD.MOV.U32 R116, RZ, RZ, R7 ;  /* 0x000000ffff747224 */ /* 0x000fe200078e0007 */
[----:B------:R-:W-:Y:S02]  /*13b70*/  MOV R0, 0x1 ;  /* 0x0000000100007802 */ /* 0x000fe40000000f00 */
[----:B------:R-:W-:Y:S02]  /*13b80*/  MOV R2, 0x13ba0 ;  /* 0x00013ba000027802 */ /* 0x000fe40000000f00 */
[----:B-1----:R-:W-:Y:S05]  /*13b90*/  CALL.REL.NOINC `($__internal_19_$__cuda_sm70_shflsync_bfly_p) ;  /* 0x0000128000007944 */ /* 0x002fea0003c00000 */
[----:B------:R-:W-:Y:S01]  /*13ba0*/  FADD.FTZ R7, R7, R0 ;  /* 0x0000000007077221 */ /* 0x000fe20000010000 */
[----:B------:R-:W-:Y:S02]  /*13bb0*/  MOV R116, R203 ;  /* 0x000000cb00747202 */ /* 0x000fe40000000f00 */
[----:B------:R-:W-:Y:S02]  /*13bc0*/  MOV R0, 0x2 ;  /* 0x0000000200007802 */ /* 0x000fe40000000f00 */
[----:B------:R-:W-:Y:S02]  /*13bd0*/  MOV R2, 0x13bf0 ;  /* 0x00013bf000027802 */ /* 0x000fe40000000f00 */
[----:B------:R-:W-:Y:S05]  /*13be0*/  CALL.REL.NOINC `($__internal_19_$__cuda_sm70_shflsync_bfly_p) ;  /* 0x0000123000007944 */ /* 0x000fea0003c00000 */
[----:B------:R-:W-:Y:S01]  /*13bf0*/  FADD.FTZ R6, R203, R0 ;  /* 0x00000000cb067221 */ /* 0x000fe20000010000 */
[----:B------:R-:W-:Y:S02]  /*13c00*/  MOV R0, 0x1 ;  /* 0x0000000100007802 */ /* 0x000fe40000000f00 */
[----:B------:R-:W-:-:S02]  /*13c10*/  MOV R2, 0x13c40 ;  /* 0x00013c4000027802 */ /* 0x000fc40000000f00 */
[----:B------:R-:W-:Y:S02]  /*13c20*/  MOV R116, R6 ;  /* 0x0000000600747202 */ /* 0x000fe40000000f00 */
[----:B------:R-:W-:Y:S05]  /*13c30*/  CALL.REL.NOINC `($__internal_19_$__cuda_sm70_shflsync_bfly_p) ;  /* 0x000011e000007944 */ /* 0x000fea0003c00000 */
[----:B------:R-:W-:Y:S01]  /*13c40*/  FADD.FTZ R6, R6, R0 ;  /* 0x0000000006067221 */ /* 0x000fe20000010000 */
[----:B------:R-:W-:Y:S02]  /*13c50*/  MOV R116, R215 ;  /* 0x000000d700747202 */ /* 0x000fe40000000f00 */
[----:B------:R-:W-:Y:S02]  /*13c60*/  MOV R0, 0x2 ;  /* 0x0000000200007802 */ /* 0x000fe40000000f00 */
[----:B------:R-:W-:Y:S02]  /*13c70*/  MOV R2, 0x13c90 ;  /* 0x00013c9000027802 */ /* 0x000fe40000000f00 */
[----:B------:R-:W-:Y:S05]  /*13c80*/  CALL.REL.NOINC `($__internal_19_$__cuda_sm70_shflsync_bfly_p) ;  /* 0x0000119000007944 */ /* 0x000fea0003c00000 */
[----:B------:R-:W-:Y:S01]  /*13c90*/  FADD.FTZ R5, R215, R0 ;  /* 0x00000000d7057221 */ /* 0x000fe20000010000 */
[----:B------:R-:W-:Y:S02]  /*13ca0*/  MOV R0, 0x1 ;  /* 0x0000000100007802 */ /* 0x000fe40000000f00 */
[----:B------:R-:W-:Y:S02]  /*13cb0*/  MOV R2, 0x13ce0 ;  /* 0x00013ce000027802 */ /* 0x000fe40000000f00 */
[----:B------:R-:W-:-:S02]  /*13cc0*/  MOV R116, R5 ;  /* 0x0000000500747202 */ /* 0x000fc40000000f00 */
[----:B------:R-:W-:Y:S05]  /*13cd0*/  CALL.REL.NOINC `($__internal_19_$__cuda_sm70_shflsync_bfly_p) ;  /* 0x0000114000007944 */ /* 0x000fea0003c00000 */
[----:B------:R-:W-:Y:S01]  /*13ce0*/  FADD.FTZ R5, R5, R0 ;  /* 0x0000000005057221 */ /* 0x000fe20000010000 */
[----:B------:R-:W-:-:S02]  /*13cf0*/  MOV R116, R216 ;  /* 0x000000d800747202 */ /* 0x000fc40000000f00 */
[----:B------:R-:W-:Y:S02]  /*13d00*/  MOV R0, 0x2 ;  /* 0x0000000200007802 */ /* 0x000fe40000000f00 */
[----:B------:R-:W-:Y:S02]  /*13d10*/  MOV R2, 0x13d30 ;  /* 0x00013d3000027802 */ /* 0x000fe40000000f00 */
[----:B------:R-:W-:Y:S05]  /*13d20*/  CALL.REL.NOINC `($__internal_19_$__cuda_sm70_shflsync_bfly_p) ;  /* 0x000010f000007944 */ /* 0x000fea0003c00000 */
[----:B------:R-:W-:Y:S01]  /*13d30*/  FADD.FTZ R4, R216, R0 ;  /* 0x00000000d8047221 */ /* 0x000fe20000010000 */
[----:B------:R-:W-:Y:S02]  /*13d40*/  MOV R0, 0x1 ;  /* 0x0000000100007802 */ /* 0x000fe40000000f00 */
[----:B------:R-:W-:Y:S02]  /*13d50*/  MOV R2, 0x13d80 ;  /* 0x00013d8000027802 */ /* 0x000fe40000000f00 */
[----:B------:R-:W-:Y:S02]  /*13d60*/  MOV R116, R4 ;  /* 0x0000000400747202 */ /* 0x000fe40000000f00 */
[----:B------:R-:W-:Y:S05]  /*13d70*/  CALL.REL.NOINC `($__internal_19_$__cuda_sm70_shflsync_bfly_p) ;  /* 0x000010a000007944 */ /* 0x000fea0003c00000 */
[----:B------:R-:W-:Y:S01]  /*13d80*/  MOV R8, R0 ;  /* 0x0000000000087202 */ /* 0x000fe20000000f00 */
[----:B------:R-:W-:Y:S05]  /*13d90*/  BRA `(.L_x_1510) ;  /* 0xffff812000007947 */ /* 0x000fea000383ffff */
.L_x_1416:
[----:B-1234-:R-:W-:Y:S01]  /*13da0*/  IMAD.MOV.U32 R116, RZ, RZ, R10 ;  /* 0x000000ffff747224 */ /* 0x01efe200078e000a */
[----:B------:R-:W-:Y:S01]  /*13db0*/  MOV R2, RZ ;  /* 0x000000ff00027202 */ /* 0x000fe20000000f00 */
[----:B------:R-:W-:Y:S01]  /*13dc0*/  IMAD.MOV.U32 R204, RZ, RZ, 0x1c1f ;  /* 0x00001c1fffcc7424 */ /* 0x000fe200078e00ff */
[----:B------:R-:W-:-:S02]  /*13dd0*/  MOV R3, 0x13df0 ;  /* 0x00013df000037802 */ /* 0x000fc40000000f00 */
[----:B------:R-:W-:Y:S05]  /*13de0*/  CALL.REL.NOINC `($__internal_20_$__cuda_sm70_shflsync_idx_p) ;  /* 0x0000109000007944 */ /* 0x000fea0003c00000 */
[----:B------:R-:W-:Y:S01]  /*13df0*/  MOV R5, R204 ;  /* 0x000000cc00057202 */ /* 0x000fe20000000f00 */
[----:B------:R-:W-:Y:S05]  /*13e00*/  BRA `(.L_x_1511) ;  /* 0xffff9a3000007947 */ /* 0x000fea000383ffff */
.L_x_1417:
[----:B------:R-:W-:Y:S01]  /*13e10*/  IMAD.MOV.U32 R116, RZ, RZ, R12 ;  /* 0x000000ffff747224 */ /* 0x000fe200078e000c */
[----:B------:R-:W-:Y:S01]  /*13e20*/  MOV R2, RZ ;  /* 0x000000ff00027202 */ /* 0x000fe20000000f00 */
[----:B------:R-:W-:Y:S01]  /*13e30*/  IMAD.MOV.U32 R204, RZ, RZ, 0x1c1f ;  /* 0x00001c1fffcc7424 */ /* 0x000fe200078e00ff */
[----:B------:R-:W-:-:S02]  /*13e40*/  MOV R3, 0x13e60 ;  /* 0x00013e6000037802 */ /* 0x000fc40000000f00 */
[----:B-12---:R-:W-:Y:S05]  /*13e50*/  CALL.REL.NOINC `($__internal_20_$__cuda_sm70_shflsync_idx_p) ;  /* 0x0000102000007944 */ /* 0x006fea0003c00000 */
[----:B------:R-:W-:Y:S01]  /*13e60*/  MOV R0, R204 ;  /* 0x000000cc00007202 */ /* 0x000fe20000000f00 */
[----:B------:R-:W-:Y:S05]  /*13e70*/  BRA `(.L_x_1512) ;  /* 0xffff99e000007947 */ /* 0x000fea000383ffff */
.L_x_1420:
[----:B------:R-:W-:Y:S01]  /*13e80*/  IMAD.MOV.U32 R116, RZ, RZ, R10 ;  /* 0x000000ffff747224 */ /* 0x000fe200078e000a */
[----:B--2---:R-:W-:Y:S01]  /*13e90*/  MOV R2, 0x1 ;  /* 0x0000000100027802 */ /* 0x004fe20000000f00 */
[----:B------:R-:W-:Y:S01]  /*13ea0*/  IMAD.MOV.U32 R204, RZ, RZ, 0x1c1f ;  /* 0x00001c1fffcc7424 */ /* 0x000fe200078e00ff */
[----:B------:R-:W-:-:S02]  /*13eb0*/  MOV R3, 0x13ed0 ;  /* 0x00013ed000037802 */ /* 0x000fc40000000f00 */
        /* <DEDUP_REMOVED lines=9> */
.L_x_1423:
[----:B------:R-:W-:Y:S01]  /*13f50*/  IMAD.MOV.U32 R116, RZ, RZ, R10 ;  /* 0x000000ffff747224 */ /* 0x000fe200078e000a */
[----:B-1----:R-:W-:Y:S01]  /*13f60*/  MOV R2, 0x2 ;  /* 0x0000000200027802 */ /* 0x002fe20000000f00 */
[----:B------:R-:W-:Y:S01]  /*13f70*/  IMAD.MOV.U32 R204, RZ, RZ, 0x1c1f ;  /* 0x00001c1fffcc7424 */ /* 0x000fe200078e00ff */
[----:B------:R-:W-:Y:S02]  /*13f80*/  MOV R3, 0x13fa0 ;  /* 0x00013fa000037802 */ /* 0x000fe40000000f00 */
[----:B--234-:R-:W-:Y:S05]  /*13f90*/  CALL.REL.NOINC `($__internal_20_$__cuda_sm70_shflsync_idx_p) ;  /* 0x00000ee000007944 */ /* 0x01cfea0003c00000 */
[----:B------:R-:W-:Y:S01]  /*13fa0*/  MOV R5, R204 ;  /* 0x000000cc00057202 */ /* 0x000fe20000000f00 */
[----:B------:R-:W-:Y:S05]  /*13fb0*/  BRA `(.L_x_1514) ;  /* 0xffff9b7000007947 */ /* 0x000fea000383ffff */
.L_x_1424:
[----:B------:R-:W-:Y:S01]  /*13fc0*/  IMAD.MOV.U32 R116, RZ, RZ, R12 ;  /* 0x000000ffff747224 */ /* 0x000fe200078e000c */
[----:B------:R-:W-:Y:S01]  /*13fd0*/  MOV R2, 0x2 ;  /* 0x0000000200027802 */ /* 0x000fe20000000f00 */
[----:B------:R-:W-:Y:S01]  /*13fe0*/  IMAD.MOV.U32 R204, RZ, RZ, 0x1c1f ;  /* 0x00001c1fffcc7424 */ /* 0x000fe200078e00ff */
[----:B------:R-:W-:Y:S02]  /*13ff0*/  MOV R3, 0x14010 ;  /* 0x0001401000037802 */ /* 0x000fe40000000f00 */
[----:B-1234-:R-:W-:Y:S05]  /*14000*/  CALL.REL.NOINC `($__internal_20_$__cuda_sm70_shflsync_idx_p) ;  /* 0x00000e7000007944 */ /* 0x01efea0003c00000 */
[----:B------:R-:W-:Y:S01]  /*14010*/  MOV R0, R204 ;  /* 0x000000cc00007202 */ /* 0x000fe20000000f00 */
[----:B------:R-:W-:Y:S05]  /*14020*/  BRA `(.L_x_1515) ;  /* 0xffff9b2000007947 */ /* 0x000fea000383ffff */
.L_x_1427:
[----:B------:R-:W-:Y:S01]  /*14030*/  IMAD.MOV.U32 R116, RZ, RZ, R10 ;  /* 0x000000ffff747224 */ /* 0x000fe200078e000a */
[----:B-1----:R-:W-:Y:S01]  /*14040*/  MOV R2, 0x3 ;  /* 0x0000000300027802 */ /* 0x002fe20000000f00 */
[----:B------:R-:W-:Y:S01]  /*14050*/  IMAD.MOV.U32 R204, RZ, RZ, 0x1c1f ;  /* 0x00001c1fffcc7424 */ /* 0x000fe200078e00ff */
[----:B------:R-:W-:-:S02]  /*14060*/  MOV R3, 0x14080 ;  /* 0x0001408000037802 */ /* 0x000fc40000000f00 */
[----:B--234-:R-:W-:Y:S05]  /*14070*/  CALL.REL.NOINC `($__internal_20_$__cuda_sm70_shflsync_idx_p) ;  /* 0x00000e0000007944 */ /* 0x01cfea0003c00000 */
        /* <DEDUP_REMOVED lines=8> */
.L_x_1429:
[----:B------:R-:W-:Y:S01]  /*14100*/  IMAD.MOV.U32 R116, RZ, RZ, R5 ;  /* 0x000000ffff747224 */ /* 0x000fe200078e0005 */
[----:B------:R-:W-:Y:S01]  /*14110*/  MOV R2, RZ ;  /* 0x000000ff00027202 */ /* 0x000fe20000000f00 */
[----:B------:R-:W-:Y:S01]  /*14120*/  IMAD.MOV.U32 R204, RZ, RZ, 0x1c1f ;  /* 0x00001c1fffcc7424 */ /* 0x000fe200078e00ff */
[----:B------:R-:W-:Y:S02]  /*14130*/  MOV R3, 0x14150 ;  /* 0x0001415000037802 */ /* 0x000fe40000000f00 */
[----:B------:R-:W-:Y:S05]  /*14140*/  CALL.REL.NOINC `($__internal_20_$__cuda_sm70_shflsync_idx_p) ;  /* 0x00000d3000007944 */ /* 0x000fea0003c00000 */
[----:B------:R-:W-:Y:S01]  /*14150*/  MOV R4, R204 ;  /* 0x000000cc00047202 */ /* 0x000fe20000000f00 */
[----:B------:R-:W-:Y:S05]  /*14160*/  BRA `(.L_x_1517) ;  /* 0xffff9ea000007947 */ /* 0x000fea000383ffff */
.L_x_1430:
[----:B------:R-:W-:Y:S01]  /*14170*/  IMAD.MOV.U32 R116, RZ, RZ, R12 ;  /* 0x000000ffff747224 */ /* 0x000fe200078e000c */
[----:B------:R-:W-:Y:S01]  /*14180*/  MOV R2, RZ ;  /* 0x000000ff00027202 */ /* 0x000fe20000000f00 */
[----:B------:R-:W-:Y:S01]  /*14190*/  IMAD.MOV.U32 R204, RZ, RZ, 0x1c1f ;  /* 0x00001c1fffcc7424 */ /* 0x000fe200078e00ff */
[----:B------:R-:W-:Y:S02]  /*141a0*/  MOV R3, 0x141c0 ;  /* 0x000141c000037802 */ /* 0x000fe40000000f00 */
[----:B-12---:R-:W-:Y:S05]  /*141b0*/  CALL.REL.NOINC `($__internal_20_$__cuda_sm70_shflsync_idx_p) ;  /* 0x00000cc000007944 */ /* 0x006fea0003c00000 */
[----:B------:R-:W-:Y:S01]  /*141c0*/  MOV R0, R204 ;  /* 0x000000cc00007202 */ /* 0x000fe20000000f00 */
[----:B------:R-:W-:Y:S05]  /*141d0*/  BRA `(.L_x_1518) ;  /* 0xffff9e5000007947 */ /* 0x000fea000383ffff */
.L_x_1433:
[----:B------:R-:W-:Y:S01]  /*141e0*/  IMAD.MOV.U32 R116, RZ, RZ, R5 ;  /* 0x000000ffff747224 */ /* 0x000fe200078e0005 */
[----:B----4-:R-:W-:Y:S01]  /*141f0*/  MOV R2, 0x1 ;  /* 0x0000000100027802 */ /* 0x010fe20000000f00 */
[----:B------:R-:W-:Y:S01]  /*14200*/  IMAD.MOV.U32 R204, RZ, RZ, 0x1c1f ;  /* 0x00001c1fffcc7424 */ /* 0x000fe200078e00ff */
[----:B------:R-:W-:-:S02]  /*14210*/  MOV R3, 0x14230 ;  /* 0x0001423000037802 */ /* 0x000fc40000000f00 */
[----:B-123--:R-:W-:Y:S05]  /*14220*/  CALL.REL.NOINC `($__internal_20_$__cuda_sm70_shflsync_idx_p) ;  /* 0x00000c5000007944 */ /* 0x00efea0003c00000 */
        /* <DEDUP_REMOVED lines=8> */
.L_x_1436:
[----:B------:R-:W-:Y:S01]  /*142b0*/  IMAD.MOV.U32 R116, RZ, RZ, R5 ;  /* 0x000000ffff747224 */ /* 0x000fe200078e0005 */
[----:B--2---:R-:W-:Y:S01]  /*142c0*/  MOV R2, 0x2 ;  /* 0x0000000200027802 */ /* 0x004fe20000000f00 */
[----:B------:R-:W-:Y:S01]  /*142d0*/  IMAD.MOV.U32 R204, RZ, RZ, 0x1c1f ;  /* 0x00001c1fffcc7424 */ /* 0x000fe200078e00ff */
[----:B------:R-:W-:Y:S02]  /*142e0*/  MOV R3, 0x14300 ;  /* 0x0001430000037802 */ /* 0x000fe40000000f00 */
[----:B-1-34-:R-:W-:Y:S05]  /*142f0*/  CALL.REL.NOINC `($__internal_20_$__cuda_sm70_shflsync_idx_p) ;  /* 0x00000b8000007944 */ /* 0x01afea0003c00000 */
[----:B------:R-:W-:Y:S01]  /*14300*/  MOV R4, R204 ;  /* 0x000000cc00047202 */ /* 0x000fe20000000f00 */
[----:B------:R-:W-:Y:S05]  /*14310*/  BRA `(.L_x_1520) ;  /* 0xffffa7c000007947 */ /* 0x000fea000383ffff */
.L_x_1437:
[----:B------:R-:W-:Y:S01]  /*14320*/  IMAD.MOV.U32 R116, RZ, RZ, R12 ;  /* 0x000000ffff747224 */ /* 0x000fe200078e000c */
[----:B--2---:R-:W-:Y:S01]  /*14330*/  MOV R2, 0x2 ;  /* 0x0000000200027802 */ /* 0x004fe20000000f00 */
[----:B------:R-:W-:Y:S01]  /*14340*/  IMAD.MOV.U32 R204, RZ, RZ, 0x1c1f ;  /* 0x00001c1fffcc7424 */ /* 0x000fe200078e00ff */
[----:B------:R-:W-:Y:S02]  /*14350*/  MOV R3, 0x14370 ;  /* 0x0001437000037802 */ /* 0x000fe40000000f00 */
[----:B-1-34-:R-:W-:Y:S05]  /*14360*/  CALL.REL.NOINC `($__internal_20_$__cuda_sm70_shflsync_idx_p) ;  /* 0x00000b1000007944 */ /* 0x01afea0003c00000 */
[----:B------:R-:W-:Y:S01]  /*14370*/  MOV R0, R204 ;  /* 0x000000cc00007202 */ /* 0x000fe20000000f00 */
[----:B------:R-:W-:Y:S05]  /*14380*/  BRA `(.L_x_1521) ;  /* 0xffffa77000007947 */ /* 0x000fea000383ffff */
.L_x_1440:
[----:B------:R-:W-:Y:S01]  /*14390*/  IMAD.MOV.U32 R116, RZ, RZ, R5 ;  /* 0x000000ffff747224 */ /* 0x000fe200078e0005 */
[----:B--23--:R-:W-:Y:S01]  /*143a0*/  MOV R2, 0x3 ;  /* 0x0000000300027802 */ /* 0x00cfe20000000f00 */
[----:B------:R-:W-:Y:S01]  /*143b0*/  IMAD.MOV.U32 R204, RZ, RZ, 0x1c1f ;  /* 0x00001c1fffcc7424 */ /* 0x000fe200078e00ff */
[----:B------:R-:W-:-:S02]  /*143c0*/  MOV R3, 0x143e0 ;  /* 0x000143e000037802 */ /* 0x000fc40000000f00 */
[----:B-1--4-:R-:W-:Y:S05]  /*143d0*/  CALL.REL.NOINC `($__internal_20_$__cuda_sm70_shflsync_idx_p) ;  /* 0x00000aa000007944 */ /* 0x012fea0003c00000 */
        /* <DEDUP_REMOVED lines=8> */
.L_x_1444:
[----:B------:R-:W-:Y:S01]  /*14460*/  IMAD.MOV.U32 R116, RZ, RZ, R5 ;  /* 0x000000ffff747224 */ /* 0x000fe200078e0005 */
[----:B------:R-:W-:Y:S01]  /*14470*/  MOV R2, RZ ;  /* 0x000000ff00027202 */ /* 0x000fe20000000f00 */
[----:B------:R-:W-:Y:S01]  /*14480*/  IMAD.MOV.U32 R204, RZ, RZ, 0x1c1f ;  /* 0x00001c1fffcc7424 */ /* 0x000fe200078e00ff */
[----:B------:R-:W-:Y:S02]  /*14490*/  MOV R3, 0x144b0 ;  /* 0x000144b000037802 */ /* 0x000fe40000000f00 */
[----:B------:R-:W-:Y:S05]  /*144a0*/  CALL.REL.NOINC `($__internal_20_$__cuda_sm70_shflsync_idx_p) ;  /* 0x000009d000007944 */ /* 0x000fea0003c00000 */
[----:B------:R-:W-:Y:S01]  /*144b0*/  MOV R4, R204 ;  /* 0x000000cc00047202 */ /* 0x000fe20000000f00 */
[----:B------:R-:W-:Y:S05]  /*144c0*/  BRA `(.L_x_1523) ;  /* 0xffffb7e000007947 */ /* 0x000fea000383ffff */
.L_x_1445:
[----:B------:R-:W-:Y:S01]  /*144d0*/  IMAD.MOV.U32 R116, RZ, RZ, R12 ;  /* 0x000000ffff747224 */ /* 0x000fe200078e000c */
[----:B------:R-:W-:Y:S01]  /*144e0*/  MOV R2, RZ ;  /* 0x000000ff00027202 */ /* 0x000fe20000000f00 */
[----:B------:R-:W-:Y:S01]  /*144f0*/  IMAD.MOV.U32 R204, RZ, RZ, 0x1c1f ;  /* 0x00001c1fffcc7424 */ /* 0x000fe200078e00ff */
[----:B------:R-:W-:Y:S02]  /*14500*/  MOV R3, 0x14520 ;  /* 0x0001452000037802 */ /* 0x000fe40000000f00 */
[----:B-12---:R-:W-:Y:S05]  /*14510*/  CALL.REL.NOINC `($__internal_20_$__cuda_sm70_shflsync_idx_p) ;  /* 0x0000096000007944 */ /* 0x006fea0003c00000 */
[----:B------:R-:W-:Y:S01]  /*14520*/  MOV R0, R204 ;  /* 0x000000cc00007202 */ /* 0x000fe20000000f00 */
[----:B------:R-:W-:Y:S05]  /*14530*/  BRA `(.L_x_1524) ;  /* 0xffffb79000007947 */ /* 0x000fea000383ffff */
.L_x_1448:
        /* <DEDUP_REMOVED lines=13> */
.L_x_1451:
[----:B------:R-:W-:Y:S01]  /*14610*/  IMAD.MOV.U32 R116, RZ, RZ, R5 ;  /* 0x000000ffff747224 */ /* 0x000fe200078e0005 */
[----:B-1----:R-:W-:Y:S01]  /*14620*/  MOV R2, 0x2 ;  /* 0x0000000200027802 */ /* 0x002fe20000000f00 */
[----:B------:R-:W-:Y:S01]  /*14630*/  IMAD.MOV.U32 R204, RZ, RZ, 0x1c1f ;  /* 0x00001c1fffcc7424 */ /* 0x000fe200078e00ff */
[----:B------:R-:W-:Y:S02]  /*14640*/  MOV R3, 0x14660 ;  /* 0x0001466000037802 */ /* 0x000fe40000000f00 */
[----:B--234-:R-:W-:Y:S05]  /*14650*/  CALL.REL.NOINC `($__internal_20_$__cuda_sm70_shflsync_idx_p) ;  /* 0x0000082000007944 */ /* 0x01cfea0003c00000 */
[----:B------:R-:W-:Y:S01]  /*14660*/  MOV R4, R204 ;  /* 0x000000cc00047202 */ /* 0x000fe20000000f00 */
[----:B------:R-:W-:Y:S05]  /*14670*/  BRA `(.L_x_1526) ;  /* 0xffffb93000007947 */ /* 0x000fea000383ffff */
.L_x_1452:
[----:B------:R-:W-:Y:S01]  /*14680*/  IMAD.MOV.U32 R116, RZ, RZ, R12 ;  /* 0x000000ffff747224 */ /* 0x000fe200078e000c */
[----:B------:R-:W-:Y:S01]  /*14690*/  MOV R2, 0x2 ;  /* 0x0000000200027802 */ /* 0x000fe20000000f00 */
[----:B------:R-:W-:Y:S01]  /*146a0*/  IMAD.MOV.U32 R204, RZ, RZ, 0x1c1f ;  /* 0x00001c1fffcc7424 */ /* 0x000fe200078e00ff */
[----:B------:R-:W-:Y:S02]  /*146b0*/  MOV R3, 0x146d0 ;  /* 0x000146d000037802 */ /* 0x000fe40000000f00 */
[----:B-1234-:R-:W-:Y:S05]  /*146c0*/  CALL.REL.NOINC `($__internal_20_$__cuda_sm70_shflsync_idx_p) ;  /* 0x000007b000007944 */ /* 0x01efea0003c00000 */
[----:B------:R-:W-:Y:S01]  /*146d0*/  MOV R0, R204 ;  /* 0x000000cc00007202 */ /* 0x000fe20000000f00 */
[----:B------:R-:W-:Y:S05]  /*146e0*/  BRA `(.L_x_1527) ;  /* 0xffffb8e000007947 */ /* 0x000fea000383ffff */
.L_x_1455:
        /* <DEDUP_REMOVED lines=13> */
.L_x_1457:
[----:B------:R-:W-:Y:S01]  /*147c0*/  IMAD.MOV.U32 R116, RZ, RZ, R74 ;  /* 0x000000ffff747224 */ /* 0x000fe200078e004a */
[----:B------:R-:W-:Y:S01]  /*147d0*/  MOV R2, RZ ;  /* 0x000000ff00027202 */ /* 0x000fe20000000f00 */
[----:B------:R-:W-:Y:S01]  /*147e0*/  IMAD.MOV.U32 R204, RZ, RZ, 0x1f ;  /* 0x0000001fffcc7424 */ /* 0x000fe200078e00ff */
[----:B------:R-:W-:Y:S02]  /*147f0*/  MOV R3, 0x14810 ;  /* 0x0001481000037802 */ /* 0x000fe40000000f00 */
[----:B-1----:R-:W-:Y:S05]  /*14800*/  CALL.REL.NOINC `($__internal_20_$__cuda_sm70_shflsync_idx_p) ;  /* 0x0000067000007944 */ /* 0x002fea0003c00000 */
[----:B------:R-:W-:Y:S01]  /*14810*/  MOV R9, R204 ;  /* 0x000000cc00097202 */ /* 0x000fe20000000f00 */
[----:B------:R-:W-:Y:S05]  /*14820*/  BRA `(.L_x_1529) ;  /* 0xffffbb1000007947 */ /* 0x000fea000383ffff */
.L_x_1458:
[----:B------:R-:W-:Y:S01]  /*14830*/  IMAD.MOV.U32 R116, RZ, RZ, R74 ;  /* 0x000000ffff747224 */ /* 0x000fe200078e004a */
[----:B------:R-:W-:Y:S01]  /*14840*/  MOV R2, 0x1 ;  /* 0x0000000100027802 */ /* 0x000fe20000000f00 */
[----:B------:R-:W-:Y:S01]  /*14850*/  IMAD.MOV.U32 R204, RZ, RZ, 0x1f ;  /* 0x0000001fffcc7424 */ /* 0x000fe200078e00ff */
[----:B------:R-:W-:Y:S02]  /*14860*/  MOV R3, 0x14880 ;  /* 0x0001488000037802 */ /* 0x000fe40000000f00 */
[----:B-123--:R-:W-:Y:S05]  /*14870*/  CALL.REL.NOINC `($__internal_20_$__cuda_sm70_shflsync_idx_p) ;  /* 0x0000060000007944 */ /* 0x00efea0003c00000 */
[----:B------:R-:W-:Y:S01]  /*14880*/  MOV R8, R204 ;  /* 0x000000cc00087202 */ /* 0x000fe20000000f00 */
[----:B------:R-:W-:Y:S05]  /*14890*/  BRA `(.L_x_1530) ;  /* 0xffffbac000007947 */ /* 0x000fea000383ffff */
.L_x_1459:
[----:B------:R-:W-:Y:S02]  /*148a0*/  MOV R2, 0x1 ;  /* 0x0000000100027802 */ /* 0x000fe40000000f00 */
[----:B------:R-:W-:-:S02]  /*148b0*/  MOV R3, 0x148d0 ;  /* 0x000148d000037802 */ /* 0x000fc40000000f00 */
[----:B--234-:R-:W-:Y:S05]  /*148c0*/  CALL.REL.NOINC `($__internal_21_$__cuda_sm70_shflsync_up_p) ;  /* 0x0000061000007944 */ /* 0x01cfea0003c00000 */
[----:B------:R-:W-:Y:S05]  /*148d0*/  BRA `(.L_x_1531) ;  /* 0xffffbba000007947 */ /* 0x000fea000383ffff */
.L_x_1460:
[----:B------:R-:W-:Y:S02]  /*148e0*/  MOV R2, 0x2 ;  /* 0x0000000200027802 */ /* 0x000fe40000000f00 */
[----:B------:R-:W-:-:S02]  /*148f0*/  MOV R3, 0x14910 ;  /* 0x0001491000037802 */ /* 0x000fc40000000f00 */
[----:B--23--:R-:W-:Y:S05]  /*14900*/  CALL.REL.NOINC `($__internal_21_$__cuda_sm70_shflsync_up_p) ;  /* 0x000005d000007944 */ /* 0x00cfea0003c00000 */
        /* <DEDUP_REMOVED lines=24> */
.L_x_1464:
[----:B------:R-:W-:Y:S02]  /*14a90*/  MOV R2, 0x1 ;  /* 0x0000000100027802 */ /* 0x000fe40000000f00 */
[----:B------:R-:W-:Y:S02]  /*14aa0*/  MOV R3, 0x14ac0 ;  /* 0x00014ac000037802 */ /* 0x000fe40000000f00 */
[----:B------:R-:W-:Y:S05]  /*14ab0*/  CALL.REL.NOINC `($__internal_21_$__cuda_sm70_shflsync_up_p) ;  /* 0x0000042000007944 */ /* 0x000fea0003c00000 */
[----:B------:R-:W-:Y:S01]  /*14ac0*/  MOV R2, R4 ;  /* 0x0000000400027202 */ /* 0x000fe20000000f00 */
[----:B------:R-:W-:Y:S05]  /*14ad0*/  BRA `(.L_x_1533) ;  /* 0xffffbbf000007947 */ /* 0x000fea000383ffff */
.L_x_1465:
[----:B------:R-:W-:Y:S02]  /*14ae0*/  MOV R2, 0x2 ;  /* 0x0000000200027802 */ /* 0x000fe40000000f00 */
[----:B------:R-:W-:Y:S02]  /*14af0*/  MOV R3, 0x14b10 ;  /* 0x00014b1000037802 */ /* 0x000fe40000000f00 */
        /* <DEDUP_REMOVED lines=25> */
.L_x_1467:
[----:B------:R-:W-:Y:S02]  /*14c90*/  SEL R0, RZ, 0x1, P0 ;  /* 0x00000001ff007807 */ /* 0x000fe40000000000 */
[----:B------:R-:W-:Y:S02]  /*14ca0*/  MOV R2, 0x14cc0 ;  /* 0x00014cc000027802 */ /* 0x000fe40000000f00 */
[----:B-1----:R-:W-:Y:S05]  /*14cb0*/  CALL.REL.NOINC `($__internal_22_$__cuda_sm70_votesync_ballot) ;  /* 0x0000029000007944 */ /* 0x002fea0003c00000 */
[----:B------:R-:W-:Y:S01]  /*14cc0*/  MOV R10, R0 ;  /* 0x00000000000a7202 */ /* 0x000fe20000000f00 */
[----:B------:R-:W-:Y:S05]  /*14cd0*/  BRA `(.L_x_1535) ;  /* 0xffffbb8000007947 */ /* 0x000fea000383ffff */
.L_x_1468:
[----:B------:R-:W-:Y:S01]  /*14ce0*/  IMAD.MOV.U32 R116, RZ, RZ, R6 ;  /* 0x000000ffff747224 */ /* 0x000fe200078e0006 */
[----:B------:R-:W-:Y:S01]  /*14cf0*/  MOV R2, R0 ;  /* 0x0000000000027202 */ /* 0x000fe20000000f00 */
[----:B------:R-:W-:Y:S01]  /*14d00*/  IMAD.MOV.U32 R204, RZ, RZ, 0x1f ;  /* 0x0000001fffcc7424 */ /* 0x000fe200078e00ff */
[----:B------:R-:W-:Y:S02]  /*14d10*/  MOV R3, 0x14d30 ;  /* 0x00014d3000037802 */ /* 0x000fe40000000f00 */
[----:B-1----:R-:W-:Y:S05]  /*14d20*/  CALL.REL.NOINC `($__internal_20_$__cuda_sm70_shflsync_idx_p) ;  /* 0x0000015000007944 */ /* 0x002fea0003c00000 */
[----:B------:R-:W-:Y:S01]  /*14d30*/  IMAD.MOV.U32 R8, RZ, RZ, R204 ;  /* 0x000000ffff087224 */ /* 0x000fe200078e00cc */
[----:B------:R-:W-:Y:S01]  /*14d40*/  MOV R2, R0 ;  /* 0x0000000000027202 */ /* 0x000fe20000000f00 */
[----:B------:R-:W-:Y:S01]  /*14d50*/  IMAD.MOV.U32 R116, RZ, RZ, R7 ;  /* 0x000000ffff747224 */ /* 0x000fe200078e0007 */
[----:B------:R-:W-:-:S02]  /*14d60*/  MOV R204, 0x1f ;  /* 0x0000001f00cc7802 */ /* 0x000fc40000000f00 */
[----:B------:R-:W-:Y:S02]  /*14d70*/  MOV R3, 0x14d90 ;  /* 0x00014d9000037802 */ /* 0x000fe40000000f00 */
[----:B------:R-:W-:Y:S05]  /*14d80*/  CALL.REL.NOINC `($__internal_20_$__cuda_sm70_shflsync_idx_p) ;  /* 0x000000f000007944 */ /* 0x000fea0003c00000 */
[----:B------:R-:W-:Y:S01]  /*14d90*/  MOV R7, R204 ;  /* 0x000000cc00077202 */ /* 0x000fe20000000f00 */
[----:B------:R-:W-:Y:S05]  /*14da0*/  BRA `(.L_x_1536) ;  /* 0xffffbb0000007947 */ /* 0x000fea000383ffff */
.L_x_1471:
[----:B------:R-:W-:Y:S01]  /*14db0*/  IMAD.MOV.U32 R116, RZ, RZ, R4 ;  /* 0x000000ffff747224 */ /* 0x000fe200078e0004 */
[----:B------:R-:W-:Y:S01]  /*14dc0*/  MOV R2, R0 ;  /* 0x0000000000027202 */ /* 0x000fe20000000f00 */
[----:B------:R-:W-:Y:S01]  /*14dd0*/  IMAD.MOV.U32 R204, RZ, RZ, 0x1f ;  /* 0x0000001fffcc7424 */ /* 0x000fe200078e00ff */
[----:B------:R-:W-:Y:S02]  /*14de0*/  MOV R3, 0x14e00 ;  /* 0x00014e0000037802 */ /* 0x000fe40000000f00 */
[----:B-1-34-:R-:W-:Y:S05]  /*14df0*/  CALL.REL.NOINC `($__internal_20_$__cuda_sm70_shflsync_idx_p) ;  /* 0x0000008000007944 */ /* 0x01afea0003c00000 */
[----:B------:R-:W-:Y:S01]  /*14e00*/  MOV R11, R204 ;  /* 0x000000cc000b7202 */ /* 0x000fe20000000f00 */
[----:B------:R-:W-:Y:S05]  /*14e10*/  BRA `(.L_x_1470) ;  /* 0xffffbaf000007947 */ /* 0x000fea000383ffff */
        .weak           $__internal_19_$__cuda_sm70_shflsync_bfly_p
        .type           $__internal_19_$__cuda_sm70_shflsync_bfly_p,@function
        .size           $__internal_19_$__cuda_sm70_shflsync_bfly_p,($__internal_20_$__cuda_sm70_shflsync_idx_p - $__internal_19_$__cuda_sm70_shflsync_bfly_p)
$__internal_19_$__cuda_sm70_shflsync_bfly_p:
[----:B------:R-:W-:Y:S02]  /*14e20*/  MOV R175, 0xffffffff ;  /* 0xffffffff00af7802 */ /* 0x000fe40000000f00 */
[----:B------:R-:W-:Y:S02]  /*14e30*/  MOV R3, 0x1f ;  /* 0x0000001f00037802 */ /* 0x000fe40000000f00 */
[----:B------:R-:W-:Y:S04]  /*14e40*/  WARPSYNC R175 ;  /* 0x000000af00007348 */ /* 0x000fe80003800000 */
[----:B------:R1:W2:Y:S02]  /*14e50*/  SHFL.BFLY PT, R0, R116, R0, R3 ;  /* 0x0c00000074007389 */ /* 0x0002a400000e0003 */
[----:B-1----:R-:W-:-:S04]  /*14e60*/  MOV R3, 0x0 ;  /* 0x0000000000037802 */ /* 0x002fc80000000f00 */
[----:B--2---:R-:W-:Y:S05]  /*14e70*/  RET.REL.NODEC R2 `(_ZN7cutlass13device_kernelIN5flash19enable_sm80_to_sm89INS1_16FlashAttnFwdSm80INS1_25CollectiveMainloopFwdSm80ILi4ELi1ELb0EN4cute5tupleIJNS5_1CILi128EEENS7_ILi48EEENS7_ILi96EEEEEELi96ENS_10bfloat16_tEfNS_4arch4Sm80ELb1ELb0ELb0ELb1ELb1ELb0ELb1ELb1EEENS1_21CollectiveEpilogueFwdINS6_IJS8_SA_S9_EEENS6_IJNS7_ILi1EEESI_SI_EEESC_SE_Li128ELb1ELb1ELb1ELb0EEENS1_36VarlenDynamicPersistentTileSchedulerILi128ELi48ELi128ELi128ELb1ELb1ELb0ELb1ELb1ELb1EEEEEEEEEvNT_6ParamsE) ;  /* 0xfffeb18002007950 */ /* 0x004fea0003c3ffff */
        .weak           $__internal_20_$__cuda_sm70_shflsync_idx_p
        .type           $__internal_20_$__cuda_sm70_shflsync_idx_p,@function
        .size           $__internal_20_$__cuda_sm70_shflsync_idx_p,($__internal_21_$__cuda_sm70_shflsync_up_p - $__internal_20_$__cuda_sm70_shflsync_idx_p)
$__internal_20_$__cuda_sm70_shflsync_idx_p:
[----:B------:R-:W-:-:S04]  /*14e80*/  MOV R205, 0xffffffff ;  /* 0xffffffff00cd7802 */ /* 0x000fc80000000f00 */
[----:B------:R-:W-:Y:S04]  /*14e90*/  WARPSYNC R205 ;  /* 0x000000cd00007348 */ /* 0x000fe80003800000 */
[----:B------:R1:W2:Y:S02]  /*14ea0*/  SHFL.IDX PT, R204, R116, R2, R204 ;  /* 0x0000000274cc7389 */ /* 0x0002a400000e00cc */
[----:B-1----:R-:W-:Y:S02]  /*14eb0*/  MOV R2, R3 ;  /* 0x0000000300027202 */ /* 0x002fe40000000f00 */
[----:B------:R-:W-:-:S04]  /*14ec0*/  MOV R3, 0x0 ;  /* 0x0000000000037802 */ /* 0x000fc80000000f00 */
[----:B--2---:R-:W-:Y:S05]  /*14ed0*/  RET.REL.NODEC R2 `(_ZN7cutlass13device_kernelIN5flash19enable_sm80_to_sm89INS1_16FlashAttnFwdSm80INS1_25CollectiveMainloopFwdSm80ILi4ELi1ELb0EN4cute5tupleIJNS5_1CILi128EEENS7_ILi48EEENS7_ILi96EEEEEELi96ENS_10bfloat16_tEfNS_4arch4Sm80ELb1ELb0ELb0ELb1ELb1ELb0ELb1ELb1EEENS1_21CollectiveEpilogueFwdINS6_IJS8_SA_S9_EEENS6_IJNS7_ILi1EEESI_SI_EEESC_SE_Li128ELb1ELb1ELb1ELb0EEENS1_36VarlenDynamicPersistentTileSchedulerILi128ELi48ELi128ELi128ELb1ELb1ELb0ELb1ELb1ELb1EEEEEEEEEvNT_6ParamsE) ;  /* 0xfffeb12002007950 */ /* 0x004fea0003c3ffff */
        .weak           $__internal_21_$__cuda_sm70_shflsync_up_p
        .type           $__internal_21_$__cuda_sm70_shflsync_up_p,@function
        .size           $__internal_21_$__cuda_sm70_shflsync_up_p,($__internal_22_$__cuda_sm70_votesync_ballot - $__internal_21_$__cuda_sm70_shflsync_up_p)
$__internal_21_$__cuda_sm70_shflsync_up_p:
[----:B------:R-:W-:Y:S02]  /*14ee0*/  IMAD.MOV.U32 R4, RZ, RZ, RZ ;  /* 0x000000ffff047224 */ /* 0x000fe400078e00ff */
[----:B------:R-:W-:-:S04]  /*14ef0*/  IMAD.MOV.U32 R10, RZ, RZ, -0x1 ;  /* 0xffffffffff0a7424 */ /* 0x000fc800078e00ff */
[----:B------:R-:W-:Y:S04]  /*14f00*/  WARPSYNC R10 ;  /* 0x0000000a00007348 */ /* 0x000fe80003800000 */
[----:B------:R1:W2:Y:S02]  /*14f10*/  SHFL.UP PT, R4, R0, R2, R4 ;  /* 0x0400000200047389 */ /* 0x0002a400000e0004 */
[----:B-1----:R-:W-:Y:S02]  /*14f20*/  MOV R2, R3 ;  /* 0x0000000300027202 */ /* 0x002fe40000000f00 */
[----:B------:R-:W-:-:S04]  /*14f30*/  MOV R3, 0x0 ;  /* 0x0000000000037802 */ /* 0x000fc80000000f00 */
[----:B--2---:R-:W-:Y:S05]  /*14f40*/  RET.REL.NODEC R2 `(_ZN7cutlass13device_kernelIN5flash19enable_sm80_to_sm89INS1_16FlashAttnFwdSm80INS1_25CollectiveMainloopFwdSm80ILi4ELi1ELb0EN4cute5tupleIJNS5_1CILi128EEENS7_ILi48EEENS7_ILi96EEEEEELi96ENS_10bfloat16_tEfNS_4arch4Sm80ELb1ELb0ELb0ELb1ELb1ELb0ELb1ELb1EEENS1_21CollectiveEpilogueFwdINS6_IJS8_SA_S9_EEENS6_IJNS7_ILi1EEESI_SI_EEESC_SE_Li128ELb1ELb1ELb1ELb0EEENS1_36VarlenDynamicPersistentTileSchedulerILi128ELi48ELi128ELi128ELb1ELb1ELb0ELb1ELb1ELb1EEEEEEEEEvNT_6ParamsE) ;  /* 0xfffeb0b002007950 */ /* 0x004fea0003c3ffff */
        .weak           $__internal_22_$__cuda_sm70_votesync_ballot
        .type           $__internal_22_$__cuda_sm70_votesync_ballot,@function
        .size           $__internal_22_$__cuda_sm70_votesync_ballot,(.L_x_1840 - $__internal_22_$__cuda_sm70_votesync_ballot)
$__internal_22_$__cuda_sm70_votesync_ballot:
[----:B------:R-:W-:Y:S01]  /*14f50*/  ISETP.NE.U32.AND P0, PT, R0, 0x1, PT ;  /* 0x000000010000780c */ /* 0x000fe20003f05070 */
[----:B------:R-:W-:-:S04]  /*14f60*/  IMAD.MOV.U32 R3, RZ, RZ, -0x1 ;  /* 0xffffffffff037424 */ /* 0x000fc800078e00ff */
[----:B------:R-:W-:Y:S08]  /*14f70*/  WARPSYNC R3 ;  /* 0x0000000300007348 */ /* 0x000ff00003800000 */
[----:B------:R-:W-:-:S04]  /*14f80*/  VOTE.ANY R0, PT, !P0 ;  /* 0x0000000000007806 */ /* 0x000fc800040e0100 */
[----:B------:R-:W-:Y:S01]  /*14f90*/  LOP3.LUT R0, R0, R3, RZ, 0xc0, !PT ;  /* 0x0000000300007212 */ /* 0x000fe200078ec0ff */
[----:B------:R-:W-:-:S04]  /*14fa0*/  IMAD.MOV.U32 R3, RZ, RZ, 0x0 ;  /* 0x00000000ff037424 */ /* 0x000fc800078e00ff */
[----:B------:R-:W-:Y:S05]  /*14fb0*/  RET.REL.NODEC R2 `(_ZN7cutlass13device_kernelIN5flash19enable_sm80_to_sm89INS1_16FlashAttnFwdSm80INS1_25CollectiveMainloopFwdSm80ILi4ELi1ELb0EN4cute5tupleIJNS5_1CILi128EEENS7_ILi48EEENS7_ILi96EEEEEELi96ENS_10bfloat16_tEfNS_4arch4Sm80ELb1ELb0ELb0ELb1ELb1ELb0ELb1ELb1EEENS1_21CollectiveEpilogueFwdINS6_IJS8_SA_S9_EEENS6_IJNS7_ILi1EEESI_SI_EEESC_SE_Li128ELb1ELb1ELb1ELb0EEENS1_36VarlenDynamicPersistentTileSchedulerILi128ELi48ELi128ELi128ELb1ELb1ELb0ELb1ELb1ELb1EEEEEEEEEvNT_6ParamsE) ;  /* 0xfffeb04002007950 */ /* 0x000fea0003c3ffff */
.L_x_1537:
        /* <DEDUP_REMOVED lines=12> */
.L_x_1840:


//--------------------- .text._ZN7cutlass13device_kernelIN5flash19enable_sm80_to_sm89INS1_16FlashAttnFwdSm80INS1_25CollectiveMainloopFwdSm80ILi4ELi1ELb0EN4cute5tupleIJNS5_1CILi128EEENS7_ILi48EEENS7_ILi96EEEEEELi96ENS_10bfloat16_tEfNS_4arch4Sm80ELb1ELb0ELb0ELb1ELb1ELb1ELb1ELb1EEENS1_21CollectiveEpilogueFwdINS6_IJS8_SA_S9_EEENS6_IJNS7_ILi1EEESI_SI_EEESC_SE_Li128ELb1ELb1ELb1ELb0EEENS1_36VarlenDynamicPersistentTileSchedulerILi128ELi48ELi128ELi128ELb1ELb1ELb0ELb1ELb1ELb1EEEEEEEEEvNT_6ParamsE --------------------------
	.section	.text._ZN7cutlass13device_kernelIN5flash19enable_sm80_to_sm89INS1_16FlashAttnFwdSm80INS1_25CollectiveMainloopFwdSm80ILi4ELi1ELb0EN4cute5tupleIJNS5_1CILi128EEENS7_ILi48EEENS7_ILi96EEEEEELi96ENS_10bfloat16_tEfNS_4arch4Sm80ELb1ELb0ELb0ELb1ELb1ELb1ELb1ELb1EEENS1_21CollectiveEpilogueFwdINS6_IJS8_SA_S9_EEENS6_IJNS7_ILi1EEESI_SI_EEESC_SE_Li128ELb1ELb1ELb1ELb0EEENS1_36VarlenDynamicPersistentTileSchedulerILi128ELi48ELi128ELi128ELb1ELb1ELb0ELb1ELb1ELb1EEEEEEEEEvNT_6ParamsE,"ax",@progbits
	.sectioninfo	@"SHI_REGISTERS=255"
	.align	128
.text._ZN7cutlass13device_kernelIN5flash19enable_sm80_to_sm89INS1_16FlashAttnFwdSm80INS1_25CollectiveMainloopFwdSm80ILi4ELi1ELb0EN4cute5tupleIJNS5_1CILi128EEENS7_ILi48EEENS7_ILi96EEEEEELi96ENS_10bfloat16_tEfNS_4arch4Sm80ELb1ELb0ELb0ELb1ELb1ELb1ELb1ELb1EEENS1_21CollectiveEpilogueFwdINS6_IJS8_SA_S9_EEENS6_IJNS7_ILi1EEESI_SI_EEESC_SE_Li128ELb1ELb1ELb1ELb0EEENS1_36VarlenDynamicPersistentTileSchedulerILi128ELi48ELi128ELi128ELb1ELb1ELb0ELb1ELb1ELb1EEEEEEEEEvNT_6ParamsE:
        .type           _ZN7cutlass13device_kernelIN5flash19enable_sm80_to_sm89INS1_16FlashAttnFwdSm80INS1_25CollectiveMainloopFwdSm80ILi4ELi1ELb0EN4cute5tupleIJNS5_1CILi128EEENS7_ILi48EEENS7_ILi96EEEEEELi96ENS_10bfloat16_tEfNS_4arch4Sm80ELb1ELb0ELb0ELb1ELb1ELb1ELb1ELb1EEENS1_21CollectiveEpilogueFwdINS6_IJS8_SA_S9_EEENS6_IJNS7_ILi1EEESI_SI_EEESC_SE_Li128ELb1ELb1ELb1ELb0EEENS1_36VarlenDynamicPersistentTileSchedulerILi128ELi48ELi128ELi128ELb1ELb1ELb0ELb1ELb1ELb1EEEEEEEEEvNT_6ParamsE,@function
        .size           _ZN7cutlass13device_kernelIN5flash19enable_sm80_to_sm89INS1_16FlashAttnFwdSm80INS1_25CollectiveMainloopFwdSm80ILi4ELi1ELb0EN4cute5tupleIJNS5_1CILi128EEENS7_ILi48EEENS7_ILi96EEEEEELi96ENS_10bfloat16_tEfNS_4arch4Sm80ELb1ELb0ELb0ELb1ELb1ELb1ELb1ELb1EEENS1_21CollectiveEpilogueFwdINS6_IJS8_SA_S9_EEENS6_IJNS7_ILi1EEESI_SI_EEESC_SE_Li128ELb1ELb1ELb1ELb0EEENS1_36VarlenDynamicPersistentTileSchedulerILi128ELi48ELi128ELi128ELb1ELb1ELb0ELb1ELb1ELb1EEEEEEEEEvNT_6ParamsE,(.L_x_1845 - _ZN7cutlass13device_kernelIN5flash19enable_sm80_to_sm89INS1_16FlashAttnFwdSm80INS1_25CollectiveMainloopFwdSm80ILi4ELi1ELb0EN4cute5tupleIJNS5_1CILi128EEENS7_ILi48EEENS7_ILi96EEEEEELi96ENS_10bfloat16_tEfNS_4arch4Sm80ELb1ELb0ELb0ELb1ELb1ELb1ELb1ELb1EEENS1_21CollectiveEpilogueFwdINS6_IJS8_SA_S9_EEENS6_IJNS7_ILi1EEESI_SI_EEESC_SE_Li128ELb1ELb1ELb1ELb0EEENS1_36VarlenDynamicPersistentTileSchedulerILi128ELi48ELi128ELi128ELb1ELb1ELb0ELb1ELb1ELb1EEEEEEEEEvNT_6ParamsE)
        .other          _ZN7cutlass13device_kernelIN5flash19enable_sm80_to_sm89INS1_16FlashAttnFwdSm80INS1_25CollectiveMainloopFwdSm80ILi4ELi1ELb0EN4cute5tupleIJNS5_1CILi128EEENS7_ILi48EEENS7_ILi96EEEEEELi96ENS_10bfloat16_tEfNS_4arch4Sm80ELb1ELb0ELb0ELb1ELb1ELb1ELb1ELb1EEENS1_21CollectiveEpilogueFwdINS6_IJS8_SA_S9_EEENS6_IJNS7_ILi1EEESI_SI_EEESC_SE_Li128ELb1ELb1ELb1ELb0EEENS1_36VarlenDynamicPersistentTileSchedulerILi128ELi48ELi128ELi128ELb1ELb1ELb0ELb1ELb1ELb1EEEEEEEEEvNT_6ParamsE,@"STO_CUDA_ENTRY STV_DEFAULT"
_ZN7cutlass13device_kernelIN5flash19enable_sm80_to_sm89INS1_16FlashAttnFwdSm80INS1_25CollectiveMainloopFwdSm80ILi4ELi1ELb0EN4cute5tupleIJNS5_1CILi128EEENS7_ILi48EEENS7_ILi96EEEEEELi96ENS_10bfloat16_tEfNS_4arch4Sm80ELb1ELb0ELb0ELb1ELb1ELb1ELb1ELb1EEENS1_21CollectiveEpilogueFwdINS6_IJS8_SA_S9_EEENS6_IJNS7_ILi1EEESI_SI_EEESC_SE_Li128ELb1ELb1ELb1ELb0EEENS1_36VarlenDynamicPersistentTileSchedulerILi128ELi48ELi128ELi128ELb1ELb1ELb0ELb1ELb1ELb1EEEEEEEEEvNT_6ParamsE:
        /* <DEDUP_REMOVED lines=54> */
.L_x_1543:
        /* <DEDUP_REMOVED lines=16> */
.L_x_1754:
        /* <DEDUP_REMOVED lines=16> */
.L_x_1755:
[----:B--2---:R-:W-:-:S05]  /*0560*/  IMAD R0, R0, c[0x0][0x538], RZ ;  /* 0x00014e0000007a24 */ /* 0x004fca00078e02ff */
[----:B------:R-:W-:-:S04]  /*0570*/  IADD3 R7, R0, R7, RZ ;  /* 0x0000000700077210 */ /* 0x000fc80007ffe0ff */
[----:B------:R-:W-:-:S13]  /*0580*/  ISETP.GT.AND P0, PT, R7, UR4, PT ;  /* 0x0000000407007c0c */ /* 0x000fda000bf04270 */
[----:B-1----:R-:W-:Y:S05]  /*0590*/  @!P0 BRA `(.L_x_1543) ;  /* 0xfffffdc000008947 */ /* 0x002fea000383ffff */
.L_x_1539:
[----:B------:R-:W-:-:S05]  /*05a0*/  IADD3 R10, -R0, R7, RZ ;  /* 0x00000007000a7210 */ /* 0x000fca0007ffe1ff */
[----:B------:R-:W-:-:S05]  /*05b0*/  IMAD R0, R4, c[0x0][0x538], R10 ;  /* 0x00014e0004007a24 */ /* 0x000fca00078e020a */
[----:B------:R-:W-:Y:S01]  /*05c0*/  ISETP.GT.AND P0, PT, R0, UR4, PT ;  /* 0x0000000400007c0c */ /* 0x000fe2000bf04270 */
[----:B------:R-:W-:-:S12]  /*05d0*/  BRA.DIV ~URZ, `(.L_x_1544) ;  /* 0x0001e7d27f007947 */ /* 0x000fd8000b800000 */
[----:B------:R-:W-:-:S04]  /*05e0*/  VOTE.ANY R7, PT, !P0 ;  /* 0x0000000000077806 */ /* 0x000fc800040e0100 */
.L_x_1756:
[----:B------:R-:W1:Y:S02]  /*05f0*/  POPC R0, R7 ;  /* 0x0000000700007309 */ /* 0x000e640000000000 */
[----:B-1----:R-:W-:-:S05]  /*0600*/  IADD3 R2, R0, R6, RZ ;  /* 0x0000000600027210 */ /* 0x002fca0007ffe0ff */
[----:B------:R1:W-:Y:S01]  /*0610*/  STL [R1+0x7c], R2 ;  /* 0x00007c0201007387 */ /* 0x0003e20000100800 */
[----:B------:R-:W-:Y:S05]  /*0620*/  BRA.DIV ~URZ, `(.L_x_1545) ;  /* 0x0001e7d27f007947 */ /* 0x000fea000b800000 */
[----:B------:R2:W3:Y:S01]  /*0630*/  SHFL.IDX PT, R12, R9, R0, 0x1f ;  /* 0x00001f00090c7589 */ /* 0x0004e200000e0000 */
[----:B------:R-:W-:-:S03]  /*0640*/  MOV R5, RZ ;  /* 0x000000ff00057202 */ /* 0x000fc60000000f00 */
[----:B------:R2:W4:Y:S04]  /*0650*/  SHFL.IDX PT, R9, R8, R0, 0x1f ;  /* 0x00001f0008097589 */ /* 0x00052800000e0000 */
.L_x_1757:
[----:B------:R-:W-:Y:S01]  /*0660*/  ISETP.NE.AND P0, PT, R7, RZ, PT ;  /* 0x000000ff0700720c */ /* 0x000fe20003f05270 */
[----:B------:R-:W-:-:S12]  /*0670*/  BSSY B0, `(.L_x_1546) ;  /* 0x0000005000007945 */ /* 0x000fd80003800000 */
[----:B------:R-:W-:Y:S05]  /*0680*/  @!P0 BRA `(.L_x_1547) ;  /* 0x0000003000008947 */ /* 0x000fea0003800000 */
[----:B--2---:R-:W-:Y:S01]  /*0690*/  IADD3 R0, R0, -0x1, RZ ;  /* 0xffffffff00007810 */ /* 0x004fe20007ffe0ff */
[----:B------:R-:W-:Y:S05]  /*06a0*/  BRA.DIV ~URZ, `(.L_x_1548) ;  /* 0x0001e8327f007947 */ /* 0x000fea000b800000 */
[----:B------:R2:W1:Y:S02]  /*06b0*/  SHFL.IDX PT, R5, R4, R0, 0x1f ;  /* 0x00001f0004057589 */ /* 0x00046400000e0000 */
.L_x_1547:
[----:B------:R-:W-:Y:S05]  /*06c0*/  BSYNC B0 ;  /* 0x0000000000007941 */ /* 0x000fea0003800000 */
.L_x_1546:
        /* <DEDUP_REMOVED lines=69> */
.L_x_1550:
        /* <DEDUP_REMOVED lines=70> */
.L_x_1551:
[----:B------:R-:W-:Y:S05]  /*0f80*/  BSYNC B0 ;  /* 0x0000000000007941 */ /* 0x000fea0003800000 */
.L_x_1549:
[----:B------:R-:W-:-:S04]  /*0f90*/  LOP3.LUT R0, RZ, R0, RZ, 0x33, !PT ;  /* 0x00000000ff007212 */ /* 0x000fc800078e33ff */
[----:B------:R-:W-:-:S05]  /*0fa0*/  IADD3 R0, R0, R12, RZ ;  /* 0x0000000c00007210 */ /* 0x000fca0007ffe0ff */
[----:B------:R2:W-:Y:S01]  /*0fb0*/  STL [R1+0x74], R0 ;  /* 0x0000740001007387 */ /* 0x0005e20000100800 */
[----:B------:R-:W-:Y:S05]  /*0fc0*/  BRA `(.L_x_1552) ;  /* 0x0000006000007947 */ /* 0x000fea0003800000 */
.L_x_1540:
[----:B------:R-:W-:Y:S01]  /*0fd0*/  MOV R0, UR4 ;  /* 0x0000000400007c02 */ /* 0x000fe20008000f00 */
[----:B------:R-:W-:Y:S04]  /*0fe0*/  STL [R1+0x74], RZ ;  /* 0x000074ff01007387 */ /* 0x000fe80000100800 */
[----:B------:R-:W-:Y:S04]  /*0ff0*/  STL [R1+0x78], RZ ;  /* 0x000078ff01007387 */ /* 0x000fe80000100800 */
[----:B------:R1:W-:Y:S02]  /*1000*/  STL [R1+0x70], R0 ;  /* 0x0000700001007387 */ /* 0x0003e40000100800 */
[----:B-1----:R-:W-:-:S05]  /*1010*/  MOV R0, c[0x0][0x53c] ;  /* 0x00014f0000007a02 */ /* 0x002fca0000000f00 */
[----:B------:R1:W-:Y:S02]  /*1020*/  STL [R1+0x7c], R0 ;  /* 0x00007c0001007387 */ /* 0x0003e40000100800 */
.L_x_1552:
        /* <DEDUP_REMOVED lines=8> */
.L_x_1538:
        /* <DEDUP_REMOVED lines=34> */
[----:B------:R-:W-:Y:S01]  /*12d0*/  LEA.HI R10, R5, R5, RZ, 0x1 ;  /* 0x00000005050a7211 */ /* 0x000fe200078f08ff */
[----:B------:R-:W-:Y:S01]  /*12e0*/  IMAD.IADD R15, R2, 0x1, -R4 ;  /* 0x00000001020f7824 */ /* 0x000fe200078e0a04 */
[----:B------:R-:W-:Y:S02]  /*12f0*/  LOP3.LUT R2, R3, 0xc0, RZ, 0xc0, !PT ;  /* 0x000000c003027812 */ /* 0x000fe400078ec0ff */
[----:B------:R-:W-:Y:S02]  /*1300*/  SHF.R.S32.HI R32, RZ, 0x2, R12 ;  /* 0x00000002ff207819 */ /* 0x000fe4000001140c */
[----:B------:R-:W-:Y:S02]  /*1310*/  SHF.R.U32.HI R3, RZ, 0x3, R2 ;  /* 0x00000003ff037819 */ /* 0x000fe40000011602 */
[----:B------:R-:W-:-:S02]  /*1320*/  LOP3.LUT R2, R2, 0x18, R30, 0xf8, !PT ;  /* 0x0000001802027812 */ /* 0x000fc400078ef81e */
[----:B------:R-:W-:Y:S02]  /*1330*/  LOP3.LUT R4, R10, 0x3fffffe, RZ, 0xc0, !PT ;  /* 0x03fffffe0a047812 */ /* 0x000fe400078ec0ff */
[----:B------:R-:W-:Y:S02]  /*1340*/  LEA.HI R6, R12, R32, RZ, 0x1 ;  /* 0x000000200c067211 */ /* 0x000fe400078f08ff */
[----:B------:R-:W-:Y:S01]  /*1350*/  LOP3.LUT R9, R2, R3, RZ, 0x3c, !PT ;  /* 0x0000000302097212 */ /* 0x000fe200078e3cff */
[----:B------:R-:W-:Y:S01]  /*1360*/  IMAD.IADD R17, R5, 0x1, -R4 ;  /* 0x0000000105117824 */ /* 0x000fe200078e0a04 */
[----:B------:R-:W-:Y:S02]  /*1370*/  LEA.HI R11, R11, R24, RZ, 0x5 ;  /* 0x000000180b0b7211 */ /* 0x000fe400078f28ff */
[----:B------:R-:W-:Y:S02]  /*1380*/  LEA.HI R2, R13, R13, RZ, 0x1 ;  /* 0x0000000d0d027211 */ /* 0x000fe400078f08ff */
[----:B------:R-:W-:-:S02]  /*1390*/  LOP3.LUT R3, R6, 0x7fffffe, RZ, 0xc0, !PT ;  /* 0x07fffffe06037812 */ /* 0x000fc400078ec0ff */
[----:B------:R-:W-:Y:S02]  /*13a0*/  LOP3.LUT R4, R11, 0xffffffe0, RZ, 0xc0, !PT ;  /* 0xffffffe00b047812 */ /* 0x000fe400078ec0ff */
[C---:B------:R-:W-:Y:S01]  /*13b0*/  LOP3.LUT R5, R2.reuse, 0x1ffffffe, RZ, 0xc0, !PT ;  /* 0x1ffffffe02057812 */ /* 0x040fe200078ec0ff */
[----:B------:R-:W-:Y:S01]  /*13c0*/  IMAD.SHL.U32 R2, R2, 0x20, RZ ;  /* 0x0000002002027824 */ /* 0x000fe200078e00ff */
[----:B------:R-:W-:Y:S01]  /*13d0*/  SHF.R.S32.HI R7, RZ, 0x5, R11 ;  /* 0x00000005ff077819 */ /* 0x000fe2000001140b */
[----:B------:R-:W-:Y:S01]  /*13e0*/  IMAD.IADD R3, R32, 0x1, -R3 ;  /* 0x0000000120037824 */ /* 0x000fe200078e0a03 */
[----:B------:R-:W-:Y:S01]  /*13f0*/  SHF.R.S32.HI R6, RZ, 0x1f, R11 ;  /* 0x0000001fff067819 */ /* 0x000fe2000001140b */
[----:B------:R-:W-:Y:S01]  /*1400*/  IMAD.IADD R29, R24, 0x1, -R4 ;  /* 0x00000001181d7824 */ /* 0x000fe200078e0a04 */
[----:B------:R-:W-:Y:S01]  /*1410*/  LOP3.LUT R2, R2, 0xffffffc0, RZ, 0xc0, !PT ;  /* 0xffffffc002027812 */ /* 0x000fe200078ec0ff */
[----:B------:R-:W-:Y:S01]  /*1420*/  IMAD R4, R7, 0x8, R3 ;  /* 0x0000000807047824 */ /* 0x000fe200078e0203 */
[----:B------:R-:W-:Y:S01]  /*1430*/  LEA.HI R3, R6, R7, RZ, 0x2 ;  /* 0x0000000706037211 */ /* 0x000fe200078f10ff */
[----:B------:R-:W-:Y:S01]  /*1440*/  IMAD.IADD R5, R13, 0x1, -R5 ;  /* 0x000000010d057824 */ /* 0x000fe200078e0a05 */
[----:B------:R-:W-:Y:S01]  /*1450*/  SHF.R.S32.HI R6, RZ, 0x1f, R29 ;  /* 0x0000001fff067819 */ /* 0x000fe2000001141d */
[----:B------:R-:W-:Y:S01]  /*1460*/  IMAD.U32 R4, R4, 0x20, R9 ;  /* 0x0000002004047824 */ /* 0x000fe200078e0009 */
[----:B------:R-:W-:Y:S01]  /*1470*/  IADD3 R23, R114, 0x40, RZ ;  /* 0x0000004072177810 */ /* 0x000fe20007ffe0ff */
[----:B------:R-:W-:Y:S01]  /*1480*/  IMAD R22, R5, 0x8, R2 ;  /* 0x0000000805167824 */ /* 0x000fe200078e0202 */
[----:B------:R-:W-:-:S02]  /*1490*/  LOP3.LUT R2, R3, 0xffffffc, RZ, 0xc0, !PT ;  /* 0x0ffffffc03027812 */ /* 0x000fc400078ec0ff */
[----:B------:R-:W-:Y:S01]  /*14a0*/  LEA.HI R18, R6, R29, RZ, 0x2 ;  /* 0x0000001d06127211 */ /* 0x000fe200078f10ff */
[----:B------:R1:W-:Y:S01]  /*14b0*/  STL [R1+0x18], R4 ;  /* 0x0000180401007387 */ /* 0x0003e20000100800 */
[----:B------:R-:W-:Y:S01]  /*14c0*/  SHF.R.S32.HI R5, RZ, 0x1f, R23 ;  /* 0x0000001fff057819 */ /* 0x000fe20000011417 */
[----:B------:R-:W-:Y:S01]  /*14d0*/  IMAD.IADD R3, R7, 0x1, -R2 ;  /* 0x0000000107037824 */ /* 0x000fe200078e0a02 */
[----:B------:R-:W-:Y:S02]  /*14e0*/  SHF.R.S32.HI R2, RZ, 0x2, R18 ;  /* 0x00000002ff027819 */ /* 0x000fe40000011412 */
[----:B------:R-:W-:Y:S02]  /*14f0*/  SHF.R.S32.HI R11, RZ, 0x1f, R12 ;  /* 0x0000001fff0b7819 */ /* 0x000fe4000001140c */
[-C--:B------:R-:W-:Y:S01]  /*1500*/  LEA.HI R14, R23, R23.reuse, RZ, 0x1 ;  /* 0x00000017170e7211 */ /* 0x080fe200078f08ff */
[----:B------:R-:W-:Y:S01]  /*1510*/  IMAD R27, R3, 0x10, R2 ;  /* 0x00000010031b7824 */ /* 0x000fe200078e0202 */
[----:B------:R-:W-:-:S02]  /*1520*/  LEA.HI R2, R5, R23, RZ, 0x3 ;  /* 0x0000001705027211 */ /* 0x000fc400078f18ff */
[----:B------:R-:W-:Y:S02]  /*1530*/  LOP3.LUT R9, R14, 0x7fffffe, RZ, 0xc0, !PT ;  /* 0x07fffffe0e097812 */ /* 0x000fe400078ec0ff */
[--C-:B------:R-:W-:Y:S01]  /*1540*/  SHF.R.S32.HI R6, RZ, 0x1, R8.reuse ;  /* 0x00000001ff067819 */ /* 0x100fe20000011408 */
[----:B------:R-:W-:Y:S01]  /*1550*/  IMAD.SHL.U32 R2, R2, 0x20, RZ ;  /* 0x0000002002027824 */ /* 0x000fe200078e00ff */
[----:B------:R-:W-:Y:S01]  /*1560*/  SHF.R.S32.HI R5, RZ, 0x1f, R8 ;  /* 0x0000001fff057819 */ /* 0x000fe20000011408 */
[----:B------:R-:W-:Y:S01]  /*1570*/  STL [R1+0x148], R27 ;  /* 0x0001481b01007387 */ /* 0x000fe20000100800 */
[----:B------:R-:W-:Y:S02]  /*1580*/  SHF.R.S32.HI R3, RZ, 0x1, R10 ;  /* 0x00000001ff037819 */ /* 0x000fe4000001140a */
[----:B------:R-:W-:Y:S02]  /*1590*/  LEA.HI R5, R5, R6, RZ, 0x2 ;  /* 0x0000000605057211 */ /* 0x000fe400078f10ff */
[----:B------:R-:W-:-:S02]  /*15a0*/  LOP3.LUT R2, R2, 0xffffff00, RZ, 0xc0, !PT ;  /* 0xffffff0002027812 */ /* 0x000fc400078ec0ff */
[C---:B------:R-:W-:Y:S01]  /*15b0*/  LOP3.LUT P3, RZ, R3.reuse, 0x2, RZ, 0xc0, !PT ;  /* 0x0000000203ff7812 */ /* 0x040fe2000786c0ff */
[----:B------:R-:W-:Y:S01]  /*15c0*/  IMAD.SHL.U32 R3, R3, 0x40, RZ ;  /* 0x0000004003037824 */ /* 0x000fe200078e00ff */
[----:B-1----:R-:W-:Y:S02]  /*15d0*/  LEA.HI R4, R11, R32, RZ, 0x3 ;  /* 0x000000200b047211 */ /* 0x002fe400078f18ff */
[----:B------:R-:W-:Y:S02]  /*15e0*/  LOP3.LUT R5, R5, 0xfffffffc, RZ, 0xc0, !PT ;  /* 0xfffffffc05057812 */ /* 0x000fe400078ec0ff */
[----:B------:R-:W-:Y:S02]  /*15f0*/  LOP3.LUT R4, R4, 0xfffffff8, RZ, 0xc0, !PT ;  /* 0xfffffff804047812 */ /* 0x000fe400078ec0ff */
[----:B------:R-:W-:Y:S01]  /*1600*/  SHF.R.S32.HI R31, RZ, 0x1f, R30 ;  /* 0x0000001fff1f7819 */ /* 0x000fe2000001141e */
[----:B------:R-:W-:Y:S02]  /*1610*/  IMAD.IADD R12, R6, 0x1, -R5 ;  /* 0x00000001060c7824 */ /* 0x000fe400078e0a05 */
[----:B------:R-:W-:-:S02]  /*1620*/  IMAD.IADD R8, R32, 0x1, -R4 ;  /* 0x0000000120087824 */ /* 0x000fc400078e0a04 */
[----:B------:R-:W-:Y:S01]  /*1630*/  IMAD.IADD R4, R23, 0x1, -R9 ;  /* 0x0000000117047824 */ /* 0x000fe200078e0a09 */
[----:B------:R-:W-:-:S03]  /*1640*/  LOP3.LUT P4, RZ, R12, 0x2, RZ, 0xc0, !PT ;  /* 0x000000020cff7812 */ /* 0x000fc6000788c0ff */
[----:B------:R-:W-:Y:S01]  /*1650*/  IMAD R23, R4, 0x20, R2 ;  /* 0x0000002004177824 */ /* 0x000fe200078e0202 */
[----:B------:R-:W-:Y:S02]  /*1660*/  LEA.HI R4, R8, R8, RZ, 0x1 ;  /* 0x0000000808047211 */ /* 0x000fe400078f08ff */
[----:B------:R-:W-:Y:S01]  /*1670*/  LOP3.LUT R2, R3, 0xc0, RZ, 0xc0, !PT ;  /* 0x000000c003027812 */ /* 0x000fe200078ec0ff */
[----:B------:R-:W-:Y:S01]  /*1680*/  IMAD.SHL.U32 R3, R16, 0x20, RZ ;  /* 0x0000002010037824 */ /* 0x000fe200078e00ff */
[----:B------:R-:W-:Y:S01]  /*1690*/  LOP3.LUT R6, R4, 0x3fffffe, RZ, 0xc0, !PT ;  /* 0x03fffffe04067812 */ /* 0x000fe200078ec0ff */
[----:B------:R-:W-:Y:S01]  /*16a0*/  STL [R1+0x114], R23 ;  /* 0x0001141701007387 */ /* 0x000fe20000100800 */
[----:B------:R-:W-:Y:S02]  /*16b0*/  LOP3.LUT R9, R2, 0x8, R21, 0xf8, !PT ;  /* 0x0000000802097812 */ /* 0x000fe400078ef815 */
[----:B------:R-:W-:Y:S01]  /*16c0*/  SHF.R.U32.HI R5, RZ, 0x3, R2 ;  /* 0x00000003ff057819 */ /* 0x000fe20000011602 */
[----:B------:R-:W-:Y:S01]  /*16d0*/  IMAD.SHL.U32 R2, R7, 0x200, RZ ;  /* 0x0000020007027824 */ /* 0x000fe200078e00ff */
[----:B------:R-:W-:Y:S01]  /*16e0*/  LOP3.LUT R3, R3, 0xffffff00, RZ, 0xc0, !PT ;  /* 0xffffff0003037812 */ /* 0x000fe200078ec0ff */
[----:B------:R-:W-:Y:S01]  /*16f0*/  IMAD.IADD R7, R8, 0x1, -R6 ;  /* 0x0000000108077824 */ /* 0x000fe200078e0a06 */
[----:B------:R-:W-:Y:S01]  /*1700*/  LOP3.LUT R9, R9, R5, RZ, 0x3c, !PT ;  /* 0x0000000509097212 */ /* 0x000fe200078e3cff */
[----:B------:R-:W-:Y:S01]  /*1710*/  IMAD.SHL.U32 R8, R19, 0x8, RZ ;  /* 0x0000000813087824 */ /* 0x000fe200078e00ff */
[----:B------:R-:W-:Y:S01]  /*1720*/  LOP3.LUT R6, R20, 0xfffffffe, RZ, 0xc0, !PT ;  /* 0xfffffffe14067812 */ /* 0x000fe200078ec0ff */
[----:B------:R-:W-:Y:S01]  /*1730*/  IMAD.IADD R5, R3, 0x1, R2 ;  /* 0x0000000103057824 */ /* 0x000fe200078e0202 */
[----:B------:R-:W-:Y:S01]  /*1740*/  SHF.R.S32.HI R4, RZ, 0x1, R4 ;  /* 0x00000001ff047819 */ /* 0x000fe20000011404 */
[----:B------:R-:W-:-:S02]  /*1750*/  IMAD R2, R13, 0x2, R2 ;  /* 0x000000020d027824 */ /* 0x000fc400078e0202 */
[----:B------:R-:W-:Y:S01]  /*1760*/  IMAD.IADD R170, R24, 0x1, -R6 ;  /* 0x0000000118aa7824 */ /* 0x000fe200078e0a06 */
[C---:B------:R-:W-:Y:S01]  /*1770*/  LOP3.LUT P1, RZ, R4.reuse, 0x2, RZ, 0xc0, !PT ;  /* 0x0000000204ff7812 */ /* 0x040fe2000782c0ff */
[----:B------:R-:W-:Y:S01]  /*1780*/  IMAD R10, R7, 0x20, R2 ;  /* 0x00000020070a7824 */ /* 0x000fe200078e0202 */
[----:B------:R-:W-:Y:S01]  /*1790*/  LOP3.LUT R2, R4, 0x1, RZ, 0xc0, !PT ;  /* 0x0000000104027812 */ /* 0x000fe200078ec0ff */
[C---:B------:R-:W-:Y:S02]  /*17a0*/  IMAD R16, R15.reuse, 0x20, R3 ;  /* 0x000000200f107824 */ /* 0x040fe400078e0203 */
[----:B------:R-:W-:Y:S01]  /*17b0*/  IMAD R15, R15, 0x20, R5 ;  /* 0x000000200f0f7824 */ /* 0x000fe200078e0205 */
[----:B------:R-:W-:Y:S01]  /*17c0*/  LEA.HI R5, R11, R32, RZ, 0x2 ;  /* 0x000000200b057211 */ /* 0x000fe200078f10ff */
[----:B------:R-:W-:Y:S01]  /*17d0*/  IMAD R3, R19, 0x8, R17 ;  /* 0x0000000813037824 */ /* 0x000fe200078e0211 */
[----:B------:R-:W-:Y:S01]  /*17e0*/  ISETP.NE.U32.AND P2, PT, R2, 0x1, PT ;  /* 0x000000010200780c */ /* 0x000fe20003f45070 */
[----:B------:R-:W-:-:S02]  /*17f0*/  IMAD.SHL.U32 R164, R170, 0x4, RZ ;  /* 0x00000004aaa47824 */ /* 0x000fc400078e00ff */
        /* <DEDUP_REMOVED lines=15> */
[----:B------:R-:W-:-:S02]  /*18f0*/  LOP3.LUT R28, R6, 0xc0, RZ, 0xc0, !PT ;  /* 0x000000c0061c7812 */ /* 0x000fc400078ec0ff */
[-C--:B------:R-:W-:Y:S02]  /*1900*/  LEA.HI R0, R3, R113.reuse, RZ, 0x5 ;  /* 0x0000007103007211 */ /* 0x080fe400078f28ff */
        /* <DEDUP_REMOVED lines=48> */
[----:B------:R-:W-:Y:S02]  /*1c10*/  SHF.R.S32.HI R5, RZ, 0x1f, R166 ;  /* 0x0000001fff057819 */ /* 0x000fe400000114a6 */
[----:B------:R-:W-:Y:S01]  /*1c20*/  IADD3 R167, R164, 0x28, RZ ;  /* 0x00000028a4a77810 */ /* 0x000fe20007ffe0ff */
[----:B------:R1:W-:Y:S01]  /*1c30*/  STL [R1+0x8], R3 ;  /* 0x0000080301007387 */ /* 0x0003e20000100800 */
[C---:B------:R-:W-:Y:S02]  /*1c40*/  IADD3 R252, R108.reuse, 0x30, RZ ;  /* 0x000000306cfc7810 */ /* 0x040fe40007ffe0ff */
[----:B------:R-:W-:Y:S01]  /*1c50*/  IADD3 R251, R108, 0x40, RZ ;  /* 0x000000406cfb7810 */ /* 0x000fe20007ffe0ff */
[----:B------:R2:W-:Y:S01]  /*1c60*/  STL [R1+0x128], R8 ;  /* 0x0001280801007387 */ /* 0x0005e20000100800 */
[----:B------:R-:W-:-:S02]  /*1c70*/  SHF.R.S32.HI R13, RZ, 0x1f, R252 ;  /* 0x0000001fff0d7819 */ /* 0x000fc400000114fc */
[----:B------:R-:W-:Y:S01]  /*1c80*/  IADD3 R250, R108, 0x50, RZ ;  /* 0x000000506cfa7810 */ /* 0x000fe20007ffe0ff */
[----:B------:R-:W-:Y:S01]  /*1c90*/  STL.64 [R1], R30 ;  /* 0x0000001e01007387 */ /* 0x000fe20000100a00 */
[----:B------:R-:W-:Y:S02]  /*1ca0*/  SHF.R.S32.HI R15, RZ, 0x1f, R251 ;  /* 0x0000001fff0f7819 */ /* 0x000fe400000114fb */
[----:B------:R-:W-:Y:S01]  /*1cb0*/  LEA R171, R2, 0x3c80, 0x1 ;  /* 0x00003c8002ab7811 */ /* 0x000fe200078e08ff */
[----:B------:R3:W-:Y:S01]  /*1cc0*/  STL [R1+0x124], R5 ;  /* 0x0001240501007387 */ /* 0x0007e20000100800 */
[----:B------:R-:W-:Y:S02]  /*1cd0*/  LEA R2, R17, 0x6080, 0x1 ;  /* 0x0000608011027811 */ /* 0x000fe400078e08ff */
[----:B------:R-:W-:Y:S02]  /*1ce0*/  LEA R198, R0, 0x6080, 0x1 ;  /* 0x0000608000c67811 */ /* 0x000fe400078e08ff */
[----:B------:R-:W-:-:S02]  /*1cf0*/  IADD3 R200, R171, 0x20, RZ ;  /* 0x00000020abc87810 */ /* 0x000fc40007ffe0ff */
[----:B------:R-:W-:Y:S02]  /*1d00*/  LEA R196, R4, 0x1880, 0x1 ;  /* 0x0000188004c47811 */ /* 0x000fe400078e08ff */
[----:B------:R-:W-:Y:S02]  /*1d10*/  @P3 IADD3 R200, R171, -0x20, RZ ;  /* 0xffffffe0abc83810 */ /* 0x000fe40007ffe0ff */
[----:B------:R-:W-:Y:S02]  /*1d20*/  SHF.R.S32.HI R109, RZ, 0x1f, R108 ;  /* 0x0000001fff6d7819 */ /* 0x000fe4000001146c */
[----:B-1----:R-:W-:Y:S02]  /*1d30*/  SHF.R.S32.HI R3, RZ, 0x1f, R168 ;  /* 0x0000001fff037819 */ /* 0x002fe400000114a8 */
[----:B------:R-:W-:Y:S02]  /*1d40*/  IADD3 R208, R200, 0x400, RZ ;  /* 0x00000400c8d07810 */ /* 0x000fe40007ffe0ff */
[----:B--2---:R-:W-:Y:S01]  /*1d50*/  IADD3 R8, R30, 0x20, RZ ;  /* 0x000000201e087810 */ /* 0x004fe20007ffe0ff */
[----:B------:R1:W-:Y:S01]  /*1d60*/  STL [R1+0x120], R3 ;  /* 0x0001200301007387 */ /* 0x0003e20000100800 */
[----:B------:R-:W-:-:S02]  /*1d70*/  IADD3 R207, R200, 0x800, RZ ;  /* 0x00000800c8cf7810 */ /* 0x000fc40007ffe0ff */
[C---:B------:R-:W-:Y:S02]  /*1d80*/  IADD3 R206, R200.reuse, 0xc00, RZ ;  /* 0x00000c00c8ce7810 */ /* 0x040fe40007ffe0ff */
[C---:B------:R-:W-:Y:S02]  /*1d90*/  IADD3 R205, R200.reuse, 0x1000, RZ ;  /* 0x00001000c8cd7810 */ /* 0x040fe40007ffe0ff */
[----:B---3--:R-:W-:Y:S02]  /*1da0*/  SHF.R.S32.HI R5, RZ, 0x1f, R115 ;  /* 0x0000001fff057819 */ /* 0x008fe40000011473 */
[C---:B------:R-:W-:Y:S02]  /*1db0*/  IADD3 R204, R200.reuse, 0x1400, RZ ;  /* 0x00001400c8cc7810 */ /* 0x040fe40007ffe0ff */
[C---:B------:R-:W-:Y:S01]  /*1dc0*/  IADD3 R203, R200.reuse, 0x1800, RZ ;  /* 0x00001800c8cb7810 */ /* 0x040fe20007ffe0ff */
[----:B------:R2:W-:Y:S01]  /*1dd0*/  STL [R1+0x11c], R5 ;  /* 0x00011c0501007387 */ /* 0x0005e20000100800 */
[----:B------:R-:W-:-:S02]  /*1de0*/  IADD3 R202, R200, 0x1c00, RZ ;  /* 0x00001c00c8ca7810 */ /* 0x000fc40007ffe0ff */
[----:B------:R-:W-:Y:S02]  /*1df0*/  IADD3 R201, R200, 0x2000, RZ ;  /* 0x00002000c8c97810 */ /* 0x000fe40007ffe0ff */
[----:B-1----:R-:W-:-:S05]  /*1e00*/  SHF.R.S32.HI R3, RZ, 0x1f, R167 ;  /* 0x0000001fff037819 */ /* 0x002fca00000114a7 */
[----:B------:R1:W-:Y:S04]  /*1e10*/  STL [R1+0x118], R3 ;  /* 0x0001180301007387 */ /* 0x0003e80000100800 */
[----:B------:R3:W-:Y:S01]  /*1e20*/  STL [R1+0xc], R8 ;  /* 0x00000c0801007387 */ /* 0x0007e20000100800 */
[----:B--2---:R-:W-:-:S03]  /*1e30*/  IADD3 R5, R30, 0x40, RZ ;  /* 0x000000401e057810 */ /* 0x004fc60007ffe0ff */
[----:B------:R2:W-:Y:S04]  /*1e40*/  STL [R1+0x5c], R13 ;  /* 0x00005c0d01007387 */ /* 0x0005e80000100800 */
[----:B------:R-:W-:Y:S04]  /*1e50*/  STL [R1+0x10], R5 ;  /* 0x0000100501007387 */ /* 0x000fe80000100800 */
[----:B------:R-:W-:Y:S01]  /*1e60*/  STL [R1+0x58], R15 ;  /* 0x0000580f01007387 */ /* 0x000fe20000100800 */
[----:B-1----:R-:W-:Y:S02]  /*1e70*/  LOP3.LUT R3, R18, 0x7ffffffc, RZ, 0xc0, !PT ;  /* 0x7ffffffc12037812 */ /* 0x002fe400078ec0ff */
[----:B---3--:R-:W-:-:S03]  /*1e80*/  SHF.R.S32.HI R8, RZ, 0x1f, R8 ;  /* 0x0000001fff087819 */ /* 0x008fc60000011408 */
[----:B------:R-:W-:Y:S01]  /*1e90*/  IMAD.IADD R3, R29, 0x1, -R3 ;  /* 0x000000011d037824 */ /* 0x000fe200078e0a03 */
[----:B--2---:R-:W-:-:S05]  /*1ea0*/  SHF.R.S32.HI R13, RZ, 0x1f, R250 ;  /* 0x0000001fff0d7819 */ /* 0x004fca00000114fa */
[----:B------:R1:W-:Y:S04]  /*1eb0*/  STL [R1+0x54], R13 ;  /* 0x0000540d01007387 */ /* 0x0003e80000100800 */
[----:B------:R2:W-:Y:S01]  /*1ec0*/  STL [R1+0x88], R8 ;  /* 0x0000880801007387 */ /* 0x0005e20000100800 */
[----:B-1----:R-:W-:Y:S02]  /*1ed0*/  SHF.R.S32.HI R13, RZ, 0x1f, R5 ;  /* 0x0000001fff0d7819 */ /* 0x002fe40000011405 */
[----:B------:R-:W-:Y:S01]  /*1ee0*/  LOP3.LUT R5, R28, 0x18, R108, 0xf8, !PT ;  /* 0x000000181c057812 */ /* 0x000fe200078ef86c */
[----:B--2---:R-:W-:Y:S02]  /*1ef0*/  IMAD.IADD R8, R27, 0x1, R22 ;  /* 0x000000011b087824 */ /* 0x004fe400078e0216 */
[----:B------:R1:W-:Y:S04]  /*1f00*/  STL [R1+0x84], R13 ;  /* 0x0000840d01007387 */ /* 0x0003e80000100800 */
[----:B------:R2:W-:Y:S01]  /*1f10*/  STL [R1+0x80], R8 ;  /* 0x0000800801007387 */ /* 0x0005e20000100800 */
[----:B-1----:R-:W-:Y:S01]  /*1f20*/  IMAD.SHL.U32 R13, R3, 0x2, RZ ;  /* 0x00000002030d7824 */ /* 0x002fe200078e00ff */
[----:B------:R-:W-:-:S02]  /*1f30*/  SHF.R.S32.HI R3, RZ, 0x3, R9 ;  /* 0x00000003ff037819 */ /* 0x000fc40000011409 */
[C-C-:B------:R-:W-:Y:S02]  /*1f40*/  LOP3.LUT R9, R26.reuse, 0x18, R108.reuse, 0xf8, !PT ;  /* 0x000000181a097812 */ /* 0x140fe400078ef86c */
[----:B--2---:R-:W-:Y:S01]  /*1f50*/  LOP3.LUT R8, R26, 0x8, R108, 0xf8, !PT ;  /* 0x000000081a087812 */ /* 0x004fe200078ef86c */
[----:B------:R1:W-:Y:S01]  /*1f60*/  STL [R1+0x30], R3 ;  /* 0x0000300301007387 */ /* 0x0003e20000100800 */
[C---:B------:R-:W-:Y:S02]  /*1f70*/  IADD3 R27, R13.reuse, 0x8, RZ ;  /* 0x000000080d1b7810 */ /* 0x040fe40007ffe0ff */
[----:B------:R-:W-:Y:S01]  /*1f80*/  IADD3 R26, R13, 0x10, RZ ;  /* 0x000000100d1a7810 */ /* 0x000fe20007ffe0ff */
[----:B------:R2:W-:Y:S01]  /*1f90*/  STL [R1+0x68], R13 ;  /* 0x0000680d01007387 */ /* 0x0005e20000100800 */
[-C--:B------:R-:W-:Y:S02]  /*1fa0*/  LOP3.LUT R8, R8, R24.reuse, RZ, 0x3c, !PT ;  /* 0x0000001808087212 */ /* 0x080fe400078e3cff */
[----:B------:R-:W-:-:S02]  /*1fb0*/  LOP3.LUT R9, R9, R24, RZ, 0x3c, !PT ;  /* 0x0000001809097212 */ /* 0x000fc400078e3cff */
[----:B------:R-:W-:Y:S01]  /*1fc0*/  IADD3 R24, R13, 0x20, RZ ;  /* 0x000000200d187810 */ /* 0x000fe20007ffe0ff */
[----:B------:R-:W-:Y:S01]  /*1fd0*/  IMAD.IADD R8, R7, 0x1, R8 ;  /* 0x0000000107087824 */ /* 0x000fe200078e0208 */
[----:B------:R-:W-:Y:S01]  /*1fe0*/  IADD3 R22, R13, 0x30, RZ ;  /* 0x000000300d167810 */ /* 0x000fe20007ffe0ff */
[----:B------:R-:W-:Y:S01]  /*1ff0*/  IMAD.IADD R9, R7, 0x1, R9 ;  /* 0x0000000107097824 */ /* 0x000fe200078e0209 */
[C---:B------:R-:W-:Y:S02]  /*2000*/  IADD3 R19, R13.reuse, 0x38, RZ ;  /* 0x000000380d137810 */ /* 0x040fe40007ffe0ff */
[C---:B------:R-:W-:Y:S02]  /*2010*/  IADD3 R18, R13.reuse, 0x40, RZ ;  /* 0x000000400d127810 */ /* 0x040fe40007ffe0ff */
[C---:B------:R-:W-:Y:S02]  /*2020*/  IADD3 R16, R13.reuse, 0x48, RZ ;  /* 0x000000480d107810 */ /* 0x040fe40007ffe0ff */
[----:B------:R-:W-:-:S02]  /*2030*/  IADD3 R15, R13, 0x50, RZ ;  /* 0x000000500d0f7810 */ /* 0x000fc40007ffe0ff */
[----:B------:R-:W-:Y:S02]  /*2040*/  LEA R248, R8, 0x1880, 0x1 ;  /* 0x0000188008f87811 */ /* 0x000fe400078e08ff */
[----:B-1----:R-:W-:Y:S02]  /*2050*/  LOP3.LUT R3, R5, R25, RZ, 0x3c, !PT ;  /* 0x0000001905037212 */ /* 0x002fe400078e3cff */
[----:B------:R-:W-:Y:S02]  /*2060*/  SHF.R.S32.HI R5, RZ, 0x3, R6 ;  /* 0x00000003ff057819 */ /* 0x000fe40000011406 */
[----:B------:R-:W-:Y:S01]  /*2070*/  IADD3 R25, R13, 0x18, RZ ;  /* 0x000000180d197810 */ /* 0x000fe20007ffe0ff */
[----:B------:R-:W-:Y:S01]  /*2080*/  IMAD.IADD R6, R23, 0x1, R3 ;  /* 0x0000000117067824 */ /* 0x000fe200078e0203 */
[----:B------:R-:W-:Y:S01]  /*2090*/  SHF.R.S32.HI R3, RZ, 0x1f, R13 ;  /* 0x0000001fff037819 */ /* 0x000fe2000001140d */
[----:B------:R1:W-:Y:S01]  /*20a0*/  STL [R1+0x2c], R5 ;  /* 0x00002c0501007387 */ /* 0x0003e20000100800 */
[----:B------:R-:W-:-:S02]  /*20b0*/  IADD3 R23, R13, 0x28, RZ ;  /* 0x000000280d177810 */ /* 0x000fc40007ffe0ff */
[----:B--2---:R-:W-:Y:S01]  /*20c0*/  IADD3 R13, R13, 0x58, RZ ;  /* 0x000000580d0d7810 */ /* 0x004fe20007ffe0ff */
[----:B------:R2:W-:Y:S01]  /*20d0*/  STL [R1+0x108], R3 ;  /* 0x0001080301007387 */ /* 0x0005e20000100800 */
[----:B------:R-:W-:Y:S02]  /*20e0*/  LEA R28, R6, 0x6080, 0x1 ;  /* 0x00006080061c7811 */ /* 0x000fe400078e08ff */
[----:B------:R-:W-:Y:S01]  /*20f0*/  SHF.R.S32.HI R6, RZ, 0x1f, R26 ;  /* 0x0000001fff067819 */ /* 0x000fe2000001141a */
[----:B------:R-:W-:Y:S01]  /*2100*/  STL [R1+0xc8], R27 ;  /* 0x0000c81b01007387 */ /* 0x000fe20000100800 */
[C---:B------:R-:W-:Y:S02]  /*2110*/  IADD3 R249, R248.reuse, 0x20, RZ ;  /* 0x00000020f8f97810 */ /* 0x040fe40007ffe0ff */
[----:B------:R-:W-:Y:S01]  /*2120*/  @P0 IADD3 R249, R248, -0x20, RZ ;  /* 0xffffffe0f8f90810 */ /* 0x000fe20007ffe0ff */
[----:B------:R-:W-:Y:S04]  /*2130*/  STL [R1+0xc4], R26 ;  /* 0x0000c41a01007387 */ /* 0x000fe80000100800 */
[----:B------:R3:W-:Y:S04]  /*2140*/  STL [R1+0xc0], R25 ;  /* 0x0000c01901007387 */ /* 0x0007e80000100800 */
[----:B------:R-:W-:Y:S04]  /*2150*/  STL [R1+0xbc], R24 ;  /* 0x0000bc1801007387 */ /* 0x000fe80000100800 */
[----:B------:R-:W-:Y:S01]  /*2160*/  STL [R1+0xb8], R23 ;  /* 0x0000b81701007387 */ /* 0x000fe20000100800 */
[----:B-1----:R-:W-:-:S03]  /*2170*/  SEL R5, R12, 0xffffffe0, !P1 ;  /* 0xffffffe00c057807 */ /* 0x002fc60004800000 */
[----:B------:R1:W-:Y:S01]  /*2180*/  STL [R1+0xb4], R22 ;  /* 0x0000b41601007387 */ /* 0x0003e20000100800 */
[----:B--2---:R-:W-:Y:S01]  /*2190*/  SEL R3, R12, 0xffffffe0, !P4 ;  /* 0xffffffe00c037807 */ /* 0x004fe20006000000 */
[----:B------:R-:W-:Y:S01]  /*21a0*/  IMAD.IADD R0, R5, 0x1, R20 ;  /* 0x0000000105007824 */ /* 0x000fe200078e0214 */
[----:B------:R-:W-:Y:S01]  /*21b0*/  SHF.R.S32.HI R12, RZ, 0x1f, R27 ;  /* 0x0000001fff0c7819 */ /* 0x000fe2000001141b */
[----:B------:R-:W-:Y:S02]  /*21c0*/  STL [R1+0xb0], R19 ;  /* 0x0000b01301007387 */ /* 0x000fe40000100800 */
[----:B------:R-:W-:Y:S02]  /*21d0*/  IMAD.IADD R199, R198, 0x1, R3 ;  /* 0x00000001c6c77824 */ /* 0x000fe400078e0203 */
[----:B------:R-:W-:Y:S01]  /*21e0*/  STL [R1+0xac], R18 ;  /* 0x0000ac1201007387 */ /* 0x000fe20000100800 */
[----:B------:R-:W-:-:S03]  /*21f0*/  IMAD.IADD R197, R3, 0x1, R196 ;  /* 0x0000000103c57824 */ /* 0x000fc600078e02c4 */
[----:B------:R2:W-:Y:S01]  /*2200*/  STL [R1+0xa8], R16 ;  /* 0x0000a81001007387 */ /* 0x0005e20000100800 */
[----:B---3--:R-:W-:-:S03]  /*2210*/  SHF.R.S32.HI R25, RZ, 0x1f, R25 ;  /* 0x0000001fff197819 */ /* 0x008fc60000011419 */
[----:B------:R-:W-:Y:S04]  /*2220*/  STL [R1+0xa4], R15 ;  /* 0x0000a40f01007387 */ /* 0x000fe80000100800 */
[----:B------:R-:W-:Y:S04]  /*2230*/  STL [R1+0xa0], R13 ;  /* 0x0000a00d01007387 */ /* 0x000fe80000100800 */
[----:B------:R-:W-:Y:S01]  /*2240*/  STL [R1+0x140], R28 ;  /* 0x0001401c01007387 */ /* 0x000fe20000100800 */
[----:B-1----:R-:W-:-:S03]  /*2250*/  SHF.R.S32.HI R22, RZ, 0x1f, R22 ;  /* 0x0000001fff167819 */ /* 0x002fc60000011416 */
[----:B------:R1:W-:Y:S04]  /*2260*/  STL [R1+0x104], R12 ;  /* 0x0001040c01007387 */ /* 0x0003e80000100800 */
[----:B------:R3:W-:Y:S04]  /*2270*/  STL [R1+0x100], R6 ;  /* 0x0001000601007387 */ /* 0x0007e80000100800 */
[----:B------:R-:W-:Y:S01]  /*2280*/  STL [R1+0xfc], R25 ;  /* 0x0000fc1901007387 */ /* 0x000fe20000100800 */
[----:B--2---:R-:W-:Y:S02]  /*2290*/  SHF.R.S32.HI R16, RZ, 0x1f, R16 ;  /* 0x0000001fff107819 */ /* 0x004fe40000011410 */
[----:B-1----:R-:W-:-:S02]  /*22a0*/  SHF.R.S32.HI R12, RZ, 0x1f, R24 ;  /* 0x0000001fff0c7819 */ /* 0x002fc40000011418 */
[----:B---3--:R-:W-:-:S03]  /*22b0*/  SHF.R.S32.HI R6, RZ, 0x1f, R23 ;  /* 0x0000001fff067819 */ /* 0x008fc60000011417 */
[----:B------:R1:W-:Y:S04]  /*22c0*/  STL [R1+0xf8], R12 ;  /* 0x0000f80c01007387 */ /* 0x0003e80000100800 */
[----:B------:R2:W-:Y:S04]  /*22d0*/  STL [R1+0xf4], R6 ;  /* 0x0000f40601007387 */ /* 0x0005e80000100800 */
[----:B------:R-:W-:Y:S01]  /*22e0*/  STL [R1+0xf0], R22 ;  /* 0x0000f01601007387 */ /* 0x000fe20000100800 */
[----:B-1----:R-:W-:Y:S02]  /*22f0*/  SHF.R.S32.HI R12, RZ, 0x1f, R19 ;  /* 0x0000001fff0c7819 */ /* 0x002fe40000011413 */
[----:B--2---:R-:W-:-:S03]  /*2300*/  SHF.R.S32.HI R6, RZ, 0x1f, R18 ;  /* 0x0000001fff067819 */ /* 0x004fc60000011412 */
[----:B------:R1:W-:Y:S04]  /*2310*/  STL [R1+0xec], R12 ;  /* 0x0000ec0c01007387 */ /* 0x0003e80000100800 */
[----:B------:R2:W-:Y:S04]  /*2320*/  STL [R1+0xe8], R6 ;  /* 0x0000e80601007387 */ /* 0x0005e80000100800 */
[----:B------:R-:W-:Y:S01]  /*2330*/  STL [R1+0xe4], R16 ;  /* 0x0000e41001007387 */ /* 0x000fe20000100800 */
[----:B-1----:R-:W-:Y:S02]  /*2340*/  SHF.R.S32.HI R12, RZ, 0x1f, R15 ;  /* 0x0000001fff0c7819 */ /* 0x002fe4000001140f */
[----:B--2---:R-:W-:-:S03]  /*2350*/  SHF.R.S32.HI R6, RZ, 0x1f, R13 ;  /* 0x0000001fff067819 */ /* 0x004fc6000001140d */
        /* <DEDUP_REMOVED lines=12> */
[----:B------:R1:W-:Y:S04]  /*2420*/  STL [R1+0xd0], R2 ;  /* 0x0000d00201007387 */ /* 0x0003e80000100800 */
[----:B------:R1:W-:Y:S02]  /*2430*/  STL [R1+0xcc], R0 ;  /* 0x0000cc0001007387 */ /* 0x0003e40000100800 */
.L_x_1753:
        /* <DEDUP_REMOVED lines=15> */
[----:B------:R-:W-:Y:S01]  /*2530*/  IMAD.MOV.U32 R136, RZ, RZ, RZ ;  /* 0x000000ffff887224 */ /* 0x000fe200078e00ff */
[----:B------:R-:W-:Y:S01]  /*2540*/  CS2R R14, SRZ ;  /* 0x00000000000e7805 */ /* 0x000fe2000001ff00 */
[----:B--2---:R-:W-:Y:S01]  /*2550*/  SHF.R.S32.HI R18, RZ, 0x1f, R19 ;  /* 0x0000001fff127819 */ /* 0x004fe20000011413 */
[C---:B------:R-:W-:Y:S01]  /*2560*/  IMAD.SHL.U32 R21, R19.reuse, 0x4, RZ ;  /* 0x0000000413157824 */ /* 0x040fe200078e00ff */
[C---:B------:R-:W-:Y:S01]  /*2570*/  @P1 LEA R4, P0, R19.reuse, c[0x0][0x370], 0x2 ;  /* 0x0000dc0013041a11 */ /* 0x040fe200078010ff */
[----:B------:R1:W-:Y:S01]  /*2580*/  STL [R1+0x94], R19 ;  /* 0x0000941301007387 */ /* 0x0003e20000100800 */
[C-C-:B------:R-:W-:Y:S02]  /*2590*/  SHF.L.U64.HI R20, R19.reuse, 0x2, R18.reuse ;  /* 0x0000000213147819 */ /* 0x140fe40000010212 */
        /* <DEDUP_REMOVED lines=25> */
.L_x_1553:
[----:B------:R-:W-:-:S04]  /*2730*/  ISETP.NE.U32.AND P0, PT, RZ, c[0x0][0x368], PT ;  /* 0x0000da00ff007a0c */ /* 0x000fc80003f05070 */
[----:B------:R-:W-:-:S13]  /*2740*/  ISETP.NE.AND.EX P0, PT, RZ, c[0x0][0x36c], PT, P0 ;  /* 0x0000db00ff007a0c */ /* 0x000fda0003f05300 */
[----:B------:R-:W-:Y:S05]  /*2750*/  @!P0 BRA `(.L_x_1554) ;  /* 0x0000004000008947 */ /* 0x000fea0003800000 */
[----:B-1----:R-:W-:-:S04]  /*2760*/  IADD3 R4, P0, R21, c[0x0][0x368], RZ ;  /* 0x0000da0015047a10 */ /* 0x002fc80007f1e0ff */
[----:B------:R-:W-:-:S05]  /*2770*/  IADD3.X R5, R20, c[0x0][0x36c], RZ, P0, !PT ;  /* 0x0000db0014057a10 */ /* 0x000fca00007fe4ff */
[----:B------:R1:W5:Y:S01]  /*2780*/  LDG.E R13, [R4.64] ;  /* 0x00000008040d7981 */ /* 0x000362000c1e1900 */
[----:B------:R-:W-:Y:S05]  /*2790*/  BRA `(.L_x_1555) ;  /* 0x0000005000007947 */ /* 0x000fea0003800000 */
.L_x_1554:
[----:B------:R-:W-:Y:S01]  /*27a0*/  MOV R13, UR6 ;  /* 0x00000006000d7c02 */ /* 0x000fe20008000f00 */
[----:B------:R-:W-:Y:S05]  /*27b0*/  @!P5 BRA `(.L_x_1555) ;  /* 0x000000300000d947 */ /* 0x000fea0003800000 */
[----:B------:R-:W2:Y:S04]  /*27c0*/  LDG.E R6, [R4.64] ;  /* 0x0000000804067981 */ /* 0x000ea8000c1e1900 */
[----:B------:R-:W2:Y:S02]  /*27d0*/  LDG.E R0, [R4.64+0x4] ;  /* 0x0000040804007981 */ /* 0x000ea4000c1e1900 */
[----:B--2---:R-:W-:Y:S02]  /*27e0*/  IADD3 R13, -R6, R0, RZ ;  /* 0x00000000060d7210 */ /* 0x004fe40007ffe1ff */
.L_x_1555:
[----:B------:R-:W2:Y:S04]  /*27f0*/  LDL.LU R0, [R1+0x74] ;  /* 0x0000740001007983 */ /* 0x000ea80000300800 */
[----:B-1----:R1:W3:Y:S04]  /*2800*/  @P6 LDG.E R5, [R2.64] ;  /* 0x0000000802056981 */ /* 0x0022e8000c1e1900 */
[----:B------:R1:W3:Y:S04]  /*2810*/  @P6 LDG.E R4, [R2.64+0x4] ;  /* 0x0000040802046981 */ /* 0x0002e8000c1e1900 */
[----:B------:R-:W4:Y:S01]  /*2820*/  LDL R24, [R1+0x78] ;  /* 0x0000780001187983 */ /* 0x000f220000100800 */
[----:B------:R-:W-:-:S04]  /*2830*/  ISETP.NE.U32.AND P0, PT, RZ, c[0x0][0x378], PT ;  /* 0x0000de00ff007a0c */ /* 0x000fc80003f05070 */
[----:B------:R-:W-:Y:S01]  /*2840*/  ISETP.NE.AND.EX P1, PT, RZ, c[0x0][0x37c], PT, P0 ;  /* 0x0000df00ff007a0c */ /* 0x000fe20003f25300 */
[----:B------:R-:W-:Y:S02]  /*2850*/  IMAD.MOV.U32 R6, RZ, RZ, c[0x0][0x2c4] ;  /* 0x0000b100ff067624 */ /* 0x000fe400078e00ff */
[----:B-----5:R-:W-:-:S03]  /*2860*/  IMAD.MOV.U32 R129, RZ, RZ, R13 ;  /* 0x000000ffff817224 */ /* 0x020fc600078e000d */
[----:B------:R-:W-:-:S07]  /*2870*/  ISETP.NE.AND P2, PT, R6, 0x1, PT ;  /* 0x000000010600780c */ /* 0x000fce0003f45270 */
[----:B-1----:R-:W-:-:S04]  /*2880*/  @P1 IADD3 R2, P0, R21, c[0x0][0x378], RZ ;  /* 0x0000de0015021a10 */ /* 0x002fc80007f1e0ff */
[----:B------:R-:W-:Y:S01]  /*2890*/  @P1 IADD3.X R3, R20, c[0x0][0x37c], RZ, P0, !PT ;  /* 0x0000df0014031a10 */ /* 0x000fe200007fe4ff */
[----:B------:R-:W-:-:S04]  /*28a0*/  IMAD.IADD R8, R13, 0x1, -R10 ;  /* 0x000000010d087824 */ /* 0x000fc800078e0a0a */
[----:B------:R1:W5:Y:S02]  /*28b0*/  @P1 LDG.E R129, [R2.64] ;  /* 0x0000000802811981 */ /* 0x000364000c1e1900 */
[----:B-1----:R-:W-:Y:S01]  /*28c0*/  IMAD.MOV.U32 R2, RZ, RZ, c[0x0][0x228] ;  /* 0x00008a00ff027624 */ /* 0x002fe200078e00ff */
[----:B------:R-:W-:Y:S01]  /*28d0*/  LOP3.LUT R247, R247, 0xffffffdf, RZ, 0xc0, !PT ;  /* 0xffffffdff7f77812 */ /* 0x000fe200078ec0ff */
[----:B------:R-:W-:Y:S03]  /*28e0*/  BSSY B0, `(.L_x_1556) ;  /* 0x000003d000007945 */ /* 0x000fe60003800000 */
[----:B------:R-:W-:Y:S01]  /*28f0*/  @P2 LOP3.LUT R247, R247, 0x20, RZ, 0xfc, !PT ;  /* 0x00000020f7f72812 */ /* 0x000fe200078efcff */
[----:B--2---:R-:W-:-:S05]  /*2900*/  IMAD.SHL.U32 R0, R0, 0x80, RZ ;  /* 0x0000008000007824 */ /* 0x004fca00078e00ff */
[----:B------:R1:W-:Y:S01]  /*2910*/  STL [R1+0x64], R0 ;  /* 0x0000640001007387 */ /* 0x0003e20000100800 */
[----:B---3--:R-:W-:-:S04]  /*2920*/  @P6 IMAD.IADD R2, R4, 0x1, -R5 ;  /* 0x0000000104026824 */ /* 0x008fc800078e0a05 */
[----:B------:R-:W-:-:S05]  /*2930*/  IMAD.IADD R4, R8, 0x1, R2 ;  /* 0x0000000108047824 */ /* 0x000fca00078e0202 */
[----:B------:R-:W-:Y:S02]  /*2940*/  IADD3 R138, R4, 0x30, -R246 ;  /* 0x00000030048a7810 */ /* 0x000fe40007ffe8f6 */
[----:B-1----:R-:W-:-:S05]  /*2950*/  IADD3 R0, R0, 0x7f, RZ ;  /* 0x0000007f00007810 */ /* 0x002fca0007ffe0ff */
[----:B------:R-:W-:Y:S01]  /*2960*/  @P2 IMAD.HI.U32 R3, R0, c[0x0][0x2c8], RZ ;  /* 0x0000b20000032a27 */ /* 0x000fe200078e00ff */
[----:B------:R1:W-:Y:S04]  /*2970*/  STL [R1+0x6c], R4 ;  /* 0x00006c0401007387 */ /* 0x0003e80000100800 */
[----:B------:R-:W-:Y:S02]  /*2980*/  @P2 SHF.R.U32.HI R0, RZ, c[0x0][0x2cc], R3 ;  /* 0x0000b300ff002a19 */ /* 0x000fe40000011603 */
[----:B----4-:R-:W-:-:S03]  /*2990*/  LOP3.LUT R5, R24, 0xff000000, RZ, 0xc0, !PT ;  /* 0xff00000018057812 */ /* 0x010fc600078ec0ff */
[----:B------:R-:W-:-:S04]  /*29a0*/  IMAD.IADD R3, R138, 0x1, R0 ;  /* 0x000000018a037824 */ /* 0x000fc800078e0200 */
[----:B------:R-:W-:Y:S01]  /*29b0*/  IMAD.HI R6, R3, 0x2aaaaaab, RZ ;  /* 0x2aaaaaab03067827 */ /* 0x000fe200078e02ff */
[----:B------:R-:W-:Y:S02]  /*29c0*/  LOP3.LUT R3, R24, 0xff0000, RZ, 0xc0, !PT ;  /* 0x00ff000018037812 */ /* 0x000fe400078ec0ff */
[----:B-1----:R-:W-:-:S05]  /*29d0*/  IADD3 R4, R4, 0x2f, RZ ;  /* 0x0000002f04047810 */ /* 0x002fca0007ffe0ff */
[----:B------:R-:W-:Y:S01]  /*29e0*/  IMAD.HI R0, R4, 0x2aaaaaab, RZ ;  /* 0x2aaaaaab04007827 */ /* 0x000fe200078e02ff */
[----:B------:R-:W-:-:S04]  /*29f0*/  SHF.R.U32.HI R4, RZ, 0x8, R5 ;  /* 0x00000008ff047819 */ /* 0x000fc80000011605 */
[----:B------:R-:W-:Y:S02]  /*2a00*/  LEA.HI R3, R3, R4, RZ, 0x10 ;  /* 0x0000000403037211 */ /* 0x000fe400078f80ff */
[----:B------:R-:W-:Y:S02]  /*2a10*/  SHF.R.U32.HI R5, RZ, 0x1f, R0 ;  /* 0x0000001fff057819 */ /* 0x000fe40000011600 */
[----:B------:R-:W-:Y:S02]  /*2a20*/  SHF.R.U32.HI R9, RZ, 0x1f, R6 ;  /* 0x0000001fff097819 */ /* 0x000fe40000011606 */
[----:B------:R-:W-:Y:S02]  /*2a30*/  SHF.R.U32.HI R10, RZ, 0x10, R3 ;  /* 0x00000010ff0a7819 */ /* 0x000fe40000011603 */
[----:B------:R-:W-:Y:S02]  /*2a40*/  LOP3.LUT R16, R3, 0xff, RZ, 0xc0, !PT ;  /* 0x000000ff03107812 */ /* 0x000fe400078ec0ff */
[----:B------:R-:W-:-:S02]  /*2a50*/  LEA.HI.SX32 R137, R0, R5, 0x1d ;  /* 0x0000000500897211 */ /* 0x000fc400078feaff */
[----:B------:R-:W-:Y:S01]  /*2a60*/  LEA.HI.SX32 R0, R6, R9, 0x1d ;  /* 0x0000000906007211 */ /* 0x000fe200078feaff */
[----:B------:R1:W-:Y:S03]  /*2a70*/  STL [R1+0x74], R10 ;  /* 0x0000740a01007387 */ /* 0x0003e60000100800 */
[----:B------:R-:W-:Y:S01]  /*2a80*/  IMNMX R6, R137, R0, PT ;  /* 0x0000000089067217 */ /* 0x000fe20003800200 */
[----:B------:R1:W-:Y:S03]  /*2a90*/  STL [R1+0xd8], R16 ;  /* 0x0000d81001007387 */ /* 0x0003e60000100800 */
[----:B------:R-:W-:Y:S02]  /*2aa0*/  ISETP.GE.AND P0, PT, R6, 0x1, PT ;  /* 0x000000010600780c */ /* 0x000fe40003f06270 */
[----:B------:R-:W-:Y:S01]  /*2ab0*/  ISETP.NE.AND P1, PT, R10, RZ, PT ;  /* 0x000000ff0a00720c */ /* 0x000fe20003f25270 */
[----:B------:R-:W-:-:S03]  /*2ac0*/  IMAD.MOV.U32 R0, RZ, RZ, RZ ;  /* 0x000000ffff007224 */ /* 0x000fc600078e00ff */
[----:B------:R-:W-:-:S07]  /*2ad0*/  SEL R128, R10, c[0x0][0x338], P1 ;  /* 0x0000ce000a807a07 */ /* 0x000fce0000800000 */
[----:B------:R-:W-:Y:S05]  /*2ae0*/  @!P0 BRA `(.L_x_1557) ;  /* 0x000001c000008947 */ /* 0x000fea0003800000 */
[----:B------:R-:W-:Y:S02]  /*2af0*/  IABS R3, R128 ;  /* 0x0000008000037213 */ /* 0x000fe40000000000 */
[----:B------:R-:W-:Y:S02]  /*2b00*/  IADD3 R9, R128, -0x1, R6 ;  /* 0xffffffff80097810 */ /* 0x000fe40007ffe006 */
[----:B------:R-:W2:Y:S02]  /*2b10*/  I2F.RP R0, R3 ;  /* 0x0000000300007306 */ /* 0x000ea40000209400 */
[----:B------:R-:W-:-:S06]  /*2b20*/  IABS R12, R9 ;  /* 0x00000009000c7213 */ /* 0x000fcc0000000000 */
[----:B--2---:R-:W2:Y:S02]  /*2b30*/  MUFU.RCP R0, R0 ;  /* 0x0000000000007308 */ /* 0x004ea40000001000 */
[----:B--2---:R-:W-:-:S06]  /*2b40*/  IADD3 R0, R0, 0xffffffe, RZ ;  /* 0x0ffffffe00007810 */ /* 0x004fcc0007ffe0ff */
[----:B------:R-:W2:Y:S02]  /*2b50*/  F2I.FTZ.U32.TRUNC.NTZ R5, R0 ;  /* 0x0000000000057305 */ /* 0x000ea4000021f000 */
[----:B--2---:R-:W-:-:S04]  /*2b60*/  IMAD.MOV R0, RZ, RZ, -R5 ;  /* 0x000000ffff007224 */ /* 0x004fc800078e0a05 */
[----:B------:R-:W-:Y:S01]  /*2b70*/  IMAD.MOV.U32 R4, RZ, RZ, R0 ;  /* 0x000000ffff047224 */ /* 0x000fe200078e0000 */
[----:B------:R-:W-:-:S03]  /*2b80*/  IABS R0, R128 ;  /* 0x0000008000007213 */ /* 0x000fc60000000000 */
[----:B-1----:R-:W-:Y:S02]  /*2b90*/  IMAD R10, R4, R3, RZ ;  /* 0x00000003040a7224 */ /* 0x002fe400078e02ff */
        /* <DEDUP_REMOVED lines=17> */
.L_x_1557:
[----:B------:R-:W-:Y:S05]  /*2cb0*/  BSYNC B0 ;  /* 0x0000000000007941 */ /* 0x000fea0003800000 */
.L_x_1556:
[----:B------:R-:W-:-:S04]  /*2cc0*/  IMAD R3, R16, R0, RZ ;  /* 0x0000000010037224 */ /* 0x000fc800078e02ff */
        /* <DEDUP_REMOVED lines=16> */
[----:B-1----:R-:W2:Y:S04]  /*2dd0*/  LDL.64 R16, [R1] ;  /* 0x0000000001107983 */ /* 0x002ea80000100a00 */
[----:B------:R-:W3:Y:S04]  /*2de0*/  LDL R23, [R1+0xc] ;  /* 0x00000c0001177983 */ /* 0x000ee80000100800 */
[----:B------:R-:W4:Y:S04]  /*2df0*/  LDL R22, [R1+0x10] ;  /* 0x0000100001167983 */ /* 0x000f280000100800 */
[----:B------:R-:W3:Y:S04]  /*2e00*/  LDL R12, [R1+0x18] ;  /* 0x00001800010c7983 */ /* 0x000ee80000100800 */
[----:B------:R-:W1:Y:S01]  /*2e10*/  S2R R10, SR_TID.X ;  /* 0x00000000000a7919 */ /* 0x000e620000002100 */
[----:B------:R-:W-:-:S02]  /*2e20*/  SHF.R.S32.HI R3, RZ, 0x1f, R14 ;  /* 0x0000001fff037819 */ /* 0x000fc4000001140e */
[----:B-1----:R-:W-:-:S04]  /*2e30*/  SHF.R.S32.HI R9, RZ, 0x1f, R10 ;  /* 0x0000001fff097819 */ /* 0x002fc8000001140a */
[----:B------:R-:W-:-:S04]  /*2e40*/  LEA.HI R9, R9, R10, RZ, 0x2 ;  /* 0x0000000a09097211 */ /* 0x000fc800078f10ff */
[----:B------:R-:W-:-:S04]  /*2e50*/  SHF.R.S32.HI R9, RZ, 0x2, R9 ;  /* 0x00000002ff097819 */ /* 0x000fc80000011409 */
[----:B------:R-:W-:-:S04]  /*2e60*/  IADD3 R88, P0, R9, R14, RZ ;  /* 0x0000000e09587210 */ /* 0x000fc80007f1e0ff */
[----:B------:R-:W-:-:S05]  /*2e70*/  LEA.HI.X.SX32 R89, R9, R3, 0x1, P0 ;  /* 0x0000000309597211 */ /* 0x000fca00000f0eff */
[----:B------:R-:W-:Y:S01]  /*2e80*/  IMAD R3, R89, c[0x0][0x238], RZ ;  /* 0x00008e0059037a24 */ /* 0x000fe200078e02ff */
[----:B------:R-:W-:-:S03]  /*2e90*/  IADD3 R31, R0, -0x1, RZ ;  /* 0xffffffff001f7810 */ /* 0x000fc60007ffe0ff */
[----:B------:R-:W-:Y:S01]  /*2ea0*/  IMAD R3, R88, c[0x0][0x23c], R3 ;  /* 0x00008f0058037a24 */ /* 0x000fe200078e0203 */
[----:B------:R-:W-:Y:S02]  /*2eb0*/  SEL R11, R18, RZ, !P6 ;  /* 0x000000ff120b7207 */ /* 0x000fe40007000000 */
[----:B------:R-:W-:Y:S02]  /*2ec0*/  LOP3.LUT R26, R24, 0xffff, RZ, 0xc0, !PT ;  /* 0x0000ffff181a7812 */ /* 0x000fe400078ec0ff */
[----:B------:R-:W-:Y:S01]  /*2ed0*/  SEL R10, R19, RZ, !P6 ;  /* 0x000000ff130a7207 */ /* 0x000fe20007000000 */
[----:B------:R-:W-:Y:S02]  /*2ee0*/  IMAD R0, R11, c[0x0][0x248], RZ ;  /* 0x000092000b007a24 */ /* 0x000fe400078e02ff */
[----:B------:R-:W-:Y:S02]  /*2ef0*/  IMAD.MOV.U32 R130, RZ, RZ, 0x30 ;  /* 0x00000030ff827424 */ /* 0x000fe400078e00ff */
[----:B------:R-:W-:-:S02]  /*2f00*/  IMAD R6, R10, c[0x0][0x24c], R0 ;  /* 0x000093000a067a24 */ /* 0x000fc400078e0200 */
[C---:B------:R-:W-:Y:S02]  /*2f10*/  IMAD R142, R130.reuse, c[0x0][0x23c], RZ ;  /* 0x00008f00828e7a24 */ /* 0x040fe400078e02ff */
[----:B------:R-:W-:-:S04]  /*2f20*/  IMAD.WIDE.U32 R134, R130, c[0x0][0x238], RZ ;  /* 0x00008e0082867a25 */ /* 0x000fc800078e00ff */
[----:B------:R-:W-:Y:S02]  /*2f30*/  IMAD.IADD R142, R135, 0x1, R142 ;  /* 0x00000001878e7824 */ /* 0x000fe400078e028e */
[----:B------:R-:W-:Y:S02]  /*2f40*/  IMAD.MOV.U32 R143, RZ, RZ, c[0x0][0x238] ;  /* 0x00008e00ff8f7624 */ /* 0x000fe400078e00ff */
[----:B------:R-:W-:Y:S01]  /*2f50*/  IMAD.MOV.U32 R141, RZ, RZ, 0x5 ;  /* 0x00000005ff8d7424 */ /* 0x000fe200078e00ff */
[----:B------:R-:W-:-:S04]  /*2f60*/  ISETP.NE.U32.AND P3, PT, RZ, c[0x0][0x340], PT ;  /* 0x0000d000ff007a0c */ /* 0x000fc80003f65070 */
[C---:B------:R-:W-:Y:S01]  /*2f70*/  SHF.L.U64.HI R141, R143.reuse, R141, c[0x0][0x23c] ;  /* 0x00008f008f8d7619 */ /* 0x040fe2000001028d */
[----:B------:R-:W-:Y:S01]  /*2f80*/  IMAD.SHL.U32 R143, R143, 0x20, RZ ;  /* 0x000000208f8f7824 */ /* 0x000fe200078e00ff */
[----:B------:R-:W-:Y:S01]  /*2f90*/  ISETP.NE.AND.EX P3, PT, RZ, c[0x0][0x344], PT, P3 ;  /* 0x0000d100ff007a0c */ /* 0x000fe20003f65330 */
[----:B--2---:R-:W-:-:S04]  /*2fa0*/  IMAD.WIDE.U32 R4, R88, c[0x0][0x238], R16 ;  /* 0x00008e0058047a25 */ /* 0x004fc800078e0010 */
[----:B------:R-:W-:Y:S02]  /*2fb0*/  IMAD.IADD R5, R5, 0x1, R3 ;  /* 0x0000000105057824 */ /* 0x000fe400078e0203 */
[----:B------:R-:W-:Y:S02]  /*2fc0*/  IMAD R3, R31, -0x30, R2 ;  /* 0xffffffd01f037824 */ /* 0x000fe400078e0202 */
[----:B------:R-:W-:-:S03]  /*2fd0*/  IMAD.WIDE.U32 R4, R26, c[0x0][0x240], R4 ;  /* 0x000090001a047a25 */ /* 0x000fc600078e0004 */
[----:B------:R-:W-:Y:S01]  /*2fe0*/  IMNMX R3, R3, 0x30, PT ;  /* 0x0000003003037817 */ /* 0x000fe20003800200 */
[----:B------:R-:W-:-:S04]  /*2ff0*/  IMAD R5, R26, c[0x0][0x244], R5 ;  /* 0x000091001a057a24 */ /* 0x000fc800078e0205 */
[----:B------:R-:W-:Y:S02]  /*3000*/  IMAD.IADD R0, R3, 0x1, -R9 ;  /* 0x0000000103007824 */ /* 0x000fe400078e0a09 */
[----:B------:R-:W-:-:S03]  /*3010*/  IMAD.WIDE.U32 R92, R10, c[0x0][0x248], R4 ;  /* 0x000092000a5c7a25 */ /* 0x000fc600078e0004 */
[----:B------:R-:W-:Y:S01]  /*3020*/  ISETP.GE.AND P1, PT, R0, 0x1, PT ;  /* 0x000000010000780c */ /* 0x000fe20003f26270 */
[----:B------:R-:W-:Y:S01]  /*3030*/  IMAD R3, R142, R31, RZ ;  /* 0x0000001f8e037224 */ /* 0x000fe200078e02ff */
[----:B------:R-:W-:Y:S01]  /*3040*/  SHF.R.S32.HI R4, RZ, 0x1f, R31 ;  /* 0x0000001fff047819 */ /* 0x000fe2000001141f */
[----:B------:R-:W-:Y:S02]  /*3050*/  IMAD.IADD R91, R93, 0x1, R6 ;  /* 0x000000015d5b7824 */ /* 0x000fe400078e0206 */
[----:B------:R-:W-:Y:S01]  /*3060*/  IMAD.MOV.U32 R90, RZ, RZ, R92 ;  /* 0x000000ffff5a7224 */ /* 0x000fe200078e005c */
[----:B------:R-:W-:Y:S01]  /*3070*/  ISETP.GE.AND P6, PT, R16, c[0x0][0x1d4], PT ;  /* 0x0000750010007a0c */ /* 0x000fe20003fc6270 */
[-C--:B------:R-:W-:Y:S02]  /*3080*/  IMAD R3, R4, R134.reuse, R3 ;  /* 0x0000008604037224 */ /* 0x080fe400078e0203 */
[----:B------:R-:W-:Y:S01]  /*3090*/  IMAD.WIDE.U32 R8, R31, R134, R90 ;  /* 0x000000861f087225 */ /* 0x000fe200078e005a */
[----:B---3--:R-:W-:-:S02]  /*30a0*/  ISETP.GE.AND P5, PT, R23, c[0x0][0x1d4], PT ;  /* 0x0000750017007a0c */ /* 0x008fc40003fa6270 */
[----:B----4-:R-:W-:Y:S01]  /*30b0*/  ISETP.GE.AND P4, PT, R22, c[0x0][0x1d4], PT ;  /* 0x0000750016007a0c */ /* 0x010fe20003f86270 */
[----:B------:R-:W-:Y:S01]  /*30c0*/  IMAD.IADD R3, R9, 0x1, R3 ;  /* 0x0000000109037824 */ /* 0x000fe200078e0203 */
[----:B------:R-:W-:Y:S02]  /*30d0*/  ISETP.GT.AND P0, PT, R0, 0x20, PT ;  /* 0x000000200000780c */ /* 0x000fe40003f04270 */
[----:B------:R-:W-:Y:S01]  /*30e0*/  @P1 LEA R4, P2, R8, c[0x0][0x220], 0x1 ;  /* 0x0000880008041a11 */ /* 0x000fe200078408ff */
[----:B------:R-:W-:-:S03]  /*30f0*/  @P1 IMAD.SHL.U32 R0, R12, 0x2, RZ ;  /* 0x000000020c001824 */ /* 0x000fc600078e00ff */
[----:B------:R-:W-:-:S05]  /*3100*/  @P1 LEA.HI.X R5, R8, c[0x0][0x224], R3, 0x1, P2 ;  /* 0x0000890008051a11 */ /* 0x000fca00010f0c03 */
[----:B------:R-:W-:Y:S01]  /*3110*/  @!PT LDS RZ, [RZ] ;  /* 0x00000000fffff984 */ /* 0x000fe20000000800 */
[----:B------:R-:W-:Y:S01]  /*3120*/  @!PT LDS RZ, [RZ] ;  /* 0x00000000fffff984 */ /* 0x000fe20000000800 */
[----:B------:R-:W-:Y:S01]  /*3130*/  @!PT LDS RZ, [RZ] ;  /* 0x00000000fffff984 */ /* 0x000fe20000000800 */
[----:B------:R1:W-:Y:S04]  /*3140*/  @P1 LDGSTS.E.BYPASS.LTC128B.128 [R0+0x3c80], [R4.64], !P6 ;  /* 0x03c8000004001fae */ /* 0x0003e8000f101d48 */
[----:B------:R1:W-:Y:S04]  /*3150*/  @P1 LDGSTS.E.BYPASS.LTC128B.128 [R0+0x4880], [R4.64+0x40], !P5 ;  /* 0x0488004004001fae */ /* 0x0003e8000e901d48 */
[----:B------:R1:W-:Y:S02]  /*3160*/  @P1 LDGSTS.E.BYPASS.LTC128B.128 [R0+0x5480], [R4.64+0x80], !P4 ;  /* 0x0548008004001fae */ /* 0x0003e4000e101d48 */
[----:B-1----:R-:W-:-:S05]  /*3170*/  @P0 IADD3 R0, P1, R143, R8, RZ ;  /* 0x000000088f000210 */ /* 0x002fca0007f3e0ff */
[----:B------:R-:W-:Y:S01]  /*3180*/  @P0 IMAD.X R3, R3, 0x1, R141, P1 ;  /* 0x0000000103030824 */ /* 0x000fe200008e068d */
[----:B------:R-:W-:-:S04]  /*3190*/  @P0 LEA R4, P1, R0, c[0x0][0x220], 0x1 ;  /* 0x0000880000040a11 */ /* 0x000fc800078208ff */
[----:B------:R-:W-:Y:S02]  /*31a0*/  @P0 LEA.HI.X R5, R0, c[0x0][0x224], R3, 0x1, P1 ;  /* 0x0000890000050a11 */ /* 0x000fe400008f0c03 */
[----:B------:R-:W-:-:S04]  /*31b0*/  @P3 IADD3 R8, P1, R21, c[0x0][0x340], RZ ;  /* 0x0000d00015083a10 */ /* 0x000fc80007f3e0ff */
[----:B------:R-:W-:-:S05]  /*31c0*/  @P3 IADD3.X R9, R20, c[0x0][0x344], RZ, P1, !PT ;  /* 0x0000d10014093a10 */ /* 0x000fca0000ffe4ff */
        /* <DEDUP_REMOVED lines=10> */
[----:B------:R-:W-:-:S03]  /*3270*/  ISETP.GE.AND P2, PT, R108, c[0x0][0x27c], PT ;  /* 0x00009f006c007a0c */ /* 0x000fc60003f46270 */
[----:B------:R-:W0:Y:S01]  /*3280*/  LDGDEPBAR ;  /* 0x00000000000079af */ /* 0x000e220000000000 */
[----:B------:R-:W-:Y:S01]  /*3290*/  WARPSYNC 0xffffffff ;  /* 0xffffffff00007948 */ /* 0x000fe20003800000 */
[----:B------:R-:W-:Y:S02]  /*32a0*/  @P4 LOP3.LUT R247, R247, 0x1, RZ, 0xfc, !PT ;  /* 0x00000001f7f74812 */ /* 0x000fe400078efcff */
[----:B------:R-:W-:Y:S02]  /*32b0*/  SHF.R.S32.HI R165, RZ, 0x1f, R164 ;  /* 0x0000001fffa57819 */ /* 0x000fe400000114a4 */
[----:B------:R-:W-:Y:S02]  /*32c0*/  SHF.R.S32.HI R12, RZ, 0x1f, R114 ;  /* 0x0000001fff0c7819 */ /* 0x000fe40000011472 */
[----:B-----5:R-:W-:Y:S01]  /*32d0*/  SHF.R.S32.HI R23, RZ, 0x1f, R129 ;  /* 0x0000001fff177819 */ /* 0x020fe20000011481 */
[----:B-1----:R-:W-:-:S04]  /*32e0*/  IMAD.MOV.U32 R0, RZ, RZ, c[0x0][0x27c] ;  /* 0x00009f00ff007624 */ /* 0x002fc800078e00ff */
[----:B------:R-:W-:Y:S01]  /*32f0*/  IMAD.SHL.U32 R65, R0, 0x2, RZ ;  /* 0x0000000200417824 */ /* 0x000fe200078e00ff */
[----:B--2---:R-:W-:Y:S01]  /*3300*/  @P3 SHF.R.S32.HI R22, RZ, 0x1f, R6 ;  /* 0x0000001fff163819 */ /* 0x004fe20000011406 */
[----:B------:R-:W-:Y:S02]  /*3310*/  @!P3 IMAD.MOV.U32 R6, RZ, RZ, R19 ;  /* 0x000000ffff06b224 */ /* 0x000fe400078e0013 */
[----:B------:R-:W-:Y:S02]  /*3320*/  @!P3 IMAD.MOV.U32 R22, RZ, RZ, R18 ;  /* 0x000000ffff16b224 */ /* 0x000fe400078e0012 */
[----:B------:R-:W2:Y:S01]  /*3330*/  LDL R28, [R1+0x34] ;  /* 0x00003400011c7983 */ /* 0x000ea20000100800 */
[----:B------:R-:W-:Y:S02]  /*3340*/  IMAD R0, R12, c[0x0][0x280], RZ ;  /* 0x0000a0000c007a24 */ /* 0x000fe400078e02ff */
[----:B------:R-:W-:Y:S01]  /*3350*/  IMAD.WIDE.U32 R4, R26, c[0x0][0x260], R16 ;  /* 0x000098001a047a25 */ /* 0x000fe200078e0010 */
[----:B------:R-:W3:Y:S03]  /*3360*/  LDL R27, [R1+0x38] ;  /* 0x00003800011b7983 */ /* 0x000ee60000100800 */
[----:B------:R-:W-:-:S02]  /*3370*/  IMAD R0, R114, c[0x0][0x284], R0 ;  /* 0x0000a10072007a24 */ /* 0x000fc400078e0200 */
[----:B------:R-:W-:Y:S01]  /*3380*/  IMAD.WIDE.U32 R8, R114, c[0x0][0x280], R164 ;  /* 0x0000a00072087a25 */ /* 0x000fe200078e00a4 */
[----:B------:R-:W-:-:S03]  /*3390*/  ISETP.GE.AND P1, PT, R113, c[0x0][0x27c], PT ;  /* 0x00009f0071007a0c */ /* 0x000fc60003f26270 */
[----:B------:R-:W-:Y:S02]  /*33a0*/  IMAD.IADD R127, R13, 0x1, R15 ;  /* 0x000000010d7f7824 */ /* 0x000fe400078e020f */
[----:B------:R-:W-:Y:S02]  /*33b0*/  IMAD R3, R11, c[0x0][0x268], RZ ;  /* 0x00009a000b037a24 */ /* 0x000fe400078e02ff */
[----:B------:R-:W-:Y:S02]  /*33c0*/  IMAD R5, R26, c[0x0][0x264], R5 ;  /* 0x000099001a057a24 */ /* 0x000fe400078e0205 */
[----:B------:R-:W-:Y:S02]  /*33d0*/  IMAD.IADD R15, R9, 0x1, R0 ;  /* 0x00000001090f7824 */ /* 0x000fe400078e0200 */
[----:B------:R-:W-:Y:S02]  /*33e0*/  IMAD R9, R12, c[0x0][0x290], RZ ;  /* 0x0000a4000c097a24 */ /* 0x000fe400078e02ff */
[C---:B------:R-:W-:Y:S01]  /*33f0*/  IMAD R25, R10.reuse, c[0x0][0x26c], R3 ;  /* 0x00009b000a197a24 */ /* 0x040fe200078e0203 */
[----:B------:R-:W-:Y:S01]  /*3400*/  SEL R3, RZ, c[0x0][0x27c], !P2 ;  /* 0x00009f00ff037a07 */ /* 0x000fe20005000000 */
[----:B------:R-:W-:Y:S01]  /*3410*/  IMAD.WIDE.U32 R82, R10, c[0x0][0x268], R4 ;  /* 0x00009a000a527a25 */ /* 0x000fe200078e0004 */
[----:B------:R-:W-:-:S02]  /*3420*/  MOV R14, R8 ;  /* 0x00000008000e7202 */ /* 0x000fc40000000f00 */
[----:B------:R-:W-:Y:S01]  /*3430*/  ISETP.GE.AND P3, PT, R112, c[0x0][0x27c], PT ;  /* 0x00009f0070007a0c */ /* 0x000fe20003f66270 */
[----:B------:R-:W-:Y:S01]  /*3440*/  IMAD.WIDE.U32 R4, R114, c[0x0][0x290], R164 ;  /* 0x0000a40072047a25 */ /* 0x000fe200078e00a4 */
[----:B------:R-:W-:-:S03]  /*3450*/  SEL R8, RZ, c[0x0][0x27c], !P1 ;  /* 0x00009f00ff087a07 */ /* 0x000fc60004800000 */
[C---:B------:R-:W-:Y:S02]  /*3460*/  IMAD R19, R114.reuse, c[0x0][0x294], R9 ;  /* 0x0000a50072137a24 */ /* 0x040fe400078e0209 */
[----:B------:R-:W-:Y:S01]  /*3470*/  IMAD.WIDE.U32 R10, R114, c[0x0][0x280], R108 ;  /* 0x0000a000720a7a25 */ /* 0x000fe200078e006c */
[----:B------:R-:W-:-:S03]  /*3480*/  IADD3 R3, R108, R3, RZ ;  /* 0x000000036c037210 */ /* 0x000fc60007ffe0ff */
[----:B------:R-:W-:Y:S01]  /*3490*/  IMAD.IADD R13, R5, 0x1, R19 ;  /* 0x00000001050d7824 */ /* 0x000fe200078e0213 */
[----:B------:R-:W-:Y:S01]  /*34a0*/  SEL R5, RZ, c[0x0][0x27c], !P3 ;  /* 0x00009f00ff057a07 */ /* 0x000fe20005800000 */
[----:B------:R-:W-:Y:S01]  /*34b0*/  IMAD.IADD R11, R0, 0x1, R11 ;  /* 0x00000001000b7824 */ /* 0x000fe200078e020b */
[----:B------:R-:W-:Y:S01]  /*34c0*/  MOV R12, R4 ;  /* 0x00000004000c7202 */ /* 0x000fe20000000f00 */
[----:B------:R-:W-:Y:S01]  /*34d0*/  IMAD.IADD R0, R113, 0x1, R8 ;  /* 0x0000000171007824 */ /* 0x000fe200078e0208 */
[----:B------:R-:W-:Y:S02]  /*34e0*/  SHF.R.S32.HI R4, RZ, 0x1f, R3 ;  /* 0x0000001fff047819 */ /* 0x000fe40000011403 */
[----:B------:R-:W-:Y:S02]  /*34f0*/  IADD3 R8, R112, R5, RZ ;  /* 0x0000000570087210 */ /* 0x000fe40007ffe0ff */
[----:B------:R-:W-:Y:S02]  /*3500*/  LEA.HI R5, R4, R3, RZ, 0x3 ;  /* 0x0000000304057211 */ /* 0x000fe400078f18ff */
[----:B------:R-:W-:-:S02]  /*3510*/  SHF.R.S32.HI R18, RZ, 0x1f, R0 ;  /* 0x0000001fff127819 */ /* 0x000fc40000011400 */
[----:B------:R-:W-:Y:S01]  /*3520*/  LEA.HI R3, R4, R3, RZ, 0x5 ;  /* 0x0000000304037211 */ /* 0x000fe200078f28ff */
[----:B------:R-:W-:Y:S01]  /*3530*/  IMAD.WIDE.U32 R16, R114, c[0x0][0x290], R108 ;  /* 0x0000a40072107a25 */ /* 0x000fe200078e006c */
[----:B------:R-:W-:Y:S02]  /*3540*/  SHF.R.S32.HI R9, RZ, 0x1f, R8 ;  /* 0x0000001fff097819 */ /* 0x000fe40000011408 */
[CC--:B------:R-:W-:Y:S02]  /*3550*/  LEA.HI R4, R18.reuse, R0.reuse, RZ, 0x3 ;  /* 0x0000000012047211 */ /* 0x0c0fe400078f18ff */
[----:B------:R-:W-:Y:S02]  /*3560*/  LEA.HI R20, R18, R0, RZ, 0x5 ;  /* 0x0000000012147211 */ /* 0x000fe400078f28ff */
[----:B------:R-:W-:Y:S02]  /*3570*/  SHF.R.S32.HI R18, RZ, 0x5, R3 ;  /* 0x00000005ff127819 */ /* 0x000fe40000011403 */
[----:B------:R-:W-:-:S02]  /*3580*/  LEA.HI R3, R9, R8, RZ, 0x3 ;  /* 0x0000000809037211 */ /* 0x000fc400078f18ff */
[----:B------:R-:W-:Y:S01]  /*3590*/  LEA.HI R0, R9, R8, RZ, 0x5 ;  /* 0x0000000809007211 */ /* 0x000fe200078f28ff */
[----:B------:R-:W-:Y:S01]  /*35a0*/  IMAD.IADD R9, R19, 0x1, R17 ;  /* 0x0000000113097824 */ /* 0x000fe200078e0211 */
[----:B------:R-:W-:Y:S02]  /*35b0*/  SHF.R.S32.HI R17, RZ, 0x5, R20 ;  /* 0x00000005ff117819 */ /* 0x000fe40000011414 */
[----:B------:R-:W-:Y:S02]  /*35c0*/  SHF.R.S32.HI R0, RZ, 0x5, R0 ;  /* 0x00000005ff007819 */ /* 0x000fe40000011400 */
[----:B------:R-:W-:Y:S01]  /*35d0*/  MOV R145, c[0x0][0x2b8] ;  /* 0x0000ae0000917a02 */ /* 0x000fe20000000f00 */
[--C-:B------:R-:W-:Y:S02]  /*35e0*/  IMAD R20, R17, 0x600, R7.reuse ;  /* 0x0000060011147824 */ /* 0x100fe400078e0207 */
[----:B------:R-:W-:Y:S01]  /*35f0*/  IMAD.MOV.U32 R144, RZ, RZ, c[0x0][0x27c] ;  /* 0x00009f00ff907624 */ /* 0x000fe200078e00ff */
[----:B------:R-:W-:Y:S01]  /*3600*/  ISETP.NE.AND P4, PT, R145, 0x1, PT ;  /* 0x000000019100780c */ /* 0x000fe20003f85270 */
[----:B------:R-:W-:-:S02]  /*3610*/  IMAD R17, R0, 0x600, R7 ;  /* 0x0000060000117824 */ /* 0x000fc400078e0207 */
[----:B------:R-:W-:Y:S01]  /*3620*/  IMAD R24, R18, 0x600, R7 ;  /* 0x0000060012187824 */ /* 0x000fe200078e0207 */
[----:B------:R-:W-:Y:S02]  /*3630*/  ISETP.GE.AND P0, PT, R144, 0x1, PT ;  /* 0x000000019000780c */ /* 0x000fe40003f06270 */
[----:B------:R-:W-:Y:S01]  /*3640*/  LOP3.LUT R247, R247, 0xffffffef, RZ, 0xc0, !PT ;  /* 0xffffffeff7f77812 */ /* 0x000fe200078ec0ff */
[----:B------:R-:W-:-:S03]  /*3650*/  IMAD R139, R130, c[0x0][0x284], RZ ;  /* 0x0000a100828b7a24 */ /* 0x000fc600078e02ff */
[----:B------:R-:W-:Y:S01]  /*3660*/  LOP3.LUT R247, R247, 0xfffffff7, RZ, 0xc0, !PT ;  /* 0xfffffff7f7f77812 */ /* 0x000fe200078ec0ff */
[C---:B------:R-:W-:Y:S02]  /*3670*/  IMAD R140, R130.reuse, c[0x0][0x294], RZ ;  /* 0x0000a500828c7a24 */ /* 0x040fe400078e02ff */
[----:B------:R-:W-:Y:S01]  /*3680*/  IMAD.WIDE.U32 R132, R130, c[0x0][0x280], RZ ;  /* 0x0000a00082847a25 */ /* 0x000fe200078e00ff */
[----:B------:R-:W-:-:S03]  /*3690*/  LOP3.LUT R86, R5, 0xfffffff8, RZ, 0xc0, !PT ;  /* 0xfffffff805567812 */ /* 0x000fc600078ec0ff */
[----:B------:R-:W-:Y:S01]  /*36a0*/  IMAD.WIDE.U32 R106, R6, c[0x0][0x2b0], RZ ;  /* 0x0000ac00066a7a25 */ /* 0x000fe200078e00ff */
[----:B------:R-:W-:Y:S02]  /*36b0*/  LOP3.LUT R85, R4, 0xfffffff8, RZ, 0xc0, !PT ;  /* 0xfffffff804557812 */ /* 0x000fe400078ec0ff */
[----:B------:R-:W-:Y:S01]  /*36c0*/  LOP3.LUT R84, R3, 0xfffffff8, RZ, 0xc0, !PT ;  /* 0xfffffff803547812 */ /* 0x000fe200078ec0ff */
[----:B------:R-:W-:Y:S01]  /*36d0*/  IMAD.WIDE.U32 R130, R130, c[0x0][0x290], RZ ;  /* 0x0000a40082827a25 */ /* 0x000fe200078e00ff */
[----:B------:R-:W-:-:S03]  /*36e0*/  @P4 LOP3.LUT R247, R247, 0x8, RZ, 0xfc, !PT ;  /* 0x00000008f7f74812 */ /* 0x000fc600078efcff */
[----:B------:R-:W-:-:S04]  /*36f0*/  IMAD.WIDE.U32 R96, R129, c[0x0][0x280], R10 ;  /* 0x0000a00081607a25 */ /* 0x000fc800078e000a */
[----:B------:R-:W-:-:S04]  /*3700*/  IMAD.WIDE.U32 R104, R26, c[0x0][0x1e8], RZ ;  /* 0x00007a001a687a25 */ /* 0x000fc800078e00ff */
[----:B------:R-:W-:-:S04]  /*3710*/  IMAD.WIDE.U32 R102, R26, c[0x0][0x210], RZ ;  /* 0x000084001a667a25 */ /* 0x000fc800078e00ff */
[----:B------:R-:W-:-:S04]  /*3720*/  IMAD.WIDE.U32 R100, R129, c[0x0][0x280], R14 ;  /* 0x0000a00081647a25 */ /* 0x000fc800078e000e */
[----:B------:R-:W-:Y:S01]  /*3730*/  IMAD.WIDE.U32 R98, R129, c[0x0][0x290], R12 ;  /* 0x0000a40081627a25 */ /* 0x000fe200078e000c */
[----:B------:R-:W-:Y:S02]  /*3740*/  IADD3 R140, R131, R140, RZ ;  /* 0x0000008c838c7210 */ /* 0x000fe40007ffe0ff */
[----:B------:R-:W-:Y:S01]  /*3750*/  IADD3 R81, R83, R25, RZ ;  /* 0x0000001953517210 */ /* 0x000fe20007ffe0ff */
[----:B------:R-:W-:Y:S01]  /*3760*/  IMAD.IADD R139, R133, 0x1, R139 ;  /* 0x00000001858b7824 */ /* 0x000fe200078e028b */
[----:B------:R-:W-:Y:S01]  /*3770*/  SHF.R.S32.HI R63, RZ, 0x3, R5 ;  /* 0x00000003ff3f7819 */ /* 0x000fe20000011405 */
[C---:B------:R-:W-:Y:S01]  /*3780*/  IMAD R126, R26.reuse, c[0x0][0x1ec], R105 ;  /* 0x00007b001a7e7a24 */ /* 0x040fe200078e0269 */
[----:B------:R-:W-:Y:S01]  /*3790*/  SHF.R.S32.HI R62, RZ, 0x3, R4 ;  /* 0x00000003ff3e7819 */ /* 0x000fe20000011404 */
[----:B------:R-:W-:Y:S01]  /*37a0*/  IMAD R125, R26, c[0x0][0x214], R103 ;  /* 0x000085001a7d7a24 */ /* 0x000fe200078e0267 */
[----:B------:R-:W-:Y:S02]  /*37b0*/  SHF.R.S32.HI R61, RZ, 0x3, R3 ;  /* 0x00000003ff3d7819 */ /* 0x000fe40000011403 */
[----:B------:R-:W-:-:S02]  /*37c0*/  SHF.R.S32.HI R120, RZ, 0x1f, R86 ;  /* 0x0000001fff787819 */ /* 0x000fc40000011456 */
[----:B------:R-:W-:Y:S02]  /*37d0*/  SHF.R.S32.HI R119, RZ, 0x1f, R85 ;  /* 0x0000001fff777819 */ /* 0x000fe40000011455 */
[----:B------:R-:W-:Y:S02]  /*37e0*/  SHF.R.S32.HI R118, RZ, 0x1f, R84 ;  /* 0x0000001fff767819 */ /* 0x000fe40000011454 */
[----:B------:R-:W-:Y:S01]  /*37f0*/  @P0 LOP3.LUT R247, R247, 0x10, RZ, 0xfc, !PT ;  /* 0x00000010f7f70812 */ /* 0x000fe200078efcff */
[----:B------:R-:W-:Y:S01]  /*3800*/  ULDC.U8 UR5, c[0x0][0x298] ;  /* 0x0000a60000057ab9 */ /* 0x000fe20000000000 */
[----:B--2---:R-:W-:-:S04]  /*3810*/  LOP3.LUT R19, R28, 0x18, R5, 0xf8, !PT ;  /* 0x000000181c137812 */ /* 0x004fc800078ef805 */
[-C--:B---3--:R-:W-:Y:S02]  /*3820*/  LOP3.LUT R21, R19, R27.reuse, RZ, 0x3c, !PT ;  /* 0x0000001b13157212 */ /* 0x088fe400078e3cff */
[C---:B------:R-:W-:Y:S02]  /*3830*/  LOP3.LUT R19, R28.reuse, 0x18, R3, 0xf8, !PT ;  /* 0x000000181c137812 */ /* 0x040fe400078ef803 */
[----:B------:R-:W-:Y:S02]  /*3840*/  LOP3.LUT R8, R28, 0x18, R4, 0xf8, !PT ;  /* 0x000000181c087812 */ /* 0x000fe400078ef804 */
[-C--:B------:R-:W-:Y:S02]  /*3850*/  LOP3.LUT R0, R19, R27.reuse, RZ, 0x3c, !PT ;  /* 0x0000001b13007212 */ /* 0x080fe400078e3cff */
[----:B------:R-:W-:Y:S02]  /*3860*/  LOP3.LUT R18, R8, R27, RZ, 0x3c, !PT ;  /* 0x0000001b08127212 */ /* 0x000fe400078e3cff */
[----:B------:R-:W-:Y:S01]  /*3870*/  MOV R8, R16 ;  /* 0x0000001000087202 */ /* 0x000fe20000000f00 */
[----:B------:R-:W-:Y:S01]  /*3880*/  IMAD.IADD R19, R17, 0x1, R0 ;  /* 0x0000000111137824 */ /* 0x000fe200078e0200 */
[----:B------:R-:W-:Y:S01]  /*3890*/  IADD3 R20, R20, R18, RZ ;  /* 0x0000001214147210 */ /* 0x000fe20007ffe0ff */
[----:B------:R-:W-:-:S02]  /*38a0*/  IMAD R0, R22, c[0x0][0x2b0], RZ ;  /* 0x0000ac0016007a24 */ /* 0x000fc400078e02ff */
[C---:B------:R-:W-:Y:S02]  /*38b0*/  IMAD R16, R23.reuse, c[0x0][0x280], RZ ;  /* 0x0000a00017107a24 */ /* 0x040fe400078e02ff */
[----:B------:R-:W-:Y:S02]  /*38c0*/  IMAD R18, R23, c[0x0][0x290], RZ ;  /* 0x0000a40017127a24 */ /* 0x000fe400078e02ff */
[----:B------:R-:W-:Y:S02]  /*38d0*/  IMAD R17, R6, c[0x0][0x2b4], R0 ;  /* 0x0000ad0006117a24 */ /* 0x000fe400078e0200 */
[C---:B------:R-:W-:Y:S02]  /*38e0*/  IMAD R16, R129.reuse, c[0x0][0x284], R16 ;  /* 0x0000a10081107a24 */ /* 0x040fe400078e0210 */
[C---:B------:R-:W-:Y:S02]  /*38f0*/  IMAD R6, R129.reuse, c[0x0][0x294], R18 ;  /* 0x0000a50081067a24 */ /* 0x040fe400078e0212 */
[----:B------:R-:W-:-:S04]  /*3900*/  IMAD.WIDE.U32 R94, R129, c[0x0][0x290], R8 ;  /* 0x0000a400815e7a25 */ /* 0x000fc800078e0008 */
[----:B------:R-:W-:Y:S01]  /*3910*/  IMAD.IADD R21, R24, 0x1, R21 ;  /* 0x0000000118157824 */ /* 0x000fe200078e0215 */
[----:B------:R-:W-:Y:S01]  /*3920*/  LEA R0, R170, R114, 0x6 ;  /* 0x00000072aa007211 */ /* 0x000fe200078e30ff */
[----:B------:R-:W-:Y:S01]  /*3930*/  IMAD.IADD R124, R107, 0x1, R17 ;  /* 0x000000016b7c7824 */ /* 0x000fe200078e0211 */
[----:B------:R-:W-:Y:S01]  /*3940*/  IADD3 R121, R16, R97, RZ ;  /* 0x0000006110797210 */ /* 0x000fe20007ffe0ff */
[----:B------:R-:W-:Y:S01]  /*3950*/  IMAD.IADD R123, R101, 0x1, R16 ;  /* 0x00000001657b7824 */ /* 0x000fe200078e0210 */
[----:B------:R-:W-:Y:S01]  /*3960*/  IADD3 R117, R6, R95, RZ ;  /* 0x0000005f06757210 */ /* 0x000fe20007ffe0ff */
[----:B------:R-:W-:Y:S01]  /*3970*/  IMAD.IADD R122, R99, 0x1, R6 ;  /* 0x00000001637a7824 */ /* 0x000fe200078e0206 */
[----:B------:R-:W-:Y:S01]  /*3980*/  SHF.L.U32 R111, R20, 0x1, RZ ;  /* 0x00000001146f7819 */ /* 0x000fe200000006ff */
[----:B------:R-:W-:Y:S02]  /*3990*/  IMAD.SHL.U32 R116, R21, 0x2, RZ ;  /* 0x0000000215747824 */ /* 0x000fe400078e00ff */
[----:B------:R-:W-:Y:S01]  /*39a0*/  IMAD.SHL.U32 R110, R19, 0x2, RZ ;  /* 0x00000002136e7824 */ /* 0x000fe200078e00ff */
[----:B------:R-:W-:Y:S06]  /*39b0*/  BAR.SYNC.DEFER_BLOCKING 0x0 ;  /* 0x0000000000007b1d */ /* 0x000fec0000010000 */
.L_x_1585:
[----:B-1----:R-:W-:Y:S01]  /*39c0*/  IMAD R3, R31, 0x30, R0 ;  /* 0x000000301f037824 */ /* 0x002fe200078e0200 */
[----:B------:R-:W-:Y:S01]  /*39d0*/  ISETP.NE.AND P4, PT, R145, 0x1, PT ;  /* 0x000000019100780c */ /* 0x000fe20003f85270 */
[----:B------:R-:W-:Y:S01]  /*39e0*/  IMAD.MOV.U32 R77, RZ, RZ, RZ ;  /* 0x000000ffff4d7224 */ /* 0x000fe200078e00ff */
[----:B------:R-:W-:Y:S04]  /*39f0*/  DEPBAR.LE SB0, 0x0 ;  /* 0x000080000000791a */ /* 0x000fe80000000000 */
[----:B------:R-:W-:Y:S01]  /*3a00*/  IMAD.IADD R4, R127, 0x1, R3 ;  /* 0x000000017f047824 */ /* 0x000fe200078e0203 */
[----:B------:R-:W-:Y:S01]  /*3a10*/  ISETP.GE.AND P0, PT, R3, R2, PT ;  /* 0x000000020300720c */ /* 0x000fe20003f06270 */
[----:B------:R-:W-:Y:S01]  /*3a20*/  WARPSYNC 0xffffffff ;  /* 0xffffffff00007948 */ /* 0x000fe20003800000 */
[----:B------:R-:W-:Y:S01]  /*3a30*/  ISETP.GE.AND P5, PT, R144, 0x1, PT ;  /* 0x000000019000780c */ /* 0x000fe20003fa6270 */
[--C-:B------:R-:W-:Y:S01]  /*3a40*/  IMAD.MOV.U32 R3, RZ, RZ, R4.reuse ;  /* 0x000000ffff037224 */ /* 0x100fe200078e0004 */
[----:B------:R-:W-:Y:S01]  /*3a50*/  ISETP.GT.OR P0, PT, R0, 0x2f, P0 ;  /* 0x0000002f0000780c */ /* 0x000fe20000704670 */
[----:B------:R-:W-:Y:S01]  /*3a60*/  BSSY B1, `(.L_x_1559) ;  /* 0x00003e5000017945 */ /* 0x000fe20003800000 */
[----:B------:R-:W-:Y:S05]  /*3a70*/  @P4 IMAD.HI.U32 R5, R4, c[0x0][0x2bc], RZ ;  /* 0x0000af0004054a27 */ /* 0x000fea00078e00ff */
        /* <DEDUP_REMOVED lines=95> */
.L_x_1563:
[----:B------:R-:W-:Y:S05]  /*4070*/  BSYNC B0 ;  /* 0x0000000000007941 */ /* 0x000fea0003800000 */
.L_x_1562:
        /* <DEDUP_REMOVED lines=94> */
.L_x_1566:
[----:B------:R-:W-:Y:S05]  /*4660*/  BSYNC B0 ;  /* 0x0000000000007941 */ /* 0x000fea0003800000 */
.L_x_1565:
[----:B------:R-:W-:Y:S01]  /*4670*/  ISETP.GE.AND P0, PT, R113, c[0x0][0x1d4], PT ;  /* 0x0000750071007a0c */ /* 0x000fe20003f06270 */
[----:B------:R-:W-:Y:S01]  /*4680*/  @!UPT UIADD3 URZ, URZ, URZ, URZ ;  /* 0x0000003f3f3ff290 */ /* 0x000fe2000fffe03f */
[----:B------:R-:W-:Y:S11]  /*4690*/  BSSY B0, `(.L_x_1567) ;  /* 0x000003a000007945 */ /* 0x000ff60003800000 */
[----:B------:R-:W-:-:S05]  /*46a0*/  @P0 BRA `(.L_x_1568) ;  /* 0x0000038000000947 */ /* 0x000fca0003800000 */
[----:B------:R-:W2:Y:S04]  /*46b0*/  LDL R3, [R1+0x30] ;  /* 0x0000300001037983 */ /* 0x000ea80000100800 */
[----:B-1----:R-:W1:Y:S01]  /*46c0*/  LDS.128 R8, [R249+0x2400] ;  /* 0x00240000f9087984 */ /* 0x002e620000000c00 */
[----:B--2---:R-:W-:Y:S05]  /*46d0*/  IMAD.SHL.U32 R3, R3, 0x8, RZ ;  /* 0x0000000803037824 */ /* 0x004fea00078e00ff */
        /* <DEDUP_REMOVED lines=53> */
.L_x_1568:
[----:B------:R-:W-:Y:S05]  /*4a30*/  BSYNC B0 ;  /* 0x0000000000007941 */ /* 0x000fea0003800000 */
.L_x_1567:
[----:B------:R-:W-:Y:S01]  /*4a40*/  ISETP.GE.AND P0, PT, R112, c[0x0][0x1d4], PT ;  /* 0x0000750070007a0c */ /* 0x000fe20003f06270 */
[----:B------:R-:W-:Y:S01]  /*4a50*/  @!UPT UIADD3 URZ, URZ, URZ, URZ ;  /* 0x0000003f3f3ff290 */ /* 0x000fe2000fffe03f */
[----:B------:R-:W-:Y:S11]  /*4a60*/  BSSY B0, `(.L_x_1569) ;  /* 0x000003c000007945 */ /* 0x000ff60003800000 */
[----:B------:R-:W-:-:S05]  /*4a70*/  @P0 BRA `(.L_x_1570) ;  /* 0x000003a000000947 */ /* 0x000fca0003800000 */
[----:B------:R-:W2:Y:S01]  /*4a80*/  LDL R3, [R1+0x2c] ;  /* 0x00002c0001037983 */ /* 0x000ea20000100800 */
[----:B----4-:R-:W-:Y:S02]  /*4a90*/  IMAD.MOV.U32 R4, RZ, RZ, R52 ;  /* 0x000000ffff047224 */ /* 0x010fe400078e0034 */
[----:B---3--:R-:W-:Y:S01]  /*4aa0*/  IMAD.MOV.U32 R5, RZ, RZ, R53 ;  /* 0x000000ffff057224 */ /* 0x008fe200078e0035 */
[----:B-1----:R-:W1:Y:S01]  /*4ab0*/  LDS.128 R8, [R248+0x3000] ;  /* 0x00300000f8087984 */ /* 0x002e620000000c00 */
[----:B--2---:R-:W-:Y:S05]  /*4ac0*/  IMAD.SHL.U32 R3, R3, 0x8, RZ ;  /* 0x0000000803037824 */ /* 0x004fea00078e00ff */
        /* <DEDUP_REMOVED lines=53> */
.L_x_1570:
[----:B------:R-:W-:Y:S05]  /*4e20*/  BSYNC B0 ;  /* 0x0000000000007941 */ /* 0x000fea0003800000 */
.L_x_1569:
[----:B------:R-:W-:Y:S01]  /*4e30*/  ISETP.GE.AND P0, PT, R252, c[0x0][0x1d4], PT ;  /* 0x00007500fc007a0c */ /* 0x000fe20003f06270 */
[----:B------:R-:W-:Y:S01]  /*4e40*/  @!UPT UIADD3 URZ, URZ, URZ, URZ ;  /* 0x0000003f3f3ff290 */ /* 0x000fe2000fffe03f */
[----:B------:R-:W-:Y:S11]  /*4e50*/  BSSY B0, `(.L_x_1571) ;  /* 0x0000039000007945 */ /* 0x000ff60003800000 */
[----:B------:R-:W-:-:S05]  /*4e60*/  @P0 BRA `(.L_x_1572) ;  /* 0x0000037000000947 */ /* 0x000fca0003800000 */
[C---:B----4-:R-:W-:Y:S01]  /*4e70*/  LEA R24, P0, R252.reuse, R52, 0x1 ;  /* 0x00000034fc187211 */ /* 0x050fe200078008ff */
[----:B------:R-:W2:Y:S04]  /*4e80*/  LDL R3, [R1+0x5c] ;  /* 0x00005c0001037983 */ /* 0x000ea80000100800 */
[----:B-1----:R-:W1:Y:S01]  /*4e90*/  LDS.128 R8, [R249+0x3000] ;  /* 0x00300000f9087984 */ /* 0x002e620000000c00 */
[----:B--23--:R-:W-:Y:S02]  /*4ea0*/  LEA.HI.X R25, R252, R53, R3, 0x1, P0 ;  /* 0x00000035fc197211 */ /* 0x00cfe400000f0c03 */
        /* <DEDUP_REMOVED lines=51> */
.L_x_1572:
[----:B------:R-:W-:Y:S05]  /*51e0*/  BSYNC B0 ;  /* 0x0000000000007941 */ /* 0x000fea0003800000 */
.L_x_1571:
[----:B------:R-:W-:Y:S01]  /*51f0*/  ISETP.GE.AND P0, PT, R251, c[0x0][0x1d4], PT ;  /* 0x00007500fb007a0c */ /* 0x000fe20003f06270 */
[----:B------:R-:W-:Y:S01]  /*5200*/  @!UPT UIADD3 URZ, URZ, URZ, URZ ;  /* 0x0000003f3f3ff290 */ /* 0x000fe2000fffe03f */
[----:B------:R-:W-:Y:S11]  /*5210*/  BSSY B0, `(.L_x_1573) ;  /* 0x0000039000007945 */ /* 0x000ff60003800000 */
[----:B------:R-:W-:-:S05]  /*5220*/  @P0 BRA `(.L_x_1574) ;  /* 0x0000037000000947 */ /* 0x000fca0003800000 */
[C---:B-1--4-:R-:W-:Y:S01]  /*5230*/  LEA R24, P0, R251.reuse, R52, 0x1 ;  /* 0x00000034fb187211 */ /* 0x052fe200078008ff */
[----:B------:R-:W2:Y:S04]  /*5240*/  LDL R3, [R1+0x58] ;  /* 0x0000580001037983 */ /* 0x000ea80000100800 */
[----:B------:R-:W1:Y:S01]  /*5250*/  LDS.128 R8, [R248+0x3c00] ;  /* 0x003c0000f8087984 */ /* 0x000e620000000c00 */
        /* <DEDUP_REMOVED lines=52> */
.L_x_1574:
[----:B------:R-:W-:Y:S05]  /*55a0*/  BSYNC B0 ;  /* 0x0000000000007941 */ /* 0x000fea0003800000 */
.L_x_1573:
[----:B------:R-:W-:Y:S11]  /*55b0*/  ISETP.GE.AND P0, PT, R250, c[0x0][0x1d4], PT ;  /* 0x00007500fa007a0c */ /* 0x000ff60003f06270 */
[----:B------:R-:W-:Y:S02]  /*55c0*/  @!UPT UIADD3 URZ, URZ, URZ, URZ ;  /* 0x0000003f3f3ff290 */ /* 0x000fe4000fffe03f */
        /* <DEDUP_REMOVED lines=57> */
.L_x_1561:
        /* <DEDUP_REMOVED lines=47> */
.L_x_1576:
[----:B------:R-:W-:Y:S05]  /*5c50*/  BSYNC B0 ;  /* 0x0000000000007941 */ /* 0x000fea0003800000 */
.L_x_1575:
        /* <DEDUP_REMOVED lines=42> */
[----:B------:R-:W-:Y:S03]  /*5f00*/  IMAD.MOV.U32 R40, RZ, RZ, R35 ;  /* 0x000000ffff287224 */ /* 0x000fe600078e0023 */
[----:B------:R-:W-:Y:S03]  /*5f10*/  LEA.HI.SX32 R3, R3, R63, 0x1c ;  /* 0x0000003f03037211 */ /* 0x000fe600078fe2ff */
[----:B------:R-:W-:Y:S02]  /*5f20*/  @!P0 SHF.R.U64 R38, R32, 0x10, R33 ;  /* 0x0000001020268819 */ /* 0x000fe40000001221 */
[----:B------:R-:W-:Y:S01]  /*5f30*/  IMAD.SHL.U32 R69, R3, 0x8, RZ ;  /* 0x0000000803457824 */ /* 0x000fe200078e00ff */
[----:B------:R-:W-:Y:S02]  /*5f40*/  SHF.R.S32.HI R4, RZ, 0x1f, R3 ;  /* 0x0000001fff047819 */ /* 0x000fe40000011403 */
[----:B------:R-:W-:Y:S01]  /*5f50*/  @!P0 SHF.R.U64 R26, R8, 0x10, R9 ;  /* 0x00000010081a8819 */ /* 0x000fe20000001209 */
[----:B------:R-:W-:Y:S01]  /*5f60*/  IMAD.MOV.U32 R8, RZ, RZ, R11 ;  /* 0x000000ffff087224 */ /* 0x000fe200078e000b */
[----:B------:R-:W-:Y:S02]  /*5f70*/  LEA.HI R4, R4, R3, RZ, 0x2 ;  /* 0x0000000304047211 */ /* 0x000fe400078f10ff */
[----:B------:R-:W-:Y:S02]  /*5f80*/  @!P0 SHF.R.U32.HI R36, RZ, 0x10, R33 ;  /* 0x00000010ff248819 */ /* 0x000fe40000011621 */
[----:B------:R-:W-:Y:S02]  /*5f90*/  SHF.R.S32.HI R3, RZ, 0x2, R4 ;  /* 0x00000002ff037819 */ /* 0x000fe40000011404 */
[----:B------:R-:W-:Y:S02]  /*5fa0*/  LOP3.LUT R4, R147, 0x18, R69, 0xf8, !PT ;  /* 0x0000001893047812 */ /* 0x000fe400078ef845 */
[----:B------:R-:W-:Y:S01]  /*5fb0*/  @!P0 SHF.R.U64 R33, R34, 0x10, R35 ;  /* 0x0000001022218819 */ /* 0x000fe20000001223 */
[----:B------:R-:W-:Y:S01]  /*5fc0*/  IMAD R3, R3, 0x600, R7 ;  /* 0x0000060003037824 */ /* 0x000fe200078e0207 */
[----:B-----5:R-:W-:Y:S02]  /*5fd0*/  LOP3.LUT R4, R4, R146, RZ, 0x3c, !PT ;  /* 0x0000009204047212 */ /* 0x020fe400078e3cff */
[--C-:B------:R-:W-:Y:S02]  /*5fe0*/  @!P0 SHF.R.U64 R5, R10, 0x10, R11.reuse ;  /* 0x000000100a058819 */ /* 0x100fe4000000120b */
[----:B------:R-:W-:Y:S01]  /*5ff0*/  @!P0 SHF.R.U32.HI R6, RZ, 0x10, R11 ;  /* 0x00000010ff068819 */ /* 0x000fe2000001160b */
[----:B------:R-:W-:Y:S01]  /*6000*/  IMAD.IADD R3, R3, 0x1, R4 ;  /* 0x0000000103037824 */ /* 0x000fe200078e0204 */
[----:B------:R-:W-:Y:S02]  /*6010*/  @!P0 SHF.R.U32.HI R4, RZ, 0x10, R9 ;  /* 0x00000010ff048819 */ /* 0x000fe40000011609 */
[----:B------:R-:W-:Y:S01]  /*6020*/  @!P0 PRMT R9, R25, 0x5410, R26 ;  /* 0x0000541019098816 */ /* 0x000fe2000000001a */
[----:B------:R-:W-:Y:S01]  /*6030*/  IMAD.SHL.U32 R3, R3, 0x2, RZ ;  /* 0x0000000203037824 */ /* 0x000fe200078e00ff */
[----:B------:R-:W-:Y:S01]  /*6040*/  MOV R32, R34 ;  /* 0x0000002200207202 */ /* 0x000fe20000000f00 */
[----:B-1----:R-:W-:Y:S01]  /*6050*/  @!P0 IMAD.U32 R42, R51, 0x10000, RZ ;  /* 0x00010000332a8824 */ /* 0x002fe200078e00ff */
[----:B------:R-:W-:Y:S02]  /*6060*/  @!P0 SHF.R.U32.HI R34, RZ, 0x10, R35 ;  /* 0x00000010ff228819 */ /* 0x000fe40000011623 */
[----:B------:R1:W2:Y:S01]  /*6070*/  LDS.128 R12, [R3+0x3c80] ;  /* 0x003c8000030c7984 */ /* 0x0002a20000000c00 */
[----:B------:R-:W-:Y:S01]  /*6080*/  @!P0 PRMT R35, R37, 0x5410, R38 ;  /* 0x0000541025238816 */ /* 0x000fe20000000026 */
[----:B------:R-:W-:Y:S01]  /*6090*/  @!P0 IMAD.U32 R38, R50, 0x10000, RZ ;  /* 0x0001000032268824 */ /* 0x000fe200078e00ff */
[----:B------:R-:W-:Y:S02]  /*60a0*/  @!P0 PRMT R36, R39, 0x5410, R36 ;  /* 0x0000541027248816 */ /* 0x000fe40000000024 */
[----:B------:R-:W-:Y:S01]  /*60b0*/  @!P0 PRMT R25, R8, 0x5410, R6 ;  /* 0x0000541008198816 */ /* 0x000fe20000000006 */
[----:B------:R-:W-:Y:S01]  /*60c0*/  @!P0 IMAD.U32 R6, R48, 0x10000, RZ ;  /* 0x0001000030068824 */ /* 0x000fe200078e00ff */
[----:B------:R-:W-:Y:S02]  /*60d0*/  @!P0 LOP3.LUT R26, R35, 0xffff0000, RZ, 0xc0, !PT ;  /* 0xffff0000231a8812 */ /* 0x000fe400078ec0ff */
[----:B------:R-:W-:Y:S02]  /*60e0*/  @!P0 PRMT R39, R32, 0x5410, R33 ;  /* 0x0000541020278816 */ /* 0x000fe40000000021 */
[----:B------:R-:W-:Y:S02]  /*60f0*/  @!P0 LOP3.LUT R32, R48, 0xffff0000, RZ, 0xc0, !PT ;  /* 0xffff000030208812 */ /* 0x000fe400078ec0ff */
[----:B------:R-:W-:Y:S02]  /*6100*/  @!P0 SHF.L.U32 R33, R36, 0x10, RZ ;  /* 0x0000001024218819 */ /* 0x000fe400000006ff */
[----:B------:R-:W-:Y:S01]  /*6110*/  @!P0 PRMT R43, R40, 0x5410, R34 ;  /* 0x00005410282b8816 */ /* 0x000fe20000000022 */
[----:B------:R-:W-:Y:S01]  /*6120*/  @!P0 IMAD.U32 R34, R49, 0x10000, RZ ;  /* 0x0001000031228824 */ /* 0x000fe200078e00ff */
[C---:B------:R-:W-:Y:S02]  /*6130*/  @!P0 SHF.L.U32 R37, R39.reuse, 0x10, RZ ;  /* 0x0000001027258819 */ /* 0x040fe400000006ff */
[----:B------:R-:W-:Y:S02]  /*6140*/  @!P0 LOP3.LUT R39, R39, 0xffff0000, RZ, 0xc0, !PT ;  /* 0xffff000027278812 */ /* 0x000fe400078ec0ff */
[----:B------:R-:W-:Y:S01]  /*6150*/  @!P0 LOP3.LUT R40, R50, 0xffff0000, RZ, 0xc0, !PT ;  /* 0xffff000032288812 */ /* 0x000fe200078ec0ff */
[----:B-1----:R-:W-:Y:S01]  /*6160*/  IMAD.MOV.U32 R3, RZ, RZ, R10 ;  /* 0x000000ffff037224 */ /* 0x002fe200078e000a */
[----:B------:R-:W-:Y:S02]  /*6170*/  @!P0 PRMT R10, R24, 0x5410, R4 ;  /* 0x00005410180a8816 */ /* 0x000fe40000000004 */
[----:B------:R-:W-:Y:S02]  /*6180*/  @!P0 SHF.L.U32 R24, R35, 0x10, RZ ;  /* 0x0000001023188819 */ /* 0x000fe400000006ff */
[----:B------:R-:W-:Y:S01]  /*6190*/  @!P0 PRMT R11, R3, 0x5410, R5 ;  /* 0x00005410030b8816 */ /* 0x000fe20000000005 */
[----:B------:R-:W-:Y:S01]  /*61a0*/  @!P0 IMAD.U32 R5, R9, 0x10000, RZ ;  /* 0x0001000009058824 */ /* 0x000fe200078e00ff */
[----:B------:R-:W-:Y:S02]  /*61b0*/  @!P0 LOP3.LUT R35, R36, 0xffff0000, RZ, 0xc0, !PT ;  /* 0xffff000024238812 */ /* 0x000fe400078ec0ff */
[----:B------:R-:W-:Y:S02]  /*61c0*/  @!P0 LOP3.LUT R36, R49, 0xffff0000, RZ, 0xc0, !PT ;  /* 0xffff000031248812 */ /* 0x000fe400078ec0ff */
[C---:B------:R-:W-:Y:S02]  /*61d0*/  @!P0 SHF.L.U32 R41, R43.reuse, 0x10, RZ ;  /* 0x000000102b298819 */ /* 0x040fe400000006ff */
[----:B------:R-:W-:Y:S01]  /*61e0*/  @!P0 LOP3.LUT R43, R43, 0xffff0000, RZ, 0xc0, !PT ;  /* 0xffff00002b2b8812 */ /* 0x000fe200078ec0ff */
[C---:B--2---:R-:W-:Y:S01]  /*61f0*/  @!P0 IMAD.U32 R3, R12.reuse, 0x10000, RZ ;  /* 0x000100000c038824 */ /* 0x044fe200078e00ff */
[----:B------:R-:W-:Y:S03]  /*6200*/  @!P0 LOP3.LUT R4, R12, 0xffff0000, RZ, 0xc0, !PT ;  /* 0xffff00000c048812 */ /* 0x000fe600078ec0ff */
[C---:B------:R-:W-:Y:S02]  /*6210*/  @!P0 FMUL.FTZ R8, R3.reuse, R24 ;  /* 0x0000001803088220 */ /* 0x040fe40000410000 */
[-C--:B------:R-:W-:Y:S02]  /*6220*/  @!P0 FMUL.FTZ R3, R3, R5.reuse ;  /* 0x0000000503038220 */ /* 0x080fe40000410000 */
[----:B------:R-:W-:Y:S02]  /*6230*/  @!P0 FFMA.FTZ R75, R6, R5, -R8 ;  /* 0x00000005064b8223 */ /* 0x000fe40000010808 */
[----:B------:R-:W-:Y:S01]  /*6240*/  @!P0 FFMA.FTZ R3, R24, R6, R3 ;  /* 0x0000000618038223 */ /* 0x000fe20000010003 */
[----:B------:R-:W-:Y:S01]  /*6250*/  @!P0 LOP3.LUT R6, R9, 0xffff0000, RZ, 0xc0, !PT ;  /* 0xffff000009068812 */ /* 0x000fe200078ec0ff */
[C---:B------:R-:W-:Y:S02]  /*6260*/  @!P0 FMUL.FTZ R8, R4.reuse, R26 ;  /* 0x0000001a04088220 */ /* 0x040fe40000410000 */
[C---:B------:R-:W-:Y:S02]  /*6270*/  @!P0 IMAD.U32 R5, R13.reuse, 0x10000, RZ ;  /* 0x000100000d058824 */ /* 0x040fe400078e00ff */
[-C--:B------:R-:W-:Y:S02]  /*6280*/  @!P0 FMUL.FTZ R4, R4, R6.reuse ;  /* 0x0000000604048220 */ /* 0x080fe40000410000 */
[----:B------:R-:W-:Y:S01]  /*6290*/  @!P0 FFMA.FTZ R74, R32, R6, -R8 ;  /* 0x00000006204a8223 */ /* 0x000fe20000010808 */
[----:B------:R-:W-:Y:S01]  /*62a0*/  @!P0 LOP3.LUT R6, R13, 0xffff0000, RZ, 0xc0, !PT ;  /* 0xffff00000d068812 */ /* 0x000fe200078ec0ff */
[----:B------:R-:W-:Y:S02]  /*62b0*/  @!P0 IMAD.U32 R8, R10, 0x10000, RZ ;  /* 0x000100000a088824 */ /* 0x000fe400078e00ff */
[C---:B------:R-:W-:Y:S02]  /*62c0*/  @!P0 FMUL.FTZ R9, R5.reuse, R33 ;  /* 0x0000002105098220 */ /* 0x040fe40000410000 */
[-C--:B------:R-:W-:Y:S02]  /*62d0*/  @!P0 FMUL.FTZ R5, R5, R8.reuse ;  /* 0x0000000805058220 */ /* 0x080fe40000410000 */
[----:B------:R-:W-:Y:S01]  /*62e0*/  @!P0 FFMA.FTZ R73, R34, R8, -R9 ;  /* 0x0000000822498223 */ /* 0x000fe20000010809 */
[----:B------:R-:W-:Y:S01]  /*62f0*/  @!P0 LOP3.LUT R9, R10, 0xffff0000, RZ, 0xc0, !PT ;  /* 0xffff00000a098812 */ /* 0x000fe200078ec0ff */
[----:B------:R-:W-:Y:S02]  /*6300*/  @!P0 FMUL.FTZ R10, R6, R35 ;  /* 0x00000023060a8220 */ /* 0x000fe40000410000 */
        /* <DEDUP_REMOVED lines=9> */
[----:B------:R-:W-:Y:S02]  /*63a0*/  @!P0 FFMA.FTZ R72, R38, R10, -R24 ;  /* 0x0000000a26488223 */ /* 0x000fe40000010818 */
[----:B------:R-:W-:Y:S02]  /*63b0*/  @!P0 FMUL.FTZ R24, R9, R39 ;  /* 0x0000002709188220 */ /* 0x000fe40000410000 */
[----:B------:R-:W-:Y:S02]  /*63c0*/  @!P0 IMAD.U32 R10, R15, 0x10000, RZ ;  /* 0x000100000f0a8824 */ /* 0x000fe400078e00ff */
[----:B------:R-:W-:Y:S02]  /*63d0*/  @!P0 FFMA.FTZ R70, R40, R11, -R24 ;  /* 0x0000000b28468223 */ /* 0x000fe40000010818 */
[----:B------:R-:W-:Y:S02]  /*63e0*/  @!P0 IMAD.U32 R24, R25, 0x10000, RZ ;  /* 0x0001000019188824 */ /* 0x000fe400078e00ff */
[----:B------:R-:W-:Y:S02]  /*63f0*/  @!P0 FMUL.FTZ R44, R10, R41 ;  /* 0x000000290a2c8220 */ /* 0x000fe40000410000 */
[----:B------:R-:W-:Y:S01]  /*6400*/  @!P0 FFMA.FTZ R4, R26, R32, R4 ;  /* 0x000000201a048223 */ /* 0x000fe20000010004 */
[----:B------:R-:W-:Y:S01]  /*6410*/  @!P0 F2FP.BF16.PACK_AB R26, R70, R72 ;  /* 0x00000048461a823e */ /* 0x000fe200000010ff */
[----:B------:R-:W-:Y:S01]  /*6420*/  @!P0 FFMA.FTZ R5, R33, R34, R5 ;  /* 0x0000002221058223 */ /* 0x000fe20000010005 */
[----:B------:R-:W-:Y:S01]  /*6430*/  @!P0 F2FP.BF16.PACK_AB R32, R74, R75 ;  /* 0x0000004b4a20823e */ /* 0x000fe200000010ff */
[----:B------:R-:W-:Y:S01]  /*6440*/  @!P0 FMUL.FTZ R9, R9, R11 ;  /* 0x0000000b09098220 */ /* 0x000fe20000410000 */
[----:B------:R-:W-:Y:S01]  /*6450*/  @!P0 LOP3.LUT R11, R15, 0xffff0000, RZ, 0xc0, !PT ;  /* 0xffff00000f0b8812 */ /* 0x000fe200078ec0ff */
[----:B------:R-:W-:Y:S01]  /*6460*/  @!P0 FMUL.FTZ R10, R10, R24 ;  /* 0x000000180a0a8220 */ /* 0x000fe20000410000 */
[----:B------:R-:W-:Y:S01]  /*6470*/  @!P0 MOV R48, R32 ;  /* 0x0000002000308202 */ /* 0x000fe20000000f00 */
[----:B------:R-:W-:Y:S01]  /*6480*/  @!P0 FFMA.FTZ R71, R42, R24, -R44 ;  /* 0x000000182a478223 */ /* 0x000fe2000001082c */
[----:B------:R-:W-:Y:S01]  /*6490*/  @!P0 LOP3.LUT R24, R25, 0xffff0000, RZ, 0xc0, !PT ;  /* 0xffff000019188812 */ /* 0x000fe200078ec0ff */
[----:B------:R-:W-:Y:S01]  /*64a0*/  @!P0 FFMA.FTZ R6, R35, R36, R6 ;  /* 0x0000002423068223 */ /* 0x000fe20000010006 */
[----:B------:R-:W-:Y:S01]  /*64b0*/  @!P0 LOP3.LUT R44, R51, 0xffff0000, RZ, 0xc0, !PT ;  /* 0xffff0000332c8812 */ /* 0x000fe200078ec0ff */
[----:B------:R-:W-:Y:S02]  /*64c0*/  @!P0 FFMA.FTZ R8, R37, R38, R8 ;  /* 0x0000002625088223 */ /* 0x000fe40000010008 */
[C---:B------:R-:W-:Y:S01]  /*64d0*/  @!P0 FMUL.FTZ R25, R11.reuse, R43 ;  /* 0x0000002b0b198220 */ /* 0x040fe20000410000 */
[----:B------:R-:W-:Y:S01]  /*64e0*/  @!P0 F2FP.BF16.PACK_AB R5, R6, R5 ;  /* 0x000000050605823e */ /* 0x000fe200000010ff */
[----:B------:R-:W-:Y:S02]  /*64f0*/  @!P0 FMUL.FTZ R11, R11, R24 ;  /* 0x000000180b0b8220 */ /* 0x000fe40000410000 */
[----:B------:R-:W-:Y:S02]  /*6500*/  @!P0 FFMA.FTZ R9, R39, R40, R9 ;  /* 0x0000002827098223 */ /* 0x000fe40000010009 */
        /* <DEDUP_REMOVED lines=20> */
.L_x_1578:
[----:B------:R-:W-:Y:S05]  /*6650*/  BSYNC B0 ;  /* 0x0000000000007941 */ /* 0x000fea0003800000 */
.L_x_1577:
        /* <DEDUP_REMOVED lines=122> */
.L_x_1580:
[----:B------:R-:W-:Y:S05]  /*6e00*/  BSYNC B0 ;  /* 0x0000000000007941 */ /* 0x000fea0003800000 */
.L_x_1579:
        /* <DEDUP_REMOVED lines=125> */
.L_x_1560:
        /* <DEDUP_REMOVED lines=45> */
.L_x_1564:
[----:B------:R-:W-:Y:S05]  /*78b0*/  BSYNC B1 ;  /* 0x0000000000017941 */ /* 0x000fea0003800000 */
.L_x_1559:
[----:B-123-5:R-:W-:Y:S01]  /*78c0*/  IMAD.WIDE R4, R31, 0x30, R88 ;  /* 0x000000301f047825 */ /* 0x02efe200078e0258 */
        /* <DEDUP_REMOVED lines=31> */
[----:B------:R-:W-:Y:S02]  /*7ac0*/  IADD3 R3, P5, R102, R8, RZ ;  /* 0x0000000866037210 */ /* 0x000fe40007fbe0ff */
[----:B------:R-:W-:Y:S02]  /*7ad0*/  @P0 MOV R8, R82 ;  /* 0x0000005200080202 */ /* 0x000fe40000000f00 */
[----:B------:R-:W-:Y:S01]  /*7ae0*/  IADD3.X R12, R125, R9, R10, P5, !PT ;  /* 0x000000097d0c7210 */ /* 0x000fe20002ffe40a */
[----:B------:R-:W-:Y:S02]  /*7af0*/  @P0 IMAD R10, R11, c[0x0][0x258], RZ ;  /* 0x000096000b0a0a24 */ /* 0x000fe400078e02ff */
[----:B------:R-:W-:Y:S04]  /*7b00*/  @P0 IMAD.MOV.U32 R9, RZ, RZ, R81 ;  /* 0x000000ffff090224 */ /* 0x000fe800078e0051 */
        /* <DEDUP_REMOVED lines=16> */
[----:B------:R-:W-:Y:S03]  /*7c10*/  LOP3.LUT P4, RZ, R247, 0x4, RZ, 0xc0, !PT ;  /* 0x00000004f7ff7812 */ /* 0x000fe6000788c0ff */
[----:B-1----:R1:W2:Y:S01]  /*7c20*/  SHFL.IDX PT, R4, R6, RZ, 0x1e1f ;  /* 0x001e1fff06047589 */ /* 0x0022a200000e0000 */
[----:B------:R-:W-:Y:S03]  /*7c30*/  @P0 IMAD.SHL.U32 R3, R24, 0x2, RZ ;  /* 0x0000000218030824 */ /* 0x000fe600078e00ff */
[----:B------:R1:W3:Y:S06]  /*7c40*/  SHFL.IDX PT, R5, R8, RZ, 0x1e1f ;  /* 0x001e1fff08057589 */ /* 0x0002ec00000e0000 */
[----:B------:R1:W-:Y:S04]  /*7c50*/  @P0 LDGSTS.E.BYPASS.LTC128B.128 [R3+0x2080], [R10.64], !P4 ;  /* 0x020800000a030fae */ /* 0x0003e8000e101d48 */
[----:B------:R1:W-:Y:S04]  /*7c60*/  @P0 LDGSTS.E.BYPASS.LTC128B.128 [R3+0x2c80], [R10.64+0x40], !P5 ;  /* 0x02c800400a030fae */ /* 0x0003e8000e901d48 */
[----:B------:R1:W-:Y:S01]  /*7c70*/  @P0 LDGSTS.E.BYPASS.LTC128B.128 [R3+0x3880], [R10.64+0x80], !P6 ;  /* 0x038800800a030fae */ /* 0x0003e2000f101d48 */
[----:B------:R-:W-:Y:S03]  /*7c80*/  ISETP.GT.AND P0, PT, R76, R114, PT ;  /* 0x000000724c00720c */ /* 0x000fe60003f04270 */
[----:B------:R-:W0:Y:S01]  /*7c90*/  LDGDEPBAR ;  /* 0x00000000000079af */ /* 0x000e220000000000 */
[----:B------:R-:W-:Y:S04]  /*7ca0*/  DEPBAR.LE SB0, 0x0 ;  /* 0x000080000000791a */ /* 0x000fe80000000000 */
[----:B------:R-:W-:Y:S06]  /*7cb0*/  BAR.SYNC.DEFER_BLOCKING 0x0 ;  /* 0x0000000000007b1d */ /* 0x000fec0000010000 */
[----:B------:R-:W-:-:S05]  /*7cc0*/  @!P0 BRA `(.L_x_1582) ;  /* 0x0000026000008947 */ /* 0x000fca0003800000 */
[----:B-123--:R-:W2:Y:S01]  /*7cd0*/  LDL R17, [R1+0x5c] ;  /* 0x00005c0001117983 */ /* 0x00eea20000100800 */
[----:B------:R-:W-:Y:S02]  /*7ce0*/  ISETP.GE.AND P0, PT, R108, c[0x0][0x1d4], PT ;  /* 0x000075006c007a0c */ /* 0x000fe40003f06270 */
[----:B------:R-:W-:Y:S01]  /*7cf0*/  ISETP.GE.AND P5, PT, R252, c[0x0][0x1d4], PT ;  /* 0x00007500fc007a0c */ /* 0x000fe20003fa6270 */
[----:B------:R-:W3:Y:S04]  /*7d00*/  LDL R16, [R1+0x58] ;  /* 0x0000580001107983 */ /* 0x000ee80000100800 */
[----:B------:R-:W5:Y:S04]  /*7d10*/  LDL R20, [R1+0x30] ;  /* 0x0000300001147983 */ /* 0x000f680000100800 */
[----:B----4-:R-:W4:Y:S02]  /*7d20*/  LDL R15, [R1+0x2c] ;  /* 0x00002c00010f7983 */ /* 0x010f240000100800 */
[CC--:B------:R-:W-:Y:S02]  /*7d30*/  @!P0 LEA R8, P4, R108.reuse, R4.reuse, 0x1 ;  /* 0x000000046c088211 */ /* 0x0c0fe400078808ff */
[----:B------:R-:W3:Y:S02]  /*7d40*/  LDL R14, [R1+0x54] ;  /* 0x00005400010e7983 */ /* 0x000ee40000100800 */
[-C--:B------:R-:W-:Y:S02]  /*7d50*/  @!P0 LEA.HI.X R9, R108, R5.reuse, R109, 0x1, P4 ;  /* 0x000000056c098211 */ /* 0x080fe400020f0c6d */
[CC--:B------:R-:W-:Y:S04]  /*7d60*/  @!P5 LEA R12, P4, R252.reuse, R4.reuse, 0x1 ;  /* 0x00000004fc0cd211 */ /* 0x0c0fe800078808ff */
[-C--:B--2---:R-:W-:Y:S02]  /*7d70*/  @!P5 LEA.HI.X R13, R252, R5.reuse, R17, 0x1, P4 ;  /* 0x00000005fc0dd211 */ /* 0x084fe400020f0c11 */
[C---:B------:R-:W-:Y:S11]  /*7d80*/  ISETP.GE.AND P4, PT, R251.reuse, c[0x0][0x1d4], PT ;  /* 0x00007500fb007a0c */ /* 0x040ff60003f86270 */
[----:B------:R-:W-:Y:S02]  /*7d90*/  @!UPT UIADD3 URZ, URZ, URZ, URZ ;  /* 0x0000003f3f3ff290 */ /* 0x000fe4000fffe03f */
[CC--:B------:R-:W-:Y:S04]  /*7da0*/  @!P4 LEA R10, P6, R251.reuse, R4.reuse, 0x1 ;  /* 0x00000004fb0ac211 */ /* 0x0c0fe800078c08ff */
[-C--:B---3--:R-:W-:Y:S02]  /*7db0*/  @!P4 LEA.HI.X R11, R251, R5.reuse, R16, 0x1, P6 ;  /* 0x00000005fb0bc211 */ /* 0x088fe400030f0c10 */
[----:B------:R-:W1:Y:S04]  /*7dc0*/  @!P0 LDS.128 R16, [R248] ;  /* 0x00000000f8108984 */ /* 0x000e680000000c00 */
[----:B-1----:R1:W-:Y:S01]  /*7dd0*/  @!P0 ST.E.128 [R8.64], R16 ;  /* 0x0000001008008985 */ /* 0x0023e2000c101d08 */
[----:B------:R-:W-:Y:S11]  /*7de0*/  ISETP.GE.AND P0, PT, R113, c[0x0][0x1d4], PT ;  /* 0x0000750071007a0c */ /* 0x000ff60003f06270 */
[----:B------:R-:W-:Y:S02]  /*7df0*/  @!UPT UIADD3 URZ, URZ, URZ, URZ ;  /* 0x0000003f3f3ff290 */ /* 0x000fe4000fffe03f */
[----:B------:R-:W2:Y:S01]  /*7e00*/  @!P0 LDS.128 R16, [R249] ;  /* 0x00000000f9108984 */ /* 0x000ea20000000c00 */
[----:B-----5:R-:W-:Y:S04]  /*7e10*/  @!P0 IMAD.SHL.U32 R3, R20, 0x8, RZ ;  /* 0x0000000814038824 */ /* 0x020fe800078e00ff */
[--C-:B-1----:R-:W-:Y:S05]  /*7e20*/  @!P0 IMAD.WIDE R8, R3, 0x2, R4.reuse ;  /* 0x0000000203088825 */ /* 0x102fea00078e0204 */
[----:B--2---:R1:W-:Y:S01]  /*7e30*/  @!P0 ST.E.128 [R8.64], R16 ;  /* 0x0000001008008985 */ /* 0x0043e2000c101d08 */
[----:B------:R-:W-:Y:S11]  /*7e40*/  ISETP.GE.AND P0, PT, R112, c[0x0][0x1d4], PT ;  /* 0x0000750070007a0c */ /* 0x000ff60003f06270 */
[----:B------:R-:W-:Y:S02]  /*7e50*/  @!UPT UIADD3 URZ, URZ, URZ, URZ ;  /* 0x0000003f3f3ff290 */ /* 0x000fe4000fffe03f */
[----:B------:R-:W2:Y:S01]  /*7e60*/  @!P0 LDS.128 R20, [R248+0xc00] ;  /* 0x000c0000f8148984 */ /* 0x000ea20000000c00 */
[----:B----4-:R-:W-:Y:S04]  /*7e70*/  @!P0 IMAD.SHL.U32 R3, R15, 0x8, RZ ;  /* 0x000000080f038824 */ /* 0x010fe800078e00ff */
        /* <DEDUP_REMOVED lines=11> */
.L_x_1582:
[----:B-123--:R-:W-:Y:S05]  /*7f30*/  BSYNC B0 ;  /* 0x0000000000007941 */ /* 0x00efea0003800000 */
.L_x_1581:
[----:B------:R-:W-:Y:S01]  /*7f40*/  ISETP.GT.AND P5, PT, R31, R87, PT ;  /* 0x000000571f00720c */ /* 0x000fe20003fa4270 */
[----:B------:R-:W-:Y:S01]  /*7f50*/  @!UPT UIADD3 URZ, URZ, URZ, URZ ;  /* 0x0000003f3f3ff290 */ /* 0x000fe2000fffe03f */
[----:B------:R-:W-:Y:S11]  /*7f60*/  BSSY B0, `(.L_x_1583) ;  /* 0x0000029000007945 */ /* 0x000ff60003800000 */
[----:B------:R-:W-:-:S05]  /*7f70*/  @!P5 BRA `(.L_x_1584) ;  /* 0x000002700000d947 */ /* 0x000fca0003800000 */
[----:B------:R-:W-:Y:S01]  /*7f80*/  IADD3 R3, R31, -0x1, RZ ;  /* 0xffffffff1f037810 */ /* 0x000fe20007ffe0ff */
[----:B------:R-:W-:Y:S01]  /*7f90*/  IMAD.MOV.U32 R4, RZ, RZ, R92 ;  /* 0x000000ffff047224 */ /* 0x000fe200078e005c */
[----:B------:R-:W-:Y:S01]  /*7fa0*/  P2R R10, PR, RZ, 0x4 ;  /* 0x00000004ff0a7803 */ /* 0x000fe20000000000 */
[----:B------:R-:W-:Y:S01]  /*7fb0*/  IMAD.MOV.U32 R5, RZ, RZ, R91 ;  /* 0x000000ffff057224 */ /* 0x000fe200078e005b */
        /* <DEDUP_REMOVED lines=35> */
.L_x_1584:
[----:B------:R-:W-:Y:S05]  /*81f0*/  BSYNC B0 ;  /* 0x0000000000007941 */ /* 0x000fea0003800000 */
.L_x_1583:
[----:B------:R-:W0:Y:S01]  /*8200*/  LDGDEPBAR ;  /* 0x00000000000079af */ /* 0x000e220000000000 */
[----:B------:R-:W-:Y:S01]  /*8210*/  IADD3 R31, R31, -0x1, RZ ;  /* 0xffffffff1f1f7810 */ /* 0x000fe20007ffe0ff */
[----:B------:R-:W-:-:S05]  /*8220*/  @P5 BRA `(.L_x_1585) ;  /* 0xffffb79000005947 */ /* 0x000fca000383ffff */
[----:B------:R-:W-:Y:S01]  /*8230*/  WARPSYNC 0xffffffff ;  /* 0xffffffff00007948 */ /* 0x000fe20003800000 */
[----:B------:R-:W-:Y:S06]  /*8240*/  BAR.SYNC.DEFER_BLOCKING 0x0 ;  /* 0x0000000000007b1d */ /* 0x000fec0000010000 */
.L_x_1558:
[----:B------:R-:W2:Y:S01]  /*8250*/  LDL R11, [R1+0x64] ;  /* 0x00006400010b7983 */ /* 0x000ea20000100800 */
[----:B------:R-:W-:-:S05]  /*8260*/  IMAD.MOV.U32 R0, RZ, RZ, c[0x0][0x2c4] ;  /* 0x0000b100ff007624 */ /* 0x000fca00078e00ff */
[----:B------:R-:W-:Y:S01]  /*8270*/  ISETP.NE.AND P3, PT, R0, 0x1, PT ;  /* 0x000000010000780c */ /* 0x000fe20003f65270 */
[----:B------:R-:W-:Y:S01]  /*8280*/  BSSY B0, `(.L_x_1586) ;  /* 0x0000028000007945 */ /* 0x000fe20003800000 */
[----:B--2---:R-:W-:-:S11]  /*8290*/  IADD3 R0, R11, 0x7f, RZ ;  /* 0x0000007f0b007810 */ /* 0x004fd60007ffe0ff */
[----:B------:R-:W-:-:S05]  /*82a0*/  @P3 IMAD.HI.U32 R2, R0, c[0x0][0x2c8], RZ ;  /* 0x0000b20000023a27 */ /* 0x000fca00078e00ff */
[----:B------:R-:W-:-:S05]  /*82b0*/  @P3 SHF.R.U32.HI R0, RZ, c[0x0][0x2cc], R2 ;  /* 0x0000b300ff003a19 */ /* 0x000fca0000011602 */
[----:B------:R-:W-:-:S04]  /*82c0*/  IMAD.IADD R0, R138, 0x1, R0 ;  /* 0x000000018a007824 */ /* 0x000fc800078e0200 */
[----:B------:R-:W-:-:S05]  /*82d0*/  IMAD.HI R0, R0, 0x2aaaaaab, RZ ;  /* 0x2aaaaaab00007827 */ /* 0x000fca00078e02ff */
[----:B------:R-:W-:-:S04]  /*82e0*/  SHF.R.U32.HI R2, RZ, 0x1f, R0 ;  /* 0x0000001fff027819 */ /* 0x000fc80000011600 */
[----:B------:R-:W-:-:S04]  /*82f0*/  LEA.HI.SX32 R0, R0, R2, 0x1d ;  /* 0x0000000200007211 */ /* 0x000fc800078feaff */
[----:B------:R-:W-:-:S04]  /*8300*/  IMNMX R6, R137, R0, PT ;  /* 0x0000000089067217 */ /* 0x000fc80003800200 */
[----:B------:R-:W-:Y:S01]  /*8310*/  ISETP.GE.AND P0, PT, R6, 0x1, PT ;  /* 0x000000010600780c */ /* 0x000fe20003f06270 */
[----:B------:R-:W-:-:S12]  /*8320*/  IMAD.MOV.U32 R0, RZ, RZ, RZ ;  /* 0x000000ffff007224 */ /* 0x000fd800078e00ff */
[----:B------:R-:W-:Y:S05]  /*8330*/  @!P0 BRA `(.L_x_1587) ;  /* 0x000001c000008947 */ /* 0x000fea0003800000 */
[----:B------:R-:W-:Y:S01]  /*8340*/  IABS R2, R128 ;  /* 0x0000008000027213 */ /* 0x000fe20000000000 */
[----:B-1----:R-:W-:Y:S01]  /*8350*/  IMAD.MOV.U32 R4, RZ, RZ, RZ ;  /* 0x000000ffff047224 */ /* 0x002fe200078e00ff */
[----:B------:R-:W-:Y:S02]  /*8360*/  IADD3 R8, R128, -0x1, R6 ;  /* 0xffffffff80087810 */ /* 0x000fe40007ffe006 */
[----:B------:R-:W1:Y:S02]  /*8370*/  I2F.RP R0, R2 ;  /* 0x0000000200007306 */ /* 0x000e640000209400 */
[----:B------:R-:W-:-:S06]  /*8380*/  IABS R10, R8 ;  /* 0x00000008000a7213 */ /* 0x000fcc0000000000 */
[----:B-1----:R-:W1:Y:S02]  /*8390*/  MUFU.RCP R0, R0 ;  /* 0x0000000000007308 */ /* 0x002e640000001000 */
        /* <DEDUP_REMOVED lines=22> */
.L_x_1587:
[----:B------:R-:W-:Y:S05]  /*8500*/  BSYNC B0 ;  /* 0x0000000000007941 */ /* 0x000fea0003800000 */
.L_x_1586:
        /* <DEDUP_REMOVED lines=15> */
[----:B----4-:R-:W-:Y:S01]  /*8600*/  CS2R R66, SRZ ;  /* 0x0000000000427805 */ /* 0x010fe2000001ff00 */
        /* <DEDUP_REMOVED lines=35> */
[----:B-12---:R-:W-:-:S04]  /*8840*/  IMAD R3, R2, R0, RZ ;  /* 0x0000000002037224 */ /* 0x006fc800078e02ff */
[--C-:B------:R-:W-:Y:S01]  /*8850*/  IMAD.IADD R2, R3, 0x1, R0.reuse ;  /* 0x0000000103027824 */ /* 0x100fe200078e0200 */
[----:B------:R1:W-:Y:S01]  /*8860*/  STL [R1+0x14], R3 ;  /* 0x0000140301007387 */ /* 0x0003e20000100800 */
[----:B------:R-:W-:-:S03]  /*8870*/  PRMT R0, RZ, 0x7610, R0 ;  /* 0x00007610ff007816 */ /* 0x000fc60000000000 */
[----:B------:R-:W-:-:S04]  /*8880*/  IMNMX R211, R6, R2, PT ;  /* 0x0000000206d37217 */ /* 0x000fc80003800200 */
[----:B------:R-:W-:-:S13]  /*8890*/  ISETP.GT.AND P0, PT, R211, R3, PT ;  /* 0x00000003d300720c */ /* 0x000fda0003f04270 */
[----:B------:R-:W-:Y:S05]  /*88a0*/  @!P0 BRA `(.L_x_1588) ;  /* 0x0001154000008947 */ /* 0x000fea0003800000 */
[----:B-1----:R-:W2:Y:S04]  /*88b0*/  LDL R3, [R1+0x8c] ;  /* 0x00008c0001037983 */ /* 0x002ea80000100800 */
[----:B------:R-:W3:Y:S04]  /*88c0*/  LDL R10, [R1+0x90] ;  /* 0x00009000010a7983 */ /* 0x000ee80000100800 */
[----:B------:R-:W4:Y:S04]  /*88d0*/  LDL R8, [R1+0x78] ;  /* 0x0000780001087983 */ /* 0x000f280000100800 */
[----:B------:R-:W4:Y:S01]  /*88e0*/  LDL R4, [R1+0x8] ;  /* 0x0000080001047983 */ /* 0x000f220000100800 */
[----:B------:R-:W-:-:S03]  /*88f0*/  ISETP.NE.U32.AND P0, PT, RZ, c[0x0][0x340], PT ;  /* 0x0000d000ff007a0c */ /* 0x000fc60003f05070 */
[----:B------:R-:W4:Y:S01]  /*8900*/  LDL R5, [R1+0xd4] ;  /* 0x0000d40001057983 */ /* 0x000f220000100800 */
[----:B------:R-:W-:-:S03]  /*8910*/  ISETP.NE.AND.EX P1, PT, RZ, c[0x0][0x344], PT, P0 ;  /* 0x0000d100ff007a0c */ /* 0x000fc60003f25300 */
[----:B------:R-:W4:Y:S04]  /*8920*/  LDL R9, [R1+0x94] ;  /* 0x0000940001097983 */ /* 0x000f280000100800 */
[----:B------:R-:W4:Y:S04]  /*8930*/  LDL.64 R16, [R1] ;  /* 0x0000000001107983 */ /* 0x000f280000100a00 */
[----:B------:R-:W4:Y:S01]  /*8940*/  LDL R14, [R1+0x10] ;  /* 0x00001000010e7983 */ /* 0x000f220000100800 */
[----:B------:R-:W-:Y:S02]  /*8950*/  SHF.R.S32.HI R0, RZ, 0x1f, R136 ;  /* 0x0000001fff007819 */ /* 0x000fe40000011488 */
[----:B--2---:R-:W-:-:S04]  /*8960*/  @P1 IADD3 R2, P0, R3, c[0x0][0x340], RZ ;  /* 0x0000d00003021a10 */ /* 0x004fc80007f1e0ff */
[----:B---3--:R-:W-:Y:S02]  /*8970*/  @P1 IADD3.X R3, R10, c[0x0][0x344], RZ, P0, !PT ;  /* 0x0000d1000a031a10 */ /* 0x008fe400007fe4ff */
[----:B------:R-:W2:Y:S04]  /*8980*/  LDL R10, [R1+0xc] ;  /* 0x00000c00010a7983 */ /* 0x000ea80000100800 */
[----:B------:R1:W5:Y:S01]  /*8990*/  @P1 LDG.E R13, [R2.64] ;  /* 0x00000008020d1981 */ /* 0x000362000c1e1900 */
[----:B------:R-:W-:Y:S01]  /*89a0*/  IMAD R0, R0, c[0x0][0x178], RZ ;  /* 0x00005e0000007a24 */ /* 0x000fe200078e02ff */
[----:B------:R-:W-:Y:S02]  /*89b0*/  ISETP.NE.U32.AND P0, PT, RZ, c[0x0][0x348], PT ;  /* 0x0000d200ff007a0c */ /* 0x000fe40003f05070 */
[----:B----4-:R-:W-:Y:S01]  /*89c0*/  LOP3.LUT R88, R8, 0xffff, RZ, 0xc0, !PT ;  /* 0x0000ffff08587812 */ /* 0x010fe200078ec0ff */
[----:B------:R-:W-:Y:S01]  /*89d0*/  IMAD R0, R136, c[0x0][0x17c], R0 ;  /* 0x00005f0088007a24 */ /* 0x000fe200078e0200 */
[----:B------:R-:W-:Y:S01]  /*89e0*/  ISETP.NE.AND.EX P0, PT, RZ, c[0x0][0x34c], PT, P0 ;  /* 0x0000d300ff007a0c */ /* 0x000fe20003f05300 */
[----:B------:R-:W-:Y:S01]  /*89f0*/  IMAD.IADD R4, R4, 0x1, R11 ;  /* 0x0000000104047824 */ /* 0x000fe200078e020b */
[----:B------:R-:W3:Y:S02]  /*8a00*/  S2R R15, SR_TID.X ;  /* 0x00000000000f7919 */ /* 0x000ee40000002100 */
[----:B------:R-:W-:Y:S01]  /*8a10*/  SEL R6, R5, RZ, !P0 ;  /* 0x000000ff05067207 */ /* 0x000fe20004000000 */
[----:B------:R-:W-:Y:S01]  /*8a20*/  @P3 IMAD.HI.U32 R8, R4, c[0x0][0x2c8], RZ ;  /* 0x0000b20004083a27 */ /* 0x000fe200078e00ff */
[----:B------:R-:W-:-:S03]  /*8a30*/  SEL R5, R9, RZ, !P0 ;  /* 0x000000ff09057207 */ /* 0x000fc60004000000 */
[----:B-1----:R-:W-:-:S04]  /*8a40*/  IMAD.WIDE.U32 R2, R136, c[0x0][0x178], RZ ;  /* 0x00005e0088027a25 */ /* 0x002fc800078e00ff */
[----:B------:R-:W-:-:S04]  /*8a50*/  IMAD.IADD R3, R3, 0x1, R0 ;  /* 0x0000000103037824 */ /* 0x000fc800078e0200 */
        /* <DEDUP_REMOVED lines=21> */
[----:B------:R-:W-:Y:S02]  /*8bb0*/  LEA R12, P0, R2, c[0x0][0x160], 0x1 ;  /* 0x00005800020c7a11 */ /* 0x000fe400078008ff */
[----:B------:R-:W-:Y:S02]  /*8bc0*/  ISETP.GE.AND P3, PT, R14, c[0x0][0x198], PT ;  /* 0x000066000e007a0c */ /* 0x000fe40003f66270 */
[----:B------:R-:W-:Y:S02]  /*8bd0*/  LEA.HI.X R6, R2, c[0x0][0x164], R0, 0x1, P0 ;  /* 0x0000590002067a11 */ /* 0x000fe400000f0c00 */
[----:B------:R-:W-:Y:S02]  /*8be0*/  IADD3 R128, R211, -0x1, RZ ;  /* 0xffffffffd3807810 */ /* 0x000fe40007ffe0ff */
[----:B--2---:R-:W-:-:S02]  /*8bf0*/  ISETP.GE.AND P4, PT, R10, c[0x0][0x198], PT ;  /* 0x000066000a007a0c */ /* 0x004fc40003f86270 */
[----:B---3--:R-:W-:-:S04]  /*8c00*/  SHF.R.S32.HI R10, RZ, 0x1f, R15 ;  /* 0x0000001fff0a7819 */ /* 0x008fc8000001140f */
[----:B------:R-:W-:-:S04]  /*8c10*/  LEA.HI R10, R10, R15, RZ, 0x2 ;  /* 0x0000000f0a0a7211 */ /* 0x000fc800078f10ff */
[----:B------:R-:W-:Y:S02]  /*8c20*/  SHF.R.S32.HI R10, RZ, 0x2, R10 ;  /* 0x00000002ff0a7819 */ /* 0x000fe4000001140a */
[----:B------:R-:W-:-:S03]  /*8c30*/  @!P1 MOV R13, R9 ;  /* 0x00000009000d9202 */ /* 0x000fc60000000f00 */
[----:B------:R-:W-:Y:S01]  /*8c40*/  IMAD.IADD R5, R10, 0x1, R11 ;  /* 0x000000010a057824 */ /* 0x000fe200078e020b */
[----:B------:R-:W-:Y:S05]  /*8c50*/  BRA.DIV ~URZ, `(.L_x_1589) ;  /* 0x000162f27f007947 */ /* 0x000fea000b800000 */
[----:B------:R1:W2:Y:S02]  /*8c60*/  SHFL.IDX PT, R4, R6, RZ, 0x1c1f ;  /* 0x001c1fff06047589 */ /* 0x0002a400000e0000 */
.L_x_1758:
[----:B------:R-:W-:Y:S05]  /*8c70*/  BRA.DIV ~URZ, `(.L_x_1590) ;  /* 0x000163427f007947 */ /* 0x000fea000b800000 */
[----:B------:R3:W4:Y:S02]  /*8c80*/  SHFL.IDX PT, R0, R12, RZ, 0x1c1f ;  /* 0x001c1fff0c007589 */ /* 0x00072400000e0000 */
.L_x_1759:
[----:B------:R-:W-:Y:S01]  /*8c90*/  IMAD R38, R246, c[0x0][0x2c4], RZ ;  /* 0x0000b100f6267a24 */ /* 0x000fe200078e02ff */
[----:B------:R-:W-:Y:S04]  /*8ca0*/  BSSY B0, `(.L_x_1591) ;  /* 0x0000016000007945 */ /* 0x000fe80003800000 */
[----:B------:R-:W-:-:S13]  /*8cb0*/  ISETP.GE.AND P0, PT, R5, R38, PT ;  /* 0x000000260500720c */ /* 0x000fda0003f06270 */
[----:B------:R-:W-:Y:S05]  /*8cc0*/  @P0 BRA `(.L_x_1592) ;  /* 0x0000013000000947 */ /* 0x000fea0003800000 */
[----:B---3--:R-:W3:Y:S04]  /*8cd0*/  LDL.64 R20, [R1] ;  /* 0x0000000001147983 */ /* 0x008ee80000100a00 */
[----:B----4-:R-:W4:Y:S04]  /*8ce0*/  LDL R17, [R1+0xc] ;  /* 0x00000c0001117983 */ /* 0x010f280000100800 */
[----:B--2---:R-:W2:Y:S04]  /*8cf0*/  LDL R15, [R1+0x10] ;  /* 0x00001000010f7983 */ /* 0x004ea80000100800 */
[----:B------:R-:W2:Y:S04]  /*8d00*/  LDL R14, [R1+0x18] ;  /* 0x00001800010e7983 */ /* 0x000ea80000100800 */
[----:B------:R-:W2:Y:S04]  /*8d10*/  LDL R18, [R1+0x88] ;  /* 0x0000880001127983 */ /* 0x000ea80000100800 */
[----:B------:R-:W2:Y:S01]  /*8d20*/  LDL R16, [R1+0x84] ;  /* 0x0000840001107983 */ /* 0x000ea20000100800 */
[----:B---3--:R-:W-:-:S02]  /*8d30*/  LEA R10, P2, R20, R0, 0x1 ;  /* 0x00000000140a7211 */ /* 0x008fc400078408ff */
[----:B----4-:R-:W-:Y:S02]  /*8d40*/  LEA R8, P1, R17, R0, 0x1 ;  /* 0x0000000011087211 */ /* 0x010fe400078208ff */
[----:B------:R-:W-:Y:S02]  /*8d50*/  LEA.HI.X R11, R20, R4, R21, 0x1, P2 ;  /* 0x00000004140b7211 */ /* 0x000fe400010f0c15 */
[----:B--2---:R-:W-:Y:S01]  /*8d60*/  LEA R2, P0, R15, R0, 0x1 ;  /* 0x000000000f027211 */ /* 0x004fe200078008ff */
[----:B------:R-:W-:Y:S01]  /*8d70*/  IMAD.SHL.U32 R0, R14, 0x2, RZ ;  /* 0x000000020e007824 */ /* 0x000fe200078e00ff */
        /* <DEDUP_REMOVED lines=8> */
.L_x_1592:
[----:B------:R-:W-:Y:S05]  /*8e00*/  BSYNC B0 ;  /* 0x0000000000007941 */ /* 0x000fea0003800000 */
.L_x_1591:
[----:B------:R-:W-:Y:S05]  /*8e10*/  BRA.DIV ~URZ, `(.L_x_1593) ;  /* 0x000162127f007947 */ /* 0x000fea000b800000 */
[----:B--2---:R2:W1:Y:S04]  /*8e20*/  SHFL.IDX PT, R4, R6, 0x1, 0x1c1f ;  /* 0x003c1f0006047f89 */ /* 0x00446800000e0000 */
[----:B----4-:R2:W4:Y:S02]  /*8e30*/  SHFL.IDX PT, R0, R12, 0x1, 0x1c1f ;  /* 0x003c1f000c007f89 */ /* 0x01052400000e0000 */
.L_x_1760:
[----:B------:R-:W-:Y:S01]  /*8e40*/  IADD3 R2, R5, 0x20, RZ ;  /* 0x0000002005027810 */ /* 0x000fe20007ffe0ff */
[----:B------:R-:W-:Y:S03]  /*8e50*/  BSSY B0, `(.L_x_1594) ;  /* 0x0000016000007945 */ /* 0x000fe60003800000 */
[----:B------:R-:W-:-:S13]  /*8e60*/  ISETP.GE.AND P0, PT, R2, R38, PT ;  /* 0x000000260200720c */ /* 0x000fda0003f06270 */
[----:B------:R-:W-:Y:S05]  /*8e70*/  @P0 BRA `(.L_x_1595) ;  /* 0x0000013000000947 */ /* 0x000fea0003800000 */
[----:B--2---:R-:W2:Y:S04]  /*8e80*/  LDL.64 R20, [R1] ;  /* 0x0000000001147983 */ /* 0x004ea80000100a00 */
[----:B---3--:R-:W3:Y:S04]  /*8e90*/  LDL R17, [R1+0xc] ;  /* 0x00000c0001117983 */ /* 0x008ee80000100800 */
[----:B----4-:R-:W4:Y:S04]  /*8ea0*/  LDL R15, [R1+0x10] ;  /* 0x00001000010f7983 */ /* 0x010f280000100800 */
[----:B------:R-:W4:Y:S04]  /*8eb0*/  LDL R14, [R1+0x18] ;  /* 0x00001800010e7983 */ /* 0x000f280000100800 */
[----:B------:R-:W4:Y:S04]  /*8ec0*/  LDL R18, [R1+0x88] ;  /* 0x0000880001127983 */ /* 0x000f280000100800 */
[----:B------:R-:W4:Y:S01]  /*8ed0*/  LDL R16, [R1+0x84] ;  /* 0x0000840001107983 */ /* 0x000f220000100800 */
[----:B--2---:R-:W-:-:S02]  /*8ee0*/  LEA R10, P2, R20, R0, 0x1 ;  /* 0x00000000140a7211 */ /* 0x004fc400078408ff */
[----:B---3--:R-:W-:Y:S02]  /*8ef0*/  LEA R8, P1, R17, R0, 0x1 ;  /* 0x0000000011087211 */ /* 0x008fe400078208ff */
[----:B-1----:R-:W-:Y:S02]  /*8f00*/  LEA.HI.X R11, R20, R4, R21, 0x1, P2 ;  /* 0x00000004140b7211 */ /* 0x002fe400010f0c15 */
[----:B----4-:R-:W-:Y:S01]  /*8f10*/  LEA R2, P0, R15, R0, 0x1 ;  /* 0x000000000f027211 */ /* 0x010fe200078008ff */
        /* <DEDUP_REMOVED lines=9> */
.L_x_1595:
[----:B------:R-:W-:Y:S05]  /*8fb0*/  BSYNC B0 ;  /* 0x0000000000007941 */ /* 0x000fea0003800000 */
.L_x_1594:
[----:B------:R-:W-:Y:S05]  /*8fc0*/  BRA.DIV ~URZ, `(.L_x_1596) ;  /* 0x000161327f007947 */ /* 0x000fea000b800000 */
[----:B-1----:R1:W2:Y:S02]  /*8fd0*/  SHFL.IDX PT, R4, R6, 0x2, 0x1c1f ;  /* 0x005c1f0006047f89 */ /* 0x0022a400000e0000 */
.L_x_1761:
[----:B------:R-:W-:Y:S05]  /*8fe0*/  BRA.DIV ~URZ, `(.L_x_1597) ;  /* 0x000161827f007947 */ /* 0x000fea000b800000 */
[----:B----4-:R4:W1:Y:S02]  /*8ff0*/  SHFL.IDX PT, R0, R12, 0x2, 0x1c1f ;  /* 0x005c1f000c007f89 */ /* 0x01086400000e0000 */
.L_x_1762:
[----:B------:R-:W-:Y:S01]  /*9000*/  IADD3 R2, R5, 0x40, RZ ;  /* 0x0000004005027810 */ /* 0x000fe20007ffe0ff */
[----:B------:R-:W-:Y:S03]  /*9010*/  BSSY B0, `(.L_x_1598) ;  /* 0x0000016000007945 */ /* 0x000fe60003800000 */
        /* <DEDUP_REMOVED lines=8> */
[----:B-1-3--:R-:W-:-:S02]  /*90a0*/  LEA R10, P2, R20, R0, 0x1 ;  /* 0x00000000140a7211 */ /* 0x00afc400078408ff */
        /* <DEDUP_REMOVED lines=12> */
.L_x_1599:
[----:B------:R-:W-:Y:S05]  /*9170*/  BSYNC B0 ;  /* 0x0000000000007941 */ /* 0x000fea0003800000 */
.L_x_1598:
[----:B------:R-:W-:Y:S05]  /*9180*/  BRA.DIV ~URZ, `(.L_x_1600) ;  /* 0x000160527f007947 */ /* 0x000fea000b800000 */
[----:B--2---:R2:W3:Y:S04]  /*9190*/  SHFL.IDX PT, R4, R6, 0x3, 0x1c1f ;  /* 0x007c1f0006047f89 */ /* 0x0044e800000e0000 */
[----:B-1----:R2:W1:Y:S02]  /*91a0*/  SHFL.IDX PT, R0, R12, 0x3, 0x1c1f ;  /* 0x007c1f000c007f89 */ /* 0x00246400000e0000 */
.L_x_1763:
[----:B--2---:R-:W2:Y:S04]  /*91b0*/  LDL.64 R106, [R1] ;  /* 0x00000000016a7983 */ /* 0x004ea80000100a00 */
[----:B----4-:R-:W4:Y:S04]  /*91c0*/  LDL R101, [R1+0xc] ;  /* 0x00000c0001657983 */ /* 0x010f280000100800 */
[----:B---3--:R-:W3:Y:S04]  /*91d0*/  LDL R99, [R1+0x10] ;  /* 0x0000100001637983 */ /* 0x008ee80000100800 */
[----:B------:R-:W3:Y:S04]  /*91e0*/  LDL R104, [R1+0x18] ;  /* 0x0000180001687983 */ /* 0x000ee80000100800 */
[----:B------:R-:W3:Y:S04]  /*91f0*/  LDL R102, [R1+0x88] ;  /* 0x0000880001667983 */ /* 0x000ee80000100800 */
[----:B------:R-:W3:Y:S01]  /*9200*/  LDL R100, [R1+0x84] ;  /* 0x0000840001647983 */ /* 0x000ee20000100800 */
[----:B------:R-:W-:-:S04]  /*9210*/  IADD3 R2, R5, 0x60, RZ ;  /* 0x0000006005027810 */ /* 0x000fc80007ffe0ff */
[----:B------:R-:W-:Y:S01]  /*9220*/  ISETP.GE.AND P0, PT, R2, R38, PT ;  /* 0x000000260200720c */ /* 0x000fe20003f06270 */
[----:B-----5:R-:W-:-:S05]  /*9230*/  IMAD.WIDE.U32 R16, R13, c[0x0][0x2b0], RZ ;  /* 0x0000ac000d107a25 */ /* 0x020fca00078e00ff */
[----:B------:R1:W-:Y:S07]  /*9240*/  STL.64 [R1+0x48], R16 ;  /* 0x0000481001007387 */ /* 0x0003ee0000100a00 */
[CC--:B-12---:R-:W-:Y:S02]  /*9250*/  @!P0 LEA R10, P1, R106.reuse, R0.reuse, 0x1 ;  /* 0x000000006a0a8211 */ /* 0x0c6fe400078208ff */
[----:B----4-:R-:W-:Y:S02]  /*9260*/  @!P0 LEA R8, P2, R101, R0, 0x1 ;  /* 0x0000000065088211 */ /* 0x010fe400078408ff */
[----:B------:R-:W-:-:S02]  /*9270*/  @!P0 LEA.HI.X R11, R106, R4, R107, 0x1, P1 ;  /* 0x000000046a0b8211 */ /* 0x000fc400008f0c6b */
[----:B---3--:R-:W-:Y:S01]  /*9280*/  @!P0 LEA R2, P1, R99, R0, 0x1 ;  /* 0x0000000063028211 */ /* 0x008fe200078208ff */
[----:B------:R-:W-:Y:S01]  /*9290*/  @!P0 IMAD.SHL.U32 R0, R104, 0x2, RZ ;  /* 0x0000000268008824 */ /* 0x000fe200078e00ff */
[----:B------:R-:W-:-:S04]  /*92a0*/  @!P0 LEA.HI.X R9, R101, R4, R102, 0x1, P2 ;  /* 0x0000000465098211 */ /* 0x000fc800010f0c66 */
[----:B------:R-:W-:Y:S01]  /*92b0*/  @!PT LDS RZ, [RZ] ;  /* 0x00000000fffff984 */ /* 0x000fe20000000800 */
[----:B------:R-:W-:Y:S01]  /*92c0*/  @!PT LDS RZ, [RZ] ;  /* 0x00000000fffff984 */ /* 0x000fe20000000800 */
[----:B------:R-:W-:Y:S01]  /*92d0*/  @!PT LDS RZ, [RZ] ;  /* 0x00000000fffff984 */ /* 0x000fe20000000800 */
[----:B------:R1:W-:Y:S01]  /*92e0*/  @!P0 LDGSTS.E.BYPASS.LTC128B.128 [R0+0x7880], [R10.64], !P5 ;  /* 0x078800000a008fae */ /* 0x0003e2000e901d48 */
[----:B------:R-:W-:-:S03]  /*92f0*/  @!P0 LEA.HI.X R3, R99, R4, R100, 0x1, P1 ;  /* 0x0000000463038211 */ /* 0x000fc600008f0c64 */
[----:B------:R1:W-:Y:S04]  /*9300*/  @!P0 LDGSTS.E.BYPASS.LTC128B.128 [R0+0x9880], [R8.64], !P4 ;  /* 0x0988000008008fae */ /* 0x0003e8000e101d48 */
[----:B------:R1:W-:Y:S04]  /*9310*/  @!P0 LDGSTS.E.BYPASS.LTC128B.128 [R0+0xb880], [R2.64], !P3 ;  /* 0x0b88000002008fae */ /* 0x0003e8000d901d48 */
[----:B------:R-:W0:Y:S01]  /*9320*/  LDGDEPBAR ;  /* 0x00000000000079af */ /* 0x000e220000000000 */
[----:B-1----:R-:W-:-:S05]  /*9330*/  SHF.R.S32.HI R0, RZ, 0x1f, R13 ;  /* 0x0000001fff007819 */ /* 0x002fca000001140d */
[----:B------:R-:W-:-:S04]  /*9340*/  IMAD R0, R0, c[0x0][0x2b0], RZ ;  /* 0x0000ac0000007a24 */ /* 0x000fc800078e02ff */
[----:B------:R-:W-:-:S04]  /*9350*/  IMAD R0, R13, c[0x0][0x2b4], R0 ;  /* 0x0000ad000d007a24 */ /* 0x000fc800078e0200 */
[----:B------:R-:W-:-:S05]  /*9360*/  IMAD.IADD R6, R17, 0x1, R0 ;  /* 0x0000000111067824 */ /* 0x000fca00078e0200 */
[----:B------:R1:W-:Y:S01]  /*9370*/  STL [R1+0x50], R6 ;  /* 0x0000500601007387 */ /* 0x0003e20000100800 */
[----:B------:R-:W-:Y:S02]  /*9380*/  WARPSYNC 0xffffffff ;  /* 0xffffffff00007948 */ /* 0x000fe40003800000 */
[----:B------:R-:W2:Y:S04]  /*9390*/  LDL R12, [R1+0x8] ;  /* 0x00000800010c7983 */ /* 0x000ea80000100800 */
[----:B------:R-:W3:Y:S04]  /*93a0*/  LDL R14, [R1+0x6c] ;  /* 0x00006c00010e7983 */ /* 0x000ee80000100800 */
[----:B------:R-:W4:Y:S01]  /*93b0*/  LDL R15, [R1+0x60] ;  /* 0x00006000010f7983 */ /* 0x000f220000100800 */
[----:B------:R-:W-:-:S02]  /*93c0*/  IMAD.MOV.U32 R111, RZ, RZ, 0x30 ;  /* 0x00000030ff6f7424 */ /* 0x000fc400078e00ff */
[----:B------:R-:W-:Y:S02]  /*93d0*/  IMAD.MOV.U32 R0, RZ, RZ, c[0x0][0x2b8] ;  /* 0x0000ae00ff007624 */ /* 0x000fe400078e00ff */
[----:B------:R-:W-:Y:S01]  /*93e0*/  IMAD R111, R211, R111, -0x30 ;  /* 0xffffffd0d36f7424 */ /* 0x000fe200078e026f */
[----:B------:R-:W-:Y:S02]  /*93f0*/  BAR.SYNC.DEFER_BLOCKING 0x0 ;  /* 0x0000000000007b1d */ /* 0x000fe40000010000 */
[----:B------:R-:W-:Y:S02]  /*9400*/  ISETP.NE.AND P1, PT, R0, 0x1, PT ;  /* 0x000000010000780c */ /* 0x000fe40003f25270 */
[----:B------:R-:W-:Y:S01]  /*9410*/  LOP3.LUT R247, R247, 0xfffffffe, RZ, 0xc0, !PT ;  /* 0xfffffffef7f77812 */ /* 0x000fe200078ec0ff */
[----:B------:R-:W-:-:S10]  /*9420*/  IMAD.MOV.U32 R210, RZ, RZ, RZ ;  /* 0x000000ffffd27224 */ /* 0x000fd400078e00ff */
[----:B------:R-:W-:Y:S01]  /*9430*/  @P1 LOP3.LUT R247, R247, 0x1, RZ, 0xfc, !PT ;  /* 0x00000001f7f71812 */ /* 0x000fe200078efcff */
[----:B--2---:R-:W-:-:S05]  /*9440*/  IMAD.IADD R2, R12, 0x1, R111 ;  /* 0x000000010c027824 */ /* 0x004fca00078e026f */
[C---:B---3--:R-:W-:Y:S01]  /*9450*/  ISETP.GE.AND P0, PT, R2.reuse, R14, PT ;  /* 0x0000000e0200720c */ /* 0x048fe20003f06270 */
[----:B----4-:R-:W-:-:S03]  /*9460*/  IMAD.IADD R2, R2, 0x1, R15 ;  /* 0x0000000102027824 */ /* 0x010fc600078e020f */
        /* <DEDUP_REMOVED lines=18> */
[----:B------:R-:W-:Y:S01]  /*9590*/  IMAD R8, R88, c[0x0][0x1ec], R11 ;  /* 0x00007b0058087a24 */ /* 0x000fe200078e020b */
[----:B-1----:R-:W-:Y:S01]  /*95a0*/  SHF.R.S32.HI R103, RZ, 0x1f, R6 ;  /* 0x0000001fff677819 */ /* 0x002fe20000011406 */
[----:B------:R-:W-:-:S03]  /*95b0*/  IMAD R110, R128, -0x30, R14 ;  /* 0xffffffd0806e7824 */ /* 0x000fc600078e020e */
[----:B------:R-:W-:Y:S02]  /*95c0*/  LEA.HI R103, R103, R6, RZ, 0x2 ;  /* 0x0000000667677211 */ /* 0x000fe400078f10ff */
[----:B------:R-:W-:Y:S02]  /*95d0*/  IMNMX R6, R110, 0x30, PT ;  /* 0x000000306e067817 */ /* 0x000fe40003800200 */
[----:B------:R-:W-:-:S05]  /*95e0*/  SHF.R.S32.HI R103, RZ, 0x2, R103 ;  /* 0x00000002ff677819 */ /* 0x000fca0000011467 */
[----:B------:R-:W-:-:S05]  /*95f0*/  IMAD.IADD R6, R6, 0x1, -R103 ;  /* 0x0000000106067824 */ /* 0x000fca00078e0a67 */
[----:B------:R-:W-:Y:S01]  /*9600*/  ISETP.GE.AND P1, PT, R6, 0x1, PT ;  /* 0x000000010600780c */ /* 0x000fe20003f26270 */
[----:B------:R-:W-:Y:S04]  /*9610*/  STL.64 [R1+0x40], R10 ;  /* 0x0000400a01007387 */ /* 0x000fe80000100a00 */
[----:B------:R-:W-:Y:S08]  /*9620*/  STL [R1+0x3c], R8 ;  /* 0x00003c0801007387 */ /* 0x000ff00000100800 */
[----:B------:R-:W-:-:S02]  /*9630*/  @P1 ISETP.GE.AND P2, PT, R106, c[0x0][0x1d4], PT ;  /* 0x000075006a001a0c */ /* 0x000fc40003f46270 */
[----:B------:R-:W-:Y:S02]  /*9640*/  @P1 ISETP.GE.AND P4, PT, R101, c[0x0][0x1d4], PT ;  /* 0x0000750065001a0c */ /* 0x000fe40003f86270 */
[----:B------:R-:W-:Y:S02]  /*9650*/  ISETP.GT.AND P6, PT, R12, 0x2f, PT ;  /* 0x0000002f0c00780c */ /* 0x000fe40003fc4270 */
        /* <DEDUP_REMOVED lines=15> */
[----:B----4-:R-:W-:Y:S01]  /*9750*/  @P1 IMAD.SHL.U32 R0, R104, 0x2, RZ ;  /* 0x0000000268001824 */ /* 0x010fe200078e00ff */
[----:B------:R-:W-:-:S04]  /*9760*/  ISETP.GE.AND P0, PT, R6, 0x21, PT ;  /* 0x000000210600780c */ /* 0x000fc80003f06270 */
[----:B------:R1:W-:Y:S01]  /*9770*/  @P1 LDGSTS.E.BYPASS.LTC128B.128 [R0+0x3c80], [R8.64], !P2 ;  /* 0x03c8000008001fae */ /* 0x0003e2000d101d48 */
[----:B------:R-:W-:Y:S02]  /*9780*/  @P1 ISETP.GE.AND P2, PT, R99, c[0x0][0x1d4], PT ;  /* 0x0000750063001a0c */ /* 0x000fe40003f46270 */
[----:B------:R-:W-:-:S05]  /*9790*/  @P1 LEA.HI.X R11, R101, R4, R102, 0x1, P3 ;  /* 0x00000004650b1211 */ /* 0x000fca00018f0c66 */
[----:B------:R3:W-:Y:S01]  /*97a0*/  @P1 LDGSTS.E.BYPASS.LTC128B.128 [R0+0x4880], [R10.64], !P4 ;  /* 0x048800000a001fae */ /* 0x0007e2000e101d48 */
[----:B------:R-:W-:Y:S02]  /*97b0*/  @P0 ISETP.GE.AND P4, PT, R106, c[0x0][0x1d4], PT ;  /* 0x000075006a000a0c */ /* 0x000fe40003f86270 */
[----:B-1----:R-:W-:-:S04]  /*97c0*/  @P1 LEA R8, P3, R99, R3, 0x1 ;  /* 0x0000000363081211 */ /* 0x002fc800078608ff */
[----:B------:R-:W-:Y:S02]  /*97d0*/  @P1 LEA.HI.X R9, R99, R4, R100, 0x1, P3 ;  /* 0x0000000463091211 */ /* 0x000fe400018f0c64 */
[----:B------:R-:W-:-:S03]  /*97e0*/  @P0 ISETP.GE.AND P3, PT, R101, c[0x0][0x1d4], PT ;  /* 0x0000750065000a0c */ /* 0x000fc60003f66270 */
[----:B------:R1:W-:Y:S01]  /*97f0*/  @P1 LDGSTS.E.BYPASS.LTC128B.128 [R0+0x5480], [R8.64], !P2 ;  /* 0x0548000008001fae */ /* 0x0003e2000d101d48 */
[----:B------:R-:W-:Y:S02]  /*9800*/  @P0 ISETP.GE.AND P2, PT, R99, c[0x0][0x1d4], PT ;  /* 0x0000750063000a0c */ /* 0x000fe40003f46270 */
[----:B---3--:R-:W-:-:S04]  /*9810*/  @P0 LEA R10, P5, R106, R2, 0x1 ;  /* 0x000000026a0a0211 */ /* 0x008fc800078a08ff */
[----:B-----5:R-:W-:Y:S02]  /*9820*/  @P0 LEA.HI.X R11, R106, R5, R107, 0x1, P5 ;  /* 0x000000056a0b0211 */ /* 0x020fe400028f0c6b */
[----:B-1----:R-:W-:Y:S01]  /*9830*/  @P0 LEA R8, P1, R101, R2, 0x1 ;  /* 0x0000000265080211 */ /* 0x002fe200078208ff */
[----:B------:R-:W-:-:S03]  /*9840*/  @P0 IMAD.SHL.U32 R0, R104, 0x2, RZ ;  /* 0x0000000268000824 */ /* 0x000fc600078e00ff */
[-C--:B------:R-:W-:Y:S02]  /*9850*/  @P0 LEA.HI.X R9, R101, R5.reuse, R102, 0x1, P1 ;  /* 0x0000000565090211 */ /* 0x080fe400008f0c66 */
[C---:B------:R-:W-:Y:S01]  /*9860*/  @P0 LEA R2, P1, R99.reuse, R2, 0x1 ;  /* 0x0000000263020211 */ /* 0x040fe200078208ff */
[----:B------:R1:W-:Y:S03]  /*9870*/  @P0 LDGSTS.E.BYPASS.LTC128B.128 [R0+0x4480], [R10.64], !P4 ;  /* 0x044800000a000fae */ /* 0x0003e6000e101d48 */
[----:B------:R-:W-:Y:S01]  /*9880*/  @P0 LEA.HI.X R3, R99, R5, R100, 0x1, P1 ;  /* 0x0000000563030211 */ /* 0x000fe200008f0c64 */
[----:B------:R1:W-:Y:S04]  /*9890*/  @P0 LDGSTS.E.BYPASS.LTC128B.128 [R0+0x5080], [R8.64], !P3 ;  /* 0x0508000008000fae */ /* 0x0003e8000d901d48 */
[----:B------:R1:W-:Y:S01]  /*98a0*/  @P0 LDGSTS.E.BYPASS.LTC128B.128 [R0+0x5c80], [R2.64], !P2 ;  /* 0x05c8000002000fae */ /* 0x0003e2000d101d48 */
[----:B------:R-:W-:-:S03]  /*98b0*/  ISETP.LT.AND P0, PT, RZ, c[0x0][0x27c], PT ;  /* 0x00009f00ff007a0c */ /* 0x000fc60003f01270 */
[----:B------:R-:W0:Y:S10]  /*98c0*/  LDGDEPBAR ;  /* 0x00000000000079af */ /* 0x000e340000000000 */
[----:B------:R-:W-:Y:S05]  /*98d0*/  @P0 BRA `(.L_x_1601) ;  /* 0x0000002000000947 */ /* 0x000fea0003800000 */
[----:B------:R-:W-:-:S04]  /*98e0*/  DEPBAR.LE SB0, 0x1 ;  /* 0x000080400000791a */ /* 0x000fc80000000000 */
[----:B------:R-:W-:Y:S05]  /*98f0*/  BRA `(.L_x_1602) ;  /* 0x00006e0000007947 */ /* 0x000fea0003800000 */
.L_x_1601:
[----:B------:R-:W2:Y:S01]  /*9900*/  LDL R105, [R1+0x64] ;  /* 0x0000640001697983 */ /* 0x000ea20000100800 */
[----:B------:R-:W-:Y:S01]  /*9910*/  ULDC.U8 UR4, c[0x0][0x298] ;  /* 0x0000a60000047ab9 */ /* 0x000fe20000000000 */
[----:B-1----:R-:W-:Y:S01]  /*9920*/  SHF.R.S32.HI R0, RZ, 0x1f, R129 ;  /* 0x0000001fff007819 */ /* 0x002fe20000011481 */
[C---:B------:R-:W-:Y:S01]  /*9930*/  IMAD.WIDE.U32 R4, R129.reuse, c[0x0][0x280], RZ ;  /* 0x0000a00081047a25 */ /* 0x040fe200078e00ff */
        /* <DEDUP_REMOVED lines=59> */
[----:B------:R-:W-:-:S11]  /*9cf0*/  ISETP.GE.AND P2, PT, R166, c[0x0][0x27c], PT ;  /* 0x00009f00a6007a0c */ /* 0x000fd60003f46270 */
[C---:B------:R-:W-:Y:S01]  /*9d00*/  @!P0 IMAD.SHL.U32 R0, R169.reuse, 0x2, RZ ;  /* 0x00000002a9008824 */ /* 0x040fe200078e00ff */
[----:B-----5:R-:W-:Y:S01]  /*9d10*/  @!P0 SHF.L.U64.HI R6, R169, 0x1, R81 ;  /* 0x00000001a9068819 */ /* 0x020fe20000010251 */
[----:B------:R-:W-:Y:S01]  /*9d20*/  CS2R R24, SRZ ;  /* 0x0000000000187805 */ /* 0x000fe2000001ff00 */
[----:B------:R-:W-:Y:S02]  /*9d30*/  @!P2 IMAD.SHL.U32 R14, R166, 0x2, RZ ;  /* 0x00000002a60ea824 */ /* 0x000fe400078e00ff */
[-C--:B---3--:R-:W-:Y:S02]  /*9d40*/  @!P0 IADD3 R8, P3, R4, R0.reuse, RZ ;  /* 0x0000000004088210 */ /* 0x088fe40007f7e0ff */
[----:B------:R-:W-:-:S03]  /*9d50*/  @!P0 IADD3 R12, P1, R2, R0, RZ ;  /* 0x00000000020c8210 */ /* 0x000fc60007f3e0ff */
[--C-:B----4-:R-:W-:Y:S01]  /*9d60*/  @!P0 IMAD.X R9, R5, 0x1, R6.reuse, P3 ;  /* 0x0000000105098824 */ /* 0x110fe200018e0606 */
[----:B------:R-:W-:Y:S01]  /*9d70*/  ISETP.GE.AND P3, PT, R168, c[0x0][0x27c], PT ;  /* 0x00009f00a8007a0c */ /* 0x000fe20003f66270 */
[----:B-1----:R-:W-:Y:S01]  /*9d80*/  @!P0 IMAD.X R13, R3, 0x1, R6, P1 ;  /* 0x00000001030d8824 */ /* 0x002fe200008e0606 */
[----:B------:R-:W-:Y:S02]  /*9d90*/  ISETP.GE.AND P1, PT, R115, c[0x0][0x27c], PT ;  /* 0x00009f0073007a0c */ /* 0x000fe40003f26270 */
[----:B------:R1:W5:Y:S01]  /*9da0*/  @!P0 LD.E.64 R26, [R8.64] ;  /* 0x00000008081a8980 */ /* 0x000362000c101b00 */
[----:B------:R-:W-:Y:S02]  /*9db0*/  @!P2 SHF.L.U64.HI R0, R166, 0x1, R80 ;  /* 0x00000001a600a819 */ /* 0x000fe40000010250 */
[----:B------:R-:W-:Y:S01]  /*9dc0*/  @!P2 IADD3 R10, P4, R4, R14, RZ ;  /* 0x0000000e040aa210 */ /* 0x000fe20007f9e0ff */
[----:B------:R2:W5:Y:S01]  /*9dd0*/  @!P0 LD.E.64 R24, [R12.64] ;  /* 0x000000080c188980 */ /* 0x000562000c101b00 */
[----:B------:R-:W-:Y:S01]  /*9de0*/  CS2R R32, SRZ ;  /* 0x0000000000207805 */ /* 0x000fe2000001ff00 */
[----:B------:R-:W-:-:S02]  /*9df0*/  CS2R R28, SRZ ;  /* 0x00000000001c7805 */ /* 0x000fc4000001ff00 */
[----:B------:R-:W-:Y:S01]  /*9e00*/  @!P2 IMAD.X R11, R5, 0x1, R0, P4 ;  /* 0x00000001050ba824 */ /* 0x000fe200020e0600 */
[----:B------:R-:W-:-:S04]  /*9e10*/  @!P3 SHF.L.U64.HI R6, R168, 0x1, R79 ;  /* 0x00000001a806b819 */ /* 0x000fc8000001024f */
[----:B------:R3:W5:Y:S01]  /*9e20*/  @!P2 LD.E.64 R28, [R10.64] ;  /* 0x000000080a1ca980 */ /* 0x000762000c101b00 */
[----:B-1----:R-:W-:-:S05]  /*9e30*/  @!P2 IADD3 R8, P0, R2, R14, RZ ;  /* 0x0000000e0208a210 */ /* 0x002fca0007f1e0ff */
[----:B------:R-:W-:Y:S02]  /*9e40*/  @!P2 IMAD.X R9, R3, 0x1, R0, P0 ;  /* 0x000000010309a824 */ /* 0x000fe400000e0600 */
[----:B------:R-:W-:-:S03]  /*9e50*/  @!P3 IMAD.SHL.U32 R0, R168, 0x2, RZ ;  /* 0x00000002a800b824 */ /* 0x000fc600078e00ff */
[----:B------:R1:W5:Y:S02]  /*9e60*/  @!P2 LD.E.64 R32, [R8.64] ;  /* 0x000000080820a980 */ /* 0x000364000c101b00 */
[----:B------:R-:W-:-:S05]  /*9e70*/  @!P3 IADD3 R18, P0, R4, R0, RZ ;  /* 0x000000000412b210 */ /* 0x000fca0007f1e0ff */
[----:B------:R-:W-:Y:S01]  /*9e80*/  @!P3 IMAD.X R19, R5, 0x1, R6, P0 ;  /* 0x000000010513b824 */ /* 0x000fe200000e0606 */
[----:B------:R-:W-:Y:S01]  /*9e90*/  @!P3 IADD3 R16, P2, R2, R0, RZ ;  /* 0x000000000210b210 */ /* 0x000fe20007f5e0ff */
[C---:B-1----:R-:W-:Y:S01]  /*9ea0*/  @!P1 IMAD.SHL.U32 R8, R115.reuse, 0x2, RZ ;  /* 0x0000000273089824 */ /* 0x042fe200078e00ff */
[----:B------:R-:W-:-:S04]  /*9eb0*/  @!P1 SHF.L.U64.HI R9, R115, 0x1, R78 ;  /* 0x0000000173099819 */ /* 0x000fc8000001024e */
[----:B------:R-:W-:-:S05]  /*9ec0*/  @!P1 IADD3 R14, P0, R4, R8, RZ ;  /* 0x00000008040e9210 */ /* 0x000fca0007f1e0ff */
[----:B------:R-:W-:Y:S01]  /*9ed0*/  @!P1 IMAD.X R15, R5, 0x1, R9, P0 ;  /* 0x00000001050f9824 */ /* 0x000fe200000e0609 */
[----:B--2---:R-:W-:Y:S01]  /*9ee0*/  @!P1 IADD3 R12, P0, R2, R8, RZ ;  /* 0x00000008020c9210 */ /* 0x004fe20007f1e0ff */
[----:B------:R-:W-:Y:S01]  /*9ef0*/  @!P3 IMAD.X R17, R3, 0x1, R6, P2 ;  /* 0x000000010311b824 */ /* 0x000fe200010e0606 */
[----:B------:R-:W-:-:S03]  /*9f00*/  ISETP.GE.AND P2, PT, R164, c[0x0][0x27c], PT ;  /* 0x00009f00a4007a0c */ /* 0x000fc60003f46270 */
[----:B------:R-:W-:Y:S01]  /*9f10*/  @!P1 IMAD.X R13, R3, 0x1, R9, P0 ;  /* 0x00000001030d9824 */ /* 0x000fe200000e0609 */
[----:B------:R-:W-:Y:S01]  /*9f20*/  ISETP.GE.AND P0, PT, R167, c[0x0][0x27c], PT ;  /* 0x00009f00a7007a0c */ /* 0x000fe20003f06270 */
[----:B---3--:R-:W-:Y:S01]  /*9f30*/  CS2R R10, SRZ ;  /* 0x00000000000a7805 */ /* 0x008fe2000001ff00 */
[----:B------:R-:W-:-:S07]  /*9f40*/  CS2R R8, SRZ ;  /* 0x0000000000087805 */ /* 0x000fce000001ff00 */
[----:B------:R-:W-:-:S04]  /*9f50*/  @!P2 IMAD.WIDE R22, R164, 0x2, R4 ;  /* 0x00000002a416a825 */ /* 0x000fc800078e0204 */
[----:B------:R-:W-:Y:S01]  /*9f60*/  @!P2 IMAD.WIDE R20, R164, 0x2, R2 ;  /* 0x00000002a414a825 */ /* 0x000fe200078e0202 */
[----:B------:R1:W5:Y:S03]  /*9f70*/  @!P2 LD.E.64 R10, [R22.64] ;  /* 0x00000008160aa980 */ /* 0x000366000c101b00 */
        /* <DEDUP_REMOVED lines=10> */
[----:B------:R-:W-:Y:S01]  /*a020*/  CS2R R46, SRZ ;  /* 0x00000000002e7805 */ /* 0x000fe2000001ff00 */
[----:B------:R-:W-:Y:S01]  /*a030*/  CS2R R48, SRZ ;  /* 0x0000000000307805 */ /* 0x000fe2000001ff00 */
[----:B------:R-:W-:Y:S01]  /*a040*/  @!P0 IMAD.X R3, R3, 0x1, R6, P2 ;  /* 0x0000000103038824 */ /* 0x000fe200010e0606 */
[----:B------:R1:W5:Y:S04]  /*a050*/  @!P3 LD.E.64 R34, [R18.64] ;  /* 0x000000081222b980 */ /* 0x000368000c101b00 */
[----:B------:R1:W5:Y:S04]  /*a060*/  @!P3 LD.E.64 R36, [R16.64] ;  /* 0x000000081024b980 */ /* 0x000368000c101b00 */
[----:B------:R1:W5:Y:S04]  /*a070*/  @!P1 LD.E.64 R40, [R14.64] ;  /* 0x000000080e289980 */ /* 0x000368000c101b00 */
[----:B------:R1:W5:Y:S04]  /*a080*/  @!P1 LD.E.64 R42, [R12.64] ;  /* 0x000000080c2a9980 */ /* 0x000368000c101b00 */
[----:B------:R1:W5:Y:S04]  /*a090*/  @!P0 LD.E.64 R46, [R4.64] ;  /* 0x00000008042e8980 */ /* 0x000368000c101b00 */
[----:B------:R1:W5:Y:S02]  /*a0a0*/  @!P0 LD.E.64 R48, [R2.64] ;  /* 0x0000000802308980 */ /* 0x000364000c101b00 */
.L_x_1605:
[----:B--2---:R-:W-:Y:S05]  /*a0b0*/  BSYNC B0 ;  /* 0x0000000000007941 */ /* 0x004fea0003800000 */
.L_x_1604:
        /* <DEDUP_REMOVED lines=57> */
[----:B------:R-:W-:-:S11]  /*a450*/  ISETP.GE.AND P2, PT, R166, c[0x0][0x27c], PT ;  /* 0x00009f00a6007a0c */ /* 0x000fd60003f46270 */
[C---:B------:R-:W-:Y:S01]  /*a460*/  @!P0 IMAD.SHL.U32 R0, R169.reuse, 0x2, RZ ;  /* 0x00000002a9008824 */ /* 0x040fe200078e00ff */
[----:B------:R-:W-:Y:S01]  /*a470*/  @!P0 SHF.L.U64.HI R6, R169, 0x1, R81 ;  /* 0x00000001a9068819 */ /* 0x000fe20000010251 */
[----:B------:R-:W-:Y:S01]  /*a480*/  CS2R R50, SRZ ;  /* 0x0000000000327805 */ /* 0x000fe2000001ff00 */
[----:B------:R-:W-:Y:S02]  /*a490*/  @!P2 IMAD.SHL.U32 R18, R166, 0x2, RZ ;  /* 0x00000002a612a824 */ /* 0x000fe400078e00ff */
[-C--:B------:R-:W-:Y:S02]  /*a4a0*/  @!P0 IADD3 R12, P3, R4, R0.reuse, RZ ;  /* 0x00000000040c8210 */ /* 0x080fe40007f7e0ff */
[----:B------:R-:W-:-:S03]  /*a4b0*/  @!P0 IADD3 R16, P1, R2, R0, RZ ;  /* 0x0000000002108210 */ /* 0x000fc60007f3e0ff */
[--C-:B------:R-:W-:Y:S01]  /*a4c0*/  @!P0 IMAD.X R13, R5, 0x1, R6.reuse, P3 ;  /* 0x00000001050d8824 */ /* 0x100fe200018e0606 */
[----:B------:R-:W-:Y:S01]  /*a4d0*/  ISETP.GE.AND P3, PT, R168, c[0x0][0x27c], PT ;  /* 0x00009f00a8007a0c */ /* 0x000fe20003f66270 */
[----:B------:R-:W-:Y:S01]  /*a4e0*/  @!P0 IMAD.X R17, R3, 0x1, R6, P1 ;  /* 0x0000000103118824 */ /* 0x000fe200008e0606 */
[----:B------:R-:W-:Y:S02]  /*a4f0*/  ISETP.GE.AND P1, PT, R115, c[0x0][0x27c], PT ;  /* 0x00009f0073007a0c */ /* 0x000fe40003f26270 */
[----:B------:R1:W5:Y:S01]  /*a500*/  @!P0 LD.E.64 R52, [R12.64] ;  /* 0x000000080c348980 */ /* 0x000362000c101b00 */
[----:B------:R-:W-:Y:S02]  /*a510*/  @!P2 SHF.L.U64.HI R0, R166, 0x1, R80 ;  /* 0x00000001a600a819 */ /* 0x000fe40000010250 */
[----:B------:R-:W-:Y:S01]  /*a520*/  @!P2 IADD3 R14, P4, R4, R18, RZ ;  /* 0x00000012040ea210 */ /* 0x000fe20007f9e0ff */
[----:B------:R2:W5:Y:S01]  /*a530*/  @!P0 LD.E.64 R50, [R16.64] ;  /* 0x0000000810328980 */ /* 0x000562000c101b00 */
[----:B------:R-:W-:Y:S01]  /*a540*/  CS2R R56, SRZ ;  /* 0x0000000000387805 */ /* 0x000fe2000001ff00 */
[----:B------:R-:W-:-:S02]  /*a550*/  CS2R R54, SRZ ;  /* 0x0000000000367805 */ /* 0x000fc4000001ff00 */
[----:B------:R-:W-:-:S03]  /*a560*/  @!P2 IMAD.X R15, R5, 0x1, R0, P4 ;  /* 0x00000001050fa824 */ /* 0x000fc600020e0600 */
[----:B------:R-:W-:Y:S02]  /*a570*/  @!P1 IMAD.SHL.U32 R6, R115, 0x2, RZ ;  /* 0x0000000273069824 */ /* 0x000fe400078e00ff */
[----:B------:R3:W5:Y:S01]  /*a580*/  @!P2 LD.E.64 R54, [R14.64] ;  /* 0x000000080e36a980 */ /* 0x000762000c101b00 */
[----:B-1----:R-:W-:-:S05]  /*a590*/  @!P2 IADD3 R12, P0, R2, R18, RZ ;  /* 0x00000012020ca210 */ /* 0x002fca0007f1e0ff */
[----:B------:R-:W-:Y:S02]  /*a5a0*/  @!P2 IMAD.X R13, R3, 0x1, R0, P0 ;  /* 0x00000001030da824 */ /* 0x000fe400000e0600 */
[----:B------:R-:W-:-:S03]  /*a5b0*/  @!P3 IMAD.SHL.U32 R0, R168, 0x2, RZ ;  /* 0x00000002a800b824 */ /* 0x000fc600078e00ff */
[----:B------:R1:W5:Y:S02]  /*a5c0*/  @!P2 LD.E.64 R56, [R12.64] ;  /* 0x000000080c38a980 */ /* 0x000364000c101b00 */
[-C--:B------:R-:W-:Y:S02]  /*a5d0*/  @!P3 IADD3 R18, P0, R4, R0.reuse, RZ ;  /* 0x000000000412b210 */ /* 0x080fe40007f1e0ff */
[----:B--2---:R-:W-:Y:S02]  /*a5e0*/  @!P3 IADD3 R16, P2, R2, R0, RZ ;  /* 0x000000000210b210 */ /* 0x004fe40007f5e0ff */
[----:B-1----:R-:W-:Y:S02]  /*a5f0*/  @!P3 SHF.L.U64.HI R12, R168, 0x1, R79 ;  /* 0x00000001a80cb819 */ /* 0x002fe4000001024f */
[----:B------:R-:W-:-:S03]  /*a600*/  @!P1 SHF.L.U64.HI R13, R115, 0x1, R78 ;  /* 0x00000001730d9819 */ /* 0x000fc6000001024e */
[--C-:B------:R-:W-:Y:S01]  /*a610*/  @!P3 IMAD.X R19, R5, 0x1, R12.reuse, P0 ;  /* 0x000000010513b824 */ /* 0x100fe200000e060c */
[----:B---3--:R-:W-:Y:S01]  /*a620*/  @!P1 IADD3 R14, P0, R4, R6, RZ ;  /* 0x00000006040e9210 */ /* 0x008fe20007f1e0ff */
[----:B------:R-:W-:-:S04]  /*a630*/  @!P3 IMAD.X R17, R3, 0x1, R12, P2 ;  /* 0x000000010311b824 */ /* 0x000fc800010e060c */
[----:B------:R-:W-:Y:S01]  /*a640*/  @!P1 IMAD.X R15, R5, 0x1, R13, P0 ;  /* 0x00000001050f9824 */ /* 0x000fe200000e060d */
[----:B------:R-:W-:Y:S02]  /*a650*/  @!P1 IADD3 R12, P0, R2, R6, RZ ;  /* 0x00000006020c9210 */ /* 0x000fe40007f1e0ff */
[----:B------:R-:W-:-:S03]  /*a660*/  ISETP.GE.AND P2, PT, R164, c[0x0][0x27c], PT ;  /* 0x00009f00a4007a0c */ /* 0x000fc60003f46270 */
[----:B------:R-:W-:Y:S01]  /*a670*/  @!P1 IMAD.X R13, R3, 0x1, R13, P0 ;  /* 0x00000001030d9824 */ /* 0x000fe200000e060d */
[----:B------:R-:W-:Y:S01]  /*a680*/  ISETP.GE.AND P0, PT, R167, c[0x0][0x27c], PT ;  /* 0x00009f00a7007a0c */ /* 0x000fe20003f06270 */
[----:B------:R-:W-:Y:S01]  /*a690*/  CS2R R30, SRZ ;  /* 0x00000000001e7805 */ /* 0x000fe2000001ff00 */
        /* <DEDUP_REMOVED lines=15> */
[----:B------:R3:W5:Y:S01]  /*a790*/  @!P1 LD.E.64 R58, [R14.64] ;  /* 0x000000080e3a9980 */ /* 0x000762000c101b00 */
[----:B-1----:R-:W-:-:S03]  /*a7a0*/  CS2R R22, SRZ ;  /* 0x0000000000167805 */ /* 0x002fc6000001ff00 */
[----:B------:R3:W5:Y:S01]  /*a7b0*/  @!P1 LD.E.64 R60, [R12.64] ;  /* 0x000000080c3c9980 */ /* 0x000762000c101b00 */
[----:B--2---:R-:W-:-:S03]  /*a7c0*/  CS2R R20, SRZ ;  /* 0x0000000000147805 */ /* 0x004fc6000001ff00 */
[----:B------:R3:W5:Y:S04]  /*a7d0*/  @!P0 LD.E.64 R66, [R4.64] ;  /* 0x0000000804428980 */ /* 0x000768000c101b00 */
[----:B------:R3:W5:Y:S04]  /*a7e0*/  @!P3 LD.E.64 R22, [R16.64] ;  /* 0x000000081016b980 */ /* 0x000768000c101b00 */
[----:B------:R3:W5:Y:S04]  /*a7f0*/  @!P3 LD.E.64 R20, [R18.64] ;  /* 0x000000081214b980 */ /* 0x000768000c101b00 */
[----:B------:R3:W5:Y:S02]  /*a800*/  @!P0 LD.E.64 R62, [R2.64] ;  /* 0x00000008023e8980 */ /* 0x000764000c101b00 */
.L_x_1607:
[----:B---34-:R-:W-:Y:S05]  /*a810*/  BSYNC B0 ;  /* 0x0000000000007941 */ /* 0x018fea0003800000 */
.L_x_1606:
[----:B-----5:R-:W-:Y:S01]  /*a820*/  IMAD.MOV.U32 R0, RZ, RZ, R66 ;  /* 0x000000ffff007224 */ /* 0x020fe200078e0042 */
[----:B------:R-:W-:-:S04]  /*a830*/  DEPBAR.LE SB0, 0x1 ;  /* 0x000080400000791a */ /* 0x000fc80000000000 */
[----:B------:R-:W-:Y:S01]  /*a840*/  IMAD.MOV.U32 R4, RZ, RZ, R67 ;  /* 0x000000ffff047224 */ /* 0x000fe200078e0043 */
        /* <DEDUP_REMOVED lines=47> */
[----:B------:R-:W1:Y:S01]  /*ab40*/  LDS.128 R12, [R248+0x4800] ;  /* 0x00480000f80c7984 */ /* 0x000e620000000c00 */
        /* <DEDUP_REMOVED lines=9> */
[----:B------:R-:W-:Y:S02]  /*abe0*/  LOP3.LUT R17, R6, 0xffff0000, RZ, 0xc0, !PT ;  /* 0xffff000006117812 */ /* 0x000fe400078ec0ff */
        /* <DEDUP_REMOVED lines=35> */
.L_x_1611:
[----:B------:R-:W-:Y:S05]  /*ae20*/  BSYNC B0 ;  /* 0x0000000000007941 */ /* 0x000fea0003800000 */
.L_x_1610:
[----:B------:R-:W-:Y:S01]  /*ae30*/  ISETP.GE.AND P0, PT, R169, c[0x0][0x27c], PT ;  /* 0x00009f00a9007a0c */ /* 0x000fe20003f06270 */
[----:B------:R-:W-:-:S12]  /*ae40*/  BSSY B0, `(.L_x_1612) ;  /* 0x0000030000007945 */ /* 0x000fd80003800000 */
[----:B------:R-:W-:Y:S05]  /*ae50*/  @P0 BRA `(.L_x_1613) ;  /* 0x000002e000000947 */ /* 0x000fea0003800000 */
[----:B-1----:R-:W1:Y:S01]  /*ae60*/  LDS.128 R8, [R249+0x4800] ;  /* 0x00480000f9087984 */ /* 0x002e620000000c00 */
        /* <DEDUP_REMOVED lines=45> */
.L_x_1613:
[----:B------:R-:W-:Y:S05]  /*b140*/  BSYNC B0 ;  /* 0x0000000000007941 */ /* 0x000fea0003800000 */
.L_x_1612:
        /* <DEDUP_REMOVED lines=49> */
.L_x_1615:
[----:B------:R-:W-:Y:S05]  /*b460*/  BSYNC B0 ;  /* 0x0000000000007941 */ /* 0x000fea0003800000 */
.L_x_1614:
        /* <DEDUP_REMOVED lines=49> */
.L_x_1617:
[----:B------:R-:W-:Y:S05]  /*b780*/  BSYNC B0 ;  /* 0x0000000000007941 */ /* 0x000fea0003800000 */
.L_x_1616:
        /* <DEDUP_REMOVED lines=49> */
.L_x_1619:
[----:B------:R-:W-:Y:S05]  /*baa0*/  BSYNC B0 ;  /* 0x0000000000007941 */ /* 0x000fea0003800000 */
.L_x_1618:
[----:B------:R-:W-:-:S13]  /*bab0*/  ISETP.GE.AND P0, PT, R167, c[0x0][0x27c], PT ;  /* 0x00009f00a7007a0c */ /* 0x000fda0003f06270 */
        /* <DEDUP_REMOVED lines=47> */
.L_x_1609:
[----:B------:R-:W-:Y:S05]  /*bdb0*/  BSYNC B1 ;  /* 0x0000000000017941 */ /* 0x000fea0003800000 */
.L_x_1608:
[----:B------:R-:W-:-:S04]  /*bdc0*/  IADD3 R0, R114, 0x40, RZ ;  /* 0x0000004072007810 */ /* 0x000fc80007ffe0ff */
[----:B------:R-:W-:-:S13]  /*bdd0*/  ISETP.GE.AND P0, PT, R0, R19, PT ;  /* 0x000000130000720c */ /* 0x000fda0003f06270 */
[----:B------:R-:W-:Y:S05]  /*bde0*/  @P0 BRA `(.L_x_1620) ;  /* 0x0000490000000947 */ /* 0x000fea0003800000 */
        /* <DEDUP_REMOVED lines=49> */
.L_x_1622:
[----:B------:R-:W-:Y:S05]  /*c100*/  BSYNC B0 ;  /* 0x0000000000007941 */ /* 0x000fea0003800000 */
.L_x_1621:
        /* <DEDUP_REMOVED lines=49> */
.L_x_1624:
[----:B------:R-:W-:Y:S05]  /*c420*/  BSYNC B0 ;  /* 0x0000000000007941 */ /* 0x000fea0003800000 */
.L_x_1623:
        /* <DEDUP_REMOVED lines=49> */
.L_x_1626:
[----:B------:R-:W-:Y:S05]  /*c740*/  BSYNC B0 ;  /* 0x0000000000007941 */ /* 0x000fea0003800000 */
.L_x_1625:
        /* <DEDUP_REMOVED lines=49> */
.L_x_1628:
[----:B------:R-:W-:Y:S05]  /*ca60*/  BSYNC B0 ;  /* 0x0000000000007941 */ /* 0x000fea0003800000 */
.L_x_1627:
        /* <DEDUP_REMOVED lines=49> */
.L_x_1630:
[----:B------:R-:W-:Y:S05]  /*cd80*/  BSYNC B0 ;  /* 0x0000000000007941 */ /* 0x000fea0003800000 */
.L_x_1629:
        /* <DEDUP_REMOVED lines=49> */
.L_x_1603:
        /* <DEDUP_REMOVED lines=46> */
[----:B------:R-:W-:Y:S01]  /*d380*/  ISETP.GE.AND P1, PT, R112, c[0x0][0x27c], PT ;  /* 0x00009f0070007a0c */ /* 0x000fe20003f26270 */
[----:B------:R-:W-:Y:S01]  /*d390*/  CS2R R14, SRZ ;  /* 0x00000000000e7805 */ /* 0x000fe2000001ff00 */
[----:B------:R-:W-:Y:S01]  /*d3a0*/  CS2R R12, SRZ ;  /* 0x00000000000c7805 */ /* 0x000fe2000001ff00 */
[----:B------:R-:W-:Y:S01]  /*d3b0*/  CS2R R46, SRZ ;  /* 0x00000000002e7805 */ /* 0x000fe2000001ff00 */
[----:B------:R-:W-:-:S05]  /*d3c0*/  CS2R R44, SRZ ;  /* 0x00000000002c7805 */ /* 0x000fca000001ff00 */
[C---:B------:R-:W-:Y:S01]  /*d3d0*/  @!P0 IMAD.SHL.U32 R0, R108.reuse, 0x2, RZ ;  /* 0x000000026c008824 */ /* 0x040fe200078e00ff */
[----:B------:R-:W-:Y:S01]  /*d3e0*/  @!P0 SHF.L.U64.HI R8, R108, 0x1, R109 ;  /* 0x000000016c088819 */ /* 0x000fe2000001026d */
[----:B-----5:R-:W-:-:S03]  /*d3f0*/  @!P2 IMAD.SHL.U32 R6, R37, 0x8, RZ ;  /* 0x000000082506a824 */ /* 0x020fc600078e00ff */
[----:B---3--:R-:W-:Y:S01]  /*d400*/  @!P0 IADD3 R26, P3, R4, R0, RZ ;  /* 0x00000000041a8210 */ /* 0x008fe20007f7e0ff */
[----:B----4-:R-:W-:-:S03]  /*d410*/  @!P2 IMAD.WIDE R16, R6, 0x2, R4 ;  /* 0x000000020610a825 */ /* 0x010fc600078e0204 */
[----:B------:R-:W-:Y:S01]  /*d420*/  @!P0 IADD3.X R27, R5, R8, RZ, P3, !PT ;  /* 0x00000008051b8210 */ /* 0x000fe20001ffe4ff */
[----:B-1----:R-:W-:Y:S01]  /*d430*/  @!P2 IMAD.WIDE R10, R6, 0x2, R2 ;  /* 0x00000002060aa825 */ /* 0x002fe200078e0202 */
[----:B------:R-:W-:Y:S01]  /*d440*/  @!P0 IADD3 R24, P3, R2, R0, RZ ;  /* 0x0000000002188210 */ /* 0x000fe20007f7e0ff */
[----:B------:R1:W5:Y:S01]  /*d450*/  @!P2 LD.E.128 R20, [R16.64] ;  /* 0x000000081014a980 */ /* 0x000362000c101d00 */
[----:B------:R-:W-:Y:S01]  /*d460*/  @!P1 SHF.L.U32 R0, R36, 0x3, RZ ;  /* 0x0000000324009819 */ /* 0x000fe200000006ff */
[----:B------:R-:W-:Y:S01]  /*d470*/  CS2R R42, SRZ ;  /* 0x00000000002a7805 */ /* 0x000fe2000001ff00 */
[----:B------:R-:W-:Y:S01]  /*d480*/  CS2R R40, SRZ ;  /* 0x0000000000287805 */ /* 0x000fe2000001ff00 */
[----:B------:R-:W-:Y:S01]  /*d490*/  @!P0 IMAD.X R25, R3, 0x1, R8, P3 ;  /* 0x0000000103198824 */ /* 0x000fe200018e0608 */
[----:B------:R2:W5:Y:S01]  /*d4a0*/  @!P2 LD.E.128 R12, [R10.64] ;  /* 0x000000080a0ca980 */ /* 0x000562000c101d00 */
[----:B------:R-:W-:Y:S01]  /*d4b0*/  CS2R R18, SRZ ;  /* 0x0000000000127805 */ /* 0x000fe2000001ff00 */
[----:B------:R-:W-:Y:S01]  /*d4c0*/  CS2R R8, SRZ ;  /* 0x0000000000087805 */ /* 0x000fe2000001ff00 */
[----:B------:R-:W-:-:S04]  /*d4d0*/  @!P1 IMAD.WIDE R4, R0, 0x2, R4 ;  /* 0x0000000200049825 */ /* 0x000fc800078e0204 */
[----:B------:R-:W-:Y:S01]  /*d4e0*/  @!P1 IMAD.WIDE R28, R0, 0x2, R2 ;  /* 0x00000002001c9825 */ /* 0x000fe200078e0202 */
[----:B------:R3:W5:Y:S04]  /*d4f0*/  @!P1 LD.E.128 R44, [R4.64] ;  /* 0x00000008042c9980 */ /* 0x000768000c101d00 */
[----:B------:R3:W5:Y:S01]  /*d500*/  @!P1 LD.E.128 R40, [R28.64] ;  /* 0x000000081c289980 */ /* 0x000762000c101d00 */
[----:B-1----:R-:W-:Y:S01]  /*d510*/  CS2R R16, SRZ ;  /* 0x0000000000107805 */ /* 0x002fe2000001ff00 */
[----:B--2---:R-:W-:-:S05]  /*d520*/  CS2R R10, SRZ ;  /* 0x00000000000a7805 */ /* 0x004fca000001ff00 */
[----:B------:R3:W5:Y:S04]  /*d530*/  @!P0 LD.E.128 R16, [R26.64] ;  /* 0x000000081a108980 */ /* 0x000768000c101d00 */
[----:B------:R3:W5:Y:S02]  /*d540*/  @!P0 LD.E.128 R8, [R24.64] ;  /* 0x0000000818088980 */ /* 0x000764000c101d00 */
.L_x_1632:
[----:B--2---:R-:W-:Y:S05]  /*d550*/  BSYNC B0 ;  /* 0x0000000000007941 */ /* 0x004fea0003800000 */
.L_x_1631:
[----:B------:R-:W-:Y:S01]  /*d560*/  IADD3 R0, R30, 0x40, RZ ;  /* 0x000000401e007810 */ /* 0x000fe20007ffe0ff */
[----:B-----5:R-:W-:Y:S01]  /*d570*/  IMAD.MOV.U32 R2, RZ, RZ, R44 ;  /* 0x000000ffff027224 */ /* 0x020fe200078e002c */
[----:B------:R-:W-:Y:S01]  /*d580*/  MOV R6, R8 ;  /* 0x0000000800067202 */ /* 0x000fe20000000f00 */
[----:B---3--:R-:W-:Y:S01]  /*d590*/  IMAD.MOV.U32 R4, RZ, RZ, R46 ;  /* 0x000000ffff047224 */ /* 0x008fe200078e002e */
[----:B------:R-:W-:Y:S01]  /*d5a0*/  ISETP.GE.AND P0, PT, R0, R38, PT ;  /* 0x000000260000720c */ /* 0x000fe20003f06270 */
[----:B------:R-:W-:Y:S01]  /*d5b0*/  IMAD.MOV.U32 R0, RZ, RZ, R45 ;  /* 0x000000ffff007224 */ /* 0x000fe200078e002d */
[----:B----4-:R2:W3:Y:S01]  /*d5c0*/  SHFL.IDX PT, R5, R32, 0x1, 0x1e1f ;  /* 0x003e1f0020057f89 */ /* 0x0104e200000e0000 */
[----:B-1----:R-:W-:Y:S01]  /*d5d0*/  IMAD.MOV.U32 R3, RZ, RZ, R47 ;  /* 0x000000ffff037224 */ /* 0x002fe200078e002f */
        /* <DEDUP_REMOVED lines=37> */
[----:B------:R2:W1:Y:S01]  /*d830*/  SHFL.IDX PT, R2, R34, 0x1, 0x1e1f ;  /* 0x003e1f0022027f89 */ /* 0x00046200000e0000 */
[----:B------:R-:W-:Y:S01]  /*d840*/  CS2R R68, SRZ ;  /* 0x0000000000447805 */ /* 0x000fe2000001ff00 */
[----:B------:R-:W-:Y:S01]  /*d850*/  CS2R R66, SRZ ;  /* 0x0000000000427805 */ /* 0x000fe2000001ff00 */
[----:B------:R-:W-:Y:S01]  /*d860*/  PRMT R39, R0, 0x5410, R6 ;  /* 0x0000541000277816 */ /* 0x000fe20000000006 */
[----:B------:R2:W4:Y:S01]  /*d870*/  SHFL.IDX PT, R4, R33, 0x1, 0x1e1f ;  /* 0x003e1f0021047f89 */ /* 0x00052200000e0000 */
[----:B------:R-:W-:Y:S01]  /*d880*/  CS2R R64, SRZ ;  /* 0x0000000000407805 */ /* 0x000fe2000001ff00 */
[----:B------:R-:W-:Y:S01]  /*d890*/  CS2R R58, SRZ ;  /* 0x00000000003a7805 */ /* 0x000fe2000001ff00 */
[----:B------:R-:W-:Y:S01]  /*d8a0*/  CS2R R56, SRZ ;  /* 0x0000000000387805 */ /* 0x000fe2000001ff00 */
[----:B------:R2:W1:Y:S01]  /*d8b0*/  SHFL.IDX PT, R3, R31, 0x1, 0x1e1f ;  /* 0x003e1f001f037f89 */ /* 0x00046200000e0000 */
[----:B------:R-:W-:Y:S05]  /*d8c0*/  @P0 BRA `(.L_x_1634) ;  /* 0x0000021000000947 */ /* 0x000fea0003800000 */
[----:B---3--:R-:W-:Y:S01]  /*d8d0*/  ISETP.GE.AND P0, PT, R108, c[0x0][0x27c], PT ;  /* 0x00009f006c007a0c */ /* 0x008fe20003f06270 */
        /* <DEDUP_REMOVED lines=9> */
[----:B------:R-:W-:-:S03]  /*d970*/  @!P0 SHF.L.U64.HI R25, R108, 0x1, R109 ;  /* 0x000000016c198819 */ /* 0x000fc6000001026d */
[----:B------:R-:W-:Y:S01]  /*d980*/  @!P2 IMAD.SHL.U32 R6, R37, 0x8, RZ ;  /* 0x000000082506a824 */ /* 0x000fe200078e00ff */
[-C--:B----4-:R-:W-:Y:S01]  /*d990*/  @!P0 IADD3 R26, P3, R4, R0.reuse, RZ ;  /* 0x00000000041a8210 */ /* 0x090fe20007f7e0ff */
[----:B------:R-:W-:Y:S01]  /*d9a0*/  CS2R R70, SRZ ;  /* 0x0000000000467805 */ /* 0x000fe2000001ff00 */
[----:B------:R-:W-:Y:S01]  /*d9b0*/  CS2R R68, SRZ ;  /* 0x0000000000447805 */ /* 0x000fe2000001ff00 */
[----:B--2---:R-:W-:Y:S01]  /*d9c0*/  @!P2 IMAD.WIDE R32, R6, 0x2, R4 ;  /* 0x000000020620a825 */ /* 0x004fe200078e0204 */
[----:B------:R-:W-:Y:S02]  /*d9d0*/  @!P0 IADD3.X R27, R5, R25, RZ, P3, !PT ;  /* 0x00000019051b8210 */ /* 0x000fe40001ffe4ff */
[----:B-1----:R-:W-:Y:S01]  /*d9e0*/  @!P0 IADD3 R24, P3, R2, R0, RZ ;  /* 0x0000000002188210 */ /* 0x002fe20007f7e0ff */
[----:B------:R-:W-:Y:S01]  /*d9f0*/  CS2R R54, SRZ ;  /* 0x0000000000367805 */ /* 0x000fe2000001ff00 */
[----:B------:R-:W-:Y:S01]  /*da00*/  @!P1 SHF.L.U32 R0, R36, 0x3, RZ ;  /* 0x0000000324009819 */ /* 0x000fe200000006ff */
[----:B------:R-:W-:Y:S01]  /*da10*/  CS2R R52, SRZ ;  /* 0x0000000000347805 */ /* 0x000fe2000001ff00 */
[----:B------:R-:W-:Y:S01]  /*da20*/  CS2R R58, SRZ ;  /* 0x00000000003a7805 */ /* 0x000fe2000001ff00 */
[----:B------:R-:W-:Y:S01]  /*da30*/  CS2R R56, SRZ ;  /* 0x0000000000387805 */ /* 0x000fe2000001ff00 */
[----:B------:R-:W-:Y:S01]  /*da40*/  @!P2 IMAD.WIDE R30, R6, 0x2, R2 ;  /* 0x00000002061ea825 */ /* 0x000fe200078e0202 */
[----:B------:R1:W5:Y:S03]  /*da50*/  @!P2 LD.E.128 R60, [R32.64] ;  /* 0x00000008203ca980 */ /* 0x000366000c101d00 */
[C---:B------:R-:W-:Y:S01]  /*da60*/  @!P1 IMAD.WIDE R28, R0.reuse, 0x2, R4 ;  /* 0x00000002001c9825 */ /* 0x040fe200078e0204 */
[----:B------:R1:W5:Y:S03]  /*da70*/  @!P2 LD.E.128 R64, [R30.64] ;  /* 0x000000081e40a980 */ /* 0x000366000c101d00 */
[----:B------:R-:W-:Y:S01]  /*da80*/  @!P1 IMAD.WIDE R4, R0, 0x2, R2 ;  /* 0x0000000200049825 */ /* 0x000fe200078e0202 */
[----:B------:R1:W5:Y:S03]  /*da90*/  @!P1 LD.E.128 R72, [R28.64] ;  /* 0x000000081c489980 */ /* 0x000366000c101d00 */
[----:B------:R-:W-:Y:S01]  /*daa0*/  @!P0 IMAD.X R25, R3, 0x1, R25, P3 ;  /* 0x0000000103198824 */ /* 0x000fe200018e0619 */
[----:B------:R1:W5:Y:S04]  /*dab0*/  @!P1 LD.E.128 R68, [R4.64] ;  /* 0x0000000804449980 */ /* 0x000368000c101d00 */
[----:B------:R1:W5:Y:S04]  /*dac0*/  @!P0 LD.E.128 R52, [R26.64] ;  /* 0x000000081a348980 */ /* 0x000368000c101d00 */
[----:B------:R1:W5:Y:S02]  /*dad0*/  @!P0 LD.E.128 R56, [R24.64] ;  /* 0x0000000818388980 */ /* 0x000364000c101d00 */
.L_x_1634:
[----:B---3--:R-:W-:Y:S05]  /*dae0*/  BSYNC B0 ;  /* 0x0000000000007941 */ /* 0x008fea0003800000 */
.L_x_1633:
[----:B-----5:R-:W-:Y:S01]  /*daf0*/  IMAD.MOV.U32 R0, RZ, RZ, R74 ;  /* 0x000000ffff007224 */ /* 0x020fe200078e004a */
[----:B------:R-:W-:-:S04]  /*db00*/  DEPBAR.LE SB0, 0x1 ;  /* 0x000080400000791a */ /* 0x000fc80000000000 */
[----:B-1--4-:R-:W-:Y:S01]  /*db10*/  IMAD.MOV.U32 R4, RZ, RZ, R75 ;  /* 0x000000ffff047224 */ /* 0x012fe200078e004b */
        /* <DEDUP_REMOVED lines=49> */
[----:B------:R-:W3:Y:S01]  /*de30*/  LDL R117, [R1+0x12c] ;  /* 0x00012c0001757983 */ /* 0x000ee20000100800 */
[----:B------:R-:W-:Y:S01]  /*de40*/  IMAD.MOV.U32 R0, RZ, RZ, c[0x0][0x27c] ;  /* 0x00009f00ff007624 */ /* 0x000fe200078e00ff */
[----:B------:R-:W-:Y:S02]  /*de50*/  SHF.R.U64 R8, R8, 0x10, R9 ;  /* 0x0000001008087819 */ /* 0x000fe40000001209 */
[----:B------:R-:W-:Y:S02]  /*de60*/  SHF.R.U64 R5, R16, 0x10, R17 ;  /* 0x0000001010057819 */ /* 0x000fe40000001211 */
[----:B------:R-:W-:Y:S02]  /*de70*/  LEA.HI R0, R0, R170, RZ, 0x1d ;  /* 0x000000aa00007211 */ /* 0x000fe400078fe8ff */
[----:B--2---:R-:W-:Y:S02]  /*de80*/  PRMT R33, R39, 0x5432, R8 ;  /* 0x0000543227217816 */ /* 0x004fe40000000008 */
        /* <DEDUP_REMOVED lines=12> */
[----:B------:R-:W-:Y:S02]  /*df50*/  SHF.R.U32.HI R2, RZ, 0x10, R19 ;  /* 0x00000010ff027819 */ /* 0x000fe40000011613 */
[----:B------:R-:W-:Y:S01]  /*df60*/  PRMT R19, R49, 0x5432, R9 ;  /* 0x0000543231137816 */ /* 0x000fe20000000009 */
[----:B------:R-:W-:Y:S01]  /*df70*/  IMAD.SHL.U32 R48, R0, 0x2, RZ ;  /* 0x0000000200307824 */ /* 0x000fe200078e00ff */
[----:B------:R-:W-:Y:S02]  /*df80*/  SHF.R.U32.HI R0, RZ, 0x10, R17 ;  /* 0x00000010ff007819 */ /* 0x000fe40000011611 */
[----:B------:R-:W-:-:S02]  /*df90*/  SHF.R.U32.HI R4, RZ, 0x10, R11 ;  /* 0x00000010ff047819 */ /* 0x000fc4000001160b */
[----:B------:R-:W2:Y:S01]  /*dfa0*/  LDS.128 R24, [R48+0x6080] ;  /* 0x0060800030187984 */ /* 0x000ea20000000c00 */
[----:B------:R-:W-:Y:S02]  /*dfb0*/  PRMT R36, R35, 0x5410, R0 ;  /* 0x0000541023247816 */ /* 0x000fe40000000000 */
[----:B------:R-:W-:Y:S02]  /*dfc0*/  PRMT R32, R39, 0x5410, R3 ;  /* 0x0000541027207816 */ /* 0x000fe40000000003 */
[C---:B------:R-:W-:Y:S02]  /*dfd0*/  PRMT R35, R50.reuse, 0x5432, R6 ;  /* 0x0000543232237816 */ /* 0x040fe40000000006 */
[----:B------:R-:W-:Y:S02]  /*dfe0*/  PRMT R34, R50, 0x5410, R2 ;  /* 0x0000541032227816 */ /* 0x000fe40000000002 */
[----:B------:R-:W-:-:S05]  /*dff0*/  PRMT R18, R49, 0x5410, R4 ;  /* 0x0000541031127816 */ /* 0x000fca0000000004 */
[C---:B------:R-:W-:Y:S01]  /*e000*/  IMAD.U32 R50, R18.reuse, 0x10000, RZ ;  /* 0x0001000012327824 */ /* 0x040fe200078e00ff */
[----:B------:R-:W-:Y:S01]  /*e010*/  LOP3.LUT R18, R18, 0xffff0000, RZ, 0xc0, !PT ;  /* 0xffff000012127812 */ /* 0x000fe200078ec0ff */
[C---:B--2---:R-:W-:Y:S01]  /*e020*/  IMAD.U32 R9, R24.reuse, 0x10000, RZ ;  /* 0x0001000018097824 */ /* 0x044fe200078e00ff */
[----:B------:R-:W-:Y:S01]  /*e030*/  SHF.L.U32 R6, R25, 0x10, RZ ;  /* 0x0000001019067819 */ /* 0x000fe200000006ff */
[----:B------:R-:W-:Y:S01]  /*e040*/  IMAD.U32 R2, R27, 0x10000, RZ ;  /* 0x000100001b027824 */ /* 0x000fe200078e00ff */
[----:B------:R-:W-:Y:S02]  /*e050*/  LOP3.LUT R8, R24, 0xffff0000, RZ, 0xc0, !PT ;  /* 0xffff000018087812 */ /* 0x000fe400078ec0ff */
[----:B------:R-:W-:Y:S01]  /*e060*/  LOP3.LUT R5, R25, 0xffff0000, RZ, 0xc0, !PT ;  /* 0xffff000019057812 */ /* 0x000fe200078ec0ff */
[----:B------:R-:W-:Y:S01]  /*e070*/  IMAD.U32 R25, R37, 0x10000, RZ ;  /* 0x0001000025197824 */ /* 0x000fe200078e00ff */
[----:B------:R-:W-:Y:S01]  /*e080*/  LOP3.LUT R0, R27, 0xffff0000, RZ, 0xc0, !PT ;  /* 0xffff00001b007812 */ /* 0x000fe200078ec0ff */
[----:B------:R-:W-:Y:S01]  /*e090*/  IMAD.U32 R27, R32, 0x10000, RZ ;  /* 0x00010000201b7824 */ /* 0x000fe200078e00ff */
[----:B------:R-:W-:-:S02]  /*e0a0*/  SHF.L.U32 R4, R26, 0x10, RZ ;  /* 0x000000101a047819 */ /* 0x000fc400000006ff */
[----:B------:R-:W-:Y:S02]  /*e0b0*/  LOP3.LUT R3, R26, 0xffff0000, RZ, 0xc0, !PT ;  /* 0xffff00001a037812 */ /* 0x000fe400078ec0ff */
[----:B------:R-:W-:Y:S01]  /*e0c0*/  SHF.L.U32 R26, R34, 0x10, RZ ;  /* 0x00000010221a7819 */ /* 0x000fe200000006ff */
[----:B---3--:R-:W2:Y:S02]  /*e0d0*/  LDS.128 R28, [R117] ;  /* 0x00000000751c7984 */ /* 0x008ea40000000c00 */
        /* <DEDUP_REMOVED lines=61> */
.L_x_1638:
[----:B------:R-:W-:Y:S05]  /*e4b0*/  BSYNC B0 ;  /* 0x0000000000007941 */ /* 0x000fea0003800000 */
.L_x_1637:
        /* <DEDUP_REMOVED lines=10> */
[----:B------:R-:W-:Y:S02]  /*e560*/  PRMT R29, R79, 0x5432, R6 ;  /* 0x000054324f1d7816 */ /* 0x000fe40000000006 */
        /* <DEDUP_REMOVED lines=97> */
.L_x_1640:
[----:B------:R-:W-:Y:S05]  /*eb80*/  BSYNC B0 ;  /* 0x0000000000007941 */ /* 0x000fea0003800000 */
.L_x_1639:
[----:B------:R-:W-:-:S13]  /*eb90*/  ISETP.GE.AND P0, PT, R112, c[0x0][0x27c], PT ;  /* 0x00009f0070007a0c */ /* 0x000fda0003f06270 */
[----:B------:R-:W-:Y:S05]  /*eba0*/  @P0 BRA `(.L_x_1636) ;  /* 0x0000069000000947 */ /* 0x000fea0003800000 */
[----:B------:R-:W3:Y:S04]  /*ebb0*/  LDL R2, [R1+0x2c] ;  /* 0x00002c0001027983 */ /* 0x000ee80000100800 */
[----:B------:R-:W4:Y:S01]  /*ebc0*/  LDL R35, [R1+0x134] ;  /* 0x0001340001237983 */ /* 0x000f220000100800 */
[----:B------:R-:W-:Y:S01]  /*ebd0*/  IMAD.MOV.U32 R0, RZ, RZ, c[0x0][0x27c] ;  /* 0x00009f00ff007624 */ /* 0x000fe200078e00ff */
[--C-:B------:R-:W-:Y:S02]  /*ebe0*/  SHF.R.U64 R5, R40, 0x10, R41.reuse ;  /* 0x0000001028057819 */ /* 0x100fe40000001229 */
[----:B------:R-:W-:Y:S02]  /*ebf0*/  SHF.R.U32.HI R6, RZ, 0x10, R41 ;  /* 0x00000010ff067819 */ /* 0x000fe40000011629 */
[----:B--2---:R-:W-:-:S02]  /*ec00*/  PRMT R19, R80, 0x5432, R5 ;  /* 0x0000543250137816 */ /* 0x004fc40000000005 */
[--C-:B------:R-:W-:Y:S02]  /*ec10*/  SHF.R.U64 R16, R42, 0x10, R43.reuse ;  /* 0x000000102a107819 */ /* 0x100fe4000000122b */
[----:B------:R-:W-:Y:S01]  /*ec20*/  SHF.R.U32.HI R17, RZ, 0x10, R43 ;  /* 0x00000010ff117819 */ /* 0x000fe2000001162b */
[----:B------:R-:W-:Y:S01]  /*ec30*/  IMAD.U32 R31, R19, 0x10000, RZ ;  /* 0x00010000131f7824 */ /* 0x000fe200078e00ff */
        /* <DEDUP_REMOVED lines=11> */
[----:B----4-:R-:W2:Y:S02]  /*ecf0*/  LDS.128 R12, [R35] ;  /* 0x00000000230c7984 */ /* 0x010ea40000000c00 */
        /* <DEDUP_REMOVED lines=36> */
[C---:B------:R-:W-:Y:S02]  /*ef40*/  FMUL.FTZ R10, R6.reuse, R34 ;  /* 0x00000022060a7220 */ /* 0x040fe40000410000 */
        /* <DEDUP_REMOVED lines=47> */
.L_x_1636:
[----:B------:R-:W-:Y:S05]  /*f240*/  BSYNC B1 ;  /* 0x0000000000017941 */ /* 0x000fea0003800000 */
.L_x_1635:
        /* <DEDUP_REMOVED lines=18> */
[----:B------:R-:W-:Y:S01]  /*f370*/  IMAD.U32 R31, R19, 0x10000, RZ ;  /* 0x00010000131f7824 */ /* 0x000fe200078e00ff */
        /* <DEDUP_REMOVED lines=45> */
[C---:B------:R-:W-:Y:S02]  /*f650*/  FFMA.FTZ R32, R23.reuse, R15, -R10 ;  /* 0x0000000f17207223 */ /* 0x040fe4000001080a */
[C---:B------:R-:W-:Y:S02]  /*f660*/  FMUL.FTZ R10, R6.reuse, R34 ;  /* 0x00000022060a7220 */ /* 0x040fe40000410000 */
        /* <DEDUP_REMOVED lines=47> */
.L_x_1642:
[----:B------:R-:W-:Y:S05]  /*f960*/  BSYNC B0 ;  /* 0x0000000000007941 */ /* 0x000fea0003800000 */
.L_x_1641:
[----:B------:R-:W-:Y:S01]  /*f970*/  ISETP.GE.AND P0, PT, R113, c[0x0][0x27c], PT ;  /* 0x00009f0071007a0c */ /* 0x000fe20003f06270 */
[----:B------:R-:W-:-:S12]  /*f980*/  BSSY B0, `(.L_x_1643) ;  /* 0x000006b000007945 */ /* 0x000fd80003800000 */
[----:B------:R-:W-:Y:S05]  /*f990*/  @P0 BRA `(.L_x_1644) ;  /* 0x0000069000000947 */ /* 0x000fea0003800000 */
[----:B------:R-:W4:Y:S04]  /*f9a0*/  LDL R2, [R1+0x30] ;  /* 0x0000300001027983 */ /* 0x000f280000100800 */
[----:B--2---:R-:W2:Y:S01]  /*f9b0*/  LDL R35, [R1+0x138] ;  /* 0x0001380001237983 */ /* 0x004ea20000100800 */
[----:B------:R-:W-:Y:S01]  /*f9c0*/  IMAD.MOV.U32 R0, RZ, RZ, c[0x0][0x27c] ;  /* 0x00009f00ff007624 */ /* 0x000fe200078e00ff */
[--C-:B------:R-:W-:Y:S02]  /*f9d0*/  SHF.R.U64 R5, R64, 0x10, R65.reuse ;  /* 0x0000001040057819 */ /* 0x100fe40000001241 */
[----:B------:R-:W-:Y:S02]  /*f9e0*/  SHF.R.U32.HI R6, RZ, 0x10, R65 ;  /* 0x00000010ff067819 */ /* 0x000fe40000011641 */
[----:B------:R-:W-:-:S02]  /*f9f0*/  PRMT R19, R89, 0x5432, R5 ;  /* 0x0000543259137816 */ /* 0x000fc40000000005 */
        /* <DEDUP_REMOVED lines=11> */
[----:B----4-:R-:W-:-:S04]  /*fab0*/  LEA.HI R0, R0, R2, RZ, 0x1d ;  /* 0x0000000200007211 */ /* 0x010fc800078fe8ff */
        /* <DEDUP_REMOVED lines=15> */
[----:B------:R-:W4:Y:S01]  /*fbb0*/  LDS.128 R8, [R30+0x6080] ;  /* 0x006080001e087984 */ /* 0x000f220000000c00 */
        /* <DEDUP_REMOVED lines=10> */
[----:B----4-:R-:W-:Y:S01]  /*fc60*/  IMAD.U32 R12, R8, 0x10000, RZ ;  /* 0x00010000080c7824 */ /* 0x010fe200078e00ff */
        /* <DEDUP_REMOVED lines=60> */
.L_x_1644:
[----:B------:R-:W-:Y:S05]  /*10030*/  BSYNC B0 ;  /* 0x0000000000007941 */ /* 0x000fea0003800000 */
.L_x_1643:
[----:B------:R-:W-:-:S13]  /*10040*/  ISETP.GE.AND P0, PT, R112, c[0x0][0x27c], PT ;  /* 0x00009f0070007a0c */ /* 0x000fda0003f06270 */
        /* <DEDUP_REMOVED lines=106> */
.L_x_1620:
[----:B------:R-:W-:Y:S05]  /*106f0*/  BSYNC B2 ;  /* 0x0000000000027941 */ /* 0x000fea0003800000 */
.L_x_1602:
[----:B-1----:R-:W-:Y:S01]  /*10700*/  IMAD R0, R97, c[0x0][0x208], RZ ;  /* 0x0000820061007a24 */ /* 0x002fe200078e02ff */
[----:B------:R-:W-:-:S04]  /*10710*/  DEPBAR.LE SB0, 0x0 ;  /* 0x000080000000791a */ /* 0x000fc80000000000 */
[----:B------:R-:W-:Y:S01]  /*10720*/  IMAD.WIDE.U32 R2, R212, c[0x0][0x208], RZ ;  /* 0x00008200d4027a25 */ /* 0x000fe200078e00ff */
[----:B------:R-:W-:Y:S01]  /*10730*/  BAR.SYNC.DEFER_BLOCKING 0x0 ;  /* 0x0000000000007b1d */ /* 0x000fe20000010000 */
[----:B------:R-:W-:Y:S02]  /*10740*/  ISETP.GE.AND P3, PT, R106, c[0x0][0x1d4], PT ;  /* 0x000075006a007a0c */ /* 0x000fe40003f66270 */
[----:B------:R-:W-:Y:S01]  /*10750*/  IMAD R0, R212, c[0x0][0x20c], R0 ;  /* 0x00008300d4007a24 */ /* 0x000fe200078e0200 */
[----:B------:R-:W-:Y:S01]  /*10760*/  SHF.L.U64.HI R228, R106, 0x1, R107 ;  /* 0x000000016ae47819 */ /* 0x000fe2000001026b */
[----:B--2---:R-:W-:Y:S01]  /*10770*/  IMAD.WIDE.U32 R8, R88, c[0x0][0x210], RZ ;  /* 0x0000840058087a25 */ /* 0x004fe200078e00ff */
[----:B------:R-:W-:Y:S01]  /*10780*/  SHF.L.U64.HI R225, R101, 0x1, R102 ;  /* 0x0000000165e17819 */ /* 0x000fe20000010266 */
[----:B------:R-:W1:Y:S01]  /*10790*/  S2R R25, SR_TID.X ;  /* 0x0000000000197919 */ /* 0x000e620000002100 */
[----:B------:R-:W-:Y:S01]  /*107a0*/  SHF.L.U64.HI R226, R99, 0x1, R100 ;  /* 0x0000000163e27819 */ /* 0x000fe20000010264 */
[----:B------:R-:W-:Y:S01]  /*107b0*/  IMAD.IADD R3, R3, 0x1, R0 ;  /* 0x0000000103037824 */ /* 0x000fe200078e0200 */
[----:B------:R-:W-:Y:S01]  /*107c0*/  ISETP.GE.AND P4, PT, R101, c[0x0][0x1d4], PT ;  /* 0x0000750065007a0c */ /* 0x000fe20003f86270 */
[----:B------:R-:W-:Y:S01]  /*107d0*/  IMAD R0, R98, c[0x0][0x218], RZ ;  /* 0x0000860062007a24 */ /* 0x000fe200078e02ff */
[----:B------:R-:W-:Y:S01]  /*107e0*/  STL.64 [R1+0x20], R8 ;  /* 0x0000200801007387 */ /* 0x000fe20000100a00 */
[C---:B------:R-:W-:Y:S01]  /*107f0*/  IMAD.WIDE.U32 R2, R210.reuse, c[0x0][0x218], R2 ;  /* 0x00008600d2027a25 */ /* 0x040fe200078e0002 */
[----:B------:R-:W-:Y:S03]  /*10800*/  BSSY B0, `(.L_x_1645) ;  /* 0x000003d000007945 */ /* 0x000fe60003800000 */
[----:B------:R-:W-:Y:S01]  /*10810*/  IMAD R4, R210, c[0x0][0x21c], R0 ;  /* 0x00008700d2047a24 */ /* 0x000fe200078e0200 */
[----:B------:R-:W-:Y:S01]  /*10820*/  IADD3 R0, P0, R2, R8, RZ ;  /* 0x0000000802007210 */ /* 0x000fe20007f1e0ff */
[----:B------:R-:W-:-:S02]  /*10830*/  IMAD R5, R88, c[0x0][0x214], R9 ;  /* 0x0000850058057a24 */ /* 0x000fc400078e0209 */
[----:B------:R-:W-:Y:S02]  /*10840*/  IMAD.SHL.U32 R229, R106, 0x2, RZ ;  /* 0x000000026ae57824 */ /* 0x000fe400078e00ff */
[----:B------:R-:W-:Y:S01]  /*10850*/  IMAD.SHL.U32 R209, R104, 0x2, RZ ;  /* 0x0000000268d17824 */ /* 0x000fe200078e00ff */
[----:B------:R-:W-:Y:S01]  /*10860*/  IADD3.X R2, R5, R3, R4, P0, !PT ;  /* 0x0000000305027210 */ /* 0x000fe200007fe404 */
[----:B------:R-:W-:Y:S01]  /*10870*/  STL [R1+0x28], R5 ;  /* 0x0000280501007387 */ /* 0x000fe20000100800 */
[C---:B------:R-:W-:Y:S01]  /*10880*/  LEA R24, P0, R0.reuse, c[0x0][0x1f8], 0x1 ;  /* 0x00007e0000187a11 */ /* 0x040fe200078008ff */
[----:B------:R-:W-:Y:S02]  /*10890*/  IMAD.SHL.U32 R230, R101, 0x2, RZ ;  /* 0x0000000265e67824 */ /* 0x000fe400078e00ff */
[----:B------:R-:W-:Y:S01]  /*108a0*/  LDSM.16.M88.4 R16, [R198] ;  /* 0x00000000c610783b */ /* 0x000fe20000000200 */
[----:B------:R-:W-:Y:S01]  /*108b0*/  LEA.HI.X R6, R0, c[0x0][0x1fc], R2, 0x1, P0 ;  /* 0x00007f0000067a11 */ /* 0x000fe200000f0c02 */
[----:B------:R-:W-:-:S02]  /*108c0*/  IMAD.IADD R0, R110, 0x1, -R103 ;  /* 0x000000016e007824 */ /* 0x000fc400078e0a67 */
[----:B------:R-:W2:Y:S01]  /*108d0*/  SHFL.IDX PT, R2, R24, RZ, 0x1c1f ;  /* 0x001c1fff18027589 */ /* 0x000ea200000e0000 */
[----:B------:R-:W-:Y:S02]  /*108e0*/  IMAD.SHL.U32 R227, R99, 0x2, RZ ;  /* 0x0000000263e37824 */ /* 0x000fe400078e00ff */
[C---:B------:R-:W-:Y:S01]  /*108f0*/  ISETP.LT.OR P1, PT, R0.reuse, 0x1, P3 ;  /* 0x000000010000780c */ /* 0x040fe20001f21670 */
[----:B------:R-:W4:Y:S01]  /*10900*/  SHFL.IDX PT, R3, R6, RZ, 0x1c1f ;  /* 0x001c1fff06037589 */ /* 0x000f2200000e0000 */
[----:B------:R-:W-:-:S03]  /*10910*/  ISETP.LT.OR P2, PT, R0, 0x1, P4 ;  /* 0x000000010000780c */ /* 0x000fc60002741670 */
[----:B------:R3:W1:Y:S04]  /*10920*/  LDSM.16.M88.4 R12, [R198+0x1000] ;  /* 0x00100000c60c783b */ /* 0x0006680000000200 */
[----:B-----5:R3:W1:Y:S04]  /*10930*/  LDSM.16.M88.4 R36, [R171] ;  /* 0x00000000ab24783b */ /* 0x0206680000000200 */
[----:B------:R3:W1:Y:S04]  /*10940*/  LDSM.16.M88.4 R32, [R171+0x400] ;  /* 0x00040000ab20783b */ /* 0x0006680000000200 */
[----:B------:R3:W1:Y:S01]  /*10950*/  LDSM.16.M88.4 R28, [R171+0x800] ;  /* 0x00080000ab1c783b */ /* 0x0006620000000200 */
[----:B--2---:R-:W-:-:S03]  /*10960*/  IADD3 R4, P0, R2, R229, RZ ;  /* 0x000000e502047210 */ /* 0x004fc60007f1e0ff */
[----:B------:R3:W2:Y:S02]  /*10970*/  LDSM.16.M88.4 R20, [R199] ;  /* 0x00000000c714783b */ /* 0x0006a40000000200 */
[----:B----4-:R-:W-:Y:S02]  /*10980*/  IMAD.X R5, R3, 0x1, R228, P0 ;  /* 0x0000000103057824 */ /* 0x010fe400000e06e4 */
[----:B------:R3:W4:Y:S04]  /*10990*/  LDSM.16.M88.4 R8, [R199+0x1000] ;  /* 0x00100000c708783b */ /* 0x0007280000000200 */
[----:B------:R3:W1:Y:S04]  /*109a0*/  LDSM.16.M88.4 R40, [R200] ;  /* 0x00000000c828783b */ /* 0x0006680000000200 */
[----:B------:R3:W1:Y:S04]  /*109b0*/  LDSM.16.M88.4 R48, [R208] ;  /* 0x00000000d030783b */ /* 0x0006680000000200 */
[----:B------:R3:W1:Y:S04]  /*109c0*/  LDSM.16.M88.4 R64, [R207] ;  /* 0x00000000cf40783b */ /* 0x0006680000000200 */
[----:B------:R-:W-:Y:S01]  /*109d0*/  @!PT LDS RZ, [RZ] ;  /* 0x00000000fffff984 */ /* 0x000fe20000000800 */
[----:B------:R-:W-:Y:S01]  /*109e0*/  @!PT LDS RZ, [RZ] ;  /* 0x00000000fffff984 */ /* 0x000fe20000000800 */
[----:B------:R-:W-:Y:S01]  /*109f0*/  @!PT LDS RZ, [RZ] ;  /* 0x00000000fffff984 */ /* 0x000fe20000000800 */
[----:B------:R2:W-:Y:S01]  /*10a00*/  LDGSTS.E.BYPASS.LTC128B.128 [R209+0x1880], [R4.64], !P1 ;  /* 0x0188000004d17fae */ /* 0x0005e2000c901d48 */
[----:B------:R-:W-:-:S02]  /*10a10*/  ISETP.GE.AND P1, PT, R99, c[0x0][0x1d4], PT ;  /* 0x0000750063007a0c */ /* 0x000fc40003f26270 */
[----:B--2---:R-:W-:-:S05]  /*10a20*/  IADD3 R4, P0, R2, R230, RZ ;  /* 0x000000e602047210 */ /* 0x004fca0007f1e0ff */
[----:B------:R-:W-:Y:S01]  /*10a30*/  IMAD.X R5, R3, 0x1, R225, P0 ;  /* 0x0000000103057824 */ /* 0x000fe200000e06e1 */
[----:B------:R-:W-:-:S04]  /*10a40*/  IADD3 R2, P0, R2, R227, RZ ;  /* 0x000000e302027210 */ /* 0x000fc80007f1e0ff */
[----:B------:R3:W-:Y:S01]  /*10a50*/  LDGSTS.E.BYPASS.LTC128B.128 [R209+0x2480], [R4.64], !P2 ;  /* 0x0248000004d17fae */ /* 0x0007e2000d101d48 */
[----:B------:R-:W-:Y:S01]  /*10a60*/  IMAD.X R3, R3, 0x1, R226, P0 ;  /* 0x0000000103037824 */ /* 0x000fe200000e06e2 */
[----:B------:R-:W-:-:S13]  /*10a70*/  ISETP.LT.OR P0, PT, R0, 0x1, P1 ;  /* 0x000000010000780c */ /* 0x000fda0000f01670 */
[----:B------:R3:W-:Y:S01]  /*10a80*/  LDGSTS.E.BYPASS.LTC128B.128 [R209+0x3080], [R2.64], !P0 ;  /* 0x0308000002d17fae */ /* 0x0007e2000c101d48 */
[----:B-1----:R-:W-:-:S13]  /*10a90*/  ISETP.GT.AND P0, PT, R25, 0x3f, PT ;  /* 0x0000003f1900780c */ /* 0x002fda0003f04270 */
[----:B------:R-:W-:Y:S05]  /*10aa0*/  @P0 BRA `(.L_x_1646) ;  /* 0x0000012000000947 */ /* 0x000fea0003800000 */
[----:B----4-:R-:W-:Y:S05]  /*10ab0*/  BRA.DIV ~URZ, `(.L_x_1647) ;  /* 0x0000e7f27f007947 */ /* 0x010fea000b800000 */
[----:B---3--:R1:W2:Y:S04]  /*10ac0*/  SHFL.IDX PT, R4, R6, 0x1, 0x1c1f ;  /* 0x003c1f0006047f89 */ /* 0x0082a800000e0000 */
[----:B------:R1:W3:Y:S02]  /*10ad0*/  SHFL.IDX PT, R2, R24, 0x1, 0x1c1f ;  /* 0x003c1f0018027f89 */ /* 0x0002e400000e0000 */
.L_x_1764:
[----:B---3--:R-:W-:Y:S02]  /*10ae0*/  IADD3 R26, P0, R2, R229, RZ ;  /* 0x000000e5021a7210 */ /* 0x008fe40007f1e0ff */
[C---:B------:R-:W-:Y:S02]  /*10af0*/  ISETP.LT.OR P3, PT, R0.reuse, 0x21, P3 ;  /* 0x000000210000780c */ /* 0x040fe40001f61670 */
[----:B------:R-:W-:Y:S01]  /*10b00*/  ISETP.LT.OR P2, PT, R0, 0x21, P4 ;  /* 0x000000210000780c */ /* 0x000fe20002741670 */
[----:B--2---:R-:W-:Y:S01]  /*10b10*/  IMAD.X R27, R4, 0x1, R228, P0 ;  /* 0x00000001041b7824 */ /* 0x004fe200000e06e4 */
[----:B-1----:R-:W-:-:S02]  /*10b20*/  IADD3 R24, P0, R2, R230, RZ ;  /* 0x000000e602187210 */ /* 0x002fc40007f1e0ff */
[----:B------:R-:W-:-:S03]  /*10b30*/  ISETP.LT.OR P1, PT, R0, 0x21, P1 ;  /* 0x000000210000780c */ /* 0x000fc60000f21670 */
[----:B------:R-:W-:Y:S01]  /*10b40*/  IMAD.X R25, R4, 0x1, R225, P0 ;  /* 0x0000000104197824 */ /* 0x000fe200000e06e1 */
[----:B------:R-:W-:-:S03]  /*10b50*/  IADD3 R2, P0, R2, R227, RZ ;  /* 0x000000e302027210 */ /* 0x000fc60007f1e0ff */
[----:B------:R-:W-:Y:S01]  /*10b60*/  @!PT LDS RZ, [RZ] ;  /* 0x00000000fffff984 */ /* 0x000fe20000000800 */
[----:B------:R-:W-:Y:S01]  /*10b70*/  @!PT LDS RZ, [RZ] ;  /* 0x00000000fffff984 */ /* 0x000fe20000000800 */
[----:B------:R-:W-:Y:S01]  /*10b80*/  @!PT LDS RZ, [RZ] ;  /* 0x00000000fffff984 */ /* 0x000fe20000000800 */
[----:B------:R1:W-:Y:S02]  /*10b90*/  LDGSTS.E.BYPASS.LTC128B.128 [R209+0x2080], [R26.64], !P3 ;  /* 0x020800001ad17fae */ /* 0x0003e4000d901d48 */
[----:B------:R-:W-:Y:S02]  /*10ba0*/  IMAD.X R3, R4, 0x1, R226, P0 ;  /* 0x0000000104037824 */ /* 0x000fe400000e06e2 */
[----:B------:R1:W-:Y:S04]  /*10bb0*/  LDGSTS.E.BYPASS.LTC128B.128 [R209+0x2c80], [R24.64], !P2 ;  /* 0x02c8000018d17fae */ /* 0x0003e8000d101d48 */
[----:B------:R1:W-:Y:S02]  /*10bc0*/  LDGSTS.E.BYPASS.LTC128B.128 [R209+0x3880], [R2.64], !P1 ;  /* 0x0388000002d17fae */ /* 0x0003e4000c901d48 */
.L_x_1646:
[----:B----4-:R-:W-:Y:S05]  /*10bd0*/  BSYNC B0 ;  /* 0x0000000000007941 */ /* 0x010fea0003800000 */
.L_x_1645:
[----:B------:R-:W2:Y:S04]  /*10be0*/  LDL R0, [R1+0x14] ;  /* 0x0000140001007983 */ /* 0x000ea80000100800 */
[----:B------:R-:W0:Y:S01]  /*10bf0*/  LDGDEPBAR ;  /* 0x00000000000079af */ /* 0x000e220000000000 */
[----:B------:R-:W-:Y:S01]  /*10c00*/  WARPSYNC 0xffffffff ;  /* 0xffffffff00007948 */ /* 0x000fe20003800000 */
[C---:B------:R-:W-:Y:S01]  /*10c10*/  HMMA.16816.F32.BF16 R60, R12.reuse, R36, RZ ;  /* 0x000000240c3c723c */ /* 0x040fe200000418ff */
[----:B------:R-:W-:Y:S07]  /*10c20*/  BSSY B1, `(.L_x_1648) ;  /* 0x00000b9000017945 */ /* 0x000fee0003800000 */
[C---:B------:R-:W-:Y:S08]  /*10c30*/  HMMA.16816.F32.BF16 R52, R12.reuse, R32, RZ ;  /* 0x000000200c34723c */ /* 0x040ff000000418ff */
[C---:B-1----:R-:W-:Y:S08]  /*10c40*/  HMMA.16816.F32.BF16 R24, R12.reuse, R28, RZ ;  /* 0x0000001c0c18723c */ /* 0x042ff000000418ff */
        /* <DEDUP_REMOVED lines=13> */
[----:B------:R-:W-:Y:S07]  /*10d20*/  LDSM.16.M88.4 R60, [R204] ;  /* 0x00000000cc3c783b */ /* 0x000fee0000000200 */
        /* <DEDUP_REMOVED lines=9> */
[----:B------:R-:W4:Y:S03]  /*10dc0*/  LDSM.16.M88.4 R12, [R198+0x2000] ;  /* 0x00200000c60c783b */ /* 0x000f260000000200 */
[C---:B------:R-:W-:Y:S08]  /*10dd0*/  HMMA.16816.F32.BF16 R72, R20.reuse, R40, R68 ;  /* 0x000000281448723c */ /* 0x040ff00000041844 */
[C---:B------:R-:W-:Y:S08]  /*10de0*/  HMMA.16816.F32.BF16 R40, R20.reuse, R42, R88 ;  /* 0x0000002a1428723c */ /* 0x040ff00000041858 */
[C---:B------:R-:W-:Y:S08]  /*10df0*/  HMMA.16816.F32.BF16 R44, R20.reuse, R48, R76 ;  /* 0x00000030142c723c */ /* 0x040ff0000004184c */
[C---:B------:R-:W-:Y:S08]  /*10e00*/  HMMA.16816.F32.BF16 R68, R20.reuse, R64, R84 ;  /* 0x000000401444723c */ /* 0x040ff00000041854 */
[C---:B------:R-:W-:Y:S08]  /*10e10*/  HMMA.16816.F32.BF16 R48, R20.reuse, R50, R92 ;  /* 0x000000321430723c */ /* 0x040ff0000004185c */
[----:B------:R-:W-:Y:S01]  /*10e20*/  HMMA.16816.F32.BF16 R20, R20, R66, R28 ;  /* 0x000000421414723c */ /* 0x000fe2000004181c */
[----:B------:R-:W5:Y:S07]  /*10e30*/  LDSM.16.M88.4 R28, [R199+0x2000] ;  /* 0x00200000c71c783b */ /* 0x000f6e0000000200 */
[C---:B-1----:R-:W-:Y:S08]  /*10e40*/  HMMA.16816.F32.BF16 R64, R8.reuse, R36, R120 ;  /* 0x000000240840723c */ /* 0x042ff00000041878 */
[C---:B------:R-:W-:Y:S08]  /*10e50*/  HMMA.16816.F32.BF16 R116, R8.reuse, R32, R116 ;  /* 0x000000200874723c */ /* 0x040ff00000041874 */
[----:B------:R-:W-:Y:S08]  /*10e60*/  HMMA.16816.F32.BF16 R100, R8, R38, R100 ;  /* 0x000000260864723c */ /* 0x000ff00000041864 */
[----:B----4-:R-:W-:Y:S08]  /*10e70*/  HMMA.16816.F32.BF16 R76, R12, R36, R72 ;  /* 0x000000240c4c723c */ /* 0x010ff00000041848 */
[C---:B------:R-:W-:Y:S08]  /*10e80*/  HMMA.16816.F32.BF16 R104, R8.reuse, R16, R104 ;  /* 0x000000100868723c */ /* 0x040ff00000041868 */
[----:B------:R-:W-:Y:S08]  /*10e90*/  HMMA.16816.F32.BF16 R96, R8, R34, R96 ;  /* 0x000000220860723c */ /* 0x000ff00000041860 */
[----:B------:R-:W-:Y:S01]  /*10ea0*/  HMMA.16816.F32.BF16 R72, R12, R38, R40 ;  /* 0x000000260c48723c */ /* 0x000fe20000041828 */
[----:B------:R-:W-:Y:S07]  /*10eb0*/  LDSM.16.M88.4 R40, [R171+0x2000] ;  /* 0x00200000ab28783b */ /* 0x000fee0000000200 */
        /* <DEDUP_REMOVED lines=8> */
[----:B------:R-:W4:Y:S03]  /*10f40*/  LDSM.16.M88.4 R20, [R198+0x4000] ;  /* 0x00400000c614783b */ /* 0x000f260000000200 */
[----:B------:R-:W-:Y:S01]  /*10f50*/  HMMA.16816.F32.BF16 R68, R24, R56, R64 ;  /* 0x000000381844723c */ /* 0x000fe20000041840 */
[----:B--2---:R-:W-:-:S07]  /*10f60*/  ISETP.GT.AND P0, PT, R128, R0, PT ;  /* 0x000000008000720c */ /* 0x004fce0003f04270 */
[C---:B------:R-:W-:Y:S08]  /*10f70*/  HMMA.16816.F32.BF16 R64, R24.reuse, R58, R100 ;  /* 0x0000003a1840723c */ /* 0x040ff00000041864 */
[C---:B------:R-:W-:Y:S08]  /*10f80*/  HMMA.16816.F32.BF16 R120, R24.reuse, R52, R116 ;  /* 0x000000341878723c */ /* 0x040ff00000041874 */
[C---:B------:R-:W-:Y:S08]  /*10f90*/  HMMA.16816.F32.BF16 R116, R24.reuse, R54, R96 ;  /* 0x000000361874723c */ /* 0x040ff00000041860 */
[----:B------:R-:W-:Y:S08]  /*10fa0*/  HMMA.16816.F32.BF16 R124, R24, R60, R104 ;  /* 0x0000003c187c723c */ /* 0x000ff00000041868 */
[----:B-----5:R-:W-:Y:S08]  /*10fb0*/  HMMA.16816.F32.BF16 R100, R28, R56, R76 ;  /* 0x000000381c64723c */ /* 0x020ff0000004184c */
[----:B------:R-:W-:Y:S01]  /*10fc0*/  HMMA.16816.F32.BF16 R104, R24, R62, R80 ;  /* 0x0000003e1868723c */ /* 0x000fe20000041850 */
[----:B------:R-:W-:Y:S07]  /*10fd0*/  LDSM.16.M88.4 R24, [R201] ;  /* 0x00000000c918783b */ /* 0x000fee0000000200 */
[C---:B------:R-:W-:Y:S08]  /*10fe0*/  HMMA.16816.F32.BF16 R96, R28.reuse, R58, R72 ;  /* 0x0000003a1c60723c */ /* 0x040ff00000041848 */
[C---:B------:R-:W-:Y:S01]  /*10ff0*/  HMMA.16816.F32.BF16 R92, R28.reuse, R52, R36 ;  /* 0x000000341c5c723c */ /* 0x040fe20000041824 */
[----:B------:R-:W-:Y:S07]  /*11000*/  LDSM.16.M88.4 R36, [R203] ;  /* 0x00000000cb24783b */ /* 0x000fee0000000200 */
[C---:B------:R-:W-:Y:S01]  /*11010*/  HMMA.16816.F32.BF16 R88, R28.reuse, R54, R32 ;  /* 0x000000361c58723c */ /* 0x040fe20000041820 */
[----:B------:R-:W-:Y:S07]  /*11020*/  LDSM.16.M88.4 R32, [R202] ;  /* 0x00000000ca20783b */ /* 0x000fee0000000200 */
[C---:B------:R-:W-:Y:S01]  /*11030*/  HMMA.16816.F32.BF16 R84, R28.reuse, R60, R8 ;  /* 0x0000003c1c54723c */ /* 0x040fe20000041808 */
[----:B------:R-:W2:Y:S07]  /*11040*/  LDSM.16.M88.4 R8, [R199+0x5000] ;  /* 0x00500000c708783b */ /* 0x000eae0000000200 */
[----:B------:R-:W-:Y:S01]  /*11050*/  HMMA.16816.F32.BF16 R80, R28, R62, R12 ;  /* 0x0000003e1c50723c */ /* 0x000fe2000004180c */
[----:B------:R-:W5:Y:S01]  /*11060*/  LDSM.16.M88.4 R12, [R199+0x4000] ;  /* 0x00400000c70c783b */ /* 0x000f620000000200 */
[----:B------:R-:W-:-:S06]  /*11070*/  DEPBAR.LE SB0, 0x0 ;  /* 0x000080000000791a */ /* 0x000fcc0000000000 */
[C---:B-1----:R-:W-:Y:S08]  /*11080*/  HMMA.16816.F32.BF16 R76, R16.reuse, R48, R68 ;  /* 0x00000030104c723c */ /* 0x042ff00000041844 */
        /* <DEDUP_REMOVED lines=10> */
[----:B------:R-:W-:Y:S08]  /*11130*/  HMMA.16816.F32.BF16 R20, R20, R42, R80 ;  /* 0x0000002a1414723c */ /* 0x000ff00000041850 */
[C---:B--2---:R-:W-:Y:S08]  /*11140*/  HMMA.16816.F32.BF16 R76, R8.reuse, R36, R76 ;  /* 0x00000024084c723c */ /* 0x044ff0000004184c */
[----:B------:R-:W-:Y:S08]  /*11150*/  HMMA.16816.F32.BF16 R72, R8, R38, R72 ;  /* 0x000000260848723c */ /* 0x000ff00000041848 */
[C---:B-----5:R-:W-:Y:S08]  /*11160*/  HMMA.16816.F32.BF16 R52, R12.reuse, R36, R52 ;  /* 0x000000240c34723c */ /* 0x060ff00000041834 */
        /* <DEDUP_REMOVED lines=12> */
[----:B---3--:R-:W2:Y:S04]  /*11230*/  LDL R2, [R1+0x60] ;  /* 0x0000600001027983 */ /* 0x008ea80000100800 */
        /* <DEDUP_REMOVED lines=8> */
[----:B--2---:R-:W-:-:S04]  /*112c0*/  IADD3 R2, R0, R111, R2 ;  /* 0x0000006f00027210 */ /* 0x004fc80007ffe002 */
        /* <DEDUP_REMOVED lines=32> */
.L_x_1765:
[----:B------:R-:W-:Y:S05]  /*114d0*/  BRA.DIV ~URZ, `(.L_x_1651) ;  /* 0x0000df127f007947 */ /* 0x000fea000b800000 */
[----:B------:R3:W4:Y:S02]  /*114e0*/  SHFL.IDX PT, R0, R6, RZ, 0x1c1f ;  /* 0x001c1fff06007589 */ /* 0x00072400000e0000 */
.L_x_1766:
[----:B------:R-:W-:Y:S01]  /*114f0*/  BSSY B0, `(.L_x_1652) ;  /* 0x0000014000007945 */ /* 0x000fe20003800000 */
[----:B------:R-:W-:Y:S05]  /*11500*/  @!P0 BRA `(.L_x_1653) ;  /* 0x0000012000008947 */ /* 0x000fea0003800000 */
[----:B------:R-:W5:Y:S04]  /*11510*/  LDL.64 R8, [R1] ;  /* 0x0000000001087983 */ /* 0x000f680000100a00 */
[----:B---3--:R-:W3:Y:S04]  /*11520*/  LDL R3, [R1+0xc] ;  /* 0x00000c0001037983 */ /* 0x008ee80000100800 */
[----:B----4-:R-:W4:Y:S01]  /*11530*/  LDL R2, [R1+0x10] ;  /* 0x0000100001027983 */ /* 0x010f220000100800 */
[----:B------:R-:W-:-:S05]  /*11540*/  IADD3 R10, P0, R0, R229, RZ ;  /* 0x000000e5000a7210 */ /* 0x000fca0007f1e0ff */
[----:B--2---:R-:W-:Y:S01]  /*11550*/  IMAD.X R11, R4, 0x1, R228, P0 ;  /* 0x00000001040b7824 */ /* 0x004fe200000e06e4 */
[----:B-----5:R-:W-:Y:S02]  /*11560*/  ISETP.GE.AND P3, PT, R8, c[0x0][0x1d4], PT ;  /* 0x0000750008007a0c */ /* 0x020fe40003f66270 */
[----:B------:R-:W-:Y:S02]  /*11570*/  IADD3 R8, P1, R0, R230, RZ ;  /* 0x000000e600087210 */ /* 0x000fe40007f3e0ff */
[----:B---3--:R-:W-:-:S03]  /*11580*/  ISETP.GE.AND P2, PT, R3, c[0x0][0x1d4], PT ;  /* 0x0000750003007a0c */ /* 0x008fc60003f46270 */
[----:B------:R-:W-:Y:S01]  /*11590*/  IMAD.X R9, R4, 0x1, R225, P1 ;  /* 0x0000000104097824 */ /* 0x000fe200008e06e1 */
[----:B----4-:R-:W-:Y:S02]  /*115a0*/  ISETP.GE.AND P0, PT, R2, c[0x0][0x1d4], PT ;  /* 0x0000750002007a0c */ /* 0x010fe40003f06270 */
        /* <DEDUP_REMOVED lines=8> */
.L_x_1653:
[----:B------:R-:W-:Y:S05]  /*11630*/  BSYNC B0 ;  /* 0x0000000000007941 */ /* 0x000fea0003800000 */
.L_x_1652:
[----:B------:R-:W-:Y:S01]  /*11640*/  ISETP.GE.AND P0, PT, R12, 0x21, PT ;  /* 0x000000210c00780c */ /* 0x000fe20003f06270 */
[----:B------:R-:W-:Y:S06]  /*11650*/  BRA.DIV ~URZ, `(.L_x_1654) ;  /* 0x0000de027f007947 */ /* 0x000fec000b800000 */
[----:B--2---:R2:W1:Y:S04]  /*11660*/  SHFL.IDX PT, R4, R5, 0x1, 0x1c1f ;  /* 0x003c1f0005047f89 */ /* 0x00446800000e0000 */
[----:B----4-:R2:W4:Y:S02]  /*11670*/  SHFL.IDX PT, R0, R6, 0x1, 0x1c1f ;  /* 0x003c1f0006007f89 */ /* 0x01052400000e0000 */
.L_x_1767:
[----:B------:R-:W-:Y:S05]  /*11680*/  @!P0 BRA `(.L_x_1649) ;  /* 0x0000012000008947 */ /* 0x000fea0003800000 */
[----:B------:R-:W5:Y:S04]  /*11690*/  LDL.64 R8, [R1] ;  /* 0x0000000001087983 */ /* 0x000f680000100a00 */
[----:B--2---:R-:W2:Y:S04]  /*116a0*/  LDL R3, [R1+0xc] ;  /* 0x00000c0001037983 */ /* 0x004ea80000100800 */
[----:B---3--:R-:W3:Y:S01]  /*116b0*/  LDL R2, [R1+0x10] ;  /* 0x0000100001027983 */ /* 0x008ee20000100800 */
[----:B----4-:R-:W-:-:S05]  /*116c0*/  IADD3 R10, P0, R0, R229, RZ ;  /* 0x000000e5000a7210 */ /* 0x010fca0007f1e0ff */
[----:B-1----:R-:W-:Y:S01]  /*116d0*/  IMAD.X R11, R4, 0x1, R228, P0 ;  /* 0x00000001040b7824 */ /* 0x002fe200000e06e4 */
[----:B-----5:R-:W-:Y:S02]  /*116e0*/  ISETP.GE.AND P3, PT, R8, c[0x0][0x1d4], PT ;  /* 0x0000750008007a0c */ /* 0x020fe40003f66270 */
[----:B------:R-:W-:Y:S02]  /*116f0*/  IADD3 R8, P1, R0, R230, RZ ;  /* 0x000000e600087210 */ /* 0x000fe40007f3e0ff */
[----:B--2---:R-:W-:-:S03]  /*11700*/  ISETP.GE.AND P2, PT, R3, c[0x0][0x1d4], PT ;  /* 0x0000750003007a0c */ /* 0x004fc60003f46270 */
[----:B------:R-:W-:Y:S01]  /*11710*/  IMAD.X R9, R4, 0x1, R225, P1 ;  /* 0x0000000104097824 */ /* 0x000fe200008e06e1 */
[----:B---3--:R-:W-:Y:S02]  /*11720*/  ISETP.GE.AND P0, PT, R2, c[0x0][0x1d4], PT ;  /* 0x0000750002007a0c */ /* 0x008fe40003f06270 */
        /* <DEDUP_REMOVED lines=8> */
.L_x_1649:
[----:B------:R-:W-:Y:S05]  /*117b0*/  BSYNC B1 ;  /* 0x0000000000017941 */ /* 0x000fea0003800000 */
.L_x_1648:
[----:B-1-3--:R-:W3:Y:S01]  /*117c0*/  LDL R2, [R1+0x64] ;  /* 0x0000640001027983 */ /* 0x00aee20000100800 */
[----:B------:R-:W-:-:S03]  /*117d0*/  IMAD.MOV.U32 R3, RZ, RZ, c[0x0][0x2c4] ;  /* 0x0000b100ff037624 */ /* 0x000fc600078e00ff */
[----:B----4-:R-:W3:Y:S04]  /*117e0*/  LDL R0, [R1+0x80] ;  /* 0x0000800001007983 */ /* 0x010ee80000100800 */
[----:B------:R-:W4:Y:S01]  /*117f0*/  LDL R4, [R1+0x68] ;  /* 0x0000680001047983 */ /* 0x000f220000100800 */
[----:B------:R-:W-:-:S03]  /*11800*/  ISETP.NE.AND P0, PT, R3, 0x1, PT ;  /* 0x000000010300780c */ /* 0x000fc60003f05270 */
[----:B------:R-:W0:Y:S01]  /*11810*/  LDGDEPBAR ;  /* 0x00000000000079af */ /* 0x000e220000000000 */
[----:B---3--:R-:W-:-:S09]  /*11820*/  IMAD.IADD R0, R0, 0x1, R2 ;  /* 0x0000000100007824 */ /* 0x008fd200078e0202 */
[----:B------:R-:W-:Y:S01]  /*11830*/  @P0 IMAD.HI.U32 R3, R0, c[0x0][0x2c8], RZ ;  /* 0x0000b20000030a27 */ /* 0x000fe200078e00ff */
[C---:B----4-:R-:W-:Y:S02]  /*11840*/  IADD3 R2, -R4.reuse, 0x1, R110 ;  /* 0x0000000104027810 */ /* 0x050fe40007ffe16e */
[----:B--2---:R-:W-:Y:S02]  /*11850*/  IADD3 R5, -R4, R110, RZ ;  /* 0x0000006e04057210 */ /* 0x004fe40007ffe1ff */
[----:B------:R-:W-:Y:S01]  /*11860*/  @P0 SHF.R.U32.HI R0, RZ, c[0x0][0x2cc], R3 ;  /* 0x0000b300ff000a19 */ /* 0x000fe20000011603 */
[----:B------:R-:W-:Y:S01]  /*11870*/  IMAD.IADD R4, R2, 0x1, -R246 ;  /* 0x0000000102047824 */ /* 0x000fe200078e0af6 */
[----:B------:R-:W-:Y:S05]  /*11880*/  BRA.DIV ~URZ, `(.L_x_1655) ;  /* 0x0000dca27f007947 */ /* 0x000fea000b800000 */
[----:B------:R1:W2:Y:S02]  /*11890*/  SHFL.IDX PT, R2, R0, RZ, 0x1c1f ;  /* 0x001c1fff00027589 */ /* 0x0002a400000e0000 */
.L_x_1768:
[----:B--2---:R-:W-:-:S05]  /*118a0*/  IMAD.IADD R2, R4, 0x1, R2 ;  /* 0x0000000104027824 */ /* 0x004fca00078e0202 */
[----:B------:R-:W-:-:S04]  /*118b0*/  IMNMX R2, R5, R2, PT ;  /* 0x0000000205027217 */ /* 0x000fc80003800200 */
[C---:B------:R-:W-:Y:S02]  /*118c0*/  ISETP.GT.AND P1, PT, R2.reuse, RZ, PT ;  /* 0x000000ff0200720c */ /* 0x040fe40003f24270 */
[----:B------:R-:W-:Y:S02]  /*118d0*/  ISETP.GT.AND P0, PT, R2, 0x1, PT ;  /* 0x000000010200780c */ /* 0x000fe40003f04270 */
[----:B------:R-:W-:Y:S02]  /*118e0*/  FSEL R11, R52, -INF , P1 ;  /* 0xff800000340b7808 */ /* 0x000fe40000800000 */
[----:B------:R-:W-:Y:S02]  /*118f0*/  FSEL R12, R53, -INF , P0 ;  /* 0xff800000350c7808 */ /* 0x000fe40000000000 */
[C---:B------:R-:W-:Y:S02]  /*11900*/  ISETP.GT.AND P3, PT, R2.reuse, 0x8, PT ;  /* 0x000000080200780c */ /* 0x040fe40003f64270 */
[----:B------:R-:W-:-:S02]  /*11910*/  ISETP.GT.AND P4, PT, R2, 0x9, PT ;  /* 0x000000090200780c */ /* 0x000fc40003f84270 */
[C---:B------:R-:W-:Y:S02]  /*11920*/  ISETP.GT.AND P2, PT, R2.reuse, 0x10, PT ;  /* 0x000000100200780c */ /* 0x040fe40003f44270 */
[C---:B------:R-:W-:Y:S02]  /*11930*/  ISETP.GT.AND P1, PT, R2.reuse, 0x11, PT ;  /* 0x000000110200780c */ /* 0x040fe40003f24270 */
[----:B------:R-:W-:Y:S02]  /*11940*/  ISETP.GT.AND P0, PT, R2, 0x18, PT ;  /* 0x000000180200780c */ /* 0x000fe40003f04270 */
        /* <DEDUP_REMOVED lines=26> */
[C---:B------:R-:W-:Y:S02]  /*11af0*/  ISETP.GT.AND P0, PT, R3.reuse, 0x19, PT ;  /* 0x000000190300780c */ /* 0x040fe40003f04270 */
[----:B------:R-:W-:Y:S02]  /*11b00*/  ISETP.GT.AND P2, PT, R3, 0x1, PT ;  /* 0x000000010300780c */ /* 0x000fe40003f44270 */
[----:B------:R-:W-:-:S02]  /*11b10*/  FSEL R28, R47, -INF , P0 ;  /* 0xff8000002f1c7808 */ /* 0x000fc40000000000 */
[----:B------:R-:W-:Y:S02]  /*11b20*/  ISETP.GT.AND P0, PT, R3, 0x21, PT ;  /* 0x000000210300780c */ /* 0x000fe40003f04270 */
[----:B------:R-:W-:Y:S02]  /*11b30*/  IMNMX R2, R5, R2, PT ;  /* 0x0000000205027217 */ /* 0x000fe40003800200 */
[----:B------:R-:W-:Y:S02]  /*11b40*/  FSEL R18, R50, -INF , P1 ;  /* 0xff80000032127808 */ /* 0x000fe40000800000 */
[----:B------:R-:W-:Y:S02]  /*11b50*/  FSEL R14, R55, -INF , P2 ;  /* 0xff800000370e7808 */ /* 0x000fe40001000000 */
[----:B------:R-:W-:Y:S02]  /*11b60*/  ISETP.GT.AND P1, PT, R3, 0x18, PT ;  /* 0x000000180300780c */ /* 0x000fe40003f24270 */
[----:B------:R-:W-:-:S02]  /*11b70*/  FSEL R84, R35, -INF , P0 ;  /* 0xff80000023547808 */ /* 0x000fc40000000000 */
[----:B------:R-:W-:Y:S02]  /*11b80*/  ISETP.GT.AND P2, PT, R3, 0x11, PT ;  /* 0x000000110300780c */ /* 0x000fe40003f44270 */
[----:B------:R-:W-:Y:S02]  /*11b90*/  ISETP.GT.AND P0, PT, R2, RZ, PT ;  /* 0x000000ff0200720c */ /* 0x000fe40003f04270 */
[----:B------:R-:W-:Y:S02]  /*11ba0*/  IMNMX R0, R5, R0, PT ;  /* 0x0000000005007217 */ /* 0x000fe40003800200 */
[----:B------:R-:W-:Y:S02]  /*11bb0*/  FSEL R27, R46, -INF , P1 ;  /* 0xff8000002e1b7808 */ /* 0x000fe40000800000 */
[----:B------:R-:W-:Y:S02]  /*11bc0*/  ISETP.GT.AND P3, PT, R3, RZ, PT ;  /* 0x000000ff0300720c */ /* 0x000fe40003f64270 */
[----:B------:R-:W-:-:S02]  /*11bd0*/  FSEL R23, R39, -INF , P2 ;  /* 0xff80000027177808 */ /* 0x000fc40001000000 */
[C---:B------:R-:W-:Y:S02]  /*11be0*/  ISETP.GT.AND P1, PT, R3.reuse, 0x20, PT ;  /* 0x000000200300780c */ /* 0x040fe40003f24270 */
[----:B------:R-:W-:Y:S02]  /*11bf0*/  FSEL R24, R76, -INF , P0 ;  /* 0xff8000004c187808 */ /* 0x000fe40000000000 */
[----:B------:R-:W-:Y:S02]  /*11c00*/  ISETP.GT.AND P2, PT, R3, 0x29, PT ;  /* 0x000000290300780c */ /* 0x000fe40003f44270 */
[----:B------:R-:W-:Y:S02]  /*11c10*/  ISETP.GT.AND P0, PT, R0, 0x1, PT ;  /* 0x000000010000780c */ /* 0x000fe40003f04270 */
[----:B------:R-:W-:Y:S02]  /*11c20*/  FSEL R13, R54, -INF , P3 ;  /* 0xff800000360d7808 */ /* 0x000fe40001800000 */
[----:B------:R-:W-:-:S02]  /*11c30*/  FSEL R85, R34, -INF , P1 ;  /* 0xff80000022557808 */ /* 0x000fc40000800000 */
[----:B------:R-:W-:Y:S02]  /*11c40*/  ISETP.GT.AND P3, PT, R3, 0x10, PT ;  /* 0x000000100300780c */ /* 0x000fe40003f64270 */
[----:B------:R-:W-:Y:S02]  /*11c50*/  FSEL R82, R31, -INF , P2 ;  /* 0xff8000001f527808 */ /* 0x000fe40001000000 */
[----:B------:R-:W-:Y:S02]  /*11c60*/  FSEL R34, R79, -INF , P0 ;  /* 0xff8000004f227808 */ /* 0x000fe40000000000 */
[----:B------:R-:W-:Y:S02]  /*11c70*/  ISETP.GT.AND P2, PT, R2, 0x1, PT ;  /* 0x000000010200780c */ /* 0x000fe40003f44270 */
[----:B------:R-:W-:Y:S02]  /*11c80*/  ISETP.GT.AND P1, PT, R0, RZ, PT ;  /* 0x000000ff0000720c */ /* 0x000fe40003f24270 */
[----:B------:R-:W-:-:S02]  /*11c90*/  ISETP.GT.AND P0, PT, R2, 0x10, PT ;  /* 0x000000100200780c */ /* 0x000fc40003f04270 */
[----:B------:R-:W-:Y:S02]  /*11ca0*/  FSEL R21, R38, -INF , P3 ;  /* 0xff80000026157808 */ /* 0x000fe40001800000 */
[----:B------:R-:W-:Y:S02]  /*11cb0*/  ISETP.GT.AND P3, PT, R3, 0x28, PT ;  /* 0x000000280300780c */ /* 0x000fe40003f64270 */
[----:B------:R-:W-:Y:S02]  /*11cc0*/  FSEL R26, R77, -INF , P2 ;  /* 0xff8000004d1a7808 */ /* 0x000fe40001000000 */
[----:B------:R-:W-:Y:S02]  /*11cd0*/  FSEL R33, R78, -INF , P1 ;  /* 0xff8000004e217808 */ /* 0x000fe40000800000 */
[----:B------:R-:W-:Y:S02]  /*11ce0*/  FSEL R31, R68, -INF , P0 ;  /* 0xff800000441f7808 */ /* 0x000fe40000000000 */
[----:B------:R-:W-:-:S02]  /*11cf0*/  ISETP.GT.AND P2, PT, R2, 0x8, PT ;  /* 0x000000080200780c */ /* 0x000fc40003f44270 */
[----:B------:R-:W-:Y:S02]  /*11d00*/  ISETP.GT.AND P1, PT, R2, 0x9, PT ;  /* 0x000000090200780c */ /* 0x000fe40003f24270 */
[----:B------:R-:W-:Y:S02]  /*11d10*/  ISETP.GT.AND P0, PT, R0, 0x11, PT ;  /* 0x000000110000780c */ /* 0x000fe40003f04270 */
[----:B------:R-:W-:Y:S02]  /*11d20*/  FSEL R83, R30, -INF , P3 ;  /* 0xff8000001e537808 */ /* 0x000fe40001800000 */
[----:B------:R-:W-:Y:S02]  /*11d30*/  FSEL R29, R72, -INF , P2 ;  /* 0xff800000481d7808 */ /* 0x000fe40001000000 */
[----:B------:R-:W-:Y:S02]  /*11d40*/  FSEL R30, R73, -INF , P1 ;  /* 0xff800000491e7808 */ /* 0x000fe40000800000 */
[----:B------:R-:W-:-:S02]  /*11d50*/  FSEL R40, R71, -INF , P0 ;  /* 0xff80000047287808 */ /* 0x000fc40000000000 */
[C---:B------:R-:W-:Y:S02]  /*11d60*/  ISETP.GT.AND P2, PT, R0.reuse, 0x9, PT ;  /* 0x000000090000780c */ /* 0x040fe40003f44270 */
[----:B------:R-:W-:Y:S02]  /*11d70*/  ISETP.GT.AND P1, PT, R0, 0x10, PT ;  /* 0x000000100000780c */ /* 0x000fe40003f24270 */
[----:B------:R-:W-:Y:S02]  /*11d80*/  ISETP.GT.AND P0, PT, R2, 0x19, PT ;  /* 0x000000190200780c */ /* 0x000fe40003f04270 */
[----:B------:R-:W-:Y:S02]  /*11d90*/  FSEL R38, R75, -INF , P2 ;  /* 0xff8000004b267808 */ /* 0x000fe40001000000 */
[----:B------:R-:W-:Y:S02]  /*11da0*/  FSEL R39, R70, -INF , P1 ;  /* 0xff80000046277808 */ /* 0x000fe40000800000 */
[----:B------:R-:W-:-:S02]  /*11db0*/  FSEL R37, R65, -INF , P0 ;  /* 0xff80000041257808 */ /* 0x000fc40000000000 */
[C---:B------:R-:W-:Y:S02]  /*11dc0*/  ISETP.GT.AND P1, PT, R2.reuse, 0x18, PT ;  /* 0x000000180200780c */ /* 0x040fe40003f24270 */
[----:B------:R-:W-:Y:S02]  /*11dd0*/  ISETP.GT.AND P2, PT, R2, 0x20, PT ;  /* 0x000000200200780c */ /* 0x000fe40003f44270 */
[----:B------:R-:W-:Y:S02]  /*11de0*/  ISETP.GT.AND P0, PT, R0, 0x19, PT ;  /* 0x000000190000780c */ /* 0x000fe40003f04270 */
[----:B------:R-:W-:Y:S02]  /*11df0*/  ISETP.GT.AND P4, PT, R2, 0x11, PT ;  /* 0x000000110200780c */ /* 0x000fe40003f84270 */
[----:B------:R-:W-:Y:S02]  /*11e00*/  ISETP.GT.AND P3, PT, R0, 0x8, PT ;  /* 0x000000080000780c */ /* 0x000fe40003f64270 */
[----:B------:R-:W-:-:S02]  /*11e10*/  FMNMX.FTZ R3, R11, R12, !PT ;  /* 0x0000000c0b037209 */ /* 0x000fc40007810000 */
[----:B------:R-:W-:Y:S02]  /*11e20*/  FSEL R35, R64, -INF , P1 ;  /* 0xff80000040237808 */ /* 0x000fe40000800000 */
[----:B------:R-:W-:Y:S02]  /*11e30*/  FSEL R81, R60, -INF , P2 ;  /* 0xff8000003c517808 */ /* 0x000fe40001000000 */
[----:B------:R-:W-:Y:S02]  /*11e40*/  FSEL R49, R67, -INF , P0 ;  /* 0xff80000043317808 */ /* 0x000fe40000000000 */
[----:B------:R-:W-:Y:S02]  /*11e50*/  FSEL R36, R74, -INF , P3 ;  /* 0xff8000004a247808 */ /* 0x000fe40001800000 */
[----:B------:R-:W-:Y:S02]  /*11e60*/  FSEL R32, R69, -INF , P4 ;  /* 0xff80000045207808 */ /* 0x000fe40002000000 */
[----:B------:R-:W-:-:S02]  /*11e70*/  ISETP.GT.AND P1, PT, R0, 0x18, PT ;  /* 0x000000180000780c */ /* 0x000fc40003f24270 */
[----:B------:R-:W-:Y:S02]  /*11e80*/  ISETP.GT.AND P2, PT, R2, 0x28, PT ;  /* 0x000000280200780c */ /* 0x000fe40003f44270 */
[----:B------:R-:W-:Y:S02]  /*11e90*/  ISETP.GT.AND P0, PT, R0, 0x20, PT ;  /* 0x000000200000780c */ /* 0x000fe40003f04270 */
[C---:B------:R-:W-:Y:S02]  /*11ea0*/  ISETP.GT.AND P3, PT, R2.reuse, 0x21, PT ;  /* 0x000000210200780c */ /* 0x040fe40003f64270 */
[----:B------:R-:W-:Y:S02]  /*11eb0*/  ISETP.GT.AND P4, PT, R2, 0x29, PT ;  /* 0x000000290200780c */ /* 0x000fe40003f84270 */
[----:B------:R-:W-:Y:S02]  /*11ec0*/  FMNMX.FTZ R2, R15, R3, !PT ;  /* 0x000000030f027209 */ /* 0x000fe40007810000 */
[----:B------:R-:W-:-:S02]  /*11ed0*/  FSEL R48, R66, -INF , P1 ;  /* 0xff80000042307808 */ /* 0x000fc40000800000 */
[----:B------:R-:W-:Y:S02]  /*11ee0*/  FSEL R80, R56, -INF , P2 ;  /* 0xff80000038507808 */ /* 0x000fe40001000000 */
[----:B------:R-:W-:Y:S02]  /*11ef0*/  FSEL R53, R62, -INF , P0 ;  /* 0xff8000003e357808 */ /* 0x000fe40000000000 */
[C---:B------:R-:W-:Y:S02]  /*11f00*/  ISETP.GT.AND P2, PT, R0.reuse, 0x21, PT ;  /* 0x000000210000780c */ /* 0x040fe40003f44270 */
[C---:B------:R-:W-:Y:S02]  /*11f10*/  ISETP.GT.AND P1, PT, R0.reuse, 0x28, PT ;  /* 0x000000280000780c */ /* 0x040fe40003f24270 */
[----:B------:R-:W-:Y:S02]  /*11f20*/  ISETP.GT.AND P0, PT, R0, 0x29, PT ;  /* 0x000000290000780c */ /* 0x000fe40003f04270 */
        /* <DEDUP_REMOVED lines=62> */
.L_x_1769:
[C---:B------:R-:W-:Y:S01]  /*12310*/  FMUL.FTZ R0, R106.reuse, c[0x0][0x2d0] ;  /* 0x0000b4006a007a20 */ /* 0x040fe20000410000 */
[----:B------:R-:W-:Y:S01]  /*12320*/  FSETP.NEU.FTZ.AND P0, PT, R106, -INF , PT ;  /* 0xff8000006a00780b */ /* 0x000fe20003f1d000 */
[----:B------:R-:W2:Y:S03]  /*12330*/  LDL R194, [R1+0x64] ;  /* 0x0000640001c27983 */ /* 0x000ea60000100800 */
[----:B------:R-:W-:Y:S01]  /*12340*/  FSEL R4, R0, RZ, P0 ;  /* 0x000000ff00047208 */ /* 0x000fe20000000000 */
[----:B------:R-:W3:Y:S04]  /*12350*/  LDL R193, [R1+0x6c] ;  /* 0x00006c0001c17983 */ /* 0x000ee80000100800 */
[--C-:B------:R-:W-:Y:S01]  /*12360*/  FFMA.FTZ R0, R11, c[0x0][0x2d0], -R4.reuse ;  /* 0x0000b4000b007a23 */ /* 0x100fe20000010804 */
[----:B------:R-:W5:Y:S01]  /*12370*/  LDL R192, [R1+0x14] ;  /* 0x0000140001c07983 */ /* 0x000f620000100800 */
[C---:B------:R-:W-:Y:S01]  /*12380*/  FMUL.FTZ R3, R105.reuse, c[0x0][0x2d0] ;  /* 0x0000b40069037a20 */ /* 0x040fe20000410000 */
[----:B------:R-:W-:Y:S01]  /*12390*/  FSETP.NEU.FTZ.AND P0, PT, R105, -INF , PT ;  /* 0xff8000006900780b */ /* 0x000fe20003f1d000 */
[----:B------:R1:W-:Y:S01]  /*123a0*/  MUFU.EX2 R107, R0 ;  /* 0x00000000006b7308 */ /* 0x0003e20000000800 */
[----:B------:R-:W-:Y:S01]  /*123b0*/  FFMA.FTZ R2, R22, c[0x0][0x2d0], -R4 ;  /* 0x0000b40016027a23 */ /* 0x000fe20000010804 */
[----:B------:R-:W-:Y:S01]  /*123c0*/  WARPSYNC 0xffffffff ;  /* 0xffffffff00007948 */ /* 0x000fe20003800000 */
[----:B------:R-:W-:Y:S01]  /*123d0*/  FSEL R3, R3, RZ, P0 ;  /* 0x000000ff03037208 */ /* 0x000fe20000000000 */
[----:B------:R-:W-:Y:S01]  /*123e0*/  LDSM.16.MT88.4 R56, [R197] ;  /* 0x00000000c538783b */ /* 0x000fe20000004200 */
[----:B------:R-:W-:-:S02]  /*123f0*/  FSETP.NEU.FTZ.AND P0, PT, R104, -INF , PT ;  /* 0xff8000006800780b */ /* 0x000fc40003f1d000 */
[----:B------:R-:W-:Y:S01]  /*12400*/  MOV R195, c[0x0][0x2c4] ;  /* 0x0000b10000c37a02 */ /* 0x000fe20000000f00 */
[----:B------:R4:W-:Y:S01]  /*12410*/  MUFU.EX2 R145, R2 ;  /* 0x0000000200917308 */ /* 0x0009e20000000800 */
[----:B------:R-:W-:Y:S01]  /*12420*/  FFMA.FTZ R5, R27, c[0x0][0x2d0], -R3 ;  /* 0x0000b4001b057a23 */ /* 0x000fe20000010803 */
[----:B------:R-:W4:Y:S01]  /*12430*/  LDSM.16.MT88.4 R44, [R196] ;  /* 0x00000000c42c783b */ /* 0x000f220000004200 */
[----:B------:R-:W-:Y:S02]  /*12440*/  ISETP.NE.AND P1, PT, R195, 0x1, PT ;  /* 0x00000001c300780c */ /* 0x000fe40003f25270 */
[----:B------:R-:W-:Y:S01]  /*12450*/  IADD3 R211, R211, -0x2, RZ ;  /* 0xfffffffed3d37810 */ /* 0x000fe20007ffe0ff */
[----:B------:R-:W-:Y:S01]  /*12460*/  LDSM.16.MT88.4 R68, [R196+0xc00] ;  /* 0x000c0000c444783b */ /* 0x000fe20000004200 */
[----:B-1----:R-:W-:Y:S01]  /*12470*/  FFMA.FTZ R0, R12, c[0x0][0x2d0], -R4 ;  /* 0x0000b4000c007a23 */ /* 0x002fe20000010804 */
[----:B------:R1:W-:Y:S02]  /*12480*/  MUFU.EX2 R135, R5 ;  /* 0x0000000500877308 */ /* 0x0003e40000000800 */
[----:B------:R-:W-:Y:S04]  /*12490*/  LDSM.16.MT88.4 R72, [R197+0x400] ;  /* 0x00040000c548783b */ /* 0x000fe80000004200 */
[----:B------:R-:W2:Y:S01]  /*124a0*/  LDSM.16.MT88.4 R60, [R196+0x400] ;  /* 0x00040000c43c783b */ /* 0x000ea20000004200 */
[----:B----4-:R-:W-:Y:S01]  /*124b0*/  FMUL.FTZ R2, R104, c[0x0][0x2d0] ;  /* 0x0000b40068027a20 */ /* 0x010fe20000410000 */
[----:B------:R4:W-:Y:S02]  /*124c0*/  MUFU.EX2 R103, R0 ;  /* 0x0000000000677308 */ /* 0x0009e40000000800 */
[----:B------:R-:W2:Y:S02]  /*124d0*/  LDSM.16.MT88.4 R76, [R196+0x1000] ;  /* 0x00100000c44c783b */ /* 0x000ea40000004200 */
[----:B------:R-:W-:-:S02]  /*124e0*/  FSEL R2, R2, RZ, P0 ;  /* 0x000000ff02027208 */ /* 0x000fc40000000000 */
[----:B------:R-:W2:Y:S01]  /*124f0*/  LDSM.16.MT88.4 R64, [R197+0xc00] ;  /* 0x000c0000c540783b */ /* 0x000ea20000004200 */
[----:B-1----:R-:W-:Y:S02]  /*12500*/  FMNMX.FTZ R5, R10, R9, !PT ;  /* 0x000000090a057209 */ /* 0x002fe40007810000 */
[----:B------:R-:W-:Y:S02]  /*12510*/  FFMA.FTZ R6, R35, c[0x0][0x2d0], -R2 ;  /* 0x0000b40023067a23 */ /* 0x000fe40000010802 */
[----:B------:R-:W-:Y:S02]  /*12520*/  FSETP.NEU.FTZ.AND P0, PT, R5, -INF , PT ;  /* 0xff8000000500780b */ /* 0x000fe40003f1d000 */
[----:B------:R1:W-:Y:S01]  /*12530*/  MUFU.EX2 R132, R6 ;  /* 0x0000000600847308 */ /* 0x0003e20000000800 */
[----:B----4-:R-:W-:-:S07]  /*12540*/  FFMA.FTZ R0, R15, c[0x0][0x2d0], -R4 ;  /* 0x0000b4000f007a23 */ /* 0x010fce0000010804 */
[----:B------:R4:W-:Y:S01]  /*12550*/  MUFU.EX2 R111, R0 ;  /* 0x00000000006f7308 */ /* 0x0009e20000000800 */
[----:B-1----:R-:W-:-:S07]  /*12560*/  FFMA.FTZ R6, R37, c[0x0][0x2d0], -R2 ;  /* 0x0000b40025067a23 */ /* 0x002fce0000010802 */
[----:B------:R-:W-:Y:S01]  /*12570*/  MUFU.EX2 R133, R6 ;  /* 0x0000000600857308 */ /* 0x000fe20000000800 */
[----:B----4-:R-:W-:-:S07]  /*12580*/  FFMA.FTZ R0, R16, c[0x0][0x2d0], -R4 ;  /* 0x0000b40010007a23 */ /* 0x010fce0000010804 */
        /* <DEDUP_REMOVED lines=8> */
[----:B------:R1:W4:Y:S02]  /*12610*/  MUFU.EX2 R146, R0 ;  /* 0x0000000000927308 */ /* 0x0003240000000800 */
[----:B-1----:R-:W-:-:S06]  /*12620*/  FFMA.FTZ R0, R13, c[0x0][0x2d0], -R3 ;  /* 0x0000b4000d007a23 */ /* 0x002fcc0000010803 */
[----:B------:R1:W-:Y:S02]  /*12630*/  MUFU.EX2 R99, R0 ;  /* 0x0000000000637308 */ /* 0x0003e40000000800 */
[----:B-1----:R-:W-:Y:S01]  /*12640*/  FFMA.FTZ R0, R14, c[0x0][0x2d0], -R3 ;  /* 0x0000b4000e007a23 */ /* 0x002fe20000010803 */
[----:B----4-:R-:W-:-:S05]  /*12650*/  F2FP.BF16.PACK_AB R14, R146, R145 ;  /* 0x00000091920e723e */ /* 0x010fca00000010ff */
[----:B------:R1:W4:Y:S02]  /*12660*/  MUFU.EX2 R98, R0 ;  /* 0x0000000000627308 */ /* 0x0003240000000800 */
[----:B-1----:R-:W-:-:S06]  /*12670*/  FFMA.FTZ R0, R18, c[0x0][0x2d0], -R3 ;  /* 0x0000b40012007a23 */ /* 0x002fcc0000010803 */
[----:B------:R1:W-:Y:S02]  /*12680*/  MUFU.EX2 R101, R0 ;  /* 0x0000000000657308 */ /* 0x0003e40000000800 */
[----:B-1----:R-:W-:Y:S01]  /*12690*/  FFMA.FTZ R0, R20, c[0x0][0x2d0], -R3 ;  /* 0x0000b40014007a23 */ /* 0x002fe20000010803 */
[----:B------:R-:W-:-:S05]  /*126a0*/  F2FP.BF16.PACK_AB R20, R103, R107 ;  /* 0x0000006b6714723e */ /* 0x000fca00000010ff */
[----:B------:R1:W1:Y:S02]  /*126b0*/  MUFU.EX2 R116, R0 ;  /* 0x0000000000747308 */ /* 0x0002640000000800 */
[----:B-1----:R-:W-:Y:S01]  /*126c0*/  FFMA.FTZ R0, R21, c[0x0][0x2d0], -R3 ;  /* 0x0000b40015007a23 */ /* 0x002fe20000010803 */
[----:B----4-:R-:W-:-:S05]  /*126d0*/  F2FP.BF16.PACK_AB R21, R98, R99 ;  /* 0x000000636215723e */ /* 0x010fca00000010ff */
[----:B------:R1:W-:Y:S02]  /*126e0*/  MUFU.EX2 R117, R0 ;  /* 0x0000000000757308 */ /* 0x0003e40000000800 */
[----:B-1----:R-:W-:Y:S01]  /*126f0*/  FFMA.FTZ R0, R23, c[0x0][0x2d0], -R3 ;  /* 0x0000b40017007a23 */ /* 0x002fe20000010803 */
[----:B------:R-:W-:-:S05]  /*12700*/  F2FP.BF16.PACK_AB R23, R116, R101 ;  /* 0x000000657417723e */ /* 0x000fca00000010ff */
[----:B------:R1:W4:Y:S02]  /*12710*/  MUFU.EX2 R125, R0 ;  /* 0x00000000007d7308 */ /* 0x0003240000000800 */
[----:B------:R-:W-:Y:S01]  /*12720*/  HMMA.16816.F32.BF16 R8, R20, R44, RZ ;  /* 0x0000002c1408723c */ /* 0x000fe200000418ff */
[----:B-1----:R-:W-:Y:S01]  /*12730*/  FFMA.FTZ R0, R28, c[0x0][0x2d0], -R3 ;  /* 0x0000b4001c007a23 */ /* 0x002fe20000010803 */
[----:B----4-:R-:W-:-:S04]  /*12740*/  F2FP.BF16.PACK_AB R13, R125, R117 ;  /* 0x000000757d0d723e */ /* 0x010fc800000010ff */
[----:B------:R1:W4:Y:S02]  /*12750*/  MUFU.EX2 R144, R0 ;  /* 0x0000000000907308 */ /* 0x0003240000000800 */
[----:B-1----:R-:W-:Y:S01]  /*12760*/  FFMA.FTZ R0, R24, c[0x0][0x2d0], -R2 ;  /* 0x0000b40018007a23 */ /* 0x002fe20000010802 */
[----:B----4-:R-:W-:-:S05]  /*12770*/  F2FP.BF16.PACK_AB R15, R144, R135 ;  /* 0x00000087900f723e */ /* 0x010fca00000010ff */
[----:B------:R1:W-:Y:S10]  /*12780*/  MUFU.EX2 R94, R0 ;  /* 0x00000000005e7308 */ /* 0x0003f40000000800 */
[----:B--2---:R-:W-:Y:S07]  /*12790*/  HMMA.16816.F32.BF16 R140, R12, R60, R8 ;  /* 0x0000003c0c8c723c */ /* 0x004fee0000041808 */
[----:B------:R-:W-:Y:S01]  /*127a0*/  F2FP.BF16.PACK_AB R10, R133, R132 ;  /* 0x00000084850a723e */ /* 0x000fe200000010ff */
        /* <DEDUP_REMOVED lines=12> */
[----:B-1----:R-:W-:Y:S01]  /*12870*/  FMUL.FTZ R0, R5, c[0x0][0x2d0] ;  /* 0x0000b40005007a20 */ /* 0x002fe20000410000 */
[----:B--2---:R-:W-:-:S04]  /*12880*/  F2FP.BF16.PACK_AB R8, R110, R102 ;  /* 0x000000666e08723e */ /* 0x004fc800000010ff */
[----:B------:R-:W-:-:S05]  /*12890*/  FSEL R0, R0, RZ, P0 ;  /* 0x000000ff00007208 */ /* 0x000fca0000000000 */
        /* <DEDUP_REMOVED lines=9> */
[--C-:B-1----:R-:W-:Y:S01]  /*12930*/  FFMA.FTZ R6, R39, c[0x0][0x2d0], -R0.reuse ;  /* 0x0000b40027067a23 */ /* 0x102fe20000010800 */
[----:B--2---:R-:W-:Y:S01]  /*12940*/  F2FP.BF16.PACK_AB R19, R95, R92 ;  /* 0x0000005c5f13723e */ /* 0x004fe200000010ff */
[----:B------:R-:W-:Y:S04]  /*12950*/  HMMA.16816.F32.BF16 R36, R20, R68, RZ ;  /* 0x000000441424723c */ /* 0x000fe800000418ff */
[----:B------:R1:W-:Y:S04]  /*12960*/  MUFU.EX2 R97, R6 ;  /* 0x0000000600617308 */ /* 0x0003e80000000800 */
[C---:B------:R-:W-:Y:S08]  /*12970*/  HMMA.16816.F32.BF16 R28, R16.reuse, R56, RZ ;  /* 0x00000038101c723c */ /* 0x040ff000000418ff */
[----:B------:R-:W-:Y:S01]  /*12980*/  HMMA.16816.F32.BF16 R24, R16, R68, RZ ;  /* 0x000000441018723c */ /* 0x000fe200000418ff */
[----:B-1----:R-:W-:-:S04]  /*12990*/  FFMA.FTZ R6, R40, c[0x0][0x2d0], -R0 ;  /* 0x0000b40028067a23 */ /* 0x002fc80000010800 */
[----:B------:R1:W2:Y:S02]  /*129a0*/  MUFU.EX2 R119, R6 ;  /* 0x0000000600777308 */ /* 0x0002a40000000800 */
[--C-:B------:R-:W-:Y:S01]  /*129b0*/  FFMA.FTZ R69, R89, c[0x0][0x2d0], -R4.reuse ;  /* 0x0000b40059457a23 */ /* 0x100fe20000010804 */
[----:B------:R-:W-:Y:S01]  /*129c0*/  HMMA.16816.F32.BF16 R40, R20, R56, RZ ;  /* 0x000000381428723c */ /* 0x000fe200000418ff */
[----:B------:R-:W-:-:S06]  /*129d0*/  FFMA.FTZ R68, R88, c[0x0][0x2d0], -R4 ;  /* 0x0000b40058447a23 */ /* 0x000fcc0000010804 */
[--C-:B------:R-:W-:Y:S01]  /*129e0*/  FFMA.FTZ R57, R83, c[0x0][0x2d0], -R3.reuse ;  /* 0x0000b40053397a23 */ /* 0x100fe20000010803 */
[----:B------:R-:W-:Y:S01]  /*129f0*/  HMMA.16816.F32.BF16 R156, R12, R76, R36 ;  /* 0x0000004c0c9c723c */ /* 0x000fe20000041824 */
[----:B------:R-:W-:Y:S01]  /*12a00*/  LDSM.16.MT88.4 R36, [R196+0x1800] ;  /* 0x00180000c424783b */ /* 0x000fe20000004200 */
[----:B------:R-:W-:-:S03]  /*12a10*/  FFMA.FTZ R56, R82, c[0x0][0x2d0], -R3 ;  /* 0x0000b40052387a23 */ /* 0x000fc60000010803 */
[----:B------:R-:W-:Y:S01]  /*12a20*/  MUFU.EX2 R57, R57 ;  /* 0x0000003900397308 */ /* 0x000fe20000000800 */
[----:B-1----:R-:W-:Y:S01]  /*12a30*/  FFMA.FTZ R6, R48, c[0x0][0x2d0], -R0 ;  /* 0x0000b40030067a23 */ /* 0x002fe20000010800 */
[----:B--2---:R-:W-:Y:S01]  /*12a40*/  F2FP.BF16.PACK_AB R9, R119, R97 ;  /* 0x000000617709723e */ /* 0x004fe200000010ff */
[----:B------:R-:W-:Y:S05]  /*12a50*/  HMMA.16816.F32.BF16 R32, R16, R44, RZ ;  /* 0x0000002c1020723c */ /* 0x000fea00000418ff */
[----:B------:R1:W-:Y:S02]  /*12a60*/  MUFU.EX2 R118, R6 ;  /* 0x0000000600767308 */ /* 0x0003e40000000800 */
[--C-:B------:R-:W-:Y:S01]  /*12a70*/  FFMA.FTZ R44, R55, c[0x0][0x2d0], -R2.reuse ;  /* 0x0000b400372c7a23 */ /* 0x100fe20000010802 */
[----:B------:R-:W-:Y:S01]  /*12a80*/  HMMA.16816.F32.BF16 R148, R12, R72, R40 ;  /* 0x000000480c94723c */ /* 0x000fe20000041828 */
[----:B------:R-:W2:Y:S01]  /*12a90*/  LDSM.16.MT88.4 R40, [R197+0x1000] ;  /* 0x00100000c528783b */ /* 0x000ea20000004200 */
[----:B------:R-:W-:-:S03]  /*12aa0*/  FFMA.FTZ R45, R81, c[0x0][0x2d0], -R2 ;  /* 0x0000b400512d7a23 */ /* 0x000fc60000010802 */
[----:B------:R-:W-:Y:S01]  /*12ab0*/  MUFU.EX2 R56, R56 ;  /* 0x0000003800387308 */ /* 0x000fe20000000800 */
[----:B-1----:R-:W-:-:S07]  /*12ac0*/  FFMA.FTZ R6, R49, c[0x0][0x2d0], -R0 ;  /* 0x0000b40031067a23 */ /* 0x002fce0000010800 */
[----:B------:R-:W-:Y:S08]  /*12ad0*/  MUFU.EX2 R45, R45 ;  /* 0x0000002d002d7308 */ /* 0x000ff00000000800 */
[----:B------:R-:W1:Y:S08]  /*12ae0*/  MUFU.EX2 R124, R6 ;  /* 0x00000006007c7308 */ /* 0x000e700000000800 */
[----:B------:R-:W4:Y:S01]  /*12af0*/  MUFU.EX2 R44, R44 ;  /* 0x0000002c002c7308 */ /* 0x000f220000000800 */
[----:B-1----:R-:W-:-:S07]  /*12b00*/  F2FP.BF16.PACK_AB R11, R124, R118 ;  /* 0x000000767c0b723e */ /* 0x002fce00000010ff */
[----:B------:R-:W-:Y:S07]  /*12b10*/  HMMA.16816.F32.BF16 R128, R8, R72, R28 ;  /* 0x000000480880723c */ /* 0x000fee000004181c */
[--C-:B------:R-:W-:Y:S01]  /*12b20*/  FFMA.FTZ R72, R53, c[0x0][0x2d0], -R0.reuse ;  /* 0x0000b40035487a23 */ /* 0x100fe20000010800 */
[----:B------:R-:W-:Y:S01]  /*12b30*/  HMMA.16816.F32.BF16 R28, R20, R64, RZ ;  /* 0x00000040141c723c */ /* 0x000fe200000418ff */
[----:B------:R-:W-:-:S07]  /*12b40*/  FFMA.FTZ R73, R52, c[0x0][0x2d0], -R0 ;  /* 0x0000b40034497a23 */ /* 0x000fce0000010800 */
[C---:B------:R-:W-:Y:S07]  /*12b50*/  HMMA.16816.F32.BF16 R120, R8.reuse, R76, R24 ;  /* 0x0000004c0878723c */ /* 0x040fee0000041818 */
[--C-:B------:R-:W-:Y:S01]  /*12b60*/  FFMA.FTZ R76, R51, c[0x0][0x2d0], -R0.reuse ;  /* 0x0000b400334c7a23 */ /* 0x100fe20000010800 */
[----:B------:R-:W-:Y:S01]  /*12b70*/  HMMA.16816.F32.BF16 R136, R8, R60, R32 ;  /* 0x0000003c0888723c */ /* 0x000fe20000041820 */
[----:B------:R-:W-:Y:S02]  /*12b80*/  FFMA.FTZ R77, R50, c[0x0][0x2d0], -R0 ;  /* 0x0000b400324d7a23 */ /* 0x000fe40000010800 */
[----:B------:R-:W-:-:S04]  /*12b90*/  FADD.FTZ R0, R94, R93 ;  /* 0x0000005d5e007221 */ /* 0x000fc80000010000 */
[--C-:B------:R-:W-:Y:S01]  /*12ba0*/  FFMA.FTZ R61, R85, c[0x0][0x2d0], -R3.reuse ;  /* 0x0000b400553d7a23 */ /* 0x100fe20000010803 */
[----:B--2---:R-:W-:Y:S01]  /*12bb0*/  HMMA.16816.F32.BF16 R188, R12, R40, R28 ;  /* 0x000000280cbc723c */ /* 0x004fe2000004181c */
[----:B------:R-:W1:Y:S01]  /*12bc0*/  LDSM.16.MT88.4 R28, [R196+0x1c00] ;  /* 0x001c0000c41c783b */ /* 0x000e620000004200 */
[----:B------:R-:W-:Y:S02]  /*12bd0*/  FFMA.FTZ R60, R84, c[0x0][0x2d0], -R3 ;  /* 0x0000b400543c7a23 */ /* 0x000fe40000010803 */
[----:B------:R-:W-:Y:S01]  /*12be0*/  FADD.FTZ R3, R107, R103 ;  /* 0x000000676b037221 */ /* 0x000fe20000010000 */
[----:B------:R-:W-:Y:S01]  /*12bf0*/  F2FP.BF16.PACK_AB R103, R56, R57 ;  /* 0x000000393867723e */ /* 0x000fe200000010ff */
[----:B------:R-:W-:Y:S01]  /*12c00*/  FADD.FTZ R0, R96, R0 ;  /* 0x0000000060007221 */ /* 0x000fe20000010000 */
[----:B----4-:R-:W-:Y:S01]  /*12c10*/  F2FP.BF16.PACK_AB R96, R44, R45 ;  /* 0x0000002d2c60723e */ /* 0x010fe200000010ff */
[----:B------:R-:W-:Y:S01]  /*12c20*/  HMMA.16816.F32.BF16 R24, R16, R64, RZ ;  /* 0x000000401018723c */ /* 0x000fe200000418ff */
[----:B------:R-:W-:-:S02]  /*12c30*/  FADD.FTZ R3, R111, R3 ;  /* 0x000000036f037221 */ /* 0x000fc40000010000 */
[----:B------:R-:W-:Y:S02]  /*12c40*/  FADD.FTZ R0, R100, R0 ;  /* 0x0000000064007221 */ /* 0x000fe40000010000 */
[----:B------:R-:W-:Y:S02]  /*12c50*/  FADD.FTZ R3, R126, R3 ;  /* 0x000000037e037221 */ /* 0x000fe40000010000 */
[--C-:B------:R-:W-:Y:S01]  /*12c60*/  FFMA.FTZ R65, R87, c[0x0][0x2d0], -R4.reuse ;  /* 0x0000b40057417a23 */ /* 0x100fe20000010804 */
[----:B------:R-:W-:Y:S01]  /*12c70*/  HMMA.16816.F32.BF16 R32, R20, R36, RZ ;  /* 0x000000241420723c */ /* 0x000fe200000418ff */
[----:B------:R-:W-:Y:S02]  /*12c80*/  FFMA.FTZ R64, R86, c[0x0][0x2d0], -R4 ;  /* 0x0000b40056407a23 */ /* 0x000fe40000010804 */
[----:B------:R-:W-:Y:S02]  /*12c90*/  FADD.FTZ R4, R91, R90 ;  /* 0x0000005a5b047221 */ /* 0x000fe40000010000 */
[----:B------:R-:W-:Y:S01]  /*12ca0*/  FADD.FTZ R3, R127, R3 ;  /* 0x000000037f037221 */ /* 0x000fe20000010000 */
[----:B------:R-:W-:Y:S01]  /*12cb0*/  MUFU.EX2 R65, R65 ;  /* 0x0000004100417308 */ /* 0x000fe20000000800 */
[----:B------:R-:W-:Y:S01]  /*12cc0*/  FADD.FTZ R4, R92, R4 ;  /* 0x000000045c047221 */ /* 0x000fe20000010000 */
[----:B------:R-:W-:Y:S01]  /*12cd0*/  HMMA.16816.F32.BF16 R88, R16, R46, RZ ;  /* 0x0000002e1058723c */ /* 0x000fe200000418ff */
[----:B------:R-:W-:-:S02]  /*12ce0*/  FADD.FTZ R0, R102, R0 ;  /* 0x0000000066007221 */ /* 0x000fc40000010000 */
[----:B------:R-:W-:Y:S02]  /*12cf0*/  FADD.FTZ R6, R134, R3 ;  /* 0x0000000386067221 */ /* 0x000fe40000010000 */
[----:B------:R-:W-:Y:S01]  /*12d00*/  FADD.FTZ R3, R110, R0 ;  /* 0x000000006e037221 */ /* 0x000fe20000010000 */
[----:B------:R-:W2:Y:S01]  /*12d10*/  MUFU.EX2 R64, R64 ;  /* 0x0000004000407308 */ /* 0x000ea20000000800 */
[----:B------:R-:W-:Y:S01]  /*12d20*/  FADD.FTZ R0, R145, R6 ;  /* 0x0000000691007221 */ /* 0x000fe20000010000 */
[----:B------:R-:W-:Y:S01]  /*12d30*/  HMMA.16816.F32.BF16 R184, R8, R40, R24 ;  /* 0x0000002808b8723c */ /* 0x000fe20000041818 */
[----:B------:R-:W-:Y:S02]  /*12d40*/  FADD.FTZ R6, R132, R3 ;  /* 0x0000000384067221 */ /* 0x000fe40000010000 */
[----:B------:R-:W-:Y:S02]  /*12d50*/  FADD.FTZ R0, R146, R0 ;  /* 0x0000000092007221 */ /* 0x000fe40000010000 */
[----:B------:R-:W-:-:S02]  /*12d60*/  FADD.FTZ R6, R133, R6 ;  /* 0x0000000685067221 */ /* 0x000fc40000010000 */
[--C-:B------:R-:W-:Y:S01]  /*12d70*/  FFMA.FTZ R40, R54, c[0x0][0x2d0], -R2.reuse ;  /* 0x0000b40036287a23 */ /* 0x100fe20000010802 */
[----:B------:R-:W-:Y:S01]  /*12d80*/  HMMA.16816.F32.BF16 R24, R16, R36, RZ ;  /* 0x000000241018723c */ /* 0x000fe200000418ff */
[----:B------:R-:W-:Y:S01]  /*12d90*/  FFMA.FTZ R41, R80, c[0x0][0x2d0], -R2 ;  /* 0x0000b40050297a23 */ /* 0x000fe20000010802 */
[----:B------:R-:W4:Y:S01]  /*12da0*/  MUFU.EX2 R37, R69 ;  /* 0x0000004500257308 */ /* 0x000f220000000800 */
[----:B------:R-:W-:Y:S01]  /*12db0*/  FADD.FTZ R2, R99, R98 ;  /* 0x0000006263027221 */ /* 0x000fe20000010000 */
[----:B--2---:R-:W-:-:S03]  /*12dc0*/  F2FP.BF16.PACK_AB R102, R64, R65 ;  /* 0x000000414066723e */ /* 0x004fc600000010ff */
[----:B------:R-:W-:Y:S01]  /*12dd0*/  FADD.FTZ R2, R101, R2 ;  /* 0x0000000265027221 */ /* 0x000fe20000010000 */
[----:B-1----:R-:W-:Y:S01]  /*12de0*/  HMMA.16816.F32.BF16 R176, R12, R28, R32 ;  /* 0x0000001c0cb0723c */ /* 0x002fe20000041820 */
[----:B------:R-:W1:Y:S01]  /*12df0*/  LDSM.16.MT88.4 R32, [R197+0x1800] ;  /* 0x00180000c520783b */ /* 0x000e620000004200 */
[----:B------:R-:W2:Y:S01]  /*12e00*/  MUFU.EX2 R36, R68 ;  /* 0x0000004400247308 */ /* 0x000ea20000000800 */
[----:B------:R-:W-:-:S04]  /*12e10*/  FADD.FTZ R2, R116, R2 ;  /* 0x0000000274027221 */ /* 0x000fc80000010000 */
[----:B------:R-:W-:Y:S01]  /*12e20*/  FADD.FTZ R2, R117, R2 ;  /* 0x0000000275027221 */ /* 0x000fe20000010000 */
[----:B------:R-:W-:Y:S01]  /*12e30*/  HMMA.16816.F32.BF16 R84, R16, R58, RZ ;  /* 0x0000003a1054723c */ /* 0x000fe200000418ff */
[----:B----4-:R-:W-:Y:S01]  /*12e40*/  FADD.FTZ R0, R37, R0 ;  /* 0x0000000025007221 */ /* 0x010fe20000010000 */
[----:B------:R-:W-:Y:S06]  /*12e50*/  MUFU.EX2 R41, R41 ;  /* 0x0000002900297308 */ /* 0x000fec0000000800 */
[----:B------:R-:W-:Y:S01]  /*12e60*/  HMMA.16816.F32.BF16 R180, R8, R28, R24 ;  /* 0x0000001c08b4723c */ /* 0x000fe20000041818 */
[----:B------:R-:W4:Y:S01]  /*12e70*/  LDSM.16.MT88.4 R24, [R197+0x1c00] ;  /* 0x001c0000c518783b */ /* 0x000f220000004200 */
[C---:B--2---:R-:W-:Y:S01]  /*12e80*/  FADD.FTZ R0, R36.reuse, R0 ;  /* 0x0000000024007221 */ /* 0x044fe20000010000 */
[----:B------:R-:W2:Y:S01]  /*12e90*/  MUFU.EX2 R29, R40 ;  /* 0x00000028001d7308 */ /* 0x000ea20000000800 */
[----:B------:R-:W-:-:S02]  /*12ea0*/  F2FP.BF16.PACK_AB R100, R36, R37 ;  /* 0x000000252464723e */ /* 0x000fc400000010ff */
[----:B------:R-:W-:Y:S02]  /*12eb0*/  FADD.FTZ R0, R65, R0 ;  /* 0x0000000041007221 */ /* 0x000fe40000010000 */
[----:B------:R-:W-:Y:S01]  /*12ec0*/  FADD.FTZ R28, R95, R4 ;  /* 0x000000045f1c7221 */ /* 0x000fe20000010000 */
[----:B------:R-:W-:Y:S01]  /*12ed0*/  HMMA.16816.F32.BF16 R80, R16, R70, RZ ;  /* 0x000000461050723c */ /* 0x000fe200000418ff */
[----:B------:R-:W-:Y:S02]  /*12ee0*/  FADD.FTZ R4, R125, R2 ;  /* 0x000000027d047221 */ /* 0x000fe40000010000 */
[----:B------:R-:W-:Y:S02]  /*12ef0*/  FADD.FTZ R2, R97, R28 ;  /* 0x0000001c61027221 */ /* 0x000fe40000010000 */
[----:B------:R-:W-:Y:S01]  /*12f00*/  FADD.FTZ R214, R64, R0 ;  /* 0x0000000040d67221 */ /* 0x000fe20000010000 */
[----:B------:R-:W-:Y:S01]  /*12f10*/  MUFU.EX2 R28, R72 ;  /* 0x00000048001c7308 */ /* 0x000fe20000000800 */
[----:B------:R-:W-:Y:S01]  /*12f20*/  FADD.FTZ R2, R119, R2 ;  /* 0x0000000277027221 */ /* 0x000fe20000010000 */
[----:B------:R-:W-:Y:S01]  /*12f30*/  HMMA.16816.F32.BF16 R88, R8, R62, R88 ;  /* 0x0000003e0858723c */ /* 0x000fe20000041858 */
[----:B------:R-:W-:Y:S01]  /*12f40*/  FADD.FTZ R4, R135, R4 ;  /* 0x0000000487047221 */ /* 0x000fe20000010000 */
[----:B--2---:R-:W-:Y:S01]  /*12f50*/  F2FP.BF16.PACK_AB R98, R29, R41 ;  /* 0x000000291d62723e */ /* 0x004fe200000010ff */
[----:B------:R-:W-:Y:S01]  /*12f60*/  FADD.FTZ R3, R118, R2 ;  /* 0x0000000276037221 */ /* 0x000fe20000010000 */
[----:B------:R-:W-:Y:S01]  /*12f70*/  LDSM.16.MT88.4 R132, [R196+0x800] ;  /* 0x00080000c484783b */ /* 0x000fe20000004200 */
[----:B------:R-:W-:-:S02]  /*12f80*/  FADD.FTZ R2, R144, R4 ;  /* 0x0000000490027221 */ /* 0x000fc40000010000 */
[----:B------:R-:W-:Y:S01]  /*12f90*/  MUFU.EX2 R4, R77 ;  /* 0x0000004d00047308 */ /* 0x000fe20000000800 */
[-C--:B-1----:R-:W-:Y:S01]  /*12fa0*/  HMMA.16816.F32.BF16 R52, R20, R32.reuse, RZ ;  /* 0x000000201434723c */ /* 0x082fe200000418ff */
[----:B------:R-:W1:Y:S01]  /*12fb0*/  LDSM.16.MT88.4 R116, [R196+0x1400] ;  /* 0x00140000c474783b */ /* 0x000e620000004200 */
[----:B------:R-:W-:Y:S02]  /*12fc0*/  FADD.FTZ R0, R45, R6 ;  /* 0x000000062d007221 */ /* 0x000fe40000010000 */
[----:B------:R-:W-:Y:S02]  /*12fd0*/  FADD.FTZ R3, R124, R3 ;  /* 0x000000037c037221 */ /* 0x000fe40000010000 */
[----:B------:R-:W-:Y:S01]  /*12fe0*/  FADD.FTZ R0, R44, R0 ;  /* 0x000000002c007221 */ /* 0x000fe20000010000 */
[----:B------:R-:W-:Y:S01]  /*12ff0*/  LDSM.16.MT88.4 R124, [R197+0x800] ;  /* 0x00080000c57c783b */ /* 0x000fe20000004200 */
[----:B------:R-:W-:Y:S01]  /*13000*/  HMMA.16816.F32.BF16 R48, R16, R32, RZ ;  /* 0x000000201030723c */ /* 0x000fe200000418ff */
[----:B------:R-:W2:Y:S01]  /*13010*/  MUFU.EX2 R33, R61 ;  /* 0x0000003d00217308 */ /* 0x000ea20000000800 */
[----:B------:R-:W-:-:S04]  /*13020*/  FADD.FTZ R0, R41, R0 ;  /* 0x0000000029007221 */ /* 0x000fc80000010000 */
[----:B------:R-:W-:Y:S02]  /*13030*/  FADD.FTZ R231, R29, R0 ;  /* 0x000000001de77221 */ /* 0x000fe40000010000 */
[----:B------:R-:W-:Y:S01]  /*13040*/  HMMA.16816.F32.BF16 R84, R8, R74, R84 ;  /* 0x0000004a0854723c */ /* 0x000fe20000041854 */
[----:B------:R-:W3:Y:S07]  /*13050*/  MUFU.EX2 R32, R60 ;  /* 0x0000003c00207308 */ /* 0x000eee0000000800 */
[----:B----4-:R-:W-:Y:S01]  /*13060*/  HMMA.16816.F32.BF16 R92, R12, R24, R52 ;  /* 0x000000180c5c723c */ /* 0x010fe20000041834 */
[----:B--2---:R-:W-:-:S07]  /*13070*/  FADD.FTZ R2, R33, R2 ;  /* 0x0000000221027221 */ /* 0x004fce0000010000 */
[----:B------:R-:W-:Y:S01]  /*13080*/  HMMA.16816.F32.BF16 R172, R8, R24, R48 ;  /* 0x0000001808ac723c */ /* 0x000fe20000041830 */
[----:B------:R-:W2:Y:S01]  /*13090*/  MUFU.EX2 R25, R73 ;  /* 0x0000004900197308 */ /* 0x000ea20000000800 */
[C---:B---3--:R-:W-:Y:S01]  /*130a0*/  FADD.FTZ R2, R32.reuse, R2 ;  /* 0x0000000220027221 */ /* 0x048fe20000010000 */
[----:B------:R-:W-:-:S03]  /*130b0*/  F2FP.BF16.PACK_AB R101, R32, R33 ;  /* 0x000000212065723e */ /* 0x000fc600000010ff */
[----:B------:R-:W-:Y:S02]  /*130c0*/  FADD.FTZ R2, R57, R2 ;  /* 0x0000000239027221 */ /* 0x000fe40000010000 */
[----:B------:R-:W-:Y:S01]  /*130d0*/  HMMA.16816.F32.BF16 R52, R16, R66, RZ ;  /* 0x000000421034723c */ /* 0x000fe200000418ff */
[----:B------:R-:W3:Y:S01]  /*130e0*/  MUFU.EX2 R24, R76 ;  /* 0x0000004c00187308 */ /* 0x000ee20000000800 */
[----:B------:R-:W-:Y:S02]  /*130f0*/  FADD.FTZ R213, R56, R2 ;  /* 0x0000000238d57221 */ /* 0x000fe40000010000 */
[----:B------:R-:W-:-:S04]  /*13100*/  FADD.FTZ R2, R28, R3 ;  /* 0x000000031c027221 */ /* 0x000fc80000010000 */
[----:B------:R-:W-:Y:S01]  /*13110*/  HMMA.16816.F32.BF16 R48, R16, R38, RZ ;  /* 0x000000261030723c */ /* 0x000fe200000418ff */
[C---:B--2---:R-:W-:Y:S01]  /*13120*/  F2FP.BF16.PACK_AB R97, R25.reuse, R28 ;  /* 0x0000001c1961723e */ /* 0x044fe200000010ff */
[----:B------:R-:W-:-:S06]  /*13130*/  FADD.FTZ R2, R25, R2 ;  /* 0x0000000219027221 */ /* 0x000fcc0000010000 */
[----:B------:R-:W-:Y:S01]  /*13140*/  HMMA.16816.F32.BF16 R16, R16, R34, RZ ;  /* 0x000000221010723c */ /* 0x000fe200000418ff */
[----:B---3--:R-:W-:Y:S01]  /*13150*/  F2FP.BF16.PACK_AB R99, R4, R24 ;  /* 0x000000180463723e */ /* 0x008fe200000010ff */
[----:B------:R-:W-:Y:S02]  /*13160*/  FADD.FTZ R0, R24, R2 ;  /* 0x0000000218007221 */ /* 0x000fe40000010000 */
[----:B------:R-:W-:-:S04]  /*13170*/  @P1 IMAD.HI.U32 R2, R194, c[0x0][0x2c8], RZ ;  /* 0x0000b200c2021a27 */ /* 0x000fc800078e00ff */
[----:B------:R-:W-:Y:S01]  /*13180*/  HMMA.16816.F32.BF16 R80, R8, R78, R80 ;  /* 0x0000004e0850723c */ /* 0x000fe20000041850 */
[----:B------:R-:W-:Y:S01]  /*13190*/  FADD.FTZ R232, R4, R0 ;  /* 0x0000000004e87221 */ /* 0x000fe20000010000 */
[----:B------:R-:W-:Y:S02]  /*131a0*/  MOV R0, R194 ;  /* 0x000000c200007202 */ /* 0x000fe40000000f00 */
[----:B------:R-:W-:-:S04]  /*131b0*/  @P1 SHF.R.U32.HI R0, RZ, c[0x0][0x2cc], R2 ;  /* 0x0000b300ff001a19 */ /* 0x000fc80000011602 */
[----:B------:R-:W-:Y:S01]  /*131c0*/  HMMA.16816.F32.BF16 R52, R8, R42, R52 ;  /* 0x0000002a0834723c */ /* 0x000fe20000041834 */
[----:B------:R-:W-:-:S05]  /*131d0*/  IADD3 R0, R0, R193, -R246 ;  /* 0x000000c100007210 */ /* 0x000fca0007ffe8f6 */
[----:B------:R-:W-:Y:S02]  /*131e0*/  IMAD.HI R0, R0, 0x2aaaaaab, RZ ;  /* 0x2aaaaaab00007827 */ /* 0x000fe400078e02ff */
[----:B------:R-:W-:Y:S03]  /*131f0*/  HMMA.16816.F32.BF16 R48, R8, R30, R48 ;  /* 0x0000001e0830723c */ /* 0x000fe60000041830 */
[----:B------:R-:W-:-:S04]  /*13200*/  SHF.R.U32.HI R2, RZ, 0x1f, R0 ;  /* 0x0000001fff027819 */ /* 0x000fc80000011600 */
[----:B------:R-:W-:Y:S01]  /*13210*/  LEA.HI.SX32 R0, R0, R2, 0x1d ;  /* 0x0000000200007211 */ /* 0x000fe200078feaff */
[----:B------:R-:W-:Y:S03]  /*13220*/  HMMA.16816.F32.BF16 R16, R8, R26, R16 ;  /* 0x0000001a0810723c */ /* 0x000fe60000041810 */
[----:B-----5:R-:W-:-:S04]  /*13230*/  IMNMX R245, R192, R0, !PT ;  /* 0x00000000c0f57217 */ /* 0x020fc80007800200 */
[----:B------:R-:W-:Y:S01]  /*13240*/  ISETP.GE.AND P0, PT, R211, R245, PT ;  /* 0x000000f5d300720c */ /* 0x000fe20003f06270 */
[C---:B------:R-:W-:Y:S08]  /*13250*/  HMMA.16816.F32.BF16 R8, R20.reuse, R58, RZ ;  /* 0x0000003a1408723c */ /* 0x040ff000000418ff */
[C---:B------:R-:W-:Y:S08]  /*13260*/  HMMA.16816.F32.BF16 R44, R20.reuse, R46, RZ ;  /* 0x0000002e142c723c */ /* 0x040ff000000418ff */
[----:B------:R-:W-:Y:S08]  /*13270*/  HMMA.16816.F32.BF16 R36, R20, R38, RZ ;  /* 0x000000261424723c */ /* 0x000ff000000418ff */
[----:B------:R-:W-:Y:S08]  /*13280*/  HMMA.16816.F32.BF16 R152, R12, R74, R8 ;  /* 0x0000004a0c98723c */ /* 0x000ff00000041808 */
[----:B------:R-:W-:Y:S08]  /*13290*/  HMMA.16816.F32.BF16 R8, R20, R70, RZ ;  /* 0x000000461408723c */ /* 0x000ff000000418ff */
[-C--:B-1----:R-:W-:Y:S08]  /*132a0*/  HMMA.16816.F32.BF16 R156, R100, R116.reuse, R156 ;  /* 0x00000074649c723c */ /* 0x082ff0000004189c */
[----:B------:R-:W-:Y:S08]  /*132b0*/  HMMA.16816.F32.BF16 R120, R96, R116, R120 ;  /* 0x000000746078723c */ /* 0x000ff00000041878 */
[----:B------:R-:W-:Y:S08]  /*132c0*/  HMMA.16816.F32.BF16 R160, R12, R78, R8 ;  /* 0x0000004e0ca0723c */ /* 0x000ff00000041808 */
[C---:B------:R-:W-:Y:S01]  /*132d0*/  HMMA.16816.F32.BF16 R8, R20.reuse, R66, RZ ;  /* 0x000000421408723c */ /* 0x040fe200000418ff */
[----:B------:R-:W1:Y:S07]  /*132e0*/  LDSM.16.MT88.4 R64, [R197+0x1400] ;  /* 0x00140000c540783b */ /* 0x000e6e0000004200 */
[----:B------:R-:W-:Y:S08]  /*132f0*/  HMMA.16816.F32.BF16 R20, R20, R34, RZ ;  /* 0x000000221414723c */ /* 0x000ff000000418ff */
[----:B------:R-:W-:Y:S08]  /*13300*/  HMMA.16816.F32.BF16 R160, R100, R118, R160 ;  /* 0x0000007664a0723c */ /* 0x000ff000000418a0 */
[----:B------:R-:W-:Y:S08]  /*13310*/  HMMA.16816.F32.BF16 R8, R12, R42, R8 ;  /* 0x0000002a0c08723c */ /* 0x000ff00000041808 */
[----:B------:R-:W-:Y:S01]  /*13320*/  HMMA.16816.F32.BF16 R116, R96, R118, R80 ;  /* 0x000000766074723c */ /* 0x000fe20000041850 */
[----:B------:R-:W2:Y:S07]  /*13330*/  LDSM.16.MT88.4 R80, [R196+0x2000] ;  /* 0x00200000c450783b */ /* 0x000eae0000004200 */
[----:B------:R-:W-:Y:S08]  /*13340*/  HMMA.16816.F32.BF16 R44, R12, R62, R44 ;  /* 0x0000003e0c2c723c */ /* 0x000ff0000004182c */
[----:B-1----:R-:W-:Y:S01]  /*13350*/  HMMA.16816.F32.BF16 R68, R100, R66, R8 ;  /* 0x000000426444723c */ /* 0x002fe20000041808 */
[----:B------:R-:W1:Y:S07]  /*13360*/  LDSM.16.MT88.4 R8, [R197+0x2000] ;  /* 0x00200000c508783b */ /* 0x000e6e0000004200 */
[C---:B------:R-:W-:Y:S08]  /*13370*/  HMMA.16816.F32.BF16 R36, R12.reuse, R30, R36 ;  /* 0x0000001e0c24723c */ /* 0x040ff00000041824 */
[----:B------:R-:W-:Y:S08]  /*13380*/  HMMA.16816.F32.BF16 R20, R12, R26, R20 ;  /* 0x0000001a0c14723c */ /* 0x000ff00000041814 */
[-C--:B------:R-:W-:Y:S08]  /*13390*/  HMMA.16816.F32.BF16 R140, R100, R132.reuse, R140 ;  /* 0x00000084648c723c */ /* 0x080ff0000004188c */
[----:B------:R-:W-:Y:S08]  /*133a0*/  HMMA.16816.F32.BF16 R136, R96, R132, R136 ;  /* 0x000000846088723c */ /* 0x000ff00000041888 */
[C---:B------:R-:W-:Y:S08]  /*133b0*/  HMMA.16816.F32.BF16 R144, R100.reuse, R134, R44 ;  /* 0x000000866490723c */ /* 0x040ff0000004182c */
[-C--:B------:R-:W-:Y:S08]  /*133c0*/  HMMA.16816.F32.BF16 R148, R100, R124.reuse, R148 ;  /* 0x0000007c6494723c */ /* 0x080ff00000041894 */
[----:B------:R-:W-:Y:S08]  /*133d0*/  HMMA.16816.F32.BF16 R128, R96, R124, R128 ;  /* 0x0000007c6080723c */ /* 0x000ff00000041880 */
[----:B------:R-:W-:Y:S08]  /*133e0*/  HMMA.16816.F32.BF16 R152, R100, R126, R152 ;  /* 0x0000007e6498723c */ /* 0x000ff00000041898 */
        /* <DEDUP_REMOVED lines=13> */
[----:B------:R-:W-:Y:S02]  /*134c0*/  @!UPT UIADD3 URZ, URZ, URZ, URZ ;  /* 0x0000003f3f3ff290 */ /* 0x000fe4000fffe03f */
[----:B------:R-:W-:Y:S11]  /*134d0*/  @!P0 BRA `(.L_x_1657) ;  /* 0x0000345000008947 */ /* 0x000ff60003800000 */
[----:B------:R-:W-:Y:S01]  /*134e0*/  IMAD.MOV.U32 R107, RZ, RZ, R105 ;  /* 0x000000ffff6b7224 */ /* 0x000fe200078e0069 */
[----:B------:R-:W-:Y:S01]  /*134f0*/  MOV R111, R5 ;  /* 0x00000005006f7202 */ /* 0x000fe20000000f00 */
[----:B------:R-:W-:Y:S01]  /*13500*/  IMAD.MOV.U32 R6, RZ, RZ, R106 ;  /* 0x000000ffff067224 */ /* 0x000fe200078e006a */
[----:B------:R-:W-:-:S07]  /*13510*/  MOV R110, R104 ;  /* 0x00000068006e7202 */ /* 0x000fce0000000f00 */
.L_x_1670:
        /* <DEDUP_REMOVED lines=18> */
[----:B-1-34-:R-:W-:Y:S01]  /*13640*/  IMAD.WIDE.U32 R2, R212, c[0x0][0x208], RZ ;  /* 0x00008200d4027a25 */ /* 0x01afe200078e00ff */
[----:B------:R-:W-:Y:S01]  /*13650*/  SHF.R.S32.HI R0, RZ, 0x1f, R212 ;  /* 0x0000001fff007819 */ /* 0x000fe200000114d4 */
[----:B------:R-:W2:Y:S04]  /*13660*/  LDL.64 R8, [R1+0x20] ;  /* 0x0000200001087983 */ /* 0x000ea80000100a00 */
[----:B------:R-:W-:Y:S02]  /*13670*/  IMAD R0, R0, c[0x0][0x208], RZ ;  /* 0x0000820000007a24 */ /* 0x000fe400078e02ff */
[----:B------:R-:W3:Y:S02]  /*13680*/  LDL R5, [R1+0x28] ;  /* 0x0000280001057983 */ /* 0x000ee40000100800 */
[----:B------:R-:W-:Y:S05]  /*13690*/  IMAD R0, R212, c[0x0][0x20c], R0 ;  /* 0x00008300d4007a24 */ /* 0x000fea00078e0200 */
[----:B------:R-:W-:Y:S02]  /*136a0*/  IADD3 R3, R3, R0, RZ ;  /* 0x0000000003037210 */ /* 0x000fe40007ffe0ff */
[----:B------:R-:W-:Y:S03]  /*136b0*/  SHF.R.S32.HI R0, RZ, 0x1f, R210 ;  /* 0x0000001fff007819 */ /* 0x000fe600000114d2 */
[----:B------:R-:W-:Y:S04]  /*136c0*/  IMAD.WIDE.U32 R2, R210, c[0x0][0x218], R2 ;  /* 0x00008600d2027a25 */ /* 0x000fe800078e0002 */
        /* <DEDUP_REMOVED lines=8> */
.L_x_1770:
[----:B------:R-:W-:-:S05]  /*13750*/  BRA.DIV ~URZ, `(.L_x_1661) ;  /* 0x0000c9d27f007947 */ /* 0x000fca000b800000 */
[----:B------:R3:W4:Y:S02]  /*13760*/  SHFL.IDX PT, R0, R10, RZ, 0x1c1f ;  /* 0x001c1fff0a007589 */ /* 0x00072400000e0000 */
.L_x_1771:
[----:B------:R-:W5:Y:S04]  /*13770*/  LDL.64 R2, [R1] ;  /* 0x0000000001027983 */ /* 0x000f680000100a00 */
[----:B---3--:R-:W3:Y:S04]  /*13780*/  LDL R11, [R1+0x10] ;  /* 0x00001000010b7983 */ /* 0x008ee80000100800 */
[----:B----4-:R-:W4:Y:S02]  /*13790*/  LDL R8, [R1+0xc] ;  /* 0x00000c0001087983 */ /* 0x010f240000100800 */
[----:B----4-:R-:W-:Y:S02]  /*137a0*/  ISETP.GE.AND P3, PT, R8, c[0x0][0x1d4], PT ;  /* 0x0000750008007a0c */ /* 0x010fe40003f66270 */
[----:B-----5:R-:W-:Y:S02]  /*137b0*/  ISETP.GE.AND P1, PT, R2, c[0x0][0x1d4], PT ;  /* 0x0000750002007a0c */ /* 0x020fe40003f26270 */
[----:B------:R-:W-:Y:S02]  /*137c0*/  IADD3 R2, P0, R0, R229, RZ ;  /* 0x000000e500027210 */ /* 0x000fe40007f1e0ff */
[----:B---3--:R-:W-:Y:S02]  /*137d0*/  ISETP.GE.AND P2, PT, R11, c[0x0][0x1d4], PT ;  /* 0x000075000b007a0c */ /* 0x008fe40003f46270 */
[----:B------:R-:W3:Y:S01]  /*137e0*/  S2R R11, SR_TID.X ;  /* 0x00000000000b7919 */ /* 0x000ee20000002100 */
[----:B--2---:R-:W-:Y:S01]  /*137f0*/  IMAD.X R3, R4, 0x1, R228, P0 ;  /* 0x0000000104037824 */ /* 0x004fe200000e06e4 */
[----:B------:R-:W-:Y:S05]  /*13800*/  IADD3 R8, P0, R0, R230, RZ ;  /* 0x000000e600087210 */ /* 0x000fea0007f1e0ff */
[----:B------:R-:W-:Y:S01]  /*13810*/  @!PT LDS RZ, [RZ] ;  /* 0x00000000fffff984 */ /* 0x000fe20000000800 */
[----:B------:R-:W-:Y:S01]  /*13820*/  @!PT LDS RZ, [RZ] ;  /* 0x00000000fffff984 */ /* 0x000fe20000000800 */
[----:B------:R-:W-:Y:S01]  /*13830*/  @!PT LDS RZ, [RZ] ;  /* 0x00000000fffff984 */ /* 0x000fe20000000800 */
[----:B------:R2:W-:Y:S01]  /*13840*/  LDGSTS.E.BYPASS.LTC128B.128 [R209+0x1880], [R2.64], !P1 ;  /* 0x0188000002d17fae */ /* 0x0005e2000c901d48 */
[----:B------:R-:W-:Y:S05]  /*13850*/  IMAD.X R9, R4, 0x1, R225, P0 ;  /* 0x0000000104097824 */ /* 0x000fea00000e06e1 */
[----:B------:R4:W-:Y:S01]  /*13860*/  LDGSTS.E.BYPASS.LTC128B.128 [R209+0x2480], [R8.64], !P3 ;  /* 0x0248000008d17fae */ /* 0x0009e2000d901d48 */
[----:B--2---:R-:W-:Y:S05]  /*13870*/  IADD3 R2, P0, R0, R227, RZ ;  /* 0x000000e300027210 */ /* 0x004fea0007f1e0ff */
[----:B------:R-:W-:Y:S01]  /*13880*/  IMAD.X R3, R4, 0x1, R226, P0 ;  /* 0x0000000104037824 */ /* 0x000fe200000e06e2 */
[----:B---3--:R-:W-:Y:S04]  /*13890*/  ISETP.GT.AND P0, PT, R11, 0x3f, PT ;  /* 0x0000003f0b00780c */ /* 0x008fe80003f04270 */
[----:B------:R4:W-:Y:S09]  /*138a0*/  LDGSTS.E.BYPASS.LTC128B.128 [R209+0x3080], [R2.64], !P2 ;  /* 0x0308000002d17fae */ /* 0x0009f2000d101d48 */
[----:B------:R-:W-:-:S05]  /*138b0*/  @P0 BRA `(.L_x_1659) ;  /* 0x000000f000000947 */ /* 0x000fca0003800000 */
[----:B------:R-:W-:-:S05]  /*138c0*/  BRA.DIV ~URZ, `(.L_x_1662) ;  /* 0x0000c8d27f007947 */ /* 0x000fca000b800000 */
[----:B------:R2:W3:Y:S04]  /*138d0*/  SHFL.IDX PT, R4, R5, 0x1, 0x1c1f ;  /* 0x003c1f0005047f89 */ /* 0x0004e800000e0000 */
[----:B------:R2:W1:Y:S02]  /*138e0*/  SHFL.IDX PT, R0, R10, 0x1, 0x1c1f ;  /* 0x003c1f000a007f89 */ /* 0x00046400000e0000 */
.L_x_1772:
[----:B-1--4-:R-:W-:Y:S05]  /*138f0*/  IADD3 R2, P0, R0, R229, RZ ;  /* 0x000000e500027210 */ /* 0x012fea0007f1e0ff */
[----:B---3--:R-:W-:Y:S01]  /*13900*/  IMAD.X R3, R4, 0x1, R228, P0 ;  /* 0x0000000104037824 */ /* 0x008fe200000e06e4 */
[----:B------:R-:W-:Y:S04]  /*13910*/  IADD3 R8, P0, R0, R230, RZ ;  /* 0x000000e600087210 */ /* 0x000fe80007f1e0ff */
[----:B------:R-:W-:Y:S01]  /*13920*/  @!PT LDS RZ, [RZ] ;  /* 0x00000000fffff984 */ /* 0x000fe20000000800 */
[----:B------:R-:W-:Y:S01]  /*13930*/  @!PT LDS RZ, [RZ] ;  /* 0x00000000fffff984 */ /* 0x000fe20000000800 */
[----:B------:R-:W-:Y:S01]  /*13940*/  @!PT LDS RZ, [RZ] ;  /* 0x00000000fffff984 */ /* 0x000fe20000000800 */
[----:B------:R1:W-:Y:S01]  /*13950*/  LDGSTS.E.BYPASS.LTC128B.128 [R209+0x2080], [R2.64], !P1 ;  /* 0x0208000002d17fae */ /* 0x0003e2000c901d48 */
[----:B------:R-:W-:Y:S05]  /*13960*/  IMAD.X R9, R4, 0x1, R225, P0 ;  /* 0x0000000104097824 */ /* 0x000fea00000e06e1 */
[----:B------:R3:W-:Y:S01]  /*13970*/  LDGSTS.E.BYPASS.LTC128B.128 [R209+0x2c80], [R8.64], !P3 ;  /* 0x02c8000008d17fae */ /* 0x0007e2000d901d48 */
[----:B-1----:R-:W-:Y:S05]  /*13980*/  IADD3 R2, P0, R0, R227, RZ ;  /* 0x000000e300027210 */ /* 0x002fea0007f1e0ff */
[----:B------:R-:W-:Y:S05]  /*13990*/  IMAD.X R3, R4, 0x1, R226, P0 ;  /* 0x0000000104037824 */ /* 0x000fea00000e06e2 */
[----:B------:R3:W-:Y:S03]  /*139a0*/  LDGSTS.E.BYPASS.LTC128B.128 [R209+0x3880], [R2.64], !P2 ;  /* 0x0388000002d17fae */ /* 0x0007e6000d101d48 */
.L_x_1659:
[----:B-1-34-:R-:W-:Y:S05]  /*139b0*/  BSYNC B0 ;  /* 0x0000000000007941 */ /* 0x01afea0003800000 */
.L_x_1658:
        /* <DEDUP_REMOVED lines=109> */
[----:B------:R-:W5:Y:S04]  /*14090*/  LDL R104, [R1+0x3c] ;  /* 0x00003c0001687983 */ /* 0x000f680000100800 */
[----:B------:R-:W1:Y:S01]  /*140a0*/  S2R R105, SR_TID.X ;  /* 0x0000000000697919 */ /* 0x000e620000002100 */
[----:B--2---:R-:W-:Y:S05]  /*140b0*/  IMAD R2, R211, 0x30, R2 ;  /* 0x00000030d3027824 */ /* 0x004fea00078e0202 */
[----:B---3--:R-:W-:Y:S05]  /*140c0*/  IADD3 R2, R2, -0x30, R0 ;  /* 0xffffffd002027810 */ /* 0x008fea0007ffe000 */
        /* <DEDUP_REMOVED lines=30> */
.L_x_1773:
[----:B------:R-:W-:-:S05]  /*142b0*/  BRA.DIV ~URZ, `(.L_x_1666) ;  /* 0x0000c0227f007947 */ /* 0x000fca000b800000 */
[----:B------:R3:W4:Y:S02]  /*142c0*/  SHFL.IDX PT, R0, R172, RZ, 0x1c1f ;  /* 0x001c1fffac007589 */ /* 0x00072400000e0000 */
.L_x_1774:
[----:B------:R-:W5:Y:S04]  /*142d0*/  LDL.64 R2, [R1] ;  /* 0x0000000001027983 */ /* 0x000f680000100a00 */
[----:B---3--:R-:W3:Y:S04]  /*142e0*/  LDL R104, [R1+0xc] ;  /* 0x00000c0001687983 */ /* 0x008ee80000100800 */
[----:B----4-:R-:W4:Y:S01]  /*142f0*/  LDL R173, [R1+0x10] ;  /* 0x0000100001ad7983 */ /* 0x010f220000100800 */
[----:B-----5:R-:W-:Y:S02]  /*14300*/  @P0 ISETP.GE.AND P1, PT, R2, c[0x0][0x1d4], PT ;  /* 0x0000750002000a0c */ /* 0x020fe40003f26270 */
[----:B------:R-:W-:Y:S02]  /*14310*/  @P0 IADD3 R2, P2, R0, R229, RZ ;  /* 0x000000e500020210 */ /* 0x000fe40007f5e0ff */
[----:B---3--:R-:W-:Y:S03]  /*14320*/  @P0 ISETP.GE.AND P3, PT, R104, c[0x0][0x1d4], PT ;  /* 0x0000750068000a0c */ /* 0x008fe60003f66270 */
[----:B--2---:R-:W-:Y:S01]  /*14330*/  @P0 IMAD.X R3, R4, 0x1, R228, P2 ;  /* 0x0000000104030824 */ /* 0x004fe200010e06e4 */
[----:B----4-:R-:W-:Y:S05]  /*14340*/  @P0 ISETP.GE.AND P2, PT, R173, c[0x0][0x1d4], PT ;  /* 0x00007500ad000a0c */ /* 0x010fea0003f46270 */
[----:B------:R-:W-:Y:S01]  /*14350*/  @!PT LDS RZ, [RZ] ;  /* 0x00000000fffff984 */ /* 0x000fe20000000800 */
[----:B------:R-:W-:Y:S01]  /*14360*/  @!PT LDS RZ, [RZ] ;  /* 0x00000000fffff984 */ /* 0x000fe20000000800 */
[----:B------:R-:W-:Y:S01]  /*14370*/  @!PT LDS RZ, [RZ] ;  /* 0x00000000fffff984 */ /* 0x000fe20000000800 */
[----:B------:R2:W-:Y:S01]  /*14380*/  @P0 LDGSTS.E.BYPASS.LTC128B.128 [R209+0x3c80], [R2.64], !P1 ;  /* 0x03c8000002d10fae */ /* 0x0005e2000c901d48 */
[----:B------:R-:W-:Y:S05]  /*14390*/  @P0 IADD3 R104, P1, R0, R230, RZ ;  /* 0x000000e600680210 */ /* 0x000fea0007f3e0ff */
[----:B------:R-:W-:Y:S05]  /*143a0*/  @P0 IMAD.X R105, R4, 0x1, R225, P1 ;  /* 0x0000000104690824 */ /* 0x000fea00008e06e1 */
[----:B------:R3:W-:Y:S01]  /*143b0*/  @P0 LDGSTS.E.BYPASS.LTC128B.128 [R209+0x4880], [R104.64], !P3 ;  /* 0x0488000068d10fae */ /* 0x0007e2000d901d48 */
[----:B--2---:R-:W-:Y:S05]  /*143c0*/  @P0 IADD3 R2, P1, R0, R227, RZ ;  /* 0x000000e300020210 */ /* 0x004fea0007f3e0ff */
[----:B------:R-:W-:Y:S05]  /*143d0*/  @P0 IMAD.X R3, R4, 0x1, R226, P1 ;  /* 0x0000000104030824 */ /* 0x000fea00008e06e2 */
[----:B------:R3:W-:Y:S01]  /*143e0*/  @P0 LDGSTS.E.BYPASS.LTC128B.128 [R209+0x5480], [R2.64], !P2 ;  /* 0x0548000002d10fae */ /* 0x0007e2000d101d48 */
[----:B------:R-:W-:Y:S01]  /*143f0*/  ISETP.GE.AND P0, PT, R5, 0x21, PT ;  /* 0x000000210500780c */ /* 0x000fe20003f06270 */
[----:B------:R-:W-:-:S06]  /*14400*/  BRA.DIV ~URZ, `(.L_x_1667) ;  /* 0x0000bf427f007947 */ /* 0x000fcc000b800000 */
[----:B------:R2:W4:Y:S04]  /*14410*/  SHFL.IDX PT, R4, R106, 0x1, 0x1c1f ;  /* 0x003c1f006a047f89 */ /* 0x00052800000e0000 */
[----:B------:R2:W1:Y:S02]  /*14420*/  SHFL.IDX PT, R0, R172, 0x1, 0x1c1f ;  /* 0x003c1f00ac007f89 */ /* 0x00046400000e0000 */
.L_x_1775:
[----:B---3--:R-:W3:Y:S04]  /*14430*/  LDL.64 R2, [R1] ;  /* 0x0000000001027983 */ /* 0x008ee80000100a00 */
[----:B------:R-:W5:Y:S04]  /*14440*/  LDL R104, [R1+0xc] ;  /* 0x00000c0001687983 */ /* 0x000f680000100800 */
[----:B--2---:R-:W2:Y:S01]  /*14450*/  LDL R5, [R1+0x10] ;  /* 0x0000100001057983 */ /* 0x004ea20000100800 */
[----:B---3--:R-:W-:Y:S02]  /*14460*/  @P0 ISETP.GE.AND P1, PT, R2, c[0x0][0x1d4], PT ;  /* 0x0000750002000a0c */ /* 0x008fe40003f26270 */
[----:B-1----:R-:W-:Y:S02]  /*14470*/  @P0 IADD3 R2, P2, R0, R229, RZ ;  /* 0x000000e500020210 */ /* 0x002fe40007f5e0ff */
[----:B-----5:R-:W-:Y:S03]  /*14480*/  @P0 ISETP.GE.AND P3, PT, R104, c[0x0][0x1d4], PT ;  /* 0x0000750068000a0c */ /* 0x020fe60003f66270 */
[----:B----4-:R-:W-:Y:S01]  /*14490*/  @P0 IMAD.X R3, R4, 0x1, R228, P2 ;  /* 0x0000000104030824 */ /* 0x010fe200010e06e4 */
[----:B--2---:R-:W-:Y:S05]  /*144a0*/  @P0 ISETP.GE.AND P2, PT, R5, c[0x0][0x1d4], PT ;  /* 0x0000750005000a0c */ /* 0x004fea0003f46270 */
[----:B------:R-:W-:Y:S01]  /*144b0*/  @!PT LDS RZ, [RZ] ;  /* 0x00000000fffff984 */ /* 0x000fe20000000800 */
[----:B------:R-:W-:Y:S01]  /*144c0*/  @!PT LDS RZ, [RZ] ;  /* 0x00000000fffff984 */ /* 0x000fe20000000800 */
[----:B------:R-:W-:Y:S01]  /*144d0*/  @!PT LDS RZ, [RZ] ;  /* 0x00000000fffff984 */ /* 0x000fe20000000800 */
[----:B------:R1:W-:Y:S01]  /*144e0*/  @P0 LDGSTS.E.BYPASS.LTC128B.128 [R209+0x4480], [R2.64], !P1 ;  /* 0x0448000002d10fae */ /* 0x0003e2000c901d48 */
[----:B------:R-:W-:Y:S05]  /*144f0*/  @P0 IADD3 R104, P1, R0, R230, RZ ;  /* 0x000000e600680210 */ /* 0x000fea0007f3e0ff */
[----:B------:R-:W-:Y:S05]  /*14500*/  @P0 IMAD.X R105, R4, 0x1, R225, P1 ;  /* 0x0000000104690824 */ /* 0x000fea00008e06e1 */
[----:B------:R2:W-:Y:S01]  /*14510*/  @P0 LDGSTS.E.BYPASS.LTC128B.128 [R209+0x5080], [R104.64], !P3 ;  /* 0x0508000068d10fae */ /* 0x0005e2000d901d48 */
[----:B-1----:R-:W-:Y:S05]  /*14520*/  @P0 IADD3 R2, P1, R0, R227, RZ ;  /* 0x000000e300020210 */ /* 0x002fea0007f3e0ff */
[----:B------:R-:W-:Y:S05]  /*14530*/  @P0 IMAD.X R3, R4, 0x1, R226, P1 ;  /* 0x0000000104030824 */ /* 0x000fea00008e06e2 */
[----:B------:R2:W-:Y:S03]  /*14540*/  @P0 LDGSTS.E.BYPASS.LTC128B.128 [R209+0x5c80], [R2.64], !P2 ;  /* 0x05c8000002d10fae */ /* 0x0005e6000d101d48 */
.L_x_1664:
[----:B------:R-:W-:Y:S05]  /*14550*/  BSYNC B0 ;  /* 0x0000000000007941 */ /* 0x000fea0003800000 */
.L_x_1663:
[----:B------:R-:W3:Y:S01]  /*14560*/  LDL R4, [R1+0x64] ;  /* 0x0000640001047983 */ /* 0x000ee20000100800 */
[----:B------:R-:W-:Y:S03]  /*14570*/  IMAD.MOV.U32 R5, RZ, RZ, c[0x0][0x2c4] ;  /* 0x0000b100ff057624 */ /* 0x000fe600078e00ff */
[----:B------:R-:W3:Y:S02]  /*14580*/  LDL R0, [R1+0x80] ;  /* 0x0000800001007983 */ /* 0x000ee40000100800 */
[----:B------:R-:W-:Y:S02]  /*14590*/  ISETP.NE.AND P0, PT, R5, 0x1, PT ;  /* 0x000000010500780c */ /* 0x000fe40003f05270 */
[----:B--2---:R-:W2:Y:S04]  /*145a0*/  LDL R3, [R1+0x68] ;  /* 0x0000680001037983 */ /* 0x004ea80000100800 */
[----:B------:R-:W4:Y:S04]  /*145b0*/  LDL R2, [R1+0x6c] ;  /* 0x00006c0001027983 */ /* 0x000f280000100800 */
[----:B------:R-:W0:Y:S01]  /*145c0*/  LDGDEPBAR ;  /* 0x00000000000079af */ /* 0x000e220000000000 */
[----:B---3--:R-:W-:Y:S04]  /*145d0*/  IMAD.IADD R4, R0, 0x1, R4 ;  /* 0x0000000100047824 */ /* 0x008fe800078e0204 */
[----:B------:R-:W-:Y:S05]  /*145e0*/  @P0 IMAD.HI.U32 R0, R4, c[0x0][0x2c8], RZ ;  /* 0x0000b20004000a27 */ /* 0x000fea00078e00ff */
[----:B------:R-:W-:Y:S01]  /*145f0*/  @P0 SHF.R.U32.HI R4, RZ, c[0x0][0x2cc], R0 ;  /* 0x0000b300ff040a19 */ /* 0x000fe20000011600 */
[----:B------:R-:W-:Y:S05]  /*14600*/  IMAD R0, R211, -0x30, RZ ;  /* 0xffffffd0d3007824 */ /* 0x000fea00078e02ff */
[----:B--2---:R-:W-:Y:S04]  /*14610*/  IADD3 R0, -R3, 0x1, R0 ;  /* 0x0000000103007810 */ /* 0x004fe80007ffe100 */
[----:B----4-:R-:W-:Y:S01]  /*14620*/  IADD3 R5, -R246, R0, R2 ;  /* 0x00000000f6057210 */ /* 0x010fe20007ffe102 */
[----:B------:R-:W-:-:S05]  /*14630*/  BRA.DIV ~URZ, `(.L_x_1668) ;  /* 0x0000bde27f007947 */ /* 0x000fca000b800000 */
[----:B------:R1:W2:Y:S02]  /*14640*/  SHFL.IDX PT, R0, R4, RZ, 0x1c1f ;  /* 0x001c1fff04007589 */ /* 0x0002a400000e0000 */
.L_x_1776:
        /* <DEDUP_REMOVED lines=8> */
[C---:B------:R-:W-:Y:S02]  /*146d0*/  ISETP.GT.AND P1, PT, R0.reuse, 0x11, PT ;  /* 0x000000110000780c */ /* 0x040fe40003f24270 */
[----:B------:R-:W-:Y:S02]  /*146e0*/  ISETP.GT.AND P0, PT, R0, 0x18, PT ;  /* 0x000000180000780c */ /* 0x000fe40003f04270 */
[----:B------:R-:W-:Y:S02]  /*146f0*/  FSEL R186, R20, -INF , P3 ;  /* 0xff80000014ba7808 */ /* 0x000fe40001800000 */
        /* <DEDUP_REMOVED lines=8> */
[----:B------:R-:W-:Y:S02]  /*14780*/  ISETP.GT.AND P0, PT, R0, 0x29, PT ;  /* 0x000000290000780c */ /* 0x000fe40003f04270 */
[----:B------:R-:W-:Y:S02]  /*14790*/  FSEL R181, R37, -INF , P4 ;  /* 0xff80000025b57808 */ /* 0x000fe40002000000 */
[----:B------:R-:W-:Y:S02]  /*147a0*/  FSEL R175, R40, -INF , P3 ;  /* 0xff80000028af7808 */ /* 0x000fe40001800000 */
[----:B------:R-:W-:Y:S02]  /*147b0*/  FSEL R173, R41, -INF , P2 ;  /* 0xff80000029ad7808 */ /* 0x000fe40001000000 */
[----:B------:R-:W-:Y:S02]  /*147c0*/  FSEL R172, R52, -INF , P1 ;  /* 0xff80000034ac7808 */ /* 0x000fe40000800000 */
[----:B------:R-:W-:Y:S01]  /*147d0*/  FSEL R41, R53, -INF , P0 ;  /* 0xff80000035297808 */ /* 0x000fe20000000000 */
[----:B------:R-:W-:-:S05]  /*147e0*/  BRA.DIV ~URZ, `(.L_x_1669) ;  /* 0x0000bca27f007947 */ /* 0x000fca000b800000 */
[----:B------:R-:W-:Y:S08]  /*147f0*/  SHFL.IDX PT, R3, R4, 0x1, 0x1c1f ;  /* 0x003c1f0004037f89 */ /* 0x000ff000000e0000 */
[----:B------:R-:W-:Y:S08]  /*14800*/  SHFL.IDX PT, R0, R4, 0x2, 0x1c1f ;  /* 0x005c1f0004007f89 */ /* 0x000ff000000e0000 */
[----:B------:R-:W2:Y:S02]  /*14810*/  SHFL.IDX PT, R2, R4, 0x3, 0x1c1f ;  /* 0x007c1f0004027f89 */ /* 0x000ea400000e0000 */
[C---:B--2---:R-:W-:Y:S02]  /*14820*/  IMAD.IADD R2, R5.reuse, 0x1, R2 ;  /* 0x0000000105027824 */ /* 0x044fe400078e0202 */
[C---:B------:R-:W-:Y:S02]  /*14830*/  IMAD.IADD R3, R5.reuse, 0x1, R3 ;  /* 0x0000000105037824 */ /* 0x040fe400078e0203 */
[----:B------:R-:W-:Y:S01]  /*14840*/  IMAD.IADD R0, R5, 0x1, R0 ;  /* 0x0000000105007824 */ /* 0x000fe200078e0200 */
[----:B------:R-:W-:Y:S02]  /*14850*/  ISETP.GT.AND P4, PT, R2, 0x20, PT ;  /* 0x000000200200780c */ /* 0x000fe40003f84270 */
[C---:B------:R-:W-:Y:S02]  /*14860*/  ISETP.GT.AND P3, PT, R3.reuse, RZ, PT ;  /* 0x000000ff0300720c */ /* 0x040fe40003f64270 */
[C---:B------:R-:W-:Y:S02]  /*14870*/  ISETP.GT.AND P1, PT, R3.reuse, 0x8, PT ;  /* 0x000000080300780c */ /* 0x040fe40003f24270 */
[C---:B------:R-:W-:Y:S02]  /*14880*/  ISETP.GT.AND P0, PT, R3.reuse, 0x9, PT ;  /* 0x000000090300780c */ /* 0x040fe40003f04270 */
[----:B------:R-:W-:Y:S02]  /*14890*/  ISETP.GT.AND P2, PT, R3, 0x1, PT ;  /* 0x000000010300780c */ /* 0x000fe40003f44270 */
[----:B------:R-:W-:Y:S02]  /*148a0*/  FSEL R37, R10, -INF , P3 ;  /* 0xff8000000a257808 */ /* 0x000fe40001800000 */
[----:B------:R-:W-:Y:S02]  /*148b0*/  FSEL R179, R22, -INF , P1 ;  /* 0xff80000016b37808 */ /* 0x000fe40000800000 */
[----:B------:R-:W-:Y:S02]  /*148c0*/  FSEL R178, R23, -INF , P0 ;  /* 0xff80000017b27808 */ /* 0x000fe40000000000 */
[C---:B------:R-:W-:Y:S02]  /*148d0*/  ISETP.GT.AND P3, PT, R3.reuse, 0x10, PT ;  /* 0x000000100300780c */ /* 0x040fe40003f64270 */
[C---:B------:R-:W-:Y:S02]  /*148e0*/  ISETP.GT.AND P1, PT, R3.reuse, 0x18, PT ;  /* 0x000000180300780c */ /* 0x040fe40003f24270 */
[----:B------:R-:W-:Y:S02]  /*148f0*/  ISETP.GT.AND P0, PT, R3, 0x19, PT ;  /* 0x000000190300780c */ /* 0x000fe40003f04270 */
[----:B------:R-:W-:Y:S02]  /*14900*/  FSEL R180, R11, -INF , P2 ;  /* 0xff8000000bb47808 */ /* 0x000fe40001000000 */
        /* <DEDUP_REMOVED lines=12> */
[----:B------:R-:W-:Y:S02]  /*149d0*/  ISETP.GT.AND P3, PT, R0, RZ, PT ;  /* 0x000000ff0000720c */ /* 0x000fe40003f64270 */
[C---:B------:R-:W-:Y:S02]  /*149e0*/  ISETP.GT.AND P1, PT, R2.reuse, RZ, PT ;  /* 0x000000ff0200720c */ /* 0x040fe40003f24270 */
[----:B------:R-:W-:Y:S02]  /*149f0*/  ISETP.GT.AND P0, PT, R2, 0x1, PT ;  /* 0x000000010200780c */ /* 0x000fe40003f04270 */
[----:B------:R-:W-:Y:S02]  /*14a00*/  FSEL R25, R43, -INF , P2 ;  /* 0xff8000002b197808 */ /* 0x000fe40001000000 */
[----:B------:R-:W-:Y:S02]  /*14a10*/  ISETP.GT.AND P2, PT, R0, 0x1, PT ;  /* 0x000000010000780c */ /* 0x000fe40003f44270 */
[----:B------:R-:W-:Y:S02]  /*14a20*/  FSEL R12, R12, -INF , P3 ;  /* 0xff8000000c0c7808 */ /* 0x000fe40001800000 */
[----:B------:R-:W-:Y:S02]  /*14a30*/  FSEL R26, R14, -INF , P1 ;  /* 0xff8000000e1a7808 */ /* 0x000fe40000800000 */
[----:B------:R-:W-:Y:S02]  /*14a40*/  FSEL R54, R15, -INF , P0 ;  /* 0xff8000000f367808 */ /* 0x000fe40000000000 */
[----:B------:R-:W-:Y:S02]  /*14a50*/  ISETP.GT.AND P3, PT, R0, 0x8, PT ;  /* 0x000000080000780c */ /* 0x000fe40003f64270 */
[C---:B------:R-:W-:Y:S02]  /*14a60*/  ISETP.GT.AND P1, PT, R2.reuse, 0x8, PT ;  /* 0x000000080200780c */ /* 0x040fe40003f24270 */
        /* <DEDUP_REMOVED lines=101> */
.L_x_1777:
        /* <DEDUP_REMOVED lines=61> */
[----:B------:R-:W3:Y:S01]  /*15490*/  MUFU.EX2 R25, R32 ;  /* 0x0000002000197308 */ /* 0x000ee20000000800 */
[C---:B------:R-:W-:Y:S02]  /*154a0*/  FMUL.FTZ R88, R4.reuse, R88 ;  /* 0x0000005804587220 */ /* 0x040fe40000410000 */
[----:B------:R-:W-:Y:S02]  /*154b0*/  FMUL.FTZ R89, R4, R89 ;  /* 0x0000005904597220 */ /* 0x000fe40000410000 */
[C---:B-1----:R-:W-:Y:S02]  /*154c0*/  FFMA.FTZ R0, R3.reuse, R213, R22 ;  /* 0x000000d503007223 */ /* 0x042fe40000010016 */
[C---:B------:R-:W-:Y:S02]  /*154d0*/  FMUL.FTZ R55, R3.reuse, R163 ;  /* 0x000000a303377220 */ /* 0x040fe40000410000 */
[C---:B------:R-:W-:Y:S01]  /*154e0*/  FMUL.FTZ R58, R3.reuse, R58 ;  /* 0x0000003a033a7220 */ /* 0x040fe20000410000 */
[----:B------:R-:W-:Y:S01]  /*154f0*/  MUFU.EX2 R234, R41 ;  /* 0x0000002900ea7308 */ /* 0x000fe20000000800 */
[C---:B------:R-:W-:Y:S02]  /*15500*/  FMUL.FTZ R59, R3.reuse, R59 ;  /* 0x0000003b033b7220 */ /* 0x040fe40000410000 */
[C---:B------:R-:W-:Y:S01]  /*15510*/  FMUL.FTZ R70, R3.reuse, R70 ;  /* 0x0000004603467220 */ /* 0x040fe20000410000 */
[C---:B--2---:R-:W-:Y:S01]  /*15520*/  F2FP.BF16.PACK_AB R173, R2.reuse, R22 ;  /* 0x0000001602ad723e */ /* 0x044fe200000010ff */
[----:B------:R-:W-:Y:S01]  /*15530*/  FADD.FTZ R40, R2, R0 ;  /* 0x0000000002287221 */ /* 0x000fe20000010000 */
[C---:B------:R-:W-:Y:S01]  /*15540*/  FSEL R0, R104.reuse, RZ, P0 ;  /* 0x000000ff68007208 */ /* 0x040fe20000000000 */
[----:B------:R-:W-:Y:S02]  /*15550*/  FMUL.FTZ R2, R104, c[0x0][0x2d0] ;  /* 0x0000b40068027a20 */ /* 0x000fe40000410000 */
[C---:B------:R-:W-:Y:S01]  /*15560*/  FMUL.FTZ R71, R3.reuse, R71 ;  /* 0x0000004703477220 */ /* 0x040fe20000410000 */
[----:B------:R-:W-:Y:S01]  /*15570*/  MUFU.EX2 R237, R187 ;  /* 0x000000bb00ed7308 */ /* 0x000fe20000000800 */
[----:B------:R-:W-:Y:S01]  /*15580*/  FADD.FTZ R0, -R0, R110 ;  /* 0x0000006e00007221 */ /* 0x000fe20000010100 */
[----:B------:R-:W-:Y:S01]  /*15590*/  FSEL R2, R2, RZ, P0 ;  /* 0x000000ff02027208 */ /* 0x000fe20000000000 */
[----:B------:R-:W-:Y:S01]  /*155a0*/  FMUL.FTZ R74, R3, R74 ;  /* 0x0000004a034a7220 */ /* 0x000fe20000410000 */
[----:B------:R-:W-:Y:S01]  /*155b0*/  FSETP.NEU.FTZ.AND P0, PT, R5, -INF , PT ;  /* 0xff8000000500780b */ /* 0x000fe20003f1d000 */
[----:B------:R-:W-:Y:S01]  /*155c0*/  FMUL.FTZ R0, R0, c[0x0][0x2d0] ;  /* 0x0000b40000007a20 */ /* 0x000fe20000410000 */
[----:B---3--:R-:W-:Y:S01]  /*155d0*/  F2FP.BF16.PACK_AB R174, R25, R31 ;  /* 0x0000001f19ae723e */ /* 0x008fe200000010ff */
        /* <DEDUP_REMOVED lines=14> */
[----:B------:R-:W-:Y:S01]  /*156c0*/  FSEL R2, R5, RZ, P0 ;  /* 0x000000ff05027208 */ /* 0x000fe20000000000 */
[----:B------:R-:W-:Y:S01]  /*156d0*/  MUFU.EX2 R24, R12 ;  /* 0x0000000c00187308 */ /* 0x000fe20000000800 */
[----:B------:R-:W-:Y:S02]  /*156e0*/  FMUL.FTZ R53, R4, R161 ;  /* 0x000000a104357220 */ /* 0x000fe40000410000 */
[C---:B------:R-:W-:Y:S02]  /*156f0*/  FMUL.FTZ R75, R3.reuse, R75 ;  /* 0x0000004b034b7220 */ /* 0x040fe40000410000 */
[----:B------:R-:W-:Y:S02]  /*15700*/  FADD.FTZ R2, -R2, R111 ;  /* 0x0000006f02027221 */ /* 0x000fe40000010100 */
[C---:B------:R-:W-:Y:S02]  /*15710*/  FMUL.FTZ R86, R3.reuse, R86 ;  /* 0x0000005603567220 */ /* 0x040fe40000410000 */
[----:B------:R-:W-:Y:S01]  /*15720*/  FMUL.FTZ R2, R2, c[0x0][0x2d0] ;  /* 0x0000b40002027a20 */ /* 0x000fe20000410000 */
[----:B------:R-:W2:Y:S01]  /*15730*/  MUFU.EX2 R0, R0 ;  /* 0x0000000000007308 */ /* 0x000ea20000000800 */
[----:B------:R-:W-:Y:S02]  /*15740*/  FMUL.FTZ R87, R3, R87 ;  /* 0x0000005703577220 */ /* 0x000fe40000410000 */
[----:B-1----:R-:W-:Y:S02]  /*15750*/  FMUL.FTZ R6, R5, c[0x0][0x2d0] ;  /* 0x0000b40005067a20 */ /* 0x002fe40000410000 */
[C---:B------:R-:W-:Y:S02]  /*15760*/  FMUL.FTZ R90, R3.reuse, R90 ;  /* 0x0000005a035a7220 */ /* 0x040fe40000410000 */
[C---:B------:R-:W-:Y:S01]  /*15770*/  FMUL.FTZ R91, R3.reuse, R91 ;  /* 0x0000005b035b7220 */ /* 0x040fe20000410000 */
[----:B------:R-:W-:Y:S01]  /*15780*/  FSEL R6, R6, RZ, P0 ;  /* 0x000000ff06067208 */ /* 0x000fe20000000000 */
[C---:B------:R-:W-:Y:S01]  /*15790*/  FMUL.FTZ R102, R3.reuse, R102 ;  /* 0x0000006603667220 */ /* 0x040fe20000410000 */
[----:B------:R-:W-:Y:S01]  /*157a0*/  MUFU.EX2 R2, R2 ;  /* 0x0000000200027308 */ /* 0x000fe20000000800 */
[----:B------:R-:W-:Y:S01]  /*157b0*/  FMUL.FTZ R103, R3, R103 ;  /* 0x0000006703677220 */ /* 0x000fe20000410000 */
[C---:B------:R-:W-:Y:S01]  /*157c0*/  ISETP.GT.AND P0, PT, R211.reuse, R245, PT ;  /* 0x000000f5d300720c */ /* 0x040fe20003f04270 */
[--C-:B------:R-:W-:Y:S01]  /*157d0*/  FFMA.FTZ R22, R38, c[0x0][0x2d0], -R6.reuse ;  /* 0x0000b40026167a23 */ /* 0x100fe20000010806 */
[----:B------:R-:W-:Y:S01]  /*157e0*/  IADD3 R211, R211, -0x1, RZ ;  /* 0xffffffffd3d37810 */ /* 0x000fe20007ffe0ff */
        /* <DEDUP_REMOVED lines=9> */
[----:B------:R2:W-:Y:S01]  /*15880*/  MUFU.EX2 R233, R43 ;  /* 0x0000002b00e97308 */ /* 0x0005e20000000800 */
[C---:B------:R-:W-:Y:S02]  /*15890*/  FMUL.FTZ R29, R0.reuse, R129 ;  /* 0x00000081001d7220 */ /* 0x040fe40000410000 */
[C---:B------:R-:W-:Y:S02]  /*158a0*/  FMUL.FTZ R32, R0.reuse, R124 ;  /* 0x0000007c00207220 */ /* 0x040fe40000410000 */
[C---:B------:R-:W-:Y:S02]  /*158b0*/  FMUL.FTZ R33, R0.reuse, R125 ;  /* 0x0000007d00217220 */ /* 0x040fe40000410000 */
[C---:B------:R-:W-:Y:S02]  /*158c0*/  FMUL.FTZ R44, R0.reuse, R120 ;  /* 0x00000078002c7220 */ /* 0x040fe40000410000 */
[----:B------:R-:W-:Y:S01]  /*158d0*/  FMUL.FTZ R45, R0, R121 ;  /* 0x00000079002d7220 */ /* 0x000fe20000410000 */
[----:B------:R-:W-:Y:S01]  /*158e0*/  MUFU.EX2 R243, R37 ;  /* 0x0000002500f37308 */ /* 0x000fe20000000800 */
[--C-:B------:R-:W-:Y:S02]  /*158f0*/  FFMA.FTZ R183, R18, c[0x0][0x2d0], -R6.reuse ;  /* 0x0000b40012b77a23 */ /* 0x100fe40000010806 */
[----:B------:R-:W-:Y:S01]  /*15900*/  FMUL.FTZ R12, R0, R136 ;  /* 0x00000088000c7220 */ /* 0x000fe20000410000 */
[----:B-1----:R-:W-:Y:S01]  /*15910*/  F2FP.BF16.PACK_AB R175, R234, R38 ;  /* 0x00000026eaaf723e */ /* 0x002fe200000010ff */
[----:B------:R-:W-:Y:S01]  /*15920*/  FMUL.FTZ R48, R0, R116 ;  /* 0x0000007400307220 */ /* 0x000fe20000410000 */
[----:B------:R-:W-:Y:S01]  /*15930*/  F2FP.BF16.PACK_AB R116, R24, R27 ;  /* 0x0000001b1874723e */ /* 0x000fe200000010ff */
        /* <DEDUP_REMOVED lines=11> */
[--C-:B------:R-:W-:Y:S02]  /*159f0*/  FFMA.FTZ R184, R15, c[0x0][0x2d0], -R6.reuse ;  /* 0x0000b4000fb87a23 */ /* 0x100fe40000010806 */
[--C-:B------:R-:W-:Y:S02]  /*15a00*/  FFMA.FTZ R194, R11, c[0x0][0x2d0], -R6.reuse ;  /* 0x0000b4000bc27a23 */ /* 0x100fe40000010806 */
[--C-:B------:R-:W-:Y:S01]  /*15a10*/  FFMA.FTZ R214, R10, c[0x0][0x2d0], -R6.reuse ;  /* 0x0000b4000ad67a23 */ /* 0x100fe20000010806 */
[----:B------:R-:W-:Y:S01]  /*15a20*/  MUFU.EX2 R240, R186 ;  /* 0x000000ba00f07308 */ /* 0x000fe20000000800 */
[--C-:B------:R-:W-:Y:S02]  /*15a30*/  FFMA.FTZ R216, R9, c[0x0][0x2d0], -R6.reuse ;  /* 0x0000b40009d87a23 */ /* 0x100fe40000010806 */
[----:B------:R-:W-:Y:S02]  /*15a40*/  FFMA.FTZ R6, R8, c[0x0][0x2d0], -R6 ;  /* 0x0000b40008067a23 */ /* 0x000fe40000010806 */
[C---:B------:R-:W-:Y:S02]  /*15a50*/  FFMA.FTZ R8, R0.reuse, R231, R27 ;  /* 0x000000e700087223 */ /* 0x040fe4000001001b */
[C---:B------:R-:W-:Y:S02]  /*15a60*/  FMUL.FTZ R13, R0.reuse, R137 ;  /* 0x00000089000d7220 */ /* 0x040fe40000410000 */
[C---:B------:R-:W-:Y:S01]  /*15a70*/  FMUL.FTZ R92, R0.reuse, R92 ;  /* 0x0000005c005c7220 */ /* 0x040fe20000410000 */
[----:B------:R-:W-:Y:S01]  /*15a80*/  MUFU.EX2 R231, R36 ;  /* 0x0000002400e77308 */ /* 0x000fe20000000800 */
[C---:B------:R-:W-:Y:S02]  /*15a90*/  FMUL.FTZ R93, R0.reuse, R93 ;  /* 0x0000005d005d7220 */ /* 0x040fe40000410000 */
[C---:B------:R-:W-:Y:S02]  /*15aa0*/  FMUL.FTZ R96, R0.reuse, R96 ;  /* 0x0000006000607220 */ /* 0x040fe40000410000 */
[----:B------:R-:W-:Y:S02]  /*15ab0*/  FMUL.FTZ R97, R0, R97 ;  /* 0x0000006100617220 */ /* 0x000fe40000410000 */
[----:B------:R-:W-:Y:S02]  /*15ac0*/  FADD.FTZ R10, R31, R30 ;  /* 0x0000001e1f0a7221 */ /* 0x000fe40000010000 */
[----:B------:R-:W-:Y:S01]  /*15ad0*/  FMUL.FTZ R14, R2, R138 ;  /* 0x0000008a020e7220 */ /* 0x000fe20000410000 */
[----:B------:R-:W3:Y:S01]  /*15ae0*/  MUFU.EX2 R0, R20 ;  /* 0x0000001400007308 */ /* 0x000ee20000000800 */
[----:B------:R-:W-:Y:S02]  /*15af0*/  FADD.FTZ R181, R25, R10 ;  /* 0x0000000a19b57221 */ /* 0x000fe40000010000 */
[----:B------:R-:W-:Y:S02]  /*15b00*/  FADD.FTZ R138, R24, R8 ;  /* 0x00000008188a7221 */ /* 0x000fe40000010000 */
[----:B------:R-:W4:Y:S01]  /*15b10*/  LDSM.16.MT88.4 R24, [R196] ;  /* 0x00000000c418783b */ /* 0x000f220000004200 */
[C---:B------:R-:W-:Y:S02]  /*15b20*/  FMUL.FTZ R9, R4.reuse, R141 ;  /* 0x0000008d04097220 */ /* 0x040fe40000410000 */
[C---:B------:R-:W-:Y:S02]  /*15b30*/  FMUL.FTZ R10, R3.reuse, R142 ;  /* 0x0000008e030a7220 */ /* 0x040fe40000410000 */
[C---:B------:R-:W-:Y:S01]  /*15b40*/  FMUL.FTZ R11, R3.reuse, R143 ;  /* 0x0000008f030b7220 */ /* 0x040fe20000410000 */
[----:B------:R-:W-:Y:S01]  /*15b50*/  MUFU.EX2 R241, R185 ;  /* 0x000000b900f17308 */ /* 0x000fe20000000800 */
[----:B------:R-:W-:Y:S02]  /*15b60*/  FMUL.FTZ R8, R4, R140 ;  /* 0x0000008c04087220 */ /* 0x000fe40000410000 */
[----:B------:R-:W-:Y:S02]  /*15b70*/  FADD.FTZ R136, R38, R40 ;  /* 0x0000002826887221 */ /* 0x000fe40000010000 */
[----:B--2---:R-:W2:Y:S01]  /*15b80*/  LDSM.16.MT88.4 R40, [R197] ;  /* 0x00000000c528783b */ /* 0x004ea20000004200 */
[C---:B------:R-:W-:Y:S02]  /*15b90*/  FMUL.FTZ R18, R2.reuse, R134 ;  /* 0x0000008602127220 */ /* 0x040fe40000410000 */
[----:B------:R-:W-:Y:S02]  /*15ba0*/  FMUL.FTZ R19, R2, R135 ;  /* 0x0000008702137220 */ /* 0x000fe40000410000 */
[----:B------:R-:W-:Y:S01]  /*15bb0*/  FMUL.FTZ R21, R4, R145 ;  /* 0x0000009104157220 */ /* 0x000fe20000410000 */
[----:B------:R-:W-:Y:S01]  /*15bc0*/  MUFU.EX2 R140, R188 ;  /* 0x000000bc008c7308 */ /* 0x000fe20000000800 */
[----:B-1----:R-:W-:Y:S01]  /*15bd0*/  FMUL.FTZ R22, R3, R146 ;  /* 0x0000009203167220 */ /* 0x002fe20000410000 */
[----:B------:R-:W-:Y:S01]  /*15be0*/  LDSM.16.MT88.4 R132, [R196+0x1000] ;  /* 0x00100000c484783b */ /* 0x000fe20000004200 */
[----:B---3--:R-:W-:Y:S01]  /*15bf0*/  FFMA.FTZ R137, R2, R232, R0 ;  /* 0x000000e802897223 */ /* 0x008fe20000010000 */
[----:B------:R-:W-:Y:S01]  /*15c00*/  F2FP.BF16.PACK_AB R117, R231, R0 ;  /* 0x00000000e775723e */ /* 0x000fe200000010ff */
[----:B------:R-:W-:Y:S02]  /*15c10*/  FMUL.FTZ R20, R4, R144 ;  /* 0x0000009004147220 */ /* 0x000fe40000410000 */
[C---:B------:R-:W-:Y:S02]  /*15c20*/  FMUL.FTZ R46, R2.reuse, R122 ;  /* 0x0000007a022e7220 */ /* 0x040fe40000410000 */
[C---:B------:R-:W-:Y:S01]  /*15c30*/  FMUL.FTZ R47, R2.reuse, R123 ;  /* 0x0000007b022f7220 */ /* 0x040fe20000410000 */
[----:B------:R-:W1:Y:S01]  /*15c40*/  MUFU.EX2 R232, R23 ;  /* 0x0000001700e87308 */ /* 0x000e620000000800 */
        /* <DEDUP_REMOVED lines=9> */
[-C--:B----4-:R-:W-:Y:S04]  /*15ce0*/  HMMA.16816.F32.BF16 R8, R172, R24.reuse, R8 ;  /* 0x00000018ac08723c */ /* 0x090fe80000041808 */
[----:B------:R-:W-:Y:S01]  /*15cf0*/  LDSM.16.MT88.4 R124, [R196+0x400] ;  /* 0x00040000c47c783b */ /* 0x000fe20000004200 */
[C---:B------:R-:W-:Y:S01]  /*15d00*/  FMUL.FTZ R50, R2.reuse, R118 ;  /* 0x0000007602327220 */ /* 0x040fe20000410000 */
[----:B------:R-:W-:Y:S01]  /*15d10*/  F2FP.BF16.PACK_AB R118, R243, R233 ;  /* 0x000000e9f376723e */ /* 0x000fe200000010ff */
[C---:B------:R-:W-:Y:S01]  /*15d20*/  FMUL.FTZ R51, R2.reuse, R119 ;  /* 0x0000007702337220 */ /* 0x040fe20000410000 */
[----:B------:R-:W-:Y:S01]  /*15d30*/  MUFU.EX2 R239, R179 ;  /* 0x000000b300ef7308 */ /* 0x000fe20000000800 */
[----:B------:R-:W-:Y:S03]  /*15d40*/  FMUL.FTZ R15, R2, R139 ;  /* 0x0000008b020f7220 */ /* 0x000fe60000410000 */
[----:B-1----:R-:W-:Y:S01]  /*15d50*/  F2FP.BF16.PACK_AB R119, R244, R232 ;  /* 0x000000e8f477723e */ /* 0x002fe200000010ff */
[C---:B------:R-:W-:Y:S02]  /*15d60*/  FMUL.FTZ R23, R3.reuse, R147 ;  /* 0x0000009303177220 */ /* 0x040fe40000410000 */
[----:B------:R-:W-:Y:S01]  /*15d70*/  LDSM.16.MT88.4 R144, [R196+0x800] ;  /* 0x00080000c490783b */ /* 0x000fe20000004200 */
[C---:B------:R-:W-:Y:S02]  /*15d80*/  FMUL.FTZ R38, R3.reuse, R154 ;  /* 0x0000009a03267220 */ /* 0x040fe40000410000 */
[C---:B------:R-:W-:Y:S01]  /*15d90*/  FMUL.FTZ R39, R3.reuse, R155 ;  /* 0x0000009b03277220 */ /* 0x040fe20000410000 */
[C---:B------:R-:W-:Y:S01]  /*15da0*/  HMMA.16816.F32.BF16 R12, R116.reuse, R24, R12 ;  /* 0x00000018740c723c */ /* 0x040fe2000004180c */
[----:B------:R-:W-:Y:S03]  /*15db0*/  MUFU.EX2 R139, R182 ;  /* 0x000000b6008b7308 */ /* 0x000fe60000000800 */
[----:B------:R-:W-:Y:S01]  /*15dc0*/  LDSM.16.MT88.4 R152, [R197+0x800] ;  /* 0x00080000c598783b */ /* 0x000fe20000004200 */
[C---:B------:R-:W-:Y:S02]  /*15dd0*/  FMUL.FTZ R54, R3.reuse, R162 ;  /* 0x000000a203367220 */ /* 0x040fe40000410000 */
[C---:B------:R-:W-:Y:S01]  /*15de0*/  FMUL.FTZ R62, R2.reuse, R62 ;  /* 0x0000003e023e7220 */ /* 0x040fe20000410000 */
[-C--:B------:R-:W-:Y:S03]  /*15df0*/  HMMA.16816.F32.BF16 R16, R116, R26.reuse, R16 ;  /* 0x0000001a7410723c */ /* 0x080fe60000041810 */
[----:B------:R-:W-:Y:S01]  /*15e00*/  MUFU.EX2 R242, R177 ;  /* 0x000000b100f27308 */ /* 0x000fe20000000800 */
[----:B------:R-:W-:Y:S01]  /*15e10*/  LDSM.16.MT88.4 R160, [R196+0x1400] ;  /* 0x00140000c4a0783b */ /* 0x000fe20000004200 */
[C---:B------:R-:W-:Y:S02]  /*15e20*/  FMUL.FTZ R63, R2.reuse, R63 ;  /* 0x0000003f023f7220 */ /* 0x040fe40000410000 */
[----:B------:R-:W-:Y:S01]  /*15e30*/  FMUL.FTZ R66, R2, R66 ;  /* 0x0000004202427220 */ /* 0x000fe20000410000 */
[C---:B------:R-:W-:Y:S04]  /*15e40*/  HMMA.16816.F32.BF16 R20, R172.reuse, R26, R20 ;  /* 0x0000001aac14723c */ /* 0x040fe80000041814 */
        /* <DEDUP_REMOVED lines=9> */
[-C--:B--2---:R-:W-:Y:S03]  /*15ee0*/  HMMA.16816.F32.BF16 R24, R172, R40.reuse, R24 ;  /* 0x00000028ac18723c */ /* 0x084fe60000041818 */
        /* <DEDUP_REMOVED lines=13> */
[----:B------:R-:W-:Y:S02]  /*15fc0*/  FADD.FTZ R4, R234, R136 ;  /* 0x00000088ea047221 */ /* 0x000fe40000010000 */
[----:B------:R-:W-:Y:S02]  /*15fd0*/  FMUL.FTZ R99, R2, R99 ;  /* 0x0000006302637220 */ /* 0x000fe40000410000 */
[C---:B------:R-:W-:Y:S04]  /*15fe0*/  FMUL.FTZ R42, R3.reuse, R158 ;  /* 0x0000009e032a7220 */ /* 0x040fe80000410000 */
[----:B------:R-:W-:Y:S01]  /*15ff0*/  FMUL.FTZ R43, R3, R159 ;  /* 0x0000009f032b7220 */ /* 0x000fe20000410000 */
[----:B------:R-:W-:Y:S01]  /*16000*/  MUFU.EX2 R136, R221 ;  /* 0x000000dd00887308 */ /* 0x000fe20000000800 */
[----:B------:R-:W-:Y:S02]  /*16010*/  FADD.FTZ R3, R233, R138 ;  /* 0x0000008ae9037221 */ /* 0x000fe40000010000 */
[----:B------:R-:W-:Y:S03]  /*16020*/  FADD.FTZ R0, R107, R181 ;  /* 0x000000b56b007221 */ /* 0x000fe60000010000 */
[-C--:B---3--:R-:W-:Y:S04]  /*16030*/  HMMA.16816.F32.BF16 R40, R172, R120.reuse, R40 ;  /* 0x00000078ac28723c */ /* 0x088fe80000041828 */
[----:B------:R-:W1:Y:S04]  /*16040*/  MUFU.EX2 R2, R191 ;  /* 0x000000bf00027308 */ /* 0x000e680000000800 */
[C---:B------:R-:W-:Y:S06]  /*16050*/  HMMA.16816.F32.BF16 R44, R116.reuse, R120, R44 ;  /* 0x00000078742c723c */ /* 0x040fec000004182c */
[----:B------:R-:W-:Y:S02]  /*16060*/  MUFU.EX2 R191, R184 ;  /* 0x000000b800bf7308 */ /* 0x000fe40000000800 */
[-C--:B------:R-:W-:Y:S08]  /*16070*/  HMMA.16816.F32.BF16 R48, R116, R122.reuse, R48 ;  /* 0x0000007a7430723c */ /* 0x080ff00000041830 */
[C---:B------:R-:W-:Y:S01]  /*16080*/  HMMA.16816.F32.BF16 R52, R172.reuse, R122, R52 ;  /* 0x0000007aac34723c */ /* 0x040fe20000041834 */
[----:B------:R-:W2:Y:S01]  /*16090*/  LDSM.16.MT88.4 R120, [R197+0xc00] ;  /* 0x000c0000c578783b */ /* 0x000ea20000004200 */
[----:B------:R-:W-:Y:S02]  /*160a0*/  MUFU.EX2 R189, R218 ;  /* 0x000000da00bd7308 */ /* 0x000fe40000000800 */
[----:B-1----:R-:W-:Y:S04]  /*160b0*/  FADD.FTZ R0, R2, R0 ;  /* 0x0000000002007221 */ /* 0x002fe80000010000 */
[----:B------:R-:W-:Y:S04]  /*160c0*/  FADD.FTZ R0, R111, R0 ;  /* 0x000000006f007221 */ /* 0x000fe80000010000 */
[----:B------:R-:W-:Y:S10]  /*160d0*/  MUFU.EX2 R190, R217 ;  /* 0x000000d900be7308 */ /* 0x000ff40000000800 */
[----:B------:R-:W-:Y:S10]  /*160e0*/  MUFU.EX2 R181, R214 ;  /* 0x000000d600b57308 */ /* 0x000ff40000000800 */
[----:B------:R-:W-:Y:S01]  /*160f0*/  MUFU.EX2 R184, R213 ;  /* 0x000000d500b87308 */ /* 0x000fe20000000800 */
[-C--:B--2---:R-:W-:Y:S09]  /*16100*/  HMMA.16816.F32.BF16 R56, R172, R120.reuse, R56 ;  /* 0x00000078ac38723c */ /* 0x084ff20000041838 */
[----:B------:R-:W1:Y:S01]  /*16110*/  MUFU.EX2 R187, R195 ;  /* 0x000000c300bb7308 */ /* 0x000e620000000800 */
[C---:B------:R-:W-:Y:S09]  /*16120*/  HMMA.16816.F32.BF16 R60, R116.reuse, R120, R60 ;  /* 0x00000078743c723c */ /* 0x040ff2000004183c */
[----:B------:R-:W-:Y:S01]  /*16130*/  MUFU.EX2 R188, R193 ;  /* 0x000000c100bc7308 */ /* 0x000fe20000000800 */
[-C--:B------:R-:W-:Y:S09]  /*16140*/  HMMA.16816.F32.BF16 R64, R116, R122.reuse, R64 ;  /* 0x0000007a7440723c */ /* 0x080ff20000041840 */
[----:B------:R-:W2:Y:S01]  /*16150*/  MUFU.EX2 R183, R215 ;  /* 0x000000d700b77308 */ /* 0x000ea20000000800 */
[C---:B------:R-:W-:Y:S01]  /*16160*/  HMMA.16816.F32.BF16 R68, R172.reuse, R122, R68 ;  /* 0x0000007aac44723c */ /* 0x040fe20000041844 */
[----:B------:R-:W3:Y:S03]  /*16170*/  LDSM.16.MT88.4 R120, [R196+0x1800] ;  /* 0x00180000c478783b */ /* 0x000ee60000004200 */
[----:B-1----:R-:W-:Y:S05]  /*16180*/  F2FP.BF16.PACK_AB R176, R187, R184 ;  /* 0x000000b8bbb0723e */ /* 0x002fea00000010ff */
[----:B------:R-:W1:Y:S10]  /*16190*/  MUFU.EX2 R182, R194 ;  /* 0x000000c200b67308 */ /* 0x000e740000000800 */
[----:B------:R-:W-:Y:S01]  /*161a0*/  MUFU.EX2 R180, R216 ;  /* 0x000000d800b47308 */ /* 0x000fe20000000800 */
[----:B--2---:R-:W-:Y:S09]  /*161b0*/  F2FP.BF16.PACK_AB R178, R183, R188 ;  /* 0x000000bcb7b2723e */ /* 0x004ff200000010ff */
[----:B------:R-:W2:Y:S01]  /*161c0*/  MUFU.EX2 R6, R6 ;  /* 0x0000000600067308 */ /* 0x000ea20000000800 */
[----:B-1----:R-:W-:Y:S01]  /*161d0*/  F2FP.BF16.PACK_AB R177, R181, R182 ;  /* 0x000000b6b5b1723e */ /* 0x002fe200000010ff */
[-C--:B---3--:R-:W-:Y:S08]  /*161e0*/  HMMA.16816.F32.BF16 R72, R172, R120.reuse, R72 ;  /* 0x00000078ac48723c */ /* 0x088ff00000041848 */
        /* <DEDUP_REMOVED lines=45> */
[----:B------:R-:W-:Y:S02]  /*164c0*/  FADD.FTZ R214, R136, R0 ;  /* 0x0000000088d67221 */ /* 0x000fe40000010000 */
        /* <DEDUP_REMOVED lines=34> */
[----:B------:R-:W-:Y:S01]  /*166f0*/  FADD.FTZ R232, R6, R0 ;  /* 0x0000000006e87221 */ /* 0x000fe20000010000 */
[----:B------:R-:W-:Y:S03]  /*16700*/  MOV R6, R106 ;  /* 0x0000006a00067202 */ /* 0x000fe60000000f00 */
        /* <DEDUP_REMOVED lines=34> */
.L_x_1657:
[----:B------:R-:W2:Y:S02]  /*16930*/  LDL R0, [R1+0x14] ;  /* 0x0000140001007983 */ /* 0x000ea40000100800 */
[----:B--2---:R-:W-:-:S13]  /*16940*/  ISETP.GE.AND P0, PT, R211, R0, PT ;  /* 0x00000000d300720c */ /* 0x004fda0003f06270 */
[----:B------:R-:W-:Y:S05]  /*16950*/  @!P0 BRA `(.L_x_1671) ;  /* 0x00002b2000008947 */ /* 0x000fea0003800000 */
.L_x_1683:
        /* <DEDUP_REMOVED lines=9> */
[----:B------:R-:W-:Y:S01]  /*169f0*/  MOV R110, R105 ;  /* 0x00000069006e7202 */ /* 0x000fe20000000f00 */
[----:B------:R-:W-:Y:S01]  /*16a00*/  IMAD.MOV.U32 R107, RZ, RZ, R106 ;  /* 0x000000ffff6b7224 */ /* 0x000fe200078e006a */
[----:B------:R-:W-:Y:S01]  /*16a10*/  MOV R111, R104 ;  /* 0x00000068006f7202 */ /* 0x000fe20000000f00 */
[----:B------:R-:W-:Y:S02]  /*16a20*/  IMAD R0, R212, c[0x0][0x20c], R0 ;  /* 0x00008300d4007a24 */ /* 0x000fe400078e0200 */
        /* <DEDUP_REMOVED lines=20> */
.L_x_1778:
[----:B------:R-:W3:Y:S01]  /*16b70*/  LDL.64 R8, [R1] ;  /* 0x0000000001087983 */ /* 0x000ee20000100a00 */
[----:B------:R-:W-:Y:S03]  /*16b80*/  BSSY B0, `(.L_x_1673) ;  /* 0x0000024000007945 */ /* 0x000fe60003800000 */
[----:B------:R-:W4:Y:S04]  /*16b90*/  LDL R10, [R1+0xc] ;  /* 0x00000c00010a7983 */ /* 0x000f280000100800 */
[----:B------:R-:W5:Y:S04]  /*16ba0*/  LDL R3, [R1+0x10] ;  /* 0x0000100001037983 */ /* 0x000f680000100800 */
[----:B------:R-:W1:Y:S01]  /*16bb0*/  SHFL.IDX PT, R2, R6, RZ, 0x1c1f ;  /* 0x001c1fff06027589 */ /* 0x000e6200000e0000 */
[----:B-----5:R-:W-:Y:S02]  /*16bc0*/  ISETP.GE.AND P3, PT, R3, c[0x0][0x1d4], PT ;  /* 0x0000750003007a0c */ /* 0x020fe40003f66270 */
[----:B---3--:R-:W-:Y:S02]  /*16bd0*/  ISETP.GE.AND P2, PT, R8, c[0x0][0x1d4], PT ;  /* 0x0000750008007a0c */ /* 0x008fe40003f46270 */
[----:B-1----:R-:W-:Y:S02]  /*16be0*/  IADD3 R8, P0, R2, R229, RZ ;  /* 0x000000e502087210 */ /* 0x002fe40007f1e0ff */
[----:B----4-:R-:W-:Y:S02]  /*16bf0*/  ISETP.GE.AND P4, PT, R10, c[0x0][0x1d4], PT ;  /* 0x000075000a007a0c */ /* 0x010fe40003f86270 */
[----:B------:R-:W1:Y:S01]  /*16c00*/  S2R R10, SR_TID.X ;  /* 0x00000000000a7919 */ /* 0x000e620000002100 */
[----:B--2---:R-:W-:Y:S06]  /*16c10*/  IMAD.X R9, R0, 0x1, R228, P0 ;  /* 0x0000000100097824 */ /* 0x004fec00000e06e4 */
[----:B------:R-:W-:Y:S01]  /*16c20*/  @!PT LDS RZ, [RZ] ;  /* 0x00000000fffff984 */ /* 0x000fe20000000800 */
[----:B------:R-:W-:Y:S01]  /*16c30*/  @!PT LDS RZ, [RZ] ;  /* 0x00000000fffff984 */ /* 0x000fe20000000800 */
[----:B------:R2:W-:Y:S02]  /*16c40*/  LDGSTS.E.BYPASS.LTC128B.128 [R209+0x1880], [R8.64], !P2 ;  /* 0x0188000008d17fae */ /* 0x0005e4000d101d48 */
[----:B--2---:R-:W-:Y:S05]  /*16c50*/  IADD3 R8, P0, R2, R230, RZ ;  /* 0x000000e602087210 */ /* 0x004fea0007f1e0ff */
[----:B------:R-:W-:Y:S01]  /*16c60*/  IMAD.X R9, R0, 0x1, R225, P0 ;  /* 0x0000000100097824 */ /* 0x000fe200000e06e1 */
[----:B------:R-:W-:Y:S04]  /*16c70*/  IADD3 R2, P0, R2, R227, RZ ;  /* 0x000000e302027210 */ /* 0x000fe80007f1e0ff */
[----:B------:R2:W-:Y:S01]  /*16c80*/  LDGSTS.E.BYPASS.LTC128B.128 [R209+0x2480], [R8.64], !P4 ;  /* 0x0248000008d17fae */ /* 0x0005e2000e101d48 */
[----:B------:R-:W-:Y:S01]  /*16c90*/  IMAD.X R3, R0, 0x1, R226, P0 ;  /* 0x0000000100037824 */ /* 0x000fe200000e06e2 */
[----:B-1----:R-:W-:Y:S04]  /*16ca0*/  ISETP.GT.AND P0, PT, R10, 0x3f, PT ;  /* 0x0000003f0a00780c */ /* 0x002fe80003f04270 */
[----:B------:R2:W-:Y:S09]  /*16cb0*/  LDGSTS.E.BYPASS.LTC128B.128 [R209+0x3080], [R2.64], !P3 ;  /* 0x0308000002d17fae */ /* 0x0005f2000d901d48 */
[----:B------:R-:W-:-:S05]  /*16cc0*/  @P0 BRA `(.L_x_1674) ;  /* 0x000000f000000947 */ /* 0x000fca0003800000 */
[----:B------:R-:W-:-:S05]  /*16cd0*/  BRA.DIV ~URZ, `(.L_x_1675) ;  /* 0x0000a2f27f007947 */ /* 0x000fca000b800000 */
[----:B------:R-:W1:Y:S04]  /*16ce0*/  SHFL.IDX PT, R4, R4, 0x1, 0x1c1f ;  /* 0x003c1f0004047f89 */ /* 0x000e6800000e0000 */
[----:B------:R3:W4:Y:S02]  /*16cf0*/  SHFL.IDX PT, R0, R6, 0x1, 0x1c1f ;  /* 0x003c1f0006007f89 */ /* 0x00072400000e0000 */
.L_x_1779:
[----:B--2-4-:R-:W-:Y:S05]  /*16d00*/  IADD3 R2, P0, R0, R229, RZ ;  /* 0x000000e500027210 */ /* 0x014fea0007f1e0ff */
[----:B-1----:R-:W-:Y:S01]  /*16d10*/  IMAD.X R3, R4, 0x1, R228, P0 ;  /* 0x0000000104037824 */ /* 0x002fe200000e06e4 */
        /* <DEDUP_REMOVED lines=10> */
.L_x_1674:
[----:B------:R-:W-:Y:S05]  /*16dc0*/  BSYNC B0 ;  /* 0x0000000000007941 */ /* 0x000fea0003800000 */
.L_x_1673:
        /* <DEDUP_REMOVED lines=51> */
[----:B--2---:R-:W-:Y:S03]  /*17100*/  ISETP.GT.AND P0, PT, R211, R0, PT ;  /* 0x00000000d300720c */ /* 0x004fe60003f04270 */
        /* <DEDUP_REMOVED lines=14> */
[----:B------:R-:W4:Y:S07]  /*171f0*/  LDSM.16.M88.4 R176, [R171+0x1c00] ;  /* 0x001c0000abb0783b */ /* 0x000f2e0000000200 */
[-C--:B--2---:R-:W-:Y:S01]  /*17200*/  HMMA.16816.F32.BF16 R8, R172, R180.reuse, R8 ;  /* 0x000000b4ac08723c */ /* 0x084fe20000041808 */
[----:B------:R-:W2:Y:S07]  /*17210*/  LDSM.16.M88.4 R188, [R171+0x2000] ;  /* 0x00200000abbc783b */ /* 0x000eae0000000200 */
        /* <DEDUP_REMOVED lines=14> */
[----:B------:R-:W4:Y:S07]  /*17300*/  LDSM.16.M88.4 R172, [R202] ;  /* 0x00000000caac783b */ /* 0x000f2e0000000200 */
[-C--:B-1----:R-:W-:Y:S01]  /*17310*/  HMMA.16816.F32.BF16 R8, R176, R180.reuse, R8 ;  /* 0x000000b4b008723c */ /* 0x082fe20000041808 */
[----:B------:R-:W1:Y:S01]  /*17320*/  LDSM.16.M88.4 R188, [R201] ;  /* 0x00000000c9bc783b */ /* 0x000e620000000200 */
[----:B------:R-:W-:Y:S07]  /*17330*/  DEPBAR.LE SB0, 0x0 ;  /* 0x000080000000791a */ /* 0x000fee0000000000 */
[----:B------:R-:W-:Y:S01]  /*17340*/  BAR.SYNC.DEFER_BLOCKING 0x0 ;  /* 0x0000000000007b1d */ /* 0x000fe20000010000 */
[C---:B--2---:R-:W-:Y:S08]  /*17350*/  HMMA.16816.F32.BF16 R12, R184.reuse, R180, R12 ;  /* 0x000000b4b80c723c */ /* 0x044ff0000004180c */
        /* <DEDUP_REMOVED lines=15> */
[----:B------:R-:W4:Y:S02]  /*17450*/  LDL R0, [R1+0x8] ;  /* 0x0000080001007983 */ /* 0x000f240000100800 */
[----:B------:R-:W-:Y:S02]  /*17460*/  ISETP.NE.AND P1, PT, R3, 0x1, PT ;  /* 0x000000010300780c */ /* 0x000fe40003f25270 */
[----:B------:R-:W5:Y:S04]  /*17470*/  LDL.64 R218, [R1+0x48] ;  /* 0x0000480001da7983 */ /* 0x000f680000100a00 */
[----:B---3--:R-:W3:Y:S04]  /*17480*/  LDL R6, [R1+0x50] ;  /* 0x0000500001067983 */ /* 0x008ee80000100800 */
[----:B------:R-:W3:Y:S04]  /*17490*/  LDL.64 R216, [R1+0x40] ;  /* 0x0000400001d87983 */ /* 0x000ee80000100a00 */
[----:B------:R-:W3:Y:S04]  /*174a0*/  LDL R172, [R1+0x3c] ;  /* 0x00003c0001ac7983 */ /* 0x000ee80000100800 */
[----:B------:R-:W1:Y:S01]  /*174b0*/  S2R R215, SR_TID.X ;  /* 0x0000000000d77919 */ /* 0x000e620000002100 */
[----:B--2---:R-:W-:Y:S05]  /*174c0*/  IMAD R2, R211, 0x30, R2 ;  /* 0x00000030d3027824 */ /* 0x004fea00078e0202 */
[----:B----4-:R-:W-:Y:S05]  /*174d0*/  IADD3 R2, R2, -0x30, R0 ;  /* 0xffffffd002027810 */ /* 0x010fea0007ffe000 */
[----:B------:R-:W-:Y:S04]  /*174e0*/  @P1 IMAD.HI.U32 R3, R2, c[0x0][0x2bc], RZ ;  /* 0x0000af0002031a27 */ /* 0x000fe800078e00ff */
[----:B------:R-:W-:Y:S01]  /*174f0*/  IMAD.MOV.U32 R0, RZ, RZ, R2 ;  /* 0x000000ffff007224 */ /* 0x000fe200078e0002 */
[----:B------:R-:W-:Y:S04]  /*17500*/  @P1 SHF.R.U32.HI R0, RZ, c[0x0][0x2c0], R3 ;  /* 0x0000b000ff001a19 */ /* 0x000fe80000011603 */
[C---:B-----5:R-:W-:Y:S01]  /*17510*/  @!P6 IADD3 R3, P0, R0.reuse, R218, RZ ;  /* 0x000000da0003e210 */ /* 0x060fe20007f1e0ff */
[----:B------:R-:W-:Y:S03]  /*17520*/  IMAD.MOV R4, RZ, RZ, -R0 ;  /* 0x000000ffff047224 */ /* 0x000fe600078e0a00 */
[----:B---3--:R-:W-:Y:S01]  /*17530*/  @!P6 LEA.HI.X.SX32 R0, R0, R6, 0x1, P0 ;  /* 0x000000060000e211 */ /* 0x008fe200000f0eff */
        /* <DEDUP_REMOVED lines=9> */
[----:B------:R-:W-:Y:S01]  /*175d0*/  IMAD R0, R212, c[0x0][0x1e4], R0 ;  /* 0x00007900d4007a24 */ /* 0x000fe200078e0200 */
        /* <DEDUP_REMOVED lines=14> */
.L_x_1780:
[----:B------:R-:W-:-:S05]  /*176c0*/  BRA.DIV ~URZ, `(.L_x_1679) ;  /* 0x00009a427f007947 */ /* 0x000fca000b800000 */
[----:B------:R3:W4:Y:S02]  /*176d0*/  SHFL.IDX PT, R0, R175, RZ, 0x1c1f ;  /* 0x001c1fffaf007589 */ /* 0x00072400000e0000 */
.L_x_1781:
        /* <DEDUP_REMOVED lines=16> */
.L_x_1782:
[----:B---34-:R-:W-:Y:S05]  /*177e0*/  @P0 IADD3 R2, P1, R0, R229, RZ ;  /* 0x000000e500020210 */ /* 0x018fea0007f3e0ff */
[----:B-1----:R-:W-:Y:S01]  /*177f0*/  @P0 IMAD.X R3, R4, 0x1, R228, P1 ;  /* 0x0000000104030824 */ /* 0x002fe200008e06e4 */
[----:B------:R-:W-:Y:S04]  /*17800*/  @P0 IADD3 R172, P1, R0, R230, RZ ;  /* 0x000000e600ac0210 */ /* 0x000fe80007f3e0ff */
[----:B------:R-:W-:Y:S01]  /*17810*/  @!PT LDS RZ, [RZ] ;  /* 0x00000000fffff984 */ /* 0x000fe20000000800 */
[----:B------:R-:W-:Y:S01]  /*17820*/  @!PT LDS RZ, [RZ] ;  /* 0x00000000fffff984 */ /* 0x000fe20000000800 */
[----:B------:R-:W-:Y:S01]  /*17830*/  @!PT LDS RZ, [RZ] ;  /* 0x00000000fffff984 */ /* 0x000fe20000000800 */
[----:B------:R1:W-:Y:S01]  /*17840*/  @P0 LDGSTS.E.BYPASS.LTC128B.128 [R209+0x4480], [R2.64], !P2 ;  /* 0x0448000002d10fae */ /* 0x0003e2000d101d48 */
[----:B------:R-:W-:Y:S05]  /*17850*/  @P0 IMAD.X R173, R4, 0x1, R225, P1 ;  /* 0x0000000104ad0824 */ /* 0x000fea00008e06e1 */
[----:B------:R3:W-:Y:S01]  /*17860*/  @P0 LDGSTS.E.BYPASS.LTC128B.128 [R209+0x5080], [R172.64], !P4 ;  /* 0x05080000acd10fae */ /* 0x0007e2000e101d48 */
[----:B-1----:R-:W-:Y:S05]  /*17870*/  @P0 IADD3 R2, P1, R0, R227, RZ ;  /* 0x000000e300020210 */ /* 0x002fea0007f3e0ff */
[----:B------:R-:W-:Y:S05]  /*17880*/  @P0 IMAD.X R3, R4, 0x1, R226, P1 ;  /* 0x0000000104030824 */ /* 0x000fea00008e06e2 */
[----:B------:R3:W-:Y:S03]  /*17890*/  @P0 LDGSTS.E.BYPASS.LTC128B.128 [R209+0x5c80], [R2.64], !P3 ;  /* 0x05c8000002d10fae */ /* 0x0007e6000d901d48 */
.L_x_1677:
[----:B------:R-:W-:Y:S05]  /*178a0*/  BSYNC B0 ;  /* 0x0000000000007941 */ /* 0x000fea0003800000 */
.L_x_1676:
        /* <DEDUP_REMOVED lines=51> */
.L_x_1783:
        /* <DEDUP_REMOVED lines=15> */
.L_x_1784:
        /* <DEDUP_REMOVED lines=62> */
[----:B---3--:R-:W-:Y:S02]  /*180b0*/  FFMA.FTZ R0, R3, R213, R10 ;  /* 0x000000d503007223 */ /* 0x008fe4000001000a */
[----:B------:R-:W-:Y:S02]  /*180c0*/  FFMA.FTZ R213, R49, c[0x0][0x2d0], -R8 ;  /* 0x0000b40031d57a23 */ /* 0x000fe40000010808 */
[C---:B------:R-:W-:Y:S02]  /*180d0*/  FMUL.FTZ R56, R4.reuse, R56 ;  /* 0x0000003804387220 */ /* 0x040fe40000410000 */
[----:B------:R-:W3:Y:S01]  /*180e0*/  MUFU.EX2 R27, R20 ;  /* 0x00000014001b7308 */ /* 0x000ee20000000800 */
[----:B------:R-:W-:Y:S02]  /*180f0*/  FMUL.FTZ R57, R4, R57 ;  /* 0x0000003904397220 */ /* 0x000fe40000410000 */
[C---:B------:R-:W-:Y:S01]  /*18100*/  FMUL.FTZ R58, R3.reuse, R58 ;  /* 0x0000003a033a7220 */ /* 0x040fe20000410000 */
[C---:B----4-:R-:W-:Y:S01]  /*18110*/  F2FP.BF16.PACK_AB R173, R2.reuse, R10 ;  /* 0x0000000a02ad723e */ /* 0x050fe200000010ff */
        /* <DEDUP_REMOVED lines=23> */
[--C-:B------:R-:W-:Y:S02]  /*18290*/  FFMA.FTZ R220, R51, c[0x0][0x2d0], -R8.reuse ;  /* 0x0000b40033dc7a23 */ /* 0x100fe40000010808 */
        /* <DEDUP_REMOVED lines=92> */
[C---:B------:R-:W-:Y:S01]  /*18860*/  FMUL.FTZ R75, R3.reuse, R75 ;  /* 0x0000004b034b7220 */ /* 0x040fe20000410000 */
[----:B-1----:R-:W1:Y:S01]  /*18870*/  LDSM.16.MT88.4 R24, [R196] ;  /* 0x00000000c418783b */ /* 0x002e620000004200 */
[----:B--2---:R-:W-:Y:S01]  /*18880*/  F2FP.BF16.PACK_AB R175, R234, R0 ;  /* 0x00000000eaaf723e */ /* 0x004fe200000010ff */
[----:B------:R-:W-:Y:S02]  /*18890*/  FADD.FTZ R136, R0, R37 ;  /* 0x0000002500887221 */ /* 0x000fe40000010000 */
[C---:B------:R-:W-:Y:S02]  /*188a0*/  FMUL.FTZ R37, R4.reuse, R153 ;  /* 0x0000009904257220 */ /* 0x040fe40000410000 */
[C---:B------:R-:W-:Y:S01]  /*188b0*/  FMUL.FTZ R84, R4.reuse, R84 ;  /* 0x0000005404547220 */ /* 0x040fe20000410000 */
[----:B------:R-:W2:Y:S01]  /*188c0*/  MUFU.EX2 R2, R190 ;  /* 0x000000be00027308 */ /* 0x000ea20000000800 */
[----:B------:R-:W-:Y:S01]  /*188d0*/  LDSM.16.MT88.4 R152, [R197+0x800] ;  /* 0x00080000c598783b */ /* 0x000fe20000004200 */
[----:B------:R-:W-:Y:S01]  /*188e0*/  FMUL.FTZ R85, R4, R85 ;  /* 0x0000005504557220 */ /* 0x000fe20000410000 */
        /* <DEDUP_REMOVED lines=185> */
.L_x_1671:
[----:B------:R-:W-:Y:S05]  /*19480*/  BRA.DIV ~URZ, `(.L_x_1684) ;  /* 0x00007ff27f007947 */ /* 0x000fea000b800000 */
[----:B------:R1:W2:Y:S02]  /*19490*/  SHFL.BFLY PT, R0, R214, 0x2, 0x1f ;  /* 0x0c401f00d6007f89 */ /* 0x0002a400000e0000 */
.L_x_1785:
        /* <DEDUP_REMOVED lines=15> */
.L_x_1786:
[----:B------:R-:W-:Y:S01]  /*19590*/  FSETP.NE.FTZ.AND P3, PT, R9, RZ, PT ;  /* 0x000000ff0900720b */ /* 0x000fe20003f75000 */
[----:B------:R-:W-:Y:S01]  /*195a0*/  CS2R R2, SRZ ;  /* 0x0000000000027805 */ /* 0x000fe2000001ff00 */
[----:B------:R-:W-:Y:S01]  /*195b0*/  MOV R0, RZ ;  /* 0x000000ff00007202 */ /* 0x000fe20000000f00 */
[----:B-1----:R-:W-:Y:S01]  /*195c0*/  FADD.FTZ R4, R12, R10 ;  /* 0x0000000a0c047221 */ /* 0x002fe20000010000 */
        /* <DEDUP_REMOVED lines=38> */
[----:B-1--4-:R-:W-:-:S02]  /*19830*/  @P2 FMUL.FTZ R10, R8, 0.69314718246459960938 ;  /* 0x3f317218080a2820 */ /* 0x012fc40000410000 */
        /* <DEDUP_REMOVED lines=91> */
.L_x_1588:
[----:B------:R2:W5:Y:S04]  /*19df0*/  LDL R6, [R1+0x70] ;  /* 0x0000700001067983 */ /* 0x0005680000100800 */
[----:B------:R-:W3:Y:S01]  /*19e00*/  S2R R2, SR_TID.X ;  /* 0x0000000000027919 */ /* 0x000ee20000002100 */
[----:B------:R-:W-:Y:S01]  /*19e10*/  BSSY B0, `(.L_x_1686) ;  /* 0x0000011000007945 */ /* 0x000fe20003800000 */
[----:B---3--:R-:W-:-:S13]  /*19e20*/  LOP3.LUT P0, RZ, R2, 0x7f, RZ, 0xc0, !PT ;  /* 0x0000007f02ff7812 */ /* 0x008fda000780c0ff */
[----:B------:R-:W-:Y:S05]  /*19e30*/  @P0 BRA `(.L_x_1687) ;  /* 0x000000e000000947 */ /* 0x000fea0003800000 */
[----:B--2---:R-:W2:Y:S01]  /*19e40*/  S2R R4, SR_LANEID ;  /* 0x0000000000047919 */ /* 0x004ea20000000000 */
[----:B------:R-:W-:Y:S01]  /*19e50*/  VOTEU.ANY UR4, UPT, PT ;  /* 0x0000000000047886 */ /* 0x000fe200038e0100 */
[----:B------:R-:W-:Y:S01]  /*19e60*/  IMAD.MOV.U32 R5, RZ, RZ, c[0x0][0x564] ;  /* 0x00015900ff057624 */ /* 0x000fe200078e00ff */
        /* <DEDUP_REMOVED lines=11> */
.L_x_1687:
[----:B--2---:R-:W-:Y:S05]  /*19f20*/  BSYNC B0 ;  /* 0x0000000000007941 */ /* 0x004fea0003800000 */
.L_x_1686:
[----:B------:R-:W-:Y:S01]  /*19f30*/  PRMT R0, R0, 0x9910, RZ ;  /* 0x0000991000007816 */ /* 0x000fe200000000ff */
[----:B------:R-:W-:Y:S01]  /*19f40*/  BSSY B1, `(.L_x_1688) ;  /* 0x00003b1000017945 */ /* 0x000fe20003800000 */
[----:B-----5:R-:W-:Y:S02]  /*19f50*/  IMAD.MOV.U32 R76, RZ, RZ, R6 ;  /* 0x000000ffff4c7224 */ /* 0x020fe400078e0006 */
[----:B------:R-:W-:-:S13]  /*19f60*/  ISETP.NE.AND P0, PT, R0, RZ, PT ;  /* 0x000000ff0000720c */ /* 0x000fda0003f05270 */
[----:B------:R-:W-:Y:S05]  /*19f70*/  @!P0 BRA `(.L_x_1689) ;  /* 0x00002ce000008947 */ /* 0x000fea0003800000 */
[----:B-1----:R-:W2:Y:S04]  /*19f80*/  LDL R6, [R1+0x98] ;  /* 0x0000980001067983 */ /* 0x002ea80000100800 */
[----:B------:R-:W3:Y:S04]  /*19f90*/  LDL R8, [R1+0x9c] ;  /* 0x00009c0001087983 */ /* 0x000ee80000100800 */
[----:B------:R-:W4:Y:S04]  /*19fa0*/  LDL R13, [R1+0xd0] ;  /* 0x0000d000010d7983 */ /* 0x000f280000100800 */
[----:B------:R-:W4:Y:S04]  /*19fb0*/  LDL.LU R12, [R1+0x8c] ;  /* 0x00008c00010c7983 */ /* 0x000f280000300800 */
[----:B------:R-:W4:Y:S04]  /*19fc0*/  LDL R11, [R1+0xcc] ;  /* 0x0000cc00010b7983 */ /* 0x000f280000100800 */
[----:B------:R-:W4:Y:S01]  /*19fd0*/  LDL.LU R10, [R1+0x90] ;  /* 0x00009000010a7983 */ /* 0x000f220000300800 */
        /* <DEDUP_REMOVED lines=11> */
[----:B--2---:R1:W-:Y:S04]  /*1a090*/  STS [R6+0x80], R0 ;  /* 0x0000800006007388 */ /* 0x0043e80000000800 */
[----:B------:R2:W-:Y:S04]  /*1a0a0*/  STS [R6+0x280], R3 ;  /* 0x0002800306007388 */ /* 0x0005e80000000800 */
[----:B---3--:R3:W-:Y:S01]  /*1a0b0*/  STS [R8], R2 ;  /* 0x0000000208007388 */ /* 0x0087e20000000800 */
[----:B-1----:R-:W-:-:S02]  /*1a0c0*/  F2FP.BF16.PACK_AB R0, R147, R146 ;  /* 0x000000929300723e */ /* 0x002fc400000010ff */
[----:B--2---:R-:W-:-:S03]  /*1a0d0*/  F2FP.BF16.PACK_AB R3, R35, R34 ;  /* 0x000000222303723e */ /* 0x004fc600000010ff */
[----:B------:R1:W-:Y:S01]  /*1a0e0*/  STS [R8+0x200], R0 ;  /* 0x0002000008007388 */ /* 0x0003e20000000800 */
[----:B---3--:R-:W-:-:S03]  /*1a0f0*/  F2FP.BF16.PACK_AB R2, R53, R52 ;  /* 0x000000343502723e */ /* 0x008fc600000010ff */
[----:B------:R2:W-:Y:S04]  /*1a100*/  STS [R6+0x1080], R3 ;  /* 0x0010800306007388 */ /* 0x0005e80000000800 */
[----:B------:R3:W-:Y:S01]  /*1a110*/  STS [R6+0x1280], R2 ;  /* 0x0012800206007388 */ /* 0x0007e20000000800 */
[----:B-1----:R-:W-:Y:S02]  /*1a120*/  F2FP.BF16.PACK_AB R0, R37, R36 ;  /* 0x000000242500723e */ /* 0x002fe400000010ff */
[----:B--2---:R-:W-:-:S03]  /*1a130*/  F2FP.BF16.PACK_AB R3, R177, R176 ;  /* 0x000000b0b103723e */ /* 0x004fc600000010ff */
[----:B------:R1:W-:Y:S01]  /*1a140*/  STS [R8+0x1000], R0 ;  /* 0x0010000008007388 */ /* 0x0003e20000000800 */
[----:B---3--:R-:W-:-:S03]  /*1a150*/  F2FP.BF16.PACK_AB R2, R151, R150 ;  /* 0x000000969702723e */ /* 0x008fc600000010ff */
[----:B------:R2:W-:Y:S04]  /*1a160*/  STS [R8+0x1200], R4 ;  /* 0x0012000408007388 */ /* 0x0005e80000000800 */
[----:B----4-:R3:W-:Y:S04]  /*1a170*/  STS [R13+0x80], R3 ;  /* 0x000080030d007388 */ /* 0x0107e80000000800 */
        /* <DEDUP_REMOVED lines=93> */
.L_x_1690:
        /* <DEDUP_REMOVED lines=25> */
[----:B------:R-:W-:Y:S02]  /*1a8e0*/  IMAD R14, R8, R6, R0 ;  /* 0x00000006080e7224 */ /* 0x000fe400078e0200 */
[----:B------:R-:W-:Y:S02]  /*1a8f0*/  IMAD.IADD R4, R4, 0x1, R77 ;  /* 0x0000000104047824 */ /* 0x000fe400078e024d */
        /* <DEDUP_REMOVED lines=99> */
[----:B------:R1:W1:Y:S01]  /*1af30*/  LDS.128 R32, [R9+0x2880] ;  /* 0x0028800009207984 */ /* 0x0002620000000c00 */
[----:B------:R-:W-:Y:S02]  /*1af40*/  IADD3 R5, R13, R77, RZ ;  /* 0x0000004d0d057210 */ /* 0x000fe40007ffe0ff */
[----:B------:R-:W-:Y:S01]  /*1af50*/  IADD3 R3, R3, R8, RZ ;  /* 0x0000000803037210 */ /* 0x000fe20007ffe0ff */
[----:B------:R1:W1:Y:S01]  /*1af60*/  LDS.128 R44, [R9+0x3080] ;  /* 0x00308000092c7984 */ /* 0x0002620000000c00 */
[----:B------:R-:W-:-:S03]  /*1af70*/  IMAD R4, R4, c[0x0][0x3d8], RZ ;  /* 0x0000f60004047a24 */ /* 0x000fc600078e02ff */
[----:B------:R1:W1:Y:S01]  /*1af80*/  LDS.128 R56, [R9+0x3880] ;  /* 0x0038800009387984 */ /* 0x0002620000000c00 */
[----:B------:R-:W-:-:S03]  /*1af90*/  IMAD.WIDE.U32 R2, R6, c[0x0][0x3d8], R2 ;  /* 0x0000f60006027a25 */ /* 0x000fc600078e0002 */
[----:B------:R1:W1:Y:S01]  /*1afa0*/  LDS.128 R16, [R9+0x4080] ;  /* 0x0040800009107984 */ /* 0x0002620000000c00 */
[----:B------:R-:W-:Y:S01]  /*1afb0*/  IMAD R6, R6, c[0x0][0x3dc], R4 ;  /* 0x0000f70006067a24 */ /* 0x000fe200078e0204 */
[C---:B------:R-:W-:Y:S02]  /*1afc0*/  LEA R12, P0, R2.reuse, c[0x0][0x380], 0x1 ;  /* 0x0000e000020c7a11 */ /* 0x040fe400078008ff */
[----:B------:R1:W1:Y:S02]  /*1afd0*/  LDS.128 R28, [R9+0x4880] ;  /* 0x00488000091c7984 */ /* 0x0002640000000c00 */
[----:B------:R-:W-:Y:S02]  /*1afe0*/  IADD3 R3, R3, R6, RZ ;  /* 0x0000000603037210 */ /* 0x000fe40007ffe0ff */
[----:B------:R1:W1:Y:S02]  /*1aff0*/  LDS.128 R40, [R9+0x5080] ;  /* 0x0050800009287984 */ /* 0x0002640000000c00 */
[----:B------:R-:W-:-:S02]  /*1b000*/  LEA.HI.X R6, R2, c[0x0][0x384], R3, 0x1, P0 ;  /* 0x0000e10002067a11 */ /* 0x000fc400000f0c03 */
[----:B------:R1:W1:Y:S01]  /*1b010*/  LDS.128 R52, [R9+0x5880] ;  /* 0x0058800009347984 */ /* 0x0002620000000c00 */
[----:B------:R-:W-:Y:S05]  /*1b020*/  BRA.DIV ~URZ, `(.L_x_1692) ;  /* 0x000066d27f007947 */ /* 0x000fea000b800000 */
[----:B--23--:R2:W3:Y:S02]  /*1b030*/  SHFL.IDX PT, R4, R6, RZ, 0x1c1f ;  /* 0x001c1fff06047589 */ /* 0x00c4e400000e0000 */
.L_x_1787:
[----:B------:R-:W-:Y:S05]  /*1b040*/  BRA.DIV ~URZ, `(.L_x_1693) ;  /* 0x000067227f007947 */ /* 0x000fea000b800000 */
[----:B------:R2:W4:Y:S02]  /*1b050*/  SHFL.IDX PT, R2, R12, RZ, 0x1c1f ;  /* 0x001c1fff0c027589 */ /* 0x00052400000e0000 */
.L_x_1788:
[----:B------:R-:W-:Y:S01]  /*1b060*/  ISETP.GE.AND P0, PT, R5, R0, PT ;  /* 0x000000000500720c */ /* 0x000fe20003f06270 */
[----:B------:R-:W-:-:S12]  /*1b070*/  BSSY B0, `(.L_x_1694) ;  /* 0x0000013000007945 */ /* 0x000fd80003800000 */
[----:B------:R-:W-:Y:S05]  /*1b080*/  @P0 BRA `(.L_x_1695) ;  /* 0x0000011000000947 */ /* 0x000fea0003800000 */
[----:B------:R-:W5:Y:S04]  /*1b090*/  LDL.64 R66, [R1] ;  /* 0x0000000001427983 */ /* 0x000f680000100a00 */
[----:B--2---:R-:W2:Y:S04]  /*1b0a0*/  LDL R15, [R1+0xc] ;  /* 0x00000c00010f7983 */ /* 0x004ea80000100800 */
[----:B----4-:R-:W4:Y:S04]  /*1b0b0*/  LDL R13, [R1+0x10] ;  /* 0x00001000010d7983 */ /* 0x010f280000100800 */
[----:B---3--:R-:W3:Y:S04]  /*1b0c0*/  LDL R64, [R1+0x88] ;  /* 0x0000880001407983 */ /* 0x008ee80000100800 */
[----:B------:R-:W3:Y:S01]  /*1b0d0*/  LDL R14, [R1+0x84] ;  /* 0x00008400010e7983 */ /* 0x000ee20000100800 */
[----:B-----5:R-:W-:-:S02]  /*1b0e0*/  ISETP.GE.AND P2, PT, R66, c[0x0][0x3c8], PT ;  /* 0x0000f20042007a0c */ /* 0x020fc40003f46270 */
[----:B--2---:R-:W-:Y:S02]  /*1b0f0*/  ISETP.GE.AND P1, PT, R15, c[0x0][0x3c8], PT ;  /* 0x0000f2000f007a0c */ /* 0x004fe40003f26270 */
[----:B----4-:R-:W-:-:S09]  /*1b100*/  ISETP.GE.AND P0, PT, R13, c[0x0][0x3c8], PT ;  /* 0x0000f2000d007a0c */ /* 0x010fd20003f06270 */
[CC--:B------:R-:W-:Y:S02]  /*1b110*/  @!P2 LEA R10, P5, R66.reuse, R2.reuse, 0x1 ;  /* 0x00000002420aa211 */ /* 0x0c0fe400078a08ff */
[----:B------:R-:W-:Y:S02]  /*1b120*/  @!P1 LEA R8, P4, R15, R2, 0x1 ;  /* 0x000000020f089211 */ /* 0x000fe400078808ff */
[----:B------:R-:W-:Y:S02]  /*1b130*/  @!P2 LEA.HI.X R11, R66, R4, R67, 0x1, P5 ;  /* 0x00000004420ba211 */ /* 0x000fe400028f0c43 */
[----:B------:R-:W-:Y:S02]  /*1b140*/  @!P0 LEA R2, P3, R13, R2, 0x1 ;  /* 0x000000020d028211 */ /* 0x000fe400078608ff */
[-C--:B-1-3--:R-:W-:Y:S02]  /*1b150*/  @!P1 LEA.HI.X R9, R15, R4.reuse, R64, 0x1, P4 ;  /* 0x000000040f099211 */ /* 0x08afe400020f0c40 */
[----:B------:R-:W-:Y:S01]  /*1b160*/  @!P0 LEA.HI.X R3, R13, R4, R14, 0x1, P3 ;  /* 0x000000040d038211 */ /* 0x000fe200018f0c0e */
[----:B------:R1:W-:Y:S04]  /*1b170*/  @!P2 ST.E.128 [R10.64], R24 ;  /* 0x000000180a00a985 */ /* 0x0003e8000c101d08 */
[----:B------:R1:W-:Y:S04]  /*1b180*/  @!P1 ST.E.128 [R8.64], R20 ;  /* 0x0000001408009985 */ /* 0x0003e8000c101d08 */
[----:B------:R1:W-:Y:S02]  /*1b190*/  @!P0 ST.E.128 [R2.64], R16 ;  /* 0x0000001002008985 */ /* 0x0003e4000c101d08 */
.L_x_1695:
[----:B------:R-:W-:Y:S05]  /*1b1a0*/  BSYNC B0 ;  /* 0x0000000000007941 */ /* 0x000fea0003800000 */
.L_x_1694:
[----:B------:R-:W-:Y:S05]  /*1b1b0*/  BRA.DIV ~URZ, `(.L_x_1696) ;  /* 0x000066227f007947 */ /* 0x000fea000b800000 */
[----:B---3--:R3:W2:Y:S04]  /*1b1c0*/  SHFL.IDX PT, R4, R6, 0x1, 0x1c1f ;  /* 0x003c1f0006047f89 */ /* 0x0086a800000e0000 */
[----:B-1--4-:R3:W1:Y:S02]  /*1b1d0*/  SHFL.IDX PT, R2, R12, 0x1, 0x1c1f ;  /* 0x003c1f000c027f89 */ /* 0x01266400000e0000 */
.L_x_1789:
[----:B------:R-:W-:Y:S01]  /*1b1e0*/  IADD3 R3, R5, 0x20, RZ ;  /* 0x0000002005037810 */ /* 0x000fe20007ffe0ff */
[----:B------:R-:W-:Y:S03]  /*1b1f0*/  BSSY B0, `(.L_x_1697) ;  /* 0x0000014000007945 */ /* 0x000fe60003800000 */
[----:B------:R-:W-:-:S13]  /*1b200*/  ISETP.GE.AND P0, PT, R3, R0, PT ;  /* 0x000000000300720c */ /* 0x000fda0003f06270 */
[----:B------:R-:W-:Y:S05]  /*1b210*/  @P0 BRA `(.L_x_1698) ;  /* 0x0000011000000947 */ /* 0x000fea0003800000 */
[----:B------:R-:W4:Y:S04]  /*1b220*/  LDL.64 R18, [R1] ;  /* 0x0000000001127983 */ /* 0x000f280000100a00 */
[----:B------:R-:W5:Y:S04]  /*1b230*/  LDL R15, [R1+0xc] ;  /* 0x00000c00010f7983 */ /* 0x000f680000100800 */
[----:B---3--:R-:W3:Y:S04]  /*1b240*/  LDL R13, [R1+0x10] ;  /* 0x00001000010d7983 */ /* 0x008ee80000100800 */
[----:B--2---:R-:W2:Y:S04]  /*1b250*/  LDL R16, [R1+0x88] ;  /* 0x0000880001107983 */ /* 0x004ea80000100800 */
[----:B------:R-:W2:Y:S01]  /*1b260*/  LDL R14, [R1+0x84] ;  /* 0x00008400010e7983 */ /* 0x000ea20000100800 */
[----:B----4-:R-:W-:-:S02]  /*1b270*/  ISETP.GE.AND P2, PT, R18, c[0x0][0x3c8], PT ;  /* 0x0000f20012007a0c */ /* 0x010fc40003f46270 */
[----:B-----5:R-:W-:Y:S02]  /*1b280*/  ISETP.GE.AND P1, PT, R15, c[0x0][0x3c8], PT ;  /* 0x0000f2000f007a0c */ /* 0x020fe40003f26270 */
[----:B---3--:R-:W-:-:S09]  /*1b290*/  ISETP.GE.AND P0, PT, R13, c[0x0][0x3c8], PT ;  /* 0x0000f2000d007a0c */ /* 0x008fd20003f06270 */
[CC--:B-1----:R-:W-:Y:S02]  /*1b2a0*/  @!P2 LEA R10, P5, R18.reuse, R2.reuse, 0x1 ;  /* 0x00000002120aa211 */ /* 0x0c2fe400078a08ff */
[----:B------:R-:W-:Y:S02]  /*1b2b0*/  @!P1 LEA R8, P4, R15, R2, 0x1 ;  /* 0x000000020f089211 */ /* 0x000fe400078808ff */
[----:B------:R-:W-:Y:S02]  /*1b2c0*/  @!P2 LEA.HI.X R11, R18, R4, R19, 0x1, P5 ;  /* 0x00000004120ba211 */ /* 0x000fe400028f0c13 */
[----:B------:R-:W-:Y:S02]  /*1b2d0*/  @!P0 LEA R2, P3, R13, R2, 0x1 ;  /* 0x000000020d028211 */ /* 0x000fe400078608ff */
[-C--:B--2---:R-:W-:Y:S02]  /*1b2e0*/  @!P1 LEA.HI.X R9, R15, R4.reuse, R16, 0x1, P4 ;  /* 0x000000040f099211 */ /* 0x084fe400020f0c10 */
[----:B------:R-:W-:Y:S01]  /*1b2f0*/  @!P0 LEA.HI.X R3, R13, R4, R14, 0x1, P3 ;  /* 0x000000040d038211 */ /* 0x000fe200018f0c0e */
[----:B------:R1:W-:Y:S04]  /*1b300*/  @!P2 ST.E.128 [R10.64], R36 ;  /* 0x000000240a00a985 */ /* 0x0003e8000c101d08 */
[----:B------:R1:W-:Y:S04]  /*1b310*/  @!P1 ST.E.128 [R8.64], R32 ;  /* 0x0000002008009985 */ /* 0x0003e8000c101d08 */
[----:B------:R1:W-:Y:S02]  /*1b320*/  @!P0 ST.E.128 [R2.64], R28 ;  /* 0x0000001c02008985 */ /* 0x0003e4000c101d08 */
.L_x_1698:
[----:B------:R-:W-:Y:S05]  /*1b330*/  BSYNC B0 ;  /* 0x0000000000007941 */ /* 0x000fea0003800000 */
.L_x_1697:
[----:B------:R-:W-:Y:S05]  /*1b340*/  BRA.DIV ~URZ, `(.L_x_1699) ;  /* 0x000065627f007947 */ /* 0x000fea000b800000 */
[----:B--2---:R2:W4:Y:S02]  /*1b350*/  SHFL.IDX PT, R4, R6, 0x2, 0x1c1f ;  /* 0x005c1f0006047f89 */ /* 0x00452400000e0000 */
.L_x_1790:
[----:B------:R-:W-:Y:S05]  /*1b360*/  BRA.DIV ~URZ, `(.L_x_1700) ;  /* 0x000065b27f007947 */ /* 0x000fea000b800000 */
[----:B-1----:R1:W2:Y:S02]  /*1b370*/  SHFL.IDX PT, R2, R12, 0x2, 0x1c1f ;  /* 0x005c1f000c027f89 */ /* 0x0022a400000e0000 */
.L_x_1791:
[----:B------:R-:W-:Y:S01]  /*1b380*/  IADD3 R3, R5, 0x40, RZ ;  /* 0x0000004005037810 */ /* 0x000fe20007ffe0ff */
[----:B------:R-:W-:Y:S03]  /*1b390*/  BSSY B0, `(.L_x_1701) ;  /* 0x0000014000007945 */ /* 0x000fe60003800000 */
[----:B------:R-:W-:-:S13]  /*1b3a0*/  ISETP.GE.AND P0, PT, R3, R0, PT ;  /* 0x000000000300720c */ /* 0x000fda0003f06270 */
[----:B------:R-:W-:Y:S05]  /*1b3b0*/  @P0 BRA `(.L_x_1702) ;  /* 0x0000011000000947 */ /* 0x000fea0003800000 */
[----:B------:R-:W5:Y:S04]  /*1b3c0*/  LDL.64 R18, [R1] ;  /* 0x0000000001127983 */ /* 0x000f680000100a00 */
[----:B---3--:R-:W3:Y:S04]  /*1b3d0*/  LDL R15, [R1+0xc] ;  /* 0x00000c00010f7983 */ /* 0x008ee80000100800 */
[----:B----4-:R-:W4:Y:S04]  /*1b3e0*/  LDL R13, [R1+0x10] ;  /* 0x00001000010d7983 */ /* 0x010f280000100800 */
[----:B--2---:R-:W2:Y:S04]  /*1b3f0*/  LDL R16, [R1+0x88] ;  /* 0x0000880001107983 */ /* 0x004ea80000100800 */
[----:B------:R-:W2:Y:S01]  /*1b400*/  LDL R14, [R1+0x84] ;  /* 0x00008400010e7983 */ /* 0x000ea20000100800 */
[----:B-----5:R-:W-:-:S02]  /*1b410*/  ISETP.GE.AND P2, PT, R18, c[0x0][0x3c8], PT ;  /* 0x0000f20012007a0c */ /* 0x020fc40003f46270 */
[----:B---3--:R-:W-:Y:S02]  /*1b420*/  ISETP.GE.AND P1, PT, R15, c[0x0][0x3c8], PT ;  /* 0x0000f2000f007a0c */ /* 0x008fe40003f26270 */
[----:B----4-:R-:W-:-:S09]  /*1b430*/  ISETP.GE.AND P0, PT, R13, c[0x0][0x3c8], PT ;  /* 0x0000f2000d007a0c */ /* 0x010fd20003f06270 */
[CC--:B------:R-:W-:Y:S02]  /*1b440*/  @!P2 LEA R10, P5, R18.reuse, R2.reuse, 0x1 ;  /* 0x00000002120aa211 */ /* 0x0c0fe400078a08ff */
        /* <DEDUP_REMOVED lines=8> */
.L_x_1702:
[----:B------:R-:W-:Y:S05]  /*1b4d0*/  BSYNC B0 ;  /* 0x0000000000007941 */ /* 0x000fea0003800000 */
.L_x_1701:
[----:B------:R-:W-:Y:S05]  /*1b4e0*/  BRA.DIV ~URZ, `(.L_x_1703) ;  /* 0x000064a27f007947 */ /* 0x000fea000b800000 */
[----:B----4-:R4:W1:Y:S04]  /*1b4f0*/  SHFL.IDX PT, R4, R6, 0x3, 0x1c1f ;  /* 0x007c1f0006047f89 */ /* 0x01086800000e0000 */
[----:B--2---:R4:W2:Y:S02]  /*1b500*/  SHFL.IDX PT, R2, R12, 0x3, 0x1c1f ;  /* 0x007c1f000c027f89 */ /* 0x0048a400000e0000 */
.L_x_1792:
[----:B------:R-:W-:-:S04]  /*1b510*/  IADD3 R3, R5, 0x60, RZ ;  /* 0x0000006005037810 */ /* 0x000fc80007ffe0ff */
[----:B------:R-:W-:-:S13]  /*1b520*/  ISETP.GE.AND P0, PT, R3, R0, PT ;  /* 0x000000000300720c */ /* 0x000fda0003f06270 */
[----:B------:R-:W-:Y:S05]  /*1b530*/  @P0 BRA `(.L_x_1704) ;  /* 0x0000251000000947 */ /* 0x000fea0003800000 */
[----:B------:R-:W5:Y:S04]  /*1b540*/  LDL.64 R14, [R1] ;  /* 0x00000000010e7983 */ /* 0x000f680000100a00 */
[----:B-1-34-:R-:W3:Y:S04]  /*1b550*/  LDL R12, [R1+0xc] ;  /* 0x00000c00010c7983 */ /* 0x01aee80000100800 */
[----:B------:R-:W4:Y:S04]  /*1b560*/  LDL R13, [R1+0x88] ;  /* 0x00008800010d7983 */ /* 0x000f280000100800 */
[----:B--2---:R-:W2:Y:S01]  /*1b570*/  LDL R6, [R1+0x10] ;  /* 0x0000100001067983 */ /* 0x004ea20000100800 */
[----:B-----5:R-:W-:-:S02]  /*1b580*/  ISETP.GE.AND P1, PT, R14, c[0x0][0x3c8], PT ;  /* 0x0000f2000e007a0c */ /* 0x020fc40003f26270 */
[----:B---3--:R-:W-:-:S11]  /*1b590*/  ISETP.GE.AND P0, PT, R12, c[0x0][0x3c8], PT ;  /* 0x0000f2000c007a0c */ /* 0x008fd60003f06270 */
[-C--:B------:R-:W-:Y:S02]  /*1b5a0*/  @!P1 LEA R10, P3, R14, R2.reuse, 0x1 ;  /* 0x000000020e0a9211 */ /* 0x080fe400078608ff */
[----:B------:R-:W-:Y:S02]  /*1b5b0*/  @!P0 LEA R8, P2, R12, R2, 0x1 ;  /* 0x000000020c088211 */ /* 0x000fe400078408ff */
[-C--:B------:R-:W-:Y:S02]  /*1b5c0*/  @!P1 LEA.HI.X R11, R14, R4.reuse, R15, 0x1, P3 ;  /* 0x000000040e0b9211 */ /* 0x080fe400018f0c0f */
[----:B----4-:R-:W-:-:S03]  /*1b5d0*/  @!P0 LEA.HI.X R9, R12, R4, R13, 0x1, P2 ;  /* 0x000000040c098211 */ /* 0x010fc600010f0c0d */
[----:B------:R1:W-:Y:S04]  /*1b5e0*/  @!P1 ST.E.128 [R10.64], R60 ;  /* 0x0000003c0a009985 */ /* 0x0003e8000c101d08 */
[----:B------:R1:W-:Y:S01]  /*1b5f0*/  @!P0 ST.E.128 [R8.64], R56 ;  /* 0x0000003808008985 */ /* 0x0003e2000c101d08 */
[----:B--2---:R-:W-:-:S13]  /*1b600*/  ISETP.GE.AND P0, PT, R6, c[0x0][0x3c8], PT ;  /* 0x0000f20006007a0c */ /* 0x004fda0003f06270 */
[----:B------:R-:W-:Y:S05]  /*1b610*/  @P0 BRA `(.L_x_1704) ;  /* 0x0000243000000947 */ /* 0x000fea0003800000 */
[----:B------:R-:W2:Y:S01]  /*1b620*/  LDL R12, [R1+0x84] ;  /* 0x00008400010c7983 */ /* 0x000ea20000100800 */
[----:B------:R-:W-:-:S04]  /*1b630*/  LEA R2, P0, R6, R2, 0x1 ;  /* 0x0000000206027211 */ /* 0x000fc800078008ff */
[----:B--2---:R-:W-:-:S05]  /*1b640*/  LEA.HI.X R3, R6, R4, R12, 0x1, P0 ;  /* 0x0000000406037211 */ /* 0x004fca00000f0c0c */
[----:B------:R2:W-:Y:S01]  /*1b650*/  ST.E.128 [R2.64], R52 ;  /* 0x0000003402007985 */ /* 0x0005e2000c101d08 */
[----:B------:R-:W-:Y:S05]  /*1b660*/  BRA `(.L_x_1704) ;  /* 0x000023e000007947 */ /* 0x000fea0003800000 */
.L_x_1691:
        /* <DEDUP_REMOVED lines=33> */
.L_x_1793:
[----:B------:R-:W-:Y:S05]  /*1b880*/  BRA.DIV ~URZ, `(.L_x_1706) ;  /* 0x000062427f007947 */ /* 0x000fea000b800000 */
[----:B------:R3:W4:Y:S02]  /*1b890*/  SHFL.IDX PT, R0, R6, RZ, 0x1c1f ;  /* 0x001c1fff06007589 */ /* 0x00072400000e0000 */
.L_x_1794:
        /* <DEDUP_REMOVED lines=25> */
[----:B------:R-:W-:-:S04]  /*1ba30*/  @!P1 LEA R2, P0, R8, R0, 0x2 ;  /* 0x0000000008029211 */ /* 0x000fc800078010ff */
[----:B--2---:R-:W-:Y:S02]  /*1ba40*/  @!P1 LEA.HI.X R3, R8, R4, R9, 0x2, P0 ;  /* 0x0000000408039211 */ /* 0x004fe400000f1409 */
[----:B------:R-:W-:-:S04]  /*1ba50*/  @!P2 LEA R8, P0, R11, R0, 0x2 ;  /* 0x000000000b08a211 */ /* 0x000fc800078010ff */
[----:B------:R-:W-:Y:S02]  /*1ba60*/  @!P2 LEA.HI.X R9, R11, R4, R17, 0x2, P0 ;  /* 0x000000040b09a211 */ /* 0x000fe400000f1411 */
[----:B------:R-:W2:Y:S04]  /*1ba70*/  LDL R11, [R1+0xe8] ;  /* 0x0000e800010b7983 */ /* 0x000ea80000100800 */
[----:B------:R3:W-:Y:S04]  /*1ba80*/  @!P1 ST.E.64 [R2.64], R172 ;  /* 0x000000ac02009985 */ /* 0x0007e8000c101b08 */
[----:B------:R-:W4:Y:S01]  /*1ba90*/  LDL R17, [R1+0xe4] ;  /* 0x0000e40001117983 */ /* 0x000f220000100800 */
[----:B---3--:R-:W-:-:S04]  /*1baa0*/  @!P4 LEA R2, P0, R13, R0, 0x2 ;  /* 0x000000000d02c211 */ /* 0x008fc800078010ff */
[----:B------:R-:W-:Y:S02]  /*1bab0*/  @!P4 LEA.HI.X R3, R13, R4, R15, 0x2, P0 ;  /* 0x000000040d03c211 */ /* 0x000fe400000f140f */
[----:B------:R-:W3:Y:S04]  /*1bac0*/  LDL R15, [R1+0xe0] ;  /* 0x0000e000010f7983 */ /* 0x000ee80000100800 */
[----:B------:R-:W5:Y:S01]  /*1bad0*/  LDL R13, [R1+0xdc] ;  /* 0x0000dc00010d7983 */ /* 0x000f620000100800 */
[----:B------:R-:W-:Y:S02]  /*1bae0*/  ISETP.GE.AND P3, PT, R77, c[0x0][0x3c8], PT ;  /* 0x0000f2004d007a0c */ /* 0x000fe40003f66270 */
[----:B------:R-:W-:Y:S01]  /*1baf0*/  ISETP.GE.AND P1, PT, R24, c[0x0][0x3c8], PT ;  /* 0x0000f20018007a0c */ /* 0x000fe20003f26270 */
[----:B------:R1:W-:Y:S04]  /*1bb00*/  @!P2 ST.E.64 [R8.64], R174 ;  /* 0x000000ae0800a985 */ /* 0x0003e8000c101b08 */
[----:B------:R1:W-:Y:S01]  /*1bb10*/  @!P4 ST.E.64 [R2.64], R176 ;  /* 0x000000b00200c985 */ /* 0x0003e2000c101b08 */
[----:B------:R-:W-:-:S02]  /*1bb20*/  ISETP.GE.AND P4, PT, R22, c[0x0][0x3c8], PT ;  /* 0x0000f20016007a0c */ /* 0x000fc40003f86270 */
[----:B------:R-:W-:-:S03]  /*1bb30*/  ISETP.GE.AND P2, PT, R20, c[0x0][0x3c8], PT ;  /* 0x0000f20014007a0c */ /* 0x000fc60003f46270 */
[----:B-1----:R-:W-:-:S04]  /*1bb40*/  @!P3 LEA R8, P0, R77, R0, 0x2 ;  /* 0x000000004d08b211 */ /* 0x002fc800078010ff */
[----:B------:R-:W-:Y:S02]  /*1bb50*/  @!P3 LEA.HI.X R9, R77, R4, R78, 0x2, P0 ;  /* 0x000000044d09b211 */ /* 0x000fe400000f144e */
[----:B------:R-:W-:-:S04]  /*1bb60*/  @!P1 LEA R2, P0, R24, R0, 0x2 ;  /* 0x0000000018029211 */ /* 0x000fc800078010ff */
[----:B------:R-:W-:Y:S01]  /*1bb70*/  @!P1 LEA.HI.X R3, R24, R4, R25, 0x2, P0 ;  /* 0x0000000418039211 */ /* 0x000fe200000f1419 */
[----:B------:R1:W-:Y:S04]  /*1bb80*/  @!P3 ST.E.64 [R8.64], R152 ;  /* 0x000000980800b985 */ /* 0x0003e8000c101b08 */
[----:B------:R1:W-:Y:S01]  /*1bb90*/  @!P1 ST.E.64 [R2.64], R156 ;  /* 0x0000009c02009985 */ /* 0x0003e2000c101b08 */
[----:B------:R-:W-:Y:S02]  /*1bba0*/  ISETP.GE.AND P1, PT, R18, c[0x0][0x3c8], PT ;  /* 0x0000f20012007a0c */ /* 0x000fe40003f26270 */
[----:B------:R-:W-:Y:S02]  /*1bbb0*/  ISETP.GE.AND P3, PT, R16, c[0x0][0x3c8], PT ;  /* 0x0000f20010007a0c */ /* 0x000fe40003f66270 */
        /* <DEDUP_REMOVED lines=8> */
[----:B-1----:R-:W-:-:S04]  /*1bc40*/  @!P1 LEA R8, P0, R18, R0, 0x2 ;  /* 0x0000000012089211 */ /* 0x002fc800078010ff */
[----:B------:R-:W-:Y:S02]  /*1bc50*/  @!P1 LEA.HI.X R9, R18, R4, R19, 0x2, P0 ;  /* 0x0000000412099211 */ /* 0x000fe400000f1413 */
[----:B------:R-:W-:-:S03]  /*1bc60*/  @!P4 LEA R2, P0, R10, R0, 0x2 ;  /* 0x000000000a02c211 */ /* 0x000fc600078010ff */
[----:B------:R1:W-:Y:S01]  /*1bc70*/  @!P1 ST.E.64 [R8.64], R180 ;  /* 0x000000b408009985 */ /* 0x0003e2000c101b08 */
[----:B------:R-:W-:Y:S02]  /*1bc80*/  ISETP.GE.AND P1, PT, R12, c[0x0][0x3c8], PT ;  /* 0x0000f2000c007a0c */ /* 0x000fe40003f26270 */
[----:B--2---:R-:W-:Y:S02]  /*1bc90*/  @!P4 LEA.HI.X R3, R10, R4, R11, 0x2, P0 ;  /* 0x000000040a03c211 */ /* 0x004fe400000f140b */
[----:B------:R-:W-:-:S04]  /*1bca0*/  @!P3 LEA R10, P0, R16, R0, 0x2 ;  /* 0x00000000100ab211 */ /* 0x000fc800078010ff */
[----:B----4-:R-:W-:Y:S02]  /*1bcb0*/  @!P3 LEA.HI.X R11, R16, R4, R17, 0x2, P0 ;  /* 0x00000004100bb211 */ /* 0x010fe400000f1411 */
[C---:B-1----:R-:W-:Y:S01]  /*1bcc0*/  @!P2 LEA R8, P0, R14.reuse, R0, 0x2 ;  /* 0x000000000e08a211 */ /* 0x042fe200078010ff */
[----:B------:R1:W-:Y:S04]  /*1bcd0*/  @!P4 ST.E.64 [R2.64], R110 ;  /* 0x0000006e0200c985 */ /* 0x0003e8000c101b08 */
[----:B------:R2:W-:Y:S01]  /*1bce0*/  @!P3 ST.E.64 [R10.64], R184 ;  /* 0x000000b80a00b985 */ /* 0x0005e2000c101b08 */
[----:B---3--:R-:W-:Y:S02]  /*1bcf0*/  @!P2 LEA.HI.X R9, R14, R4, R15, 0x2, P0 ;  /* 0x000000040e09a211 */ /* 0x008fe400000f140f */
[----:B-1----:R-:W-:-:S04]  /*1bd00*/  @!P1 LEA R2, P0, R12, R0, 0x2 ;  /* 0x000000000c029211 */ /* 0x002fc800078010ff */
[----:B-----5:R-:W-:Y:S01]  /*1bd10*/  @!P1 LEA.HI.X R3, R12, R4, R13, 0x2, P0 ;  /* 0x000000040c039211 */ /* 0x020fe200000f140d */
[----:B------:R2:W-:Y:S04]  /*1bd20*/  @!P2 ST.E.64 [R8.64], R182 ;  /* 0x000000b60800a985 */ /* 0x0005e8000c101b08 */
[----:B------:R2:W-:Y:S04]  /*1bd30*/  @!P1 ST.E.64 [R2.64], R84 ;  /* 0x0000005402009985 */ /* 0x0005e8000c101b08 */
.L_x_1708:
[----:B------:R-:W-:Y:S05]  /*1bd40*/  BSYNC B0 ;  /* 0x0000000000007941 */ /* 0x000fea0003800000 */
.L_x_1707:
[----:B------:R-:W-:Y:S05]  /*1bd50*/  BRA.DIV ~URZ, `(.L_x_1709) ;  /* 0x00005de27f007947 */ /* 0x000fea000b800000 */
[----:B--2---:R2:W1:Y:S04]  /*1bd60*/  SHFL.IDX PT, R4, R5, 0x1, 0x1c1f ;  /* 0x003c1f0005047f89 */ /* 0x00446800000e0000 */
[----:B----4-:R2:W4:Y:S02]  /*1bd70*/  SHFL.IDX PT, R0, R6, 0x1, 0x1c1f ;  /* 0x003c1f0006007f89 */ /* 0x01052400000e0000 */
.L_x_1795:
[----:B------:R-:W-:Y:S01]  /*1bd80*/  BSSY B0, `(.L_x_1710) ;  /* 0x000004a000007945 */ /* 0x000fe20003800000 */
[----:B------:R-:W-:Y:S05]  /*1bd90*/  @P6 BRA `(.L_x_1711) ;  /* 0x0000048000006947 */ /* 0x000fea0003800000 */
[----:B------:R-:W5:Y:S04]  /*1bda0*/  LDL R8, [R1+0x68] ;  /* 0x0000680001087983 */ /* 0x000f680000100800 */
[----:B--2---:R-:W2:Y:S04]  /*1bdb0*/  LDL R15, [R1+0xc8] ;  /* 0x0000c800010f7983 */ /* 0x004ea80000100800 */
[----:B---3--:R-:W3:Y:S04]  /*1bdc0*/  LDL R9, [R1+0x108] ;  /* 0x0001080001097983 */ /* 0x008ee80000100800 */
[----:B----4-:R-:W4:Y:S04]  /*1bdd0*/  LDL R17, [R1+0x104] ;  /* 0x0001040001117983 */ /* 0x010f280000100800 */
        /* <DEDUP_REMOVED lines=20> */
[----:B------:R-:W-:-:S04]  /*1bf20*/  @!P1 LEA R2, P2, R8, R0, 0x2 ;  /* 0x0000000008029211 */ /* 0x000fc800078410ff */
[----:B-1-3--:R-:W-:Y:S02]  /*1bf30*/  @!P1 LEA.HI.X R3, R8, R4, R9, 0x2, P2 ;  /* 0x0000000408039211 */ /* 0x00afe400010f1409 */
[----:B------:R-:W-:-:S04]  /*1bf40*/  @!P0 LEA R8, P2, R15, R0, 0x2 ;  /* 0x000000000f088211 */ /* 0x000fc800078410ff */
[----:B----4-:R-:W-:Y:S02]  /*1bf50*/  @!P0 LEA.HI.X R9, R15, R4, R17, 0x2, P2 ;  /* 0x000000040f098211 */ /* 0x010fe400010f1411 */
[----:B------:R-:W2:Y:S04]  /*1bf60*/  LDL R17, [R1+0xe0] ;  /* 0x0000e00001117983 */ /* 0x000ea80000100800 */
[----:B------:R-:W3:Y:S01]  /*1bf70*/  LDL R15, [R1+0xdc] ;  /* 0x0000dc00010f7983 */ /* 0x000ee20000100800 */
[----:B------:R-:W-:Y:S02]  /*1bf80*/  ISETP.GE.AND P3, PT, R79, c[0x0][0x3c8], PT ;  /* 0x0000f2004f007a0c */ /* 0x000fe40003f66270 */
        /* <DEDUP_REMOVED lines=19> */
[----:B----4-:R-:W-:Y:S02]  /*1c0c0*/  @!P0 LEA R8, P2, R22, R0, 0x2 ;  /* 0x0000000016088211 */ /* 0x010fe400078410ff */
[----:B------:R-:W-:Y:S01]  /*1c0d0*/  ISETP.GE.AND P3, PT, R18, c[0x0][0x3c8], PT ;  /* 0x0000f20012007a0c */ /* 0x000fe20003f66270 */
[----:B------:R4:W-:Y:S01]  /*1c0e0*/  @!P1 ST.E.64 [R10.64], R140 ;  /* 0x0000008c0a009985 */ /* 0x0009e2000c101b08 */
[----:B------:R-:W-:Y:S02]  /*1c0f0*/  @!P0 LEA.HI.X R9, R22, R4, R23, 0x2, P2 ;  /* 0x0000000416098211 */ /* 0x000fe400010f1417 */
[----:B------:R-:W-:-:S03]  /*1c100*/  ISETP.GE.AND P2, PT, R16, c[0x0][0x3c8], PT ;  /* 0x0000f20010007a0c */ /* 0x000fc60003f46270 */
[----:B------:R5:W-:Y:S01]  /*1c110*/  @!P0 ST.E.64 [R8.64], R142 ;  /* 0x0000008e08008985 */ /* 0x000be2000c101b08 */
[----:B-1----:R-:W-:-:S04]  /*1c120*/  @!P4 LEA R2, P1, R12, R0, 0x2 ;  /* 0x000000000c02c211 */ /* 0x002fc800078210ff */
[----:B------:R-:W-:Y:S02]  /*1c130*/  @!P4 LEA.HI.X R3, R12, R4, R13, 0x2, P1 ;  /* 0x000000040c03c211 */ /* 0x000fe400008f140d */
[----:B------:R-:W-:Y:S02]  /*1c140*/  @!P5 LEA R12, P0, R20, R0, 0x2 ;  /* 0x00000000140cd211 */ /* 0x000fe400078010ff */
[----:B------:R-:W-:Y:S02]  /*1c150*/  ISETP.GE.AND P1, PT, R14, c[0x0][0x3c8], PT ;  /* 0x0000f2000e007a0c */ /* 0x000fe40003f26270 */
[----:B------:R-:W-:Y:S02]  /*1c160*/  @!P5 LEA.HI.X R13, R20, R4, R21, 0x2, P0 ;  /* 0x00000004140dd211 */ /* 0x000fe400000f1415 */
[----:B----4-:R-:W-:-:S04]  /*1c170*/  @!P3 LEA R10, P0, R18, R0, 0x2 ;  /* 0x00000000120ab211 */ /* 0x010fc800078010ff */
[----:B------:R-:W-:Y:S02]  /*1c180*/  @!P3 LEA.HI.X R11, R18, R4, R19, 0x2, P0 ;  /* 0x00000004120bb211 */ /* 0x000fe400000f1413 */
[C---:B-----5:R-:W-:Y:S01]  /*1c190*/  @!P2 LEA R8, P0, R16.reuse, R0, 0x2 ;  /* 0x000000001008a211 */ /* 0x060fe200078010ff */
[----:B------:R1:W-:Y:S04]  /*1c1a0*/  @!P4 ST.E.64 [R2.64], R144 ;  /* 0x000000900200c985 */ /* 0x0003e8000c101b08 */
[----:B------:R4:W-:Y:S04]  /*1c1b0*/  @!P5 ST.E.64 [R12.64], R158 ;  /* 0x0000009e0c00d985 */ /* 0x0009e8000c101b08 */
[----:B------:R4:W-:Y:S01]  /*1c1c0*/  @!P3 ST.E.64 [R10.64], R154 ;  /* 0x0000009a0a00b985 */ /* 0x0009e2000c101b08 */
[----:B--2---:R-:W-:-:S02]  /*1c1d0*/  @!P2 LEA.HI.X R9, R16, R4, R17, 0x2, P0 ;  /* 0x000000041009a211 */ /* 0x004fc400000f1411 */
[----:B-1----:R-:W-:-:S04]  /*1c1e0*/  @!P1 LEA R2, P0, R14, R0, 0x2 ;  /* 0x000000000e029211 */ /* 0x002fc800078010ff */
[----:B---3--:R-:W-:Y:S01]  /*1c1f0*/  @!P1 LEA.HI.X R3, R14, R4, R15, 0x2, P0 ;  /* 0x000000040e039211 */ /* 0x008fe200000f140f */
[----:B------:R4:W-:Y:S04]  /*1c200*/  @!P2 ST.E.64 [R8.64], R86 ;  /* 0x000000560800a985 */ /* 0x0009e8000c101b08 */
[----:B------:R4:W-:Y:S04]  /*1c210*/  @!P1 ST.E.64 [R2.64], R74 ;  /* 0x0000004a02009985 */ /* 0x0009e8000c101b08 */
.L_x_1711:
[----:B------:R-:W-:Y:S05]  /*1c220*/  BSYNC B0 ;  /* 0x0000000000007941 */ /* 0x000fea0003800000 */
.L_x_1710:
[----:B------:R-:W-:Y:S05]  /*1c230*/  BRA.DIV ~URZ, `(.L_x_1712) ;  /* 0x000059d27f007947 */ /* 0x000fea000b800000 */
[----:B-1----:R1:W2:Y:S02]  /*1c240*/  SHFL.IDX PT, R4, R5, 0x2, 0x1c1f ;  /* 0x005c1f0005047f89 */ /* 0x0022a400000e0000 */
.L_x_1796:
[----:B------:R-:W-:Y:S05]  /*1c250*/  BRA.DIV ~URZ, `(.L_x_1713) ;  /* 0x00005a227f007947 */ /* 0x000fea000b800000 */
[----:B----4-:R4:W1:Y:S02]  /*1c260*/  SHFL.IDX PT, R0, R6, 0x2, 0x1c1f ;  /* 0x005c1f0006007f89 */ /* 0x01086400000e0000 */
.L_x_1797:
        /* <DEDUP_REMOVED lines=25> */
[----:B-----5:R-:W-:-:S13]  /*1c400*/  ISETP.GE.AND P0, PT, R13, c[0x0][0x3c8], PT ;  /* 0x0000f2000d007a0c */ /* 0x020fda0003f06270 */
[----:B-1----:R-:W-:-:S04]  /*1c410*/  @!P0 LEA R2, P5, R13, R0, 0x2 ;  /* 0x000000000d028211 */ /* 0x002fc800078a10ff */
[----:B---3--:R-:W-:Y:S02]  /*1c420*/  @!P0 LEA.HI.X R3, R13, R4, R15, 0x2, P5 ;  /* 0x000000040d038211 */ /* 0x008fe400028f140f */
[----:B------:R-:W3:Y:S04]  /*1c430*/  LDL R13, [R1+0xec] ;  /* 0x0000ec00010d7983 */ /* 0x000ee80000100800 */
[----:B------:R-:W5:Y:S01]  /*1c440*/  LDL R15, [R1+0xdc] ;  /* 0x0000dc00010f7983 */ /* 0x000f620000100800 */
[----:B----4-:R-:W-:Y:S02]  /*1c450*/  ISETP.GE.AND P2, PT, R8, c[0x0][0x3c8], PT ;  /* 0x0000f20008007a0c */ /* 0x010fe40003f46270 */
[----:B--2---:R-:W-:Y:S02]  /*1c460*/  ISETP.GE.AND P4, PT, R79, c[0x0][0x3c8], PT ;  /* 0x0000f2004f007a0c */ /* 0x004fe40003f86270 */
[----:B------:R-:W-:Y:S01]  /*1c470*/  ISETP.GE.AND P3, PT, R77, c[0x0][0x3c8], PT ;  /* 0x0000f2004d007a0c */ /* 0x000fe20003f66270 */
[----:B------:R1:W-:Y:S01]  /*1c480*/  @!P0 ST.E.64 [R2.64], R34 ;  /* 0x0000002202008985 */ /* 0x0003e2000c101b08 */
[----:B------:R-:W-:-:S07]  /*1c490*/  ISETP.GE.AND P0, PT, R24, c[0x0][0x3c8], PT ;  /* 0x0000f20018007a0c */ /* 0x000fce0003f06270 */
[----:B------:R-:W-:-:S04]  /*1c4a0*/  @!P2 LEA R10, P1, R8, R0, 0x2 ;  /* 0x00000000080aa211 */ /* 0x000fc800078210ff */
[----:B------:R-:W-:Y:S02]  /*1c4b0*/  @!P2 LEA.HI.X R11, R8, R4, R9, 0x2, P1 ;  /* 0x00000004080ba211 */ /* 0x000fe400008f1409 */
[----:B------:R-:W-:Y:S02]  /*1c4c0*/  ISETP.GE.AND P1, PT, R74, c[0x0][0x3c8], PT ;  /* 0x0000f2004a007a0c */ /* 0x000fe40003f26270 */
[C---:B------:R-:W-:Y:S01]  /*1c4d0*/  @!P4 LEA R8, P5, R79.reuse, R0, 0x2 ;  /* 0x000000004f08c211 */ /* 0x040fe200078a10ff */
[----:B------:R2:W-:Y:S01]  /*1c4e0*/  @!P2 ST.E.64 [R10.64], R36 ;  /* 0x000000240a00a985 */ /* 0x0005e2000c101b08 */
[----:B------:R-:W-:Y:S02]  /*1c4f0*/  ISETP.GE.AND P6, PT, R22, c[0x0][0x3c8], PT ;  /* 0x0000f20016007a0c */ /* 0x000fe40003fc6270 */
[----:B------:R-:W-:Y:S02]  /*1c500*/  @!P4 LEA.HI.X R9, R79, R4, R80, 0x2, P5 ;  /* 0x000000044f09c211 */ /* 0x000fe400028f1450 */
[----:B-1----:R-:W-:-:S03]  /*1c510*/  @!P3 LEA R2, P2, R77, R0, 0x2 ;  /* 0x000000004d02b211 */ /* 0x002fc600078410ff */
[----:B------:R1:W-:Y:S01]  /*1c520*/  @!P4 ST.E.64 [R8.64], R38 ;  /* 0x000000260800c985 */ /* 0x0003e2000c101b08 */
[----:B------:R-:W-:Y:S02]  /*1c530*/  @!P3 LEA.HI.X R3, R77, R4, R78, 0x2, P2 ;  /* 0x000000044d03b211 */ /* 0x000fe400010f144e */
[----:B------:R-:W-:-:S03]  /*1c540*/  ISETP.GE.AND P4, PT, R12, c[0x0][0x3c8], PT ;  /* 0x0000f2000c007a0c */ /* 0x000fc60003f86270 */
[----:B------:R4:W-:Y:S01]  /*1c550*/  @!P3 ST.E.64 [R2.64], R40 ;  /* 0x000000280200b985 */ /* 0x0009e2000c101b08 */
[----:B------:R-:W-:Y:S02]  /*1c560*/  ISETP.GE.AND P3, PT, R20, c[0x0][0x3c8], PT ;  /* 0x0000f20014007a0c */ /* 0x000fe40003f66270 */
[----:B--2---:R-:W-:-:S04]  /*1c570*/  @!P1 LEA R10, P5, R74, R0, 0x2 ;  /* 0x000000004a0a9211 */ /* 0x004fc800078a10ff */
[----:B------:R-:W-:-:S05]  /*1c580*/  @!P1 LEA.HI.X R11, R74, R4, R75, 0x2, P5 ;  /* 0x000000044a0b9211 */ /* 0x000fca00028f144b */
[----:B------:R-:W-:Y:S01]  /*1c590*/  @!P1 ST.E.64 [R10.64], R68 ;  /* 0x000000440a009985 */ /* 0x000fe2000c101b08 */
[-C--:B-1----:R-:W-:Y:S02]  /*1c5a0*/  @!P6 LEA R8, P5, R22, R0.reuse, 0x2 ;  /* 0x000000001608e211 */ /* 0x082fe400078a10ff */
[----:B----4-:R-:W-:-:S04]  /*1c5b0*/  @!P0 LEA R2, P2, R24, R0, 0x2 ;  /* 0x0000000018028211 */ /* 0x010fc800078410ff */
[-C--:B------:R-:W-:Y:S02]  /*1c5c0*/  @!P0 LEA.HI.X R3, R24, R4.reuse, R25, 0x2, P2 ;  /* 0x0000000418038211 */ /* 0x080fe400010f1419 */
[----:B------:R-:W-:Y:S02]  /*1c5d0*/  ISETP.GE.AND P2, PT, R18, c[0x0][0x3c8], PT ;  /* 0x0000f20012007a0c */ /* 0x000fe40003f46270 */
[----:B------:R-:W-:Y:S01]  /*1c5e0*/  @!P6 LEA.HI.X R9, R22, R4, R23, 0x2, P5 ;  /* 0x000000041609e211 */ /* 0x000fe200028f1417 */
[----:B------:R1:W-:Y:S01]  /*1c5f0*/  @!P0 ST.E.64 [R2.64], R42 ;  /* 0x0000002a02008985 */ /* 0x0003e2000c101b08 */
[----:B------:R-:W-:Y:S02]  /*1c600*/  ISETP.GE.AND P1, PT, R16, c[0x0][0x3c8], PT ;  /* 0x0000f20010007a0c */ /* 0x000fe40003f26270 */
[----:B------:R-:W-:Y:S01]  /*1c610*/  ISETP.GE.AND P0, PT, R14, c[0x0][0x3c8], PT ;  /* 0x0000f2000e007a0c */ /* 0x000fe20003f06270 */
        /* <DEDUP_REMOVED lines=9> */
[----:B------:R-:W-:Y:S01]  /*1c6b0*/  @!P1 LEA.HI.X R9, R16, R4, R17, 0x2, P5 ;  /* 0x0000000410099211 */ /* 0x000fe200028f1411 */
[----:B------:R2:W-:Y:S04]  /*1c6c0*/  @!P3 ST.E.64 [R12.64], R70 ;  /* 0x000000460c00b985 */ /* 0x0005e8000c101b08 */
[----:B------:R2:W-:Y:S04]  /*1c6d0*/  @!P2 ST.E.64 [R10.64], R60 ;  /* 0x0000003c0a00a985 */ /* 0x0005e8000c101b08 */
[----:B------:R2:W-:Y:S01]  /*1c6e0*/  @!P1 ST.E.64 [R8.64], R48 ;  /* 0x0000003008009985 */ /* 0x0005e2000c101b08 */
[----:B-1----:R-:W-:-:S04]  /*1c6f0*/  @!P0 LEA R2, P4, R14, R0, 0x2 ;  /* 0x000000000e028211 */ /* 0x002fc800078810ff */
[----:B-----5:R-:W-:-:S05]  /*1c700*/  @!P0 LEA.HI.X R3, R14, R4, R15, 0x2, P4 ;  /* 0x000000040e038211 */ /* 0x020fca00020f140f */
[----:B------:R2:W-:Y:S04]  /*1c710*/  @!P0 ST.E.64 [R2.64], R26 ;  /* 0x0000001a02008985 */ /* 0x0005e8000c101b08 */
.L_x_1715:
[----:B------:R-:W-:Y:S05]  /*1c720*/  BSYNC B0 ;  /* 0x0000000000007941 */ /* 0x000fea0003800000 */
.L_x_1714:
[----:B------:R-:W-:Y:S05]  /*1c730*/  BRA.DIV ~URZ, `(.L_x_1716) ;  /* 0x000055b27f007947 */ /* 0x000fea000b800000 */
[----:B--2---:R2:W3:Y:S04]  /*1c740*/  SHFL.IDX PT, R4, R5, 0x3, 0x1c1f ;  /* 0x007c1f0005047f89 */ /* 0x0044e800000e0000 */
[----:B-1----:R2:W1:Y:S02]  /*1c750*/  SHFL.IDX PT, R0, R6, 0x3, 0x1c1f ;  /* 0x007c1f0006007f89 */ /* 0x00246400000e0000 */
.L_x_1798:
        /* <DEDUP_REMOVED lines=25> */
[-C--:B-1----:R-:W-:Y:S02]  /*1c8f0*/  @!P4 LEA R8, P6, R14, R0.reuse, 0x2 ;  /* 0x000000000e08c211 */ /* 0x082fe400078c10ff */
[----:B------:R-:W-:Y:S02]  /*1c900*/  @!P3 LEA R2, P5, R10, R0, 0x2 ;  /* 0x000000000a02b211 */ /* 0x000fe400078a10ff */
[-C--:B---3--:R-:W-:Y:S02]  /*1c910*/  @!P4 LEA.HI.X R9, R14, R4.reuse, R16, 0x2, P6 ;  /* 0x000000040e09c211 */ /* 0x088fe400030f1410 */
[----:B------:R-:W-:Y:S01]  /*1c920*/  @!P3 LEA.HI.X R3, R10, R4, R11, 0x2, P5 ;  /* 0x000000040a03b211 */ /* 0x000fe200028f140b */
[----:B------:R-:W2:Y:S04]  /*1c930*/  LDL R16, [R1+0xe4] ;  /* 0x0000e40001107983 */ /* 0x000ea80000100800 */
[----:B------:R1:W-:Y:S04]  /*1c940*/  @!P4 ST.E.64 [R8.64], R52 ;  /* 0x000000340800c985 */ /* 0x0003e8000c101b08 */
[----:B------:R-:W3:Y:S04]  /*1c950*/  LDL R14, [R1+0xe0] ;  /* 0x0000e000010e7983 */ /* 0x000ee80000100800 */
[----:B------:R4:W-:Y:S01]  /*1c960*/  @!P3 ST.E.64 [R2.64], R28 ;  /* 0x0000001c0200b985 */ /* 0x0009e2000c101b08 */
[----:B------:R-:W-:-:S04]  /*1c970*/  @!P2 LEA R10, P3, R5, R0, 0x2 ;  /* 0x00000000050aa211 */ /* 0x000fc800078610ff */
[----:B------:R-:W-:Y:S02]  /*1c980*/  @!P2 LEA.HI.X R11, R5, R4, R27, 0x2, P3 ;  /* 0x00000004050ba211 */ /* 0x000fe400018f141b */
[----:B------:R-:W5:Y:S01]  /*1c990*/  LDL R5, [R1+0xa0] ;  /* 0x0000a00001057983 */ /* 0x000f620000100800 */
[----:B------:R-:W-:Y:S02]  /*1c9a0*/  ISETP.GE.AND P1, PT, R25, c[0x0][0x3c8], PT ;  /* 0x0000f20019007a0c */ /* 0x000fe40003f26270 */
[----:B------:R-:W-:-:S11]  /*1c9b0*/  ISETP.GE.AND P0, PT, R23, c[0x0][0x3c8], PT ;  /* 0x0000f20017007a0c */ /* 0x000fd60003f06270 */
[-C--:B-1----:R-:W-:Y:S02]  /*1c9c0*/  @!P1 LEA R8, P4, R25, R0.reuse, 0x2 ;  /* 0x0000000019089211 */ /* 0x082fe400078810ff */
[----:B------:R-:W-:Y:S02]  /*1c9d0*/  ISETP.GE.AND P5, PT, R21, c[0x0][0x3c8], PT ;  /* 0x0000f20015007a0c */ /* 0x000fe40003fa6270 */
[----:B----4-:R-:W-:-:S09]  /*1c9e0*/  @!P0 LEA R2, P6, R23, R0, 0x2 ;  /* 0x0000000017028211 */ /* 0x010fd200078c10ff */
        /* <DEDUP_REMOVED lines=13> */
[----:B----4-:R-:W-:-:S03]  /*1cac0*/  @!P4 LEA R2, P6, R12, R0, 0x2 ;  /* 0x000000000c02c211 */ /* 0x010fc600078c10ff */
        /* <DEDUP_REMOVED lines=11> */
[----:B------:R-:W-:-:S03]  /*1cb80*/  @!P0 LEA R2, P4, R6, R0, 0x2 ;  /* 0x0000000006028211 */ /* 0x000fc600078810ff */
[----:B------:R1:W-:Y:S04]  /*1cb90*/  @!P3 ST.E.64 [R12.64], R72 ;  /* 0x000000480c00b985 */ /* 0x0003e8000c101b08 */
[----:B------:R1:W-:Y:S01]  /*1cba0*/  @!P2 ST.E.64 [R10.64], R66 ;  /* 0x000000420a00a985 */ /* 0x0003e2000c101b08 */
[-C--:B--2---:R-:W-:Y:S02]  /*1cbb0*/  @!P1 LEA.HI.X R9, R15, R4.reuse, R16, 0x2, P5 ;  /* 0x000000040f099211 */ /* 0x084fe400028f1410 */
[----:B---3--:R-:W-:-:S03]  /*1cbc0*/  @!P0 LEA.HI.X R3, R6, R4, R14, 0x2, P4 ;  /* 0x0000000406038211 */ /* 0x008fc600020f140e */
[----:B------:R1:W-:Y:S04]  /*1cbd0*/  @!P1 ST.E.64 [R8.64], R62 ;  /* 0x0000003e08009985 */ /* 0x0003e8000c101b08 */
[----:B------:R1:W-:Y:S01]  /*1cbe0*/  @!P0 ST.E.64 [R2.64], R50 ;  /* 0x0000003202008985 */ /* 0x0003e2000c101b08 */
[----:B-----5:R-:W-:-:S13]  /*1cbf0*/  ISETP.GE.AND P0, PT, R5, c[0x0][0x3c8], PT ;  /* 0x0000f20005007a0c */ /* 0x020fda0003f06270 */
[----:B------:R-:W-:Y:S05]  /*1cc00*/  @P0 BRA `(.L_x_1704) ;  /* 0x00000e4000000947 */ /* 0x000fea0003800000 */
[----:B------:R-:W2:Y:S01]  /*1cc10*/  LDL R6, [R1+0xdc] ;  /* 0x0000dc0001067983 */ /* 0x000ea20000100800 */
[----:B-1----:R-:W-:-:S04]  /*1cc20*/  LEA R2, P0, R5, R0, 0x2 ;  /* 0x0000000005027211 */ /* 0x002fc800078010ff */
[----:B--2---:R-:W-:-:S05]  /*1cc30*/  LEA.HI.X R3, R5, R4, R6, 0x2, P0 ;  /* 0x0000000405037211 */ /* 0x004fca00000f1406 */
[----:B------:R1:W-:Y:S01]  /*1cc40*/  ST.E.64 [R2.64], R32 ;  /* 0x0000002002007985 */ /* 0x0003e2000c101b08 */
[----:B------:R-:W-:Y:S05]  /*1cc50*/  BRA `(.L_x_1704) ;  /* 0x00000df000007947 */ /* 0x000fea0003800000 */
.L_x_1689:
[----:B------:R-:W2:Y:S04]  /*1cc60*/  LDL.LU R0, [R1+0x8c] ;  /* 0x00008c0001007983 */ /* 0x000ea80000300800 */
[----:B------:R-:W3:Y:S01]  /*1cc70*/  LDL.LU R8, [R1+0x90] ;  /* 0x0000900001087983 */ /* 0x000ee20000300800 */
[----:B------:R-:W-:Y:S02]  /*1cc80*/  ISETP.NE.U32.AND P0, PT, RZ, c[0x0][0x508], PT ;  /* 0x00014200ff007a0c */ /* 0x000fe40003f05070 */
[----:B------:R-:W-:Y:S01]  /*1cc90*/  ISETP.NE.U32.AND P3, PT, RZ, c[0x0][0x500], PT ;  /* 0x00014000ff007a0c */ /* 0x000fe20003f65070 */
[----:B-1----:R-:W4:Y:S01]  /*1cca0*/  LDL.LU R6, [R1+0x74] ;  /* 0x0000740001067983 */ /* 0x002f220000300800 */
[----:B------:R-:W-:Y:S01]  /*1ccb0*/  ISETP.NE.AND.EX P2, PT, RZ, c[0x0][0x50c], PT, P0 ;  /* 0x00014300ff007a0c */ /* 0x000fe20003f45300 */
[----:B------:R-:W-:Y:S01]  /*1ccc0*/  IMAD.MOV.U32 R19, RZ, RZ, c[0x0][0x388] ;  /* 0x0000e200ff137624 */ /* 0x000fe200078e00ff */
[----:B------:R-:W-:-:S02]  /*1ccd0*/  ISETP.NE.AND.EX P3, PT, RZ, c[0x0][0x504], PT, P3 ;  /* 0x00014100ff007a0c */ /* 0x000fc40003f65330 */
[----:B--2---:R-:W-:-:S09]  /*1cce0*/  IADD3 R2, P1, R0, c[0x0][0x500], RZ ;  /* 0x0001400000027a10 */ /* 0x004fd20007f3e0ff */
[----:B------:R-:W-:Y:S01]  /*1ccf0*/  @P2 IADD3 R4, P0, R0, c[0x0][0x508], RZ ;  /* 0x0001420000042a10 */ /* 0x000fe20007f1e0ff */
[----:B------:R-:W-:Y:S01]  /*1cd00*/  IMAD.MOV.U32 R0, RZ, RZ, RZ ;  /* 0x000000ffff007224 */ /* 0x000fe200078e00ff */
[C---:B---3--:R-:W-:Y:S02]  /*1cd10*/  IADD3.X R3, R8.reuse, c[0x0][0x504], RZ, P1, !PT ;  /* 0x0001410008037a10 */ /* 0x048fe40000ffe4ff */
[----:B------:R-:W-:-:S03]  /*1cd20*/  @P2 IADD3.X R5, R8, c[0x0][0x50c], RZ, P0, !PT ;  /* 0x0001430008052a10 */ /* 0x000fc600007fe4ff */
[----:B------:R1:W5:Y:S04]  /*1cd30*/  @P3 LDG.E R0, [R2.64] ;  /* 0x0000000802003981 */ /* 0x000368000c1e1900 */
[----:B------:R1:W5:Y:S01]  /*1cd40*/  @P2 LDG.E R19, [R4.64] ;  /* 0x0000000804132981 */ /* 0x000362000c1e1900 */
[----:B----4-:R-:W-:-:S04]  /*1cd50*/  ISETP.NE.AND P0, PT, R6, RZ, PT ;  /* 0x000000ff0600720c */ /* 0x010fc80003f05270 */
[----:B------:R-:W-:Y:S01]  /*1cd60*/  SEL R20, R6, c[0x0][0x3d4], P0 ;  /* 0x0000f50006147a07 */ /* 0x000fe20000000000 */
[----:B------:R-:W-:Y:S05]  /*1cd70*/  @P2 BRA `(.L_x_1717) ;  /* 0x0000004000002947 */ /* 0x000fea0003800000 */
[----:B------:R-:W-:Y:S05]  /*1cd80*/  @!P3 BRA `(.L_x_1717) ;  /* 0x000000300000b947 */ /* 0x000fea0003800000 */
[----:B-1----:R1:W2:Y:S04]  /*1cd90*/  LDG.E R4, [R2.64] ;  /* 0x0000000802047981 */ /* 0x0022a8000c1e1900 */
[----:B-1----:R-:W2:Y:S02]  /*1cda0*/  LDG.E R2, [R2.64+0x4] ;  /* 0x0000040802027981 */ /* 0x002ea4000c1e1900 */
[----:B--2--5:R-:W-:Y:S02]  /*1cdb0*/  IADD3 R19, -R4, R2, RZ ;  /* 0x0000000204137210 */ /* 0x024fe40007ffe1ff */
.L_x_1717:
        /* <DEDUP_REMOVED lines=60> */
.L_x_1719:
[----:B------:R-:W-:Y:S05]  /*1d180*/  BSYNC B0 ;  /* 0x0000000000007941 */ /* 0x000fea0003800000 */
.L_x_1718:
[----:B------:R-:W-:-:S13]  /*1d190*/  ISETP.GT.AND P0, PT, R20, 0x1, PT ;  /* 0x000000011400780c */ /* 0x000fda0003f04270 */
[----:B------:R-:W-:Y:S05]  /*1d1a0*/  @P0 BRA `(.L_x_1704) ;  /* 0x000008a000000947 */ /* 0x000fea0003800000 */
[----:B-1----:R-:W2:Y:S04]  /*1d1b0*/  LDL.LU R2, [R1+0x64] ;  /* 0x0000640001027983 */ /* 0x002ea80000300800 */
[----:B------:R-:W3:Y:S01]  /*1d1c0*/  LDL R5, [R1+0x8] ;  /* 0x0000080001057983 */ /* 0x000ee20000100800 */
[----:B------:R-:W-:-:S03]  /*1d1d0*/  IMAD R4, R18, c[0x0][0x3a0], RZ ;  /* 0x0000e80012047a24 */ /* 0x000fc600078e02ff */
[----:B------:R-:W1:Y:S02]  /*1d1e0*/  S2R R12, SR_TID.X ;  /* 0x00000000000c7919 */ /* 0x000e640000002100 */
[----:B-1----:R-:W-:-:S04]  /*1d1f0*/  SHF.R.S32.HI R9, RZ, 0x1f, R12 ;  /* 0x0000001fff097819 */ /* 0x002fc8000001140c */
[----:B------:R-:W-:-:S04]  /*1d200*/  LEA.HI R9, R9, R12, RZ, 0x2 ;  /* 0x0000000c09097211 */ /* 0x000fc800078f10ff */
[----:B------:R-:W-:Y:S02]  /*1d210*/  SHF.R.S32.HI R9, RZ, 0x2, R9 ;  /* 0x00000002ff097819 */ /* 0x000fe40000011409 */
[----:B--2---:R-:W-:Y:S02]  /*1d220*/  MOV R11, R2 ;  /* 0x00000002000b7202 */ /* 0x004fe40000000f00 */
[----:B------:R-:W-:Y:S02]  /*1d230*/  MOV R2, c[0x0][0x4e8] ;  /* 0x00013a0000027a02 */ /* 0x000fe40000000f00 */
[----:B------:R-:W-:Y:S02]  /*1d240*/  IADD3 R12, R9, R11, RZ ;  /* 0x0000000b090c7210 */ /* 0x000fe40007ffe0ff */
[----:B------:R-:W-:Y:S01]  /*1d250*/  ISETP.NE.AND P0, PT, R2, 0x1, PT ;  /* 0x000000010200780c */ /* 0x000fe20003f05270 */
[----:B------:R-:W-:-:S04]  /*1d260*/  IMAD.WIDE.U32 R2, R0, c[0x0][0x3a0], RZ ;  /* 0x0000e80000027a25 */ /* 0x000fc800078e00ff */
[----:B------:R-:W-:Y:S01]  /*1d270*/  IMAD R0, R0, c[0x0][0x3a4], R4 ;  /* 0x0000e90000007a24 */ /* 0x000fe200078e0204 */
[----:B---3--:R-:W-:Y:S01]  /*1d280*/  IADD3 R4, R5, R11, RZ ;  /* 0x0000000b05047210 */ /* 0x008fe20007ffe0ff */
[----:B------:R-:W-:-:S03]  /*1d290*/  IMAD R5, R22, c[0x0][0x3f0], RZ ;  /* 0x0000fc0016057a24 */ /* 0x000fc600078e02ff */
[----:B------:R-:W-:Y:S02]  /*1d2a0*/  IADD3 R3, R3, R0, RZ ;  /* 0x0000000003037210 */ /* 0x000fe40007ffe0ff */
[----:B------:R-:W-:Y:S01]  /*1d2b0*/  MOV R0, R4 ;  /* 0x0000000400007202 */ /* 0x000fe20000000f00 */
[----:B------:R-:W-:-:S04]  /*1d2c0*/  @P0 IMAD.HI.U32 R8, R4, c[0x0][0x4ec], RZ ;  /* 0x00013b0004080a27 */ /* 0x000fc800078e00ff */
[----:B------:R-:W-:Y:S01]  /*1d2d0*/  IMAD.WIDE.U32 R2, R6, c[0x0][0x3e8], R2 ;  /* 0x0000fa0006027a25 */ /* 0x000fe200078e0002 */
[----:B------:R-:W-:-:S03]  /*1d2e0*/  @P0 SHF.R.U32.HI R0, RZ, c[0x0][0x4f0], R8 ;  /* 0x00013c00ff000a19 */ /* 0x000fc60000011608 */
[----:B------:R-:W-:Y:S01]  /*1d2f0*/  IMAD R3, R6, c[0x0][0x3ec], R3 ;  /* 0x0000fb0006037a24 */ /* 0x000fe200078e0203 */
[----:B------:R-:W-:Y:S01]  /*1d300*/  SHF.R.S32.HI R6, RZ, 0x1f, R0 ;  /* 0x0000001fff067819 */ /* 0x000fe20000011400 */
[----:B------:R-:W-:Y:S01]  /*1d310*/  IMAD R8, R10, c[0x0][0x3f4], R5 ;  /* 0x0000fd000a087a24 */ /* 0x000fe200078e0205 */
        /* <DEDUP_REMOVED lines=17> */
.L_x_1799:
[----:B------:R-:W-:Y:S05]  /*1d430*/  BRA.DIV ~URZ, `(.L_x_1721) ;  /* 0x000049f27f007947 */ /* 0x000fea000b800000 */
[----:B------:R3:W4:Y:S02]  /*1d440*/  SHFL.IDX PT, R0, R13, RZ, 0x1c1f ;  /* 0x001c1fff0d007589 */ /* 0x00072400000e0000 */
.L_x_1800:
[----:B------:R-:W-:Y:S01]  /*1d450*/  IMAD R6, R19, c[0x0][0x4e8], RZ ;  /* 0x00013a0013067a24 */ /* 0x000fe200078e02ff */
[----:B------:R-:W-:Y:S04]  /*1d460*/  BSSY B0, `(.L_x_1722) ;  /* 0x0000014000007945 */ /* 0x000fe80003800000 */
        /* <DEDUP_REMOVED lines=10> */
[-C--:B------:R-:W-:Y:S02]  /*1d510*/  @!P2 LEA R10, P5, R20, R0.reuse, 0x1 ;  /* 0x00000000140aa211 */ /* 0x080fe400078a08ff */
[----:B------:R-:W-:Y:S02]  /*1d520*/  @!P1 LEA R8, P4, R16, R0, 0x1 ;  /* 0x0000000010089211 */ /* 0x000fe400078808ff */
[----:B------:R-:W-:Y:S02]  /*1d530*/  @!P2 LEA.HI.X R11, R20, R4, R21, 0x1, P5 ;  /* 0x00000004140ba211 */ /* 0x000fe400028f0c15 */
[----:B------:R-:W-:Y:S02]  /*1d540*/  @!P0 LEA R2, P3, R14, R0, 0x1 ;  /* 0x000000000e028211 */ /* 0x000fe400078608ff */
[-C--:B--2---:R-:W-:Y:S02]  /*1d550*/  @!P1 LEA.HI.X R9, R16, R4.reuse, R17, 0x1, P4 ;  /* 0x0000000410099211 */ /* 0x084fe400020f0c11 */
[----:B------:R-:W-:Y:S01]  /*1d560*/  @!P0 LEA.HI.X R3, R14, R4, R15, 0x1, P3 ;  /* 0x000000040e038211 */ /* 0x000fe200018f0c0f */
[----:B------:R2:W-:Y:S04]  /*1d570*/  @!P2 ST.E.128 [R10.64], RZ ;  /* 0x000000ff0a00a985 */ /* 0x0005e8000c101d08 */
[----:B------:R2:W-:Y:S04]  /*1d580*/  @!P1 ST.E.128 [R8.64], RZ ;  /* 0x000000ff08009985 */ /* 0x0005e8000c101d08 */
[----:B------:R2:W-:Y:S02]  /*1d590*/  @!P0 ST.E.128 [R2.64], RZ ;  /* 0x000000ff02008985 */ /* 0x0005e4000c101d08 */
.L_x_1723:
[----:B------:R-:W-:Y:S05]  /*1d5a0*/  BSYNC B0 ;  /* 0x0000000000007941 */ /* 0x000fea0003800000 */
.L_x_1722:
[----:B------:R-:W-:Y:S05]  /*1d5b0*/  BRA.DIV ~URZ, `(.L_x_1724) ;  /* 0x000048e27f007947 */ /* 0x000fea000b800000 */
[----:B--2---:R2:W1:Y:S04]  /*1d5c0*/  SHFL.IDX PT, R4, R5, 0x1, 0x1c1f ;  /* 0x003c1f0005047f89 */ /* 0x00446800000e0000 */
[----:B----4-:R2:W4:Y:S02]  /*1d5d0*/  SHFL.IDX PT, R0, R13, 0x1, 0x1c1f ;  /* 0x003c1f000d007f89 */ /* 0x01052400000e0000 */
.L_x_1801:
[----:B------:R-:W-:Y:S01]  /*1d5e0*/  IADD3 R2, R12, 0x20, RZ ;  /* 0x000000200c027810 */ /* 0x000fe20007ffe0ff */
[----:B------:R-:W-:Y:S03]  /*1d5f0*/  BSSY B0, `(.L_x_1725) ;  /* 0x0000014000007945 */ /* 0x000fe60003800000 */
[----:B------:R-:W-:-:S13]  /*1d600*/  ISETP.GE.AND P0, PT, R2, R6, PT ;  /* 0x000000060200720c */ /* 0x000fda0003f06270 */
[----:B------:R-:W-:Y:S05]  /*1d610*/  @P0 BRA `(.L_x_1726) ;  /* 0x0000011000000947 */ /* 0x000fea0003800000 */
[----:B------:R-:W5:Y:S04]  /*1d620*/  LDL.64 R18, [R1] ;  /* 0x0000000001127983 */ /* 0x000f680000100a00 */
[----:B--2---:R-:W2:Y:S04]  /*1d630*/  LDL R16, [R1+0xc] ;  /* 0x00000c0001107983 */ /* 0x004ea80000100800 */
[----:B---3--:R-:W3:Y:S04]  /*1d640*/  LDL R14, [R1+0x10] ;  /* 0x00001000010e7983 */ /* 0x008ee80000100800 */
[----:B----4-:R-:W4:Y:S04]  /*1d650*/  LDL R17, [R1+0x88] ;  /* 0x0000880001117983 */ /* 0x010f280000100800 */
[----:B------:R-:W4:Y:S01]  /*1d660*/  LDL R15, [R1+0x84] ;  /* 0x00008400010f7983 */ /* 0x000f220000100800 */
[----:B-----5:R-:W-:-:S02]  /*1d670*/  ISETP.GE.AND P2, PT, R18, c[0x0][0x3c8], PT ;  /* 0x0000f20012007a0c */ /* 0x020fc40003f46270 */
[----:B--2---:R-:W-:Y:S02]  /*1d680*/  ISETP.GE.AND P1, PT, R16, c[0x0][0x3c8], PT ;  /* 0x0000f20010007a0c */ /* 0x004fe40003f26270 */
[----:B---3--:R-:W-:-:S09]  /*1d690*/  ISETP.GE.AND P0, PT, R14, c[0x0][0x3c8], PT ;  /* 0x0000f2000e007a0c */ /* 0x008fd20003f06270 */
[-C--:B------:R-:W-:Y:S02]  /*1d6a0*/  @!P2 LEA R10, P5, R18, R0.reuse, 0x1 ;  /* 0x00000000120aa211 */ /* 0x080fe400078a08ff */
[----:B------:R-:W-:Y:S02]  /*1d6b0*/  @!P1 LEA R8, P4, R16, R0, 0x1 ;  /* 0x0000000010089211 */ /* 0x000fe400078808ff */
[----:B-1----:R-:W-:Y:S02]  /*1d6c0*/  @!P2 LEA.HI.X R11, R18, R4, R19, 0x1, P5 ;  /* 0x00000004120ba211 */ /* 0x002fe400028f0c13 */
[----:B------:R-:W-:Y:S02]  /*1d6d0*/  @!P0 LEA R2, P3, R14, R0, 0x1 ;  /* 0x000000000e028211 */ /* 0x000fe400078608ff */
[-C--:B----4-:R-:W-:Y:S02]  /*1d6e0*/  @!P1 LEA.HI.X R9, R16, R4.reuse, R17, 0x1, P4 ;  /* 0x0000000410099211 */ /* 0x090fe400020f0c11 */
[----:B------:R-:W-:Y:S01]  /*1d6f0*/  @!P0 LEA.HI.X R3, R14, R4, R15, 0x1, P3 ;  /* 0x000000040e038211 */ /* 0x000fe200018f0c0f */
[----:B------:R1:W-:Y:S04]  /*1d700*/  @!P2 ST.E.128 [R10.64], RZ ;  /* 0x000000ff0a00a985 */ /* 0x0003e8000c101d08 */
[----:B------:R1:W-:Y:S04]  /*1d710*/  @!P1 ST.E.128 [R8.64], RZ ;  /* 0x000000ff08009985 */ /* 0x0003e8000c101d08 */
[----:B------:R1:W-:Y:S02]  /*1d720*/  @!P0 ST.E.128 [R2.64], RZ ;  /* 0x000000ff02008985 */ /* 0x0003e4000c101d08 */
.L_x_1726:
[----:B------:R-:W-:Y:S05]  /*1d730*/  BSYNC B0 ;  /* 0x0000000000007941 */ /* 0x000fea0003800000 */
.L_x_1725:
[----:B------:R-:W-:Y:S05]  /*1d740*/  BRA.DIV ~URZ, `(.L_x_1727) ;  /* 0x000048227f007947 */ /* 0x000fea000b800000 */
[----:B-1----:R1:W2:Y:S02]  /*1d750*/  SHFL.IDX PT, R4, R5, 0x2, 0x1c1f ;  /* 0x005c1f0005047f89 */ /* 0x0022a400000e0000 */
.L_x_1802:
[----:B------:R-:W-:Y:S05]  /*1d760*/  BRA.DIV ~URZ, `(.L_x_1728) ;  /* 0x000048727f007947 */ /* 0x000fea000b800000 */
[----:B----4-:R4:W1:Y:S02]  /*1d770*/  SHFL.IDX PT, R0, R13, 0x2, 0x1c1f ;  /* 0x005c1f000d007f89 */ /* 0x01086400000e0000 */
.L_x_1803:
        /* <DEDUP_REMOVED lines=12> */
[-C--:B-1----:R-:W-:Y:S02]  /*1d840*/  @!P2 LEA R10, P5, R18, R0.reuse, 0x1 ;  /* 0x00000000120aa211 */ /* 0x082fe400078a08ff */
        /* <DEDUP_REMOVED lines=8> */
.L_x_1730:
[----:B------:R-:W-:Y:S05]  /*1d8d0*/  BSYNC B0 ;  /* 0x0000000000007941 */ /* 0x000fea0003800000 */
.L_x_1729:
[----:B------:R-:W-:Y:S05]  /*1d8e0*/  BRA.DIV ~URZ, `(.L_x_1731) ;  /* 0x000047627f007947 */ /* 0x000fea000b800000 */
[----:B--2---:R2:W3:Y:S04]  /*1d8f0*/  SHFL.IDX PT, R4, R5, 0x3, 0x1c1f ;  /* 0x007c1f0005047f89 */ /* 0x0044e800000e0000 */
[----:B-1----:R2:W1:Y:S02]  /*1d900*/  SHFL.IDX PT, R0, R13, 0x3, 0x1c1f ;  /* 0x007c1f000d007f89 */ /* 0x00246400000e0000 */
.L_x_1804:
[----:B------:R-:W-:-:S04]  /*1d910*/  IADD3 R12, R12, 0x60, RZ ;  /* 0x000000600c0c7810 */ /* 0x000fc80007ffe0ff */
[----:B------:R-:W-:-:S13]  /*1d920*/  ISETP.GE.AND P0, PT, R12, R6, PT ;  /* 0x000000060c00720c */ /* 0x000fda0003f06270 */
        /* <DEDUP_REMOVED lines=9> */
[-C--:B-1----:R-:W-:Y:S02]  /*1d9c0*/  @!P2 LEA R10, P5, R16, R0.reuse, 0x1 ;  /* 0x00000000100aa211 */ /* 0x082fe400078a08ff */
[----:B------:R-:W-:Y:S02]  /*1d9d0*/  @!P1 LEA R8, P4, R14, R0, 0x1 ;  /* 0x000000000e089211 */ /* 0x000fe400078808ff */
[----:B------:R-:W-:Y:S02]  /*1d9e0*/  @!P2 LEA.HI.X R11, R16, R4, R17, 0x1, P5 ;  /* 0x00000004100ba211 */ /* 0x000fe400028f0c11 */
[C---:B------:R-:W-:Y:S02]  /*1d9f0*/  @!P0 LEA R2, P3, R5.reuse, R0, 0x1 ;  /* 0x0000000005028211 */ /* 0x040fe400078608ff */
[-C--:B---3--:R-:W-:Y:S02]  /*1da00*/  @!P1 LEA.HI.X R9, R14, R4.reuse, R15, 0x1, P4 ;  /* 0x000000040e099211 */ /* 0x088fe400020f0c0f */
[----:B------:R-:W-:Y:S01]  /*1da10*/  @!P0 LEA.HI.X R3, R5, R4, R13, 0x1, P3 ;  /* 0x0000000405038211 */ /* 0x000fe200018f0c0d */
[----:B------:R1:W-:Y:S04]  /*1da20*/  @!P2 ST.E.128 [R10.64], RZ ;  /* 0x000000ff0a00a985 */ /* 0x0003e8000c101d08 */
[----:B------:R1:W-:Y:S04]  /*1da30*/  @!P1 ST.E.128 [R8.64], RZ ;  /* 0x000000ff08009985 */ /* 0x0003e8000c101d08 */
[----:B------:R1:W-:Y:S02]  /*1da40*/  @!P0 ST.E.128 [R2.64], RZ ;  /* 0x000000ff02008985 */ /* 0x0003e4000c101d08 */
.L_x_1704:
[----:B------:R-:W-:Y:S05]  /*1da50*/  BSYNC B1 ;  /* 0x0000000000017941 */ /* 0x000fea0003800000 */
.L_x_1688:
        /* <DEDUP_REMOVED lines=11> */
[----:B--2345:R-:W-:-:S04]  /*1db10*/  LOP3.LUT R13, R0, 0x1f, RZ, 0xc0, !PT ;  /* 0x0000001f000d7812 */ /* 0x03cfc800078ec0ff */
[----:B------:R-:W-:Y:S01]  /*1db20*/  ISETP.NE.AND P6, PT, R13, 0x1f, PT ;  /* 0x0000001f0d00780c */ /* 0x000fe20003fc5270 */
[----:B------:R-:W-:Y:S10]  /*1db30*/  BRA.DIV ~URZ, `(.L_x_1733) ;  /* 0x000045e27f007947 */ /* 0x000ff4000b800000 */
[----:B------:R1:W2:Y:S02]  /*1db40*/  SHFL.IDX PT, R10, R76, RZ, 0x1f ;  /* 0x00001fff4c0a7589 */ /* 0x0002a400000e0000 */
.L_x_1805:
[----:B------:R-:W-:Y:S05]  /*1db50*/  BRA.DIV ~URZ, `(.L_x_1734) ;  /* 0x000046327f007947 */ /* 0x000fea000b800000 */
[----:B------:R3:W4:Y:S02]  /*1db60*/  SHFL.IDX PT, R9, R76, 0x1, 0x1f ;  /* 0x00201f004c097f89 */ /* 0x00072400000e0000 */
.L_x_1806:
        /* <DEDUP_REMOVED lines=19> */
.L_x_1807:
        /* <DEDUP_REMOVED lines=16> */
.L_x_1808:
[----:B---3--:R-:W-:Y:S01]  /*1dda0*/  IMAD R0, R0, c[0x0][0x538], RZ ;  /* 0x00014e0000007a24 */ /* 0x008fe200078e02ff */
[----:B------:R-:W-:Y:S04]  /*1ddb0*/  BSSY B1, `(.L_x_1737) ;  /* 0x00000cf000017945 */ /* 0x000fe80003800000 */
[----:B----4-:R-:W-:-:S04]  /*1ddc0*/  IADD3 R9, R0, R9, RZ ;  /* 0x0000000900097210 */ /* 0x010fc80007ffe0ff */
[----:B--2---:R-:W-:-:S13]  /*1ddd0*/  ISETP.GT.AND P0, PT, R9, R10, PT ;  /* 0x0000000a0900720c */ /* 0x004fda0003f04270 */
[----:B------:R-:W-:Y:S05]  /*1dde0*/  @P0 BRA `(.L_x_1738) ;  /* 0x0000026000000947 */ /* 0x000fea0003800000 */
.L_x_1742:
        /* <DEDUP_REMOVED lines=18> */
.L_x_1809:
        /* <DEDUP_REMOVED lines=16> */
.L_x_1810:
[----:B--2---:R-:W-:-:S05]  /*1e010*/  IMAD R0, R0, c[0x0][0x538], RZ ;  /* 0x00014e0000007a24 */ /* 0x004fca00078e02ff */
[----:B------:R-:W-:-:S04]  /*1e020*/  IADD3 R9, R0, R9, RZ ;  /* 0x0000000900097210 */ /* 0x000fc80007ffe0ff */
[----:B------:R-:W-:-:S13]  /*1e030*/  ISETP.GT.AND P0, PT, R9, R10, PT ;  /* 0x0000000a0900720c */ /* 0x000fda0003f04270 */
[----:B-1----:R-:W-:Y:S05]  /*1e040*/  @!P0 BRA `(.L_x_1742) ;  /* 0xfffffda000008947 */ /* 0x002fea000383ffff */
.L_x_1738:
[----:B------:R-:W-:-:S05]  /*1e050*/  IADD3 R9, -R0, R9, RZ ;  /* 0x0000000900097210 */ /* 0x000fca0007ffe1ff */
[----:B------:R-:W-:-:S05]  /*1e060*/  IMAD R0, R4, c[0x0][0x538], R9 ;  /* 0x00014e0004007a24 */ /* 0x000fca00078e0209 */
[----:B------:R-:W-:Y:S01]  /*1e070*/  ISETP.GT.AND P0, PT, R0, R10, PT ;  /* 0x0000000a0000720c */ /* 0x000fe20003f04270 */
[----:B------:R-:W-:-:S12]  /*1e080*/  BRA.DIV ~URZ, `(.L_x_1743) ;  /* 0x000045627f007947 */ /* 0x000fd8000b800000 */
[----:B------:R-:W-:-:S03]  /*1e090*/  VOTE.ANY R11, PT, !P0 ;  /* 0x00000000000b7806 */ /* 0x000fc600040e0100 */
.L_x_1811:
[----:B------:R-:W2:Y:S01]  /*1e0a0*/  LDL.LU R0, [R1+0x7c] ;  /* 0x00007c0001007983 */ /* 0x000ea20000300800 */
[----:B------:R-:W2:Y:S02]  /*1e0b0*/  POPC R5, R11 ;  /* 0x0000000b00057309 */ /* 0x000ea40000000000 */
[----:B--2---:R-:W-:-:S05]  /*1e0c0*/  IADD3 R0, R5, R0, RZ ;  /* 0x0000000005007210 */ /* 0x004fca0007ffe0ff */
[----:B------:R2:W-:Y:S01]  /*1e0d0*/  STL [R1+0x7c], R0 ;  /* 0x00007c0001007387 */ /* 0x0005e20000100800 */
[----:B------:R-:W-:Y:S05]  /*1e0e0*/  BRA.DIV ~URZ, `(.L_x_1744) ;  /* 0x000045527f007947 */ /* 0x000fea000b800000 */
[----:B------:R3:W4:Y:S04]  /*1e0f0*/  SHFL.IDX PT, R6, R6, R5, 0x1f ;  /* 0x00001f0506067589 */ /* 0x00072800000e0000 */
[----:B--2---:R3:W2:Y:S02]  /*1e100*/  SHFL.IDX PT, R0, R8, R5, 0x1f ;  /* 0x00001f0508007589 */ /* 0x0046a400000e0000 */
.L_x_1812:
[----:B------:R-:W-:Y:S01]  /*1e110*/  ISETP.NE.AND P0, PT, R11, RZ, PT ;  /* 0x000000ff0b00720c */ /* 0x000fe20003f05270 */
[----:B------:R-:W-:-:S12]  /*1e120*/  BSSY B0, `(.L_x_1745) ;  /* 0x0000005000007945 */ /* 0x000fd80003800000 */
[----:B------:R-:W-:Y:S05]  /*1e130*/  @!P0 BRA `(.L_x_1746) ;  /* 0x0000003000008947 */ /* 0x000fea0003800000 */
[----:B---3--:R-:W-:Y:S01]  /*1e140*/  IADD3 R5, R5, -0x1, RZ ;  /* 0xffffffff05057810 */ /* 0x008fe20007ffe0ff */
[----:B------:R-:W-:Y:S05]  /*1e150*/  BRA.DIV ~URZ, `(.L_x_1747) ;  /* 0x000045b27f007947 */ /* 0x000fea000b800000 */
[----:B------:R3:W1:Y:S02]  /*1e160*/  SHFL.IDX PT, R12, R4, R5, 0x1f ;  /* 0x00001f05040c7589 */ /* 0x00066400000e0000 */
.L_x_1746:
[----:B------:R-:W-:Y:S05]  /*1e170*/  BSYNC B0 ;  /* 0x0000000000007941 */ /* 0x000fea0003800000 */
.L_x_1745:
        /* <DEDUP_REMOVED lines=68> */
.L_x_1749:
        /* <DEDUP_REMOVED lines=68> */
.L_x_1750:
[----:B------:R-:W-:Y:S05]  /*1ea00*/  BSYNC B0 ;  /* 0x0000000000007941 */ /* 0x000fea0003800000 */
.L_x_1748:
[----:B------:R-:W-:-:S04]  /*1ea10*/  LOP3.LUT R2, RZ, R2, RZ, 0x33, !PT ;  /* 0x00000002ff027212 */ /* 0x000fc800078e33ff */
[----:B-1----:R-:W-:-:S05]  /*1ea20*/  IADD3 R0, R2, R6, RZ ;  /* 0x0000000602007210 */ /* 0x002fca0007ffe0ff */
[----:B------:R1:W-:Y:S01]  /*1ea30*/  STL [R1+0x74], R0 ;  /* 0x0000740001007387 */ /* 0x0003e20000100800 */
[----:B------:R-:W-:Y:S05]  /*1ea40*/  BRA `(.L_x_1751) ;  /* 0x0000005000007947 */ /* 0x000fea0003800000 */
.L_x_1739:
[----:B------:R-:W-:Y:S01]  /*1ea50*/  MOV R0, c[0x0][0x53c] ;  /* 0x00014f0000007a02 */ /* 0x000fe20000000f00 */
[----:B------:R2:W-:Y:S04]  /*1ea60*/  STL [R1+0x70], R10 ;  /* 0x0000700a01007387 */ /* 0x0005e80000100800 */
[----:B------:R2:W-:Y:S04]  /*1ea70*/  STL [R1+0x74], RZ ;  /* 0x000074ff01007387 */ /* 0x0005e80000100800 */
[----:B------:R2:W-:Y:S04]  /*1ea80*/  STL [R1+0x78], RZ ;  /* 0x000078ff01007387 */ /* 0x0005e80000100800 */
[----:B------:R2:W-:Y:S02]  /*1ea90*/  STL [R1+0x7c], R0 ;  /* 0x00007c0001007387 */ /* 0x0005e40000100800 */
.L_x_1751:
[----:B------:R-:W-:Y:S05]  /*1eaa0*/  BSYNC B1 ;  /* 0x0000000000017941 */ /* 0x000fea0003800000 */
.L_x_1737:
        /* <DEDUP_REMOVED lines=9> */
.L_x_1732:
[----:B-1----:R-:W5:Y:S02]  /*1eb40*/  LDL R0, [R1+0x7c] ;  /* 0x00007c0001007983 */ /* 0x002f640000100800 */
[----:B-----5:R-:W-:-:S13]  /*1eb50*/  ISETP.GE.AND P0, PT, R0, c[0x0][0x53c], PT ;  /* 0x00014f0000007a0c */ /* 0x020fda0003f06270 */
[----:B--234-:R-:W-:Y:S01]  /*1eb60*/  @P0 CALL.REL.NOINC `(.L_x_1752) ;  /* 0x0000001000000944 */ /* 0x01cfe20003c00000 */
[----:B------:R-:W-:Y:S05]  /*1eb70*/  BRA `(.L_x_1753) ;  /* 0xfffe38c000007947 */ /* 0x000fea000383ffff */
.L_x_1752:
[----:B------:R-:W-:Y:S05]  /*1eb80*/  EXIT ;  /* 0x000000000000794d */ /* 0x000fea0003800000 */
.L_x_1541:
[----:B------:R-:W-:Y:S01]  /*1eb90*/  IMAD.MOV.U32 R0, RZ, RZ, R5 ;  /* 0x000000ffff007224 */ /* 0x000fe200078e0005 */
[----:B------:R-:W-:Y:S02]  /*1eba0*/  MOV R3, 0x1 ;  /* 0x0000000100037802 */ /* 0x000fe40000000f00 */
[----:B------:R-:W-:Y:S02]  /*1ebb0*/  MOV R2, 0x1ebd0 ;  /* 0x0001ebd000027802 */ /* 0x000fe40000000f00 */
[----:B------:R-:W-:Y:S05]  /*1ebc0*/  CALL.REL.NOINC `($__internal_25_$__cuda_sm70_shflsync_up_p) ;  /* 0x00003c7000007944 */ /* 0x000fea0003c00000 */
[----:B------:R-:W-:Y:S01]  /*1ebd0*/  MOV R0, R4 ;  /* 0x0000000400007202 */ /* 0x000fe20000000f00 */
[----:B------:R-:W-:Y:S05]  /*1ebe0*/  BRA `(.L_x_1754) ;  /* 0xfffe187000007947 */ /* 0x000fea000383ffff */
.L_x_1542:
[----:B------:R-:W-:Y:S01]  /*1ebf0*/  IMAD.MOV.U32 R0, RZ, RZ, R5 ;  /* 0x000000ffff007224 */ /* 0x000fe200078e0005 */
[----:B------:R-:W-:Y:S02]  /*1ec00*/  MOV R3, 0x2 ;  /* 0x0000000200037802 */ /* 0x000fe40000000f00 */
[----:B------:R-:W-:Y:S02]  /*1ec10*/  MOV R2, 0x1ec30 ;  /* 0x0001ec3000027802 */ /* 0x000fe40000000f00 */
[----:B------:R-:W-:Y:S05]  /*1ec20*/  CALL.REL.NOINC `($__internal_25_$__cuda_sm70_shflsync_up_p) ;  /* 0x00003c1000007944 */ /* 0x000fea0003c00000 */
[----:B------:R-:W-:Y:S01]  /*1ec30*/  SEL R4, R4, RZ, P4 ;  /* 0x000000ff04047207 */ /* 0x000fe20002000000 */
[----:B------:R-:W-:Y:S01]  /*1ec40*/  IMAD.MOV.U32 R3, RZ, RZ, 0x4 ;  /* 0x00000004ff037424 */ /* 0x000fe200078e00ff */
[----:B------:R-:W-:-:S03]  /*1ec50*/  MOV R2, 0x1ec80 ;  /* 0x0001ec8000027802 */ /* 0x000fc60000000f00 */
[----:B------:R-:W-:Y:S02]  /*1ec60*/  IMAD.IADD R0, R5, 0x1, R4 ;  /* 0x0000000105007824 */ /* 0x000fe400078e0204 */
        /* <DEDUP_REMOVED lines=13> */
[----:B------:R-:W-:Y:S02]  /*1ed40*/  MOV R216, 0x1f ;  /* 0x0000001f00d87802 */ /* 0x000fe40000000f00 */
[----:B------:R-:W-:Y:S01]  /*1ed50*/  MOV R3, 0x1ed90 ;  /* 0x0001ed9000037802 */ /* 0x000fe20000000f00 */
[----:B------:R-:W-:-:S04]  /*1ed60*/  IMAD.IADD R4, R0, 0x1, R4 ;  /* 0x0000000100047824 */ /* 0x000fc800078e0204 */
[----:B------:R-:W-:Y:S02]  /*1ed70*/  IMAD.MOV.U32 R215, RZ, RZ, R4 ;  /* 0x000000ffffd77224 */ /* 0x000fe400078e0004 */
[----:B------:R-:W-:Y:S05]  /*1ed80*/  CALL.REL.NOINC `($__internal_24_$__cuda_sm70_shflsync_idx_p) ;  /* 0x00003a5000007944 */ /* 0x000fea0003c00000 */
[----:B------:R-:W-:Y:S01]  /*1ed90*/  MOV R0, R215 ;  /* 0x000000d700007202 */ /* 0x000fe20000000f00 */
[----:B------:R-:W-:Y:S05]  /*1eda0*/  BRA `(.L_x_1755) ;  /* 0xfffe17b000007947 */ /* 0x000fea000383ffff */
.L_x_1544:
[----:B------:R-:W-:Y:S02]  /*1edb0*/  SEL R0, RZ, 0x1, P0 ;  /* 0x00000001ff007807 */ /* 0x000fe40000000000 */
[----:B------:R-:W-:Y:S02]  /*1edc0*/  MOV R2, 0x1ede0 ;  /* 0x0001ede000027802 */ /* 0x000fe40000000f00 */
[----:B------:R-:W-:Y:S05]  /*1edd0*/  CALL.REL.NOINC `($__internal_26_$__cuda_sm70_votesync_ballot) ;  /* 0x00003ac000007944 */ /* 0x000fea0003c00000 */
[----:B------:R-:W-:Y:S01]  /*1ede0*/  MOV R7, R0 ;  /* 0x0000000000077202 */ /* 0x000fe20000000f00 */
[----:B------:R-:W-:Y:S05]  /*1edf0*/  BRA `(.L_x_1756) ;  /* 0xfffe17f000007947 */ /* 0x000fea000383ffff */
.L_x_1545:
[----:B------:R-:W-:Y:S01]  /*1ee00*/  IMAD.MOV.U32 R215, RZ, RZ, R9 ;  /* 0x000000ffffd77224 */ /* 0x000fe200078e0009 */
[----:B-1----:R-:W-:Y:S01]  /*1ee10*/  MOV R2, R0 ;  /* 0x0000000000027202 */ /* 0x002fe20000000f00 */
[----:B------:R-:W-:Y:S01]  /*1ee20*/  IMAD.MOV.U32 R216, RZ, RZ, 0x1f ;  /* 0x0000001fffd87424 */ /* 0x000fe200078e00ff */
[----:B------:R-:W-:Y:S02]  /*1ee30*/  MOV R3, 0x1ee50 ;  /* 0x0001ee5000037802 */ /* 0x000fe40000000f00 */
[----:B------:R-:W-:Y:S05]  /*1ee40*/  CALL.REL.NOINC `($__internal_24_$__cuda_sm70_shflsync_idx_p) ;  /* 0x0000399000007944 */ /* 0x000fea0003c00000 */
[----:B------:R-:W-:Y:S01]  /*1ee50*/  IMAD.MOV.U32 R12, RZ, RZ, R215 ;  /* 0x000000ffff0c7224 */ /* 0x000fe200078e00d7 */
[----:B------:R-:W-:Y:S01]  /*1ee60*/  MOV R215, R8 ;  /* 0x0000000800d77202 */ /* 0x000fe20000000f00 */
[----:B------:R-:W-:Y:S01]  /*1ee70*/  IMAD.MOV.U32 R5, RZ, RZ, RZ ;  /* 0x000000ffff057224 */ /* 0x000fe200078e00ff */
[----:B------:R-:W-:Y:S01]  /*1ee80*/  MOV R2, R0 ;  /* 0x0000000000027202 */ /* 0x000fe20000000f00 */
[----:B------:R-:W-:Y:S01]  /*1ee90*/  IMAD.MOV.U32 R216, RZ, RZ, 0x1f ;  /* 0x0000001fffd87424 */ /* 0x000fe200078e00ff */
[----:B------:R-:W-:-:S02]  /*1eea0*/  MOV R3, 0x1eec0 ;  /* 0x0001eec000037802 */ /* 0x000fc40000000f00 */
[----:B------:R-:W-:Y:S05]  /*1eeb0*/  CALL.REL.NOINC `($__internal_24_$__cuda_sm70_shflsync_idx_p) ;  /* 0x0000392000007944 */ /* 0x000fea0003c00000 */
[----:B------:R-:W-:Y:S01]  /*1eec0*/  MOV R9, R215 ;  /* 0x000000d700097202 */ /* 0x000fe20000000f00 */
[----:B------:R-:W-:Y:S05]  /*1eed0*/  BRA `(.L_x_1757) ;  /* 0xfffe178000007947 */ /* 0x000fea000383ffff */
.L_x_1548:
[----:B------:R-:W-:Y:S01]  /*1eee0*/  IMAD.MOV.U32 R215, RZ, RZ, R4 ;  /* 0x000000ffffd77224 */ /* 0x000fe200078e0004 */
[----:B-1----:R-:W-:Y:S01]  /*1eef0*/  MOV R2, R0 ;  /* 0x0000000000027202 */ /* 0x002fe20000000f00 */
[----:B------:R-:W-:Y:S01]  /*1ef00*/  IMAD.MOV.U32 R216, RZ, RZ, 0x1f ;  /* 0x0000001fffd87424 */ /* 0x000fe200078e00ff */
[----:B------:R-:W-:-:S02]  /*1ef10*/  MOV R3, 0x1ef30 ;  /* 0x0001ef3000037802 */ /* 0x000fc40000000f00 */
[----:B---34-:R-:W-:Y:S05]  /*1ef20*/  CALL.REL.NOINC `($__internal_24_$__cuda_sm70_shflsync_idx_p) ;  /* 0x000038b000007944 */ /* 0x018fea0003c00000 */
[----:B------:R-:W-:Y:S01]  /*1ef30*/  MOV R5, R215 ;  /* 0x000000d700057202 */ /* 0x000fe20000000f00 */
[----:B------:R-:W-:Y:S05]  /*1ef40*/  BRA `(.L_x_1547) ;  /* 0xfffe177000007947 */ /* 0x000fea000383ffff */
.L_x_1589:
[----:B------:R-:W-:Y:S01]  /*1ef50*/  IMAD.MOV.U32 R215, RZ, RZ, R6 ;  /* 0x000000ffffd77224 */ /* 0x000fe200078e0006 */
[----:B------:R-:W-:Y:S01]  /*1ef60*/  MOV R2, RZ ;  /* 0x000000ff00027202 */ /* 0x000fe20000000f00 */
[----:B------:R-:W-:Y:S01]  /*1ef70*/  IMAD.MOV.U32 R216, RZ, RZ, 0x1c1f ;  /* 0x00001c1fffd87424 */ /* 0x000fe200078e00ff */
[----:B------:R-:W-:-:S02]  /*1ef80*/  MOV R3, 0x1efa0 ;  /* 0x0001efa000037802 */ /* 0x000fc40000000f00 */
[----:B-----5:R-:W-:Y:S05]  /*1ef90*/  CALL.REL.NOINC `($__internal_24_$__cuda_sm70_shflsync_idx_p) ;  /* 0x0000384000007944 */ /* 0x020fea0003c00000 */
[----:B------:R-:W-:Y:S01]  /*1efa0*/  MOV R4, R215 ;  /* 0x000000d700047202 */ /* 0x000fe20000000f00 */
[----:B------:R-:W-:Y:S05]  /*1efb0*/  BRA `(.L_x_1758) ;  /* 0xfffe9cb000007947 */ /* 0x000fea000383ffff */
.L_x_1590:
[----:B------:R-:W-:Y:S01]  /*1efc0*/  IMAD.MOV.U32 R215, RZ, RZ, R12 ;  /* 0x000000ffffd77224 */ /* 0x000fe200078e000c */
[----:B------:R-:W-:Y:S01]  /*1efd0*/  MOV R2, RZ ;  /* 0x000000ff00027202 */ /* 0x000fe20000000f00 */
[----:B------:R-:W-:Y:S01]  /*1efe0*/  IMAD.MOV.U32 R216, RZ, RZ, 0x1c1f ;  /* 0x00001c1fffd87424 */ /* 0x000fe200078e00ff */
[----:B------:R-:W-:-:S02]  /*1eff0*/  MOV R3, 0x1f010 ;  /* 0x0001f01000037802 */ /* 0x000fc40000000f00 */
[----:B-12--5:R-:W-:Y:S05]  /*1f000*/  CALL.REL.NOINC `($__internal_24_$__cuda_sm70_shflsync_idx_p) ;  /* 0x000037d000007944 */ /* 0x026fea0003c00000 */
[----:B------:R-:W-:Y:S01]  /*1f010*/  MOV R0, R215 ;  /* 0x000000d700007202 */ /* 0x000fe20000000f00 */
[----:B------:R-:W-:Y:S05]  /*1f020*/  BRA `(.L_x_1759) ;  /* 0xfffe9c6000007947 */ /* 0x000fea000383ffff */
.L_x_1593:
[----:B------:R-:W-:Y:S01]  /*1f030*/  IMAD.MOV.U32 R215, RZ, RZ, R6 ;  /* 0x000000ffffd77224 */ /* 0x000fe200078e0006 */
[----:B--2---:R-:W-:Y:S01]  /*1f040*/  MOV R2, 0x1 ;  /* 0x0000000100027802 */ /* 0x004fe20000000f00 */
[----:B------:R-:W-:Y:S01]  /*1f050*/  IMAD.MOV.U32 R216, RZ, RZ, 0x1c1f ;  /* 0x00001c1fffd87424 */ /* 0x000fe200078e00ff */
[----:B------:R-:W-:-:S02]  /*1f060*/  MOV R3, 0x1f080 ;  /* 0x0001f08000037802 */ /* 0x000fc40000000f00 */
[----:B-1-345:R-:W-:Y:S05]  /*1f070*/  CALL.REL.NOINC `($__internal_24_$__cuda_sm70_shflsync_idx_p) ;  /* 0x0000376000007944 */ /* 0x03afea0003c00000 */
[----:B------:R-:W-:Y:S01]  /*1f080*/  IMAD.MOV.U32 R4, RZ, RZ, R215 ;  /* 0x000000ffff047224 */ /* 0x000fe200078e00d7 */
[----:B------:R-:W-:Y:S01]  /*1f090*/  MOV R2, 0x1 ;  /* 0x0000000100027802 */ /* 0x000fe20000000f00 */
[----:B------:R-:W-:Y:S01]  /*1f0a0*/  IMAD.MOV.U32 R215, RZ, RZ, R12 ;  /* 0x000000ffffd77224 */ /* 0x000fe200078e000c */
[----:B------:R-:W-:-:S02]  /*1f0b0*/  MOV R216, 0x1c1f ;  /* 0x00001c1f00d87802 */ /* 0x000fc40000000f00 */
[----:B------:R-:W-:Y:S02]  /*1f0c0*/  MOV R3, 0x1f0e0 ;  /* 0x0001f0e000037802 */ /* 0x000fe40000000f00 */
[----:B------:R-:W-:Y:S05]  /*1f0d0*/  CALL.REL.NOINC `($__internal_24_$__cuda_sm70_shflsync_idx_p) ;  /* 0x0000370000007944 */ /* 0x000fea0003c00000 */
[----:B------:R-:W-:Y:S01]  /*1f0e0*/  MOV R0, R215 ;  /* 0x000000d700007202 */ /* 0x000fe20000000f00 */
[----:B------:R-:W-:Y:S05]  /*1f0f0*/  BRA `(.L_x_1760) ;  /* 0xfffe9d4000007947 */ /* 0x000fea000383ffff */
.L_x_1596:
[----:B------:R-:W-:Y:S01]  /*1f100*/  IMAD.MOV.U32 R215, RZ, RZ, R6 ;  /* 0x000000ffffd77224 */ /* 0x000fe200078e0006 */
[----:B-1----:R-:W-:Y:S01]  /*1f110*/  MOV R2, 0x2 ;  /* 0x0000000200027802 */ /* 0x002fe20000000f00 */
[----:B------:R-:W-:Y:S01]  /*1f120*/  IMAD.MOV.U32 R216, RZ, RZ, 0x1c1f ;  /* 0x00001c1fffd87424 */ /* 0x000fe200078e00ff */
[----:B------:R-:W-:Y:S02]  /*1f130*/  MOV R3, 0x1f150 ;  /* 0x0001f15000037802 */ /* 0x000fe40000000f00 */
[----:B--2345:R-:W-:Y:S05]  /*1f140*/  CALL.REL.NOINC `($__internal_24_$__cuda_sm70_shflsync_idx_p) ;  /* 0x0000369000007944 */ /* 0x03cfea0003c00000 */
[----:B------:R-:W-:Y:S01]  /*1f150*/  MOV R4, R215 ;  /* 0x000000d700047202 */ /* 0x000fe20000000f00 */
[----:B------:R-:W-:Y:S05]  /*1f160*/  BRA `(.L_x_1761) ;  /* 0xfffe9e7000007947 */ /* 0x000fea000383ffff */
.L_x_1597:
[----:B------:R-:W-:Y:S01]  /*1f170*/  IMAD.MOV.U32 R215, RZ, RZ, R12 ;  /* 0x000000ffffd77224 */ /* 0x000fe200078e000c */
[----:B------:R-:W-:Y:S01]  /*1f180*/  MOV R2, 0x2 ;  /* 0x0000000200027802 */ /* 0x000fe20000000f00 */
[----:B------:R-:W-:Y:S01]  /*1f190*/  IMAD.MOV.U32 R216, RZ, RZ, 0x1c1f ;  /* 0x00001c1fffd87424 */ /* 0x000fe200078e00ff */
[----:B------:R-:W-:Y:S02]  /*1f1a0*/  MOV R3, 0x1f1c0 ;  /* 0x0001f1c000037802 */ /* 0x000fe40000000f00 */
[----:B-12345:R-:W-:Y:S05]  /*1f1b0*/  CALL.REL.NOINC `($__internal_24_$__cuda_sm70_shflsync_idx_p) ;  /* 0x0000362000007944 */ /* 0x03efea0003c00000 */
[----:B------:R-:W-:Y:S01]  /*1f1c0*/  MOV R0, R215 ;  /* 0x000000d700007202 */ /* 0x000fe20000000f00 */
[----:B------:R-:W-:Y:S05]  /*1f1d0*/  BRA `(.L_x_1762) ;  /* 0xfffe9e2000007947 */ /* 0x000fea000383ffff */
.L_x_1600:
[----:B------:R-:W-:Y:S01]  /*1f1e0*/  IMAD.MOV.U32 R215, RZ, RZ, R6 ;  /* 0x000000ffffd77224 */ /* 0x000fe200078e0006 */
[----:B-1----:R-:W-:Y:S01]  /*1f1f0*/  MOV R2, 0x3 ;  /* 0x0000000300027802 */ /* 0x002fe20000000f00 */
[----:B------:R-:W-:Y:S01]  /*1f200*/  IMAD.MOV.U32 R216, RZ, RZ, 0x1c1f ;  /* 0x00001c1fffd87424 */ /* 0x000fe200078e00ff */
[----:B------:R-:W-:-:S02]  /*1f210*/  MOV R3, 0x1f230 ;  /* 0x0001f23000037802 */ /* 0x000fc40000000f00 */
[----:B--2345:R-:W-:Y:S05]  /*1f220*/  CALL.REL.NOINC `($__internal_24_$__cuda_sm70_shflsync_idx_p) ;  /* 0x000035b000007944 */ /* 0x03cfea0003c00000 */
        /* <DEDUP_REMOVED lines=8> */
.L_x_1647:
[----:B------:R-:W-:Y:S01]  /*1f2b0*/  IMAD.MOV.U32 R215, RZ, RZ, R6 ;  /* 0x000000ffffd77224 */ /* 0x000fe200078e0006 */
[----:B---3--:R-:W-:Y:S01]  /*1f2c0*/  MOV R2, 0x1 ;  /* 0x0000000100027802 */ /* 0x008fe20000000f00 */
[----:B------:R-:W-:Y:S01]  /*1f2d0*/  IMAD.MOV.U32 R216, RZ, RZ, 0x1c1f ;  /* 0x00001c1fffd87424 */ /* 0x000fe200078e00ff */
[----:B------:R-:W-:Y:S02]  /*1f2e0*/  MOV R3, 0x1f300 ;  /* 0x0001f30000037802 */ /* 0x000fe40000000f00 */
[----:B------:R-:W-:Y:S05]  /*1f2f0*/  CALL.REL.NOINC `($__internal_24_$__cuda_sm70_shflsync_idx_p) ;  /* 0x000034e000007944 */ /* 0x000fea0003c00000 */
[----:B------:R-:W-:Y:S01]  /*1f300*/  IMAD.MOV.U32 R4, RZ, RZ, R215 ;  /* 0x000000ffff047224 */ /* 0x000fe200078e00d7 */
[----:B------:R-:W-:Y:S01]  /*1f310*/  MOV R2, 0x1 ;  /* 0x0000000100027802 */ /* 0x000fe20000000f00 */
[----:B------:R-:W-:Y:S01]  /*1f320*/  IMAD.MOV.U32 R215, RZ, RZ, R24 ;  /* 0x000000ffffd77224 */ /* 0x000fe200078e0018 */
[----:B------:R-:W-:Y:S02]  /*1f330*/  MOV R216, 0x1c1f ;  /* 0x00001c1f00d87802 */ /* 0x000fe40000000f00 */
[----:B------:R-:W-:Y:S02]  /*1f340*/  MOV R3, 0x1f360 ;  /* 0x0001f36000037802 */ /* 0x000fe40000000f00 */
[----:B------:R-:W-:Y:S05]  /*1f350*/  CALL.REL.NOINC `($__internal_24_$__cuda_sm70_shflsync_idx_p) ;  /* 0x0000348000007944 */ /* 0x000fea0003c00000 */
[----:B------:R-:W-:Y:S01]  /*1f360*/  MOV R2, R215 ;  /* 0x000000d700027202 */ /* 0x000fe20000000f00 */
[----:B------:R-:W-:Y:S05]  /*1f370*/  BRA `(.L_x_1764) ;  /* 0xffff176000007947 */ /* 0x000fea000383ffff */
.L_x_1650:
[----:B------:R-:W-:Y:S01]  /*1f380*/  IMAD.MOV.U32 R215, RZ, RZ, R5 ;  /* 0x000000ffffd77224 */ /* 0x000fe200078e0005 */
[----:B------:R-:W-:Y:S01]  /*1f390*/  MOV R2, RZ ;  /* 0x000000ff00027202 */ /* 0x000fe20000000f00 */
[----:B------:R-:W-:Y:S01]  /*1f3a0*/  IMAD.MOV.U32 R216, RZ, RZ, 0x1c1f ;  /* 0x00001c1fffd87424 */ /* 0x000fe200078e00ff */
[----:B------:R-:W-:-:S02]  /*1f3b0*/  MOV R3, 0x1f3d0 ;  /* 0x0001f3d000037802 */ /* 0x000fc40000000f00 */
[----:B------:R-:W-:Y:S05]  /*1f3c0*/  CALL.REL.NOINC `($__internal_24_$__cuda_sm70_shflsync_idx_p) ;  /* 0x0000341000007944 */ /* 0x000fea0003c00000 */
[----:B------:R-:W-:Y:S01]  /*1f3d0*/  MOV R4, R215 ;  /* 0x000000d700047202 */ /* 0x000fe20000000f00 */
[----:B------:R-:W-:Y:S05]  /*1f3e0*/  BRA `(.L_x_1765) ;  /* 0xffff20e000007947 */ /* 0x000fea000383ffff */
.L_x_1651:
[----:B------:R-:W-:Y:S01]  /*1f3f0*/  IMAD.MOV.U32 R215, RZ, RZ, R6 ;  /* 0x000000ffffd77224 */ /* 0x000fe200078e0006 */
[----:B------:R-:W-:Y:S01]  /*1f400*/  MOV R2, RZ ;  /* 0x000000ff00027202 */ /* 0x000fe20000000f00 */
[----:B------:R-:W-:Y:S01]  /*1f410*/  IMAD.MOV.U32 R216, RZ, RZ, 0x1c1f ;  /* 0x00001c1fffd87424 */ /* 0x000fe200078e00ff */
[----:B------:R-:W-:-:S02]  /*1f420*/  MOV R3, 0x1f440 ;  /* 0x0001f44000037802 */ /* 0x000fc40000000f00 */
[----:B-12---:R-:W-:Y:S05]  /*1f430*/  CALL.REL.NOINC `($__internal_24_$__cuda_sm70_shflsync_idx_p) ;  /* 0x000033a000007944 */ /* 0x006fea0003c00000 */
[----:B------:R-:W-:Y:S01]  /*1f440*/  MOV R0, R215 ;  /* 0x000000d700007202 */ /* 0x000fe20000000f00 */
[----:B------:R-:W-:Y:S05]  /*1f450*/  BRA `(.L_x_1766) ;  /* 0xffff209000007947 */ /* 0x000fea000383ffff */
.L_x_1654:
[----:B------:R-:W-:Y:S01]  /*1f460*/  IMAD.MOV.U32 R215, RZ, RZ, R5 ;  /* 0x000000ffffd77224 */ /* 0x000fe200078e0005 */
[----:B--2---:R-:W-:Y:S01]  /*1f470*/  MOV R2, 0x1 ;  /* 0x0000000100027802 */ /* 0x004fe20000000f00 */
[----:B------:R-:W-:Y:S01]  /*1f480*/  IMAD.MOV.U32 R216, RZ, RZ, 0x1c1f ;  /* 0x00001c1fffd87424 */ /* 0x000fe200078e00ff */
[----:B------:R-:W-:-:S03]  /*1f490*/  MOV R3, 0x1f4b0 ;  /* 0x0001f4b000037802 */ /* 0x000fc60000000f00 */
[----:B-1-34-:R-:W-:Y:S05]  /*1f4a0*/  CALL.REL.NOINC `($__internal_24_$__cuda_sm70_shflsync_idx_p) ;  /* 0x0000333000007944 */ /* 0x01afea0003c00000 */
        /* <DEDUP_REMOVED lines=8> */
.L_x_1655:
[----:B------:R-:W-:Y:S01]  /*1f530*/  IMAD.MOV.U32 R215, RZ, RZ, R0 ;  /* 0x000000ffffd77224 */ /* 0x000fe200078e0000 */
[----:B------:R-:W-:Y:S01]  /*1f540*/  MOV R2, RZ ;  /* 0x000000ff00027202 */ /* 0x000fe20000000f00 */
[----:B------:R-:W-:Y:S01]  /*1f550*/  IMAD.MOV.U32 R216, RZ, RZ, 0x1c1f ;  /* 0x00001c1fffd87424 */ /* 0x000fe200078e00ff */
[----:B------:R-:W-:Y:S02]  /*1f560*/  MOV R3, 0x1f580 ;  /* 0x0001f58000037802 */ /* 0x000fe40000000f00 */
[----:B------:R-:W-:Y:S05]  /*1f570*/  CALL.REL.NOINC `($__internal_24_$__cuda_sm70_shflsync_idx_p) ;  /* 0x0000326000007944 */ /* 0x000fea0003c00000 */
[----:B------:R-:W-:Y:S01]  /*1f580*/  MOV R2, R215 ;  /* 0x000000d700027202 */ /* 0x000fe20000000f00 */
[----:B------:R-:W-:Y:S05]  /*1f590*/  BRA `(.L_x_1768) ;  /* 0xffff230000007947 */ /* 0x000fea000383ffff */
.L_x_1656:
[----:B------:R-:W-:Y:S01]  /*1f5a0*/  IMAD.MOV.U32 R215, RZ, RZ, R0 ;  /* 0x000000ffffd77224 */ /* 0x000fe200078e0000 */
[----:B------:R-:W-:Y:S01]  /*1f5b0*/  MOV R2, 0x1 ;  /* 0x0000000100027802 */ /* 0x000fe20000000f00 */
[----:B------:R-:W-:Y:S01]  /*1f5c0*/  IMAD.MOV.U32 R216, RZ, RZ, 0x1c1f ;  /* 0x00001c1fffd87424 */ /* 0x000fe200078e00ff */
[----:B------:R-:W-:Y:S02]  /*1f5d0*/  MOV R3, 0x1f5f0 ;  /* 0x0001f5f000037802 */ /* 0x000fe40000000f00 */
[----:B-1----:R-:W-:Y:S05]  /*1f5e0*/  CALL.REL.NOINC `($__internal_24_$__cuda_sm70_shflsync_idx_p) ;  /* 0x000031f000007944 */ /* 0x002fea0003c00000 */
        /* <DEDUP_REMOVED lines=30> */
[----:B------:R-:W-:Y:S05]  /*1f7d0*/  CALL.REL.NOINC `($__internal_24_$__cuda_sm70_shflsync_idx_p) ;  /* 0x0000300000007944 */ /* 0x000fea0003c00000 */
[----:B------:R-:W-:Y:S01]  /*1f7e0*/  IMAD.IADD R2, R4, 0x1, R215 ;  /* 0x0000000104027824 */ /* 0x000fe200078e02d7 */
[----:B------:R-:W-:Y:S01]  /*1f7f0*/  MOV R3, 0x1f9d0 ;  /* 0x0001f9d000037802 */ /* 0x000fe20000000f00 */
[----:B------:R-:W-:-:S02]  /*1f800*/  IMAD.MOV.U32 R215, RZ, RZ, R0 ;  /* 0x000000ffffd77224 */ /* 0x000fc400078e0000 */
[----:B------:R-:W-:Y:S01]  /*1f810*/  IMAD.MOV.U32 R216, RZ, RZ, 0x1c1f ;  /* 0x00001c1fffd87424 */ /* 0x000fe200078e00ff */
        /* <DEDUP_REMOVED lines=19> */
[----:B------:R-:W-:Y:S01]  /*1f950*/  ISETP.GT.AND P0, PT, R2, 0x29, PT ;  /* 0x000000290200780c */ /* 0x000fe20003f04270 */
[----:B------:R-:W-:Y:S01]  /*1f960*/  IMAD.MOV.U32 R2, RZ, RZ, 0x3 ;  /* 0x00000003ff027424 */ /* 0x000fe200078e00ff */
[----:B------:R-:W-:Y:S02]  /*1f970*/  FSEL R37, R65, -INF , P4 ;  /* 0xff80000041257808 */ /* 0x000fe40002000000 */
[----:B------:R-:W-:Y:S02]  /*1f980*/  FSEL R81, R60, -INF , P3 ;  /* 0xff8000003c517808 */ /* 0x000fe40001800000 */
[----:B------:R-:W-:Y:S02]  /*1f990*/  FSEL R55, R61, -INF , P2 ;  /* 0xff8000003d377808 */ /* 0x000fe40001000000 */
[----:B------:R-:W-:Y:S02]  /*1f9a0*/  FSEL R80, R56, -INF , P1 ;  /* 0xff80000038507808 */ /* 0x000fe40000800000 */
[----:B------:R-:W-:-:S02]  /*1f9b0*/  FSEL R54, R57, -INF , P0 ;  /* 0xff80000039367808 */ /* 0x000fc40000000000 */
[----:B------:R-:W-:Y:S05]  /*1f9c0*/  CALL.REL.NOINC `($__internal_24_$__cuda_sm70_shflsync_idx_p) ;  /* 0x00002e1000007944 */ /* 0x000fea0003c00000 */
        /* <DEDUP_REMOVED lines=73> */
[----:B------:R-:W-:Y:S05]  /*1fe60*/  CALL.REL.NOINC `($__internal_23_$__cuda_sm70_shflsync_bfly_p) ;  /* 0x0000291000007944 */ /* 0x000fea0003c00000 */
[----:B------:R-:W-:Y:S01]  /*1fe70*/  FMNMX.FTZ R106, R106, R0, !PT ;  /* 0x000000006a6a7209 */ /* 0x000fe20007810000 */
[----:B------:R-:W-:Y:S01]  /*1fe80*/  IMAD.MOV.U32 R0, RZ, RZ, 0x1 ;  /* 0x00000001ff007424 */ /* 0x000fe200078e00ff */
[----:B------:R-:W-:-:S03]  /*1fe90*/  MOV R2, 0x1fec0 ;  /* 0x0001fec000027802 */ /* 0x000fc60000000f00 */
[----:B------:R-:W-:Y:S02]  /*1fea0*/  IMAD.MOV.U32 R4, RZ, RZ, R106 ;  /* 0x000000ffff047224 */ /* 0x000fe400078e006a */
[----:B------:R-:W-:Y:S05]  /*1feb0*/  CALL.REL.NOINC `($__internal_23_$__cuda_sm70_shflsync_bfly_p) ;  /* 0x000028c000007944 */ /* 0x000fea0003c00000 */
[----:B------:R-:W-:Y:S01]  /*1fec0*/  FMNMX.FTZ R106, R106, R0, !PT ;  /* 0x000000006a6a7209 */ /* 0x000fe20007810000 */
[----:B------:R-:W-:Y:S01]  /*1fed0*/  IMAD.MOV.U32 R4, RZ, RZ, R105 ;  /* 0x000000ffff047224 */ /* 0x000fe200078e0069 */
[----:B------:R-:W-:Y:S01]  /*1fee0*/  MOV R2, 0x1ff10 ;  /* 0x0001ff1000027802 */ /* 0x000fe20000000f00 */
[----:B------:R-:W-:Y:S02]  /*1fef0*/  IMAD.MOV.U32 R0, RZ, RZ, 0x2 ;  /* 0x00000002ff007424 */ /* 0x000fe400078e00ff */
        /* <DEDUP_REMOVED lines=26> */
[----:B------:R-:W-:Y:S01]  /*200a0*/  MOV R10, R0 ;  /* 0x00000000000a7202 */ /* 0x000fe20000000f00 */
[----:B------:R-:W-:Y:S05]  /*200b0*/  BRA `(.L_x_1769) ;  /* 0xffff225000007947 */ /* 0x000fea000383ffff */
.L_x_1660:
[----:B------:R-:W-:Y:S01]  /*200c0*/  MOV R2, RZ ;  /* 0x000000ff00027202 */ /* 0x000fe20000000f00 */
[----:B------:R-:W-:Y:S01]  /*200d0*/  IMAD.MOV.U32 R215, RZ, RZ, R5 ;  /* 0x000000ffffd77224 */ /* 0x000fe200078e0005 */
[----:B------:R-:W-:Y:S01]  /*200e0*/  MOV R3, 0x20110 ;  /* 0x0002011000037802 */ /* 0x000fe20000000f00 */
[----:B------:R-:W-:Y:S02]  /*200f0*/  IMAD.MOV.U32 R216, RZ, RZ, 0x1c1f ;  /* 0x00001c1fffd87424 */ /* 0x000fe400078e00ff */
[----:B------:R-:W-:Y:S05]  /*20100*/  CALL.REL.NOINC `($__internal_24_$__cuda_sm70_shflsync_idx_p) ;  /* 0x000026d000007944 */ /* 0x000fea0003c00000 */
[----:B------:R-:W-:Y:S01]  /*20110*/  MOV R4, R215 ;  /* 0x000000d700047202 */ /* 0x000fe20000000f00 */
[----:B------:R-:W-:-:S05]  /*20120*/  BRA `(.L_x_1770) ;  /* 0xffff362000007947 */ /* 0x000fca000383ffff */
.L_x_1661:
[----:B------:R-:W-:Y:S01]  /*20130*/  MOV R2, RZ ;  /* 0x000000ff00027202 */ /* 0x000fe20000000f00 */
[----:B------:R-:W-:Y:S01]  /*20140*/  IMAD.MOV.U32 R215, RZ, RZ, R10 ;  /* 0x000000ffffd77224 */ /* 0x000fe200078e000a */
[----:B------:R-:W-:Y:S01]  /*20150*/  MOV R3, 0x20180 ;  /* 0x0002018000037802 */ /* 0x000fe20000000f00 */
[----:B------:R-:W-:Y:S02]  /*20160*/  IMAD.MOV.U32 R216, RZ, RZ, 0x1c1f ;  /* 0x00001c1fffd87424 */ /* 0x000fe400078e00ff */
[----:B-12---:R-:W-:Y:S05]  /*20170*/  CALL.REL.NOINC `($__internal_24_$__cuda_sm70_shflsync_idx_p) ;  /* 0x0000266000007944 */ /* 0x006fea0003c00000 */
[----:B------:R-:W-:Y:S01]  /*20180*/  MOV R0, R215 ;  /* 0x000000d700007202 */ /* 0x000fe20000000f00 */
[----:B------:R-:W-:-:S05]  /*20190*/  BRA `(.L_x_1771) ;  /* 0xffff35d000007947 */ /* 0x000fca000383ffff */
.L_x_1662:
[----:B----4-:R-:W-:Y:S01]  /*201a0*/  MOV R2, 0x1 ;  /* 0x0000000100027802 */ /* 0x010fe20000000f00 */
[----:B------:R-:W-:Y:S01]  /*201b0*/  IMAD.MOV.U32 R215, RZ, RZ, R5 ;  /* 0x000000ffffd77224 */ /* 0x000fe200078e0005 */
[----:B------:R-:W-:Y:S01]  /*201c0*/  MOV R3, 0x201f0 ;  /* 0x000201f000037802 */ /* 0x000fe20000000f00 */
[----:B------:R-:W-:Y:S02]  /*201d0*/  IMAD.MOV.U32 R216, RZ, RZ, 0x1c1f ;  /* 0x00001c1fffd87424 */ /* 0x000fe400078e00ff */
[----:B-1----:R-:W-:Y:S05]  /*201e0*/  CALL.REL.NOINC `($__internal_24_$__cuda_sm70_shflsync_idx_p) ;  /* 0x000025f000007944 */ /* 0x002fea0003c00000 */
[----:B------:R-:W-:Y:S01]  /*201f0*/  MOV R2, 0x1 ;  /* 0x0000000100027802 */ /* 0x000fe20000000f00 */
[----:B------:R-:W-:Y:S01]  /*20200*/  IMAD.MOV.U32 R4, RZ, RZ, R215 ;  /* 0x000000ffff047224 */ /* 0x000fe200078e00d7 */
[----:B------:R-:W-:Y:S01]  /*20210*/  MOV R216, 0x1c1f ;  /* 0x00001c1f00d87802 */ /* 0x000fe20000000f00 */
[----:B------:R-:W-:Y:S01]  /*20220*/  IMAD.MOV.U32 R215, RZ, RZ, R10 ;  /* 0x000000ffffd77224 */ /* 0x000fe200078e000a */
[----:B------:R-:W-:Y:S02]  /*20230*/  MOV R3, 0x20250 ;  /* 0x0002025000037802 */ /* 0x000fe40000000f00 */
[----:B------:R-:W-:Y:S05]  /*20240*/  CALL.REL.NOINC `($__internal_24_$__cuda_sm70_shflsync_idx_p) ;  /* 0x0000259000007944 */ /* 0x000fea0003c00000 */
[----:B------:R-:W-:Y:S01]  /*20250*/  MOV R0, R215 ;  /* 0x000000d700007202 */ /* 0x000fe20000000f00 */
[----:B------:R-:W-:-:S05]  /*20260*/  BRA `(.L_x_1772) ;  /* 0xffff368000007947 */ /* 0x000fca000383ffff */
.L_x_1665:
[----:B------:R-:W-:Y:S01]  /*20270*/  MOV R2, RZ ;  /* 0x000000ff00027202 */ /* 0x000fe20000000f00 */
[----:B------:R-:W-:Y:S01]  /*20280*/  IMAD.MOV.U32 R215, RZ, RZ, R106 ;  /* 0x000000ffffd77224 */ /* 0x000fe200078e006a */
[----:B------:R-:W-:Y:S01]  /*20290*/  MOV R3, 0x202c0 ;  /* 0x000202c000037802 */ /* 0x000fe20000000f00 */
[----:B------:R-:W-:Y:S02]  /*202a0*/  IMAD.MOV.U32 R216, RZ, RZ, 0x1c1f ;  /* 0x00001c1fffd87424 */ /* 0x000fe400078e00ff */
[----:B------:R-:W-:Y:S05]  /*202b0*/  CALL.REL.NOINC `($__internal_24_$__cuda_sm70_shflsync_idx_p) ;  /* 0x0000252000007944 */ /* 0x000fea0003c00000 */
[----:B------:R-:W-:Y:S01]  /*202c0*/  MOV R4, R215 ;  /* 0x000000d700047202 */ /* 0x000fe20000000f00 */
[----:B------:R-:W-:-:S05]  /*202d0*/  BRA `(.L_x_1773) ;  /* 0xffff3fd000007947 */ /* 0x000fca000383ffff */
.L_x_1666:
[----:B------:R-:W-:Y:S01]  /*202e0*/  MOV R2, RZ ;  /* 0x000000ff00027202 */ /* 0x000fe20000000f00 */
[----:B------:R-:W-:Y:S01]  /*202f0*/  IMAD.MOV.U32 R215, RZ, RZ, R172 ;  /* 0x000000ffffd77224 */ /* 0x000fe200078e00ac */
[----:B------:R-:W-:Y:S01]  /*20300*/  MOV R3, 0x20330 ;  /* 0x0002033000037802 */ /* 0x000fe20000000f00 */
[----:B------:R-:W-:Y:S02]  /*20310*/  IMAD.MOV.U32 R216, RZ, RZ, 0x1c1f ;  /* 0x00001c1fffd87424 */ /* 0x000fe400078e00ff */
[----:B-12---:R-:W-:Y:S05]  /*20320*/  CALL.REL.NOINC `($__internal_24_$__cuda_sm70_shflsync_idx_p) ;  /* 0x000024b000007944 */ /* 0x006fea0003c00000 */
[----:B------:R-:W-:Y:S01]  /*20330*/  MOV R0, R215 ;  /* 0x000000d700007202 */ /* 0x000fe20000000f00 */
[----:B------:R-:W-:-:S05]  /*20340*/  BRA `(.L_x_1774) ;  /* 0xffff3f8000007947 */ /* 0x000fca000383ffff */
.L_x_1667:
[----:B---3--:R-:W-:Y:S01]  /*20350*/  MOV R2, 0x1 ;  /* 0x0000000100027802 */ /* 0x008fe20000000f00 */
[----:B------:R-:W-:Y:S01]  /*20360*/  IMAD.MOV.U32 R215, RZ, RZ, R106 ;  /* 0x000000ffffd77224 */ /* 0x000fe200078e006a */
[----:B------:R-:W-:Y:S01]  /*20370*/  MOV R3, 0x203a0 ;  /* 0x000203a000037802 */ /* 0x000fe20000000f00 */
[----:B------:R-:W-:Y:S03]  /*20380*/  IMAD.MOV.U32 R216, RZ, RZ, 0x1c1f ;  /* 0x00001c1fffd87424 */ /* 0x000fe600078e00ff */
        /* <DEDUP_REMOVED lines=9> */
.L_x_1668:
[----:B------:R-:W-:Y:S01]  /*20420*/  MOV R2, RZ ;  /* 0x000000ff00027202 */ /* 0x000fe20000000f00 */
[----:B------:R-:W-:Y:S01]  /*20430*/  IMAD.MOV.U32 R215, RZ, RZ, R4 ;  /* 0x000000ffffd77224 */ /* 0x000fe200078e0004 */
[----:B------:R-:W-:Y:S01]  /*20440*/  MOV R3, 0x20470 ;  /* 0x0002047000037802 */ /* 0x000fe20000000f00 */
[----:B------:R-:W-:Y:S02]  /*20450*/  IMAD.MOV.U32 R216, RZ, RZ, 0x1c1f ;  /* 0x00001c1fffd87424 */ /* 0x000fe400078e00ff */
[----:B------:R-:W-:Y:S05]  /*20460*/  CALL.REL.NOINC `($__internal_24_$__cuda_sm70_shflsync_idx_p) ;  /* 0x0000237000007944 */ /* 0x000fea0003c00000 */
[----:B------:R-:W-:Y:S01]  /*20470*/  MOV R0, R215 ;  /* 0x000000d700007202 */ /* 0x000fe20000000f00 */
[----:B------:R-:W-:-:S05]  /*20480*/  BRA `(.L_x_1776) ;  /* 0xffff41c000007947 */ /* 0x000fca000383ffff */
.L_x_1669:
[----:B------:R-:W-:Y:S01]  /*20490*/  MOV R2, 0x1 ;  /* 0x0000000100027802 */ /* 0x000fe20000000f00 */
[----:B------:R-:W-:Y:S01]  /*204a0*/  IMAD.MOV.U32 R215, RZ, RZ, R4 ;  /* 0x000000ffffd77224 */ /* 0x000fe200078e0004 */
[----:B------:R-:W-:Y:S01]  /*204b0*/  MOV R3, 0x204e0 ;  /* 0x000204e000037802 */ /* 0x000fe20000000f00 */
[----:B------:R-:W-:Y:S02]  /*204c0*/  IMAD.MOV.U32 R216, RZ, RZ, 0x1c1f ;  /* 0x00001c1fffd87424 */ /* 0x000fe400078e00ff */
[----:B-1----:R-:W-:Y:S05]  /*204d0*/  CALL.REL.NOINC `($__internal_24_$__cuda_sm70_shflsync_idx_p) ;  /* 0x0000230000007944 */ /* 0x002fea0003c00000 */
        /* <DEDUP_REMOVED lines=29> */
[----:B------:R-:W-:Y:S05]  /*206b0*/  CALL.REL.NOINC `($__internal_24_$__cuda_sm70_shflsync_idx_p) ;  /* 0x0000212000007944 */ /* 0x000fea0003c00000 */
[----:B------:R-:W-:Y:S01]  /*206c0*/  MOV R3, 0x208a0 ;  /* 0x000208a000037802 */ /* 0x000fe20000000f00 */
[----:B------:R-:W-:Y:S02]  /*206d0*/  IMAD.IADD R215, R5, 0x1, R215 ;  /* 0x0000000105d77824 */ /* 0x000fe400078e02d7 */
[----:B------:R-:W-:Y:S02]  /*206e0*/  IMAD.MOV.U32 R2, RZ, RZ, 0x3 ;  /* 0x00000003ff027424 */ /* 0x000fe400078e00ff */
[----:B------:R-:W-:Y:S01]  /*206f0*/  IMAD.MOV.U32 R216, RZ, RZ, 0x1c1f ;  /* 0x00001c1fffd87424 */ /* 0x000fe200078e00ff */
[C---:B------:R-:W-:Y:S02]  /*20700*/  ISETP.GT.AND P1, PT, R215.reuse, RZ, PT ;  /* 0x000000ffd700720c */ /* 0x040fe40003f24270 */
[C---:B------:R-:W-:Y:S02]  /*20710*/  ISETP.GT.AND P0, PT, R215.reuse, 0x1, PT ;  /* 0x00000001d700780c */ /* 0x040fe40003f04270 */
[C---:B------:R-:W-:Y:S02]  /*20720*/  ISETP.GT.AND P3, PT, R215.reuse, 0x8, PT ;  /* 0x00000008d700780c */ /* 0x040fe40003f64270 */
        /* <DEDUP_REMOVED lines=8> */
[C---:B------:R-:W-:Y:S02]  /*207b0*/  ISETP.GT.AND P4, PT, R215.reuse, 0x19, PT ;  /* 0x00000019d700780c */ /* 0x040fe40003f84270 */
[----:B------:R-:W-:Y:S02]  /*207c0*/  FSEL R28, R28, -INF , P2 ;  /* 0xff8000001c1c7808 */ /* 0x000fe40001000000 */
[----:B------:R-:W-:Y:S02]  /*207d0*/  ISETP.GT.AND P3, PT, R215, 0x20, PT ;  /* 0x00000020d700780c */ /* 0x000fe40003f64270 */
[----:B------:R-:W-:Y:S02]  /*207e0*/  FSEL R29, R29, -INF , P1 ;  /* 0xff8000001d1d7808 */ /* 0x000fe40000800000 */
[C---:B------:R-:W-:Y:S02]  /*207f0*/  ISETP.GT.AND P2, PT, R215.reuse, 0x21, PT ;  /* 0x00000021d700780c */ /* 0x040fe40003f44270 */
[----:B------:R-:W-:Y:S02]  /*20800*/  FSEL R27, R32, -INF , P0 ;  /* 0xff800000201b7808 */ /* 0x000fe40000000000 */
[C---:B------:R-:W-:Y:S02]  /*20810*/  ISETP.GT.AND P1, PT, R215.reuse, 0x28, PT ;  /* 0x00000028d700780c */ /* 0x040fe40003f24270 */
[----:B------:R-:W-:Y:S01]  /*20820*/  ISETP.GT.AND P0, PT, R215, 0x29, PT ;  /* 0x00000029d700780c */ /* 0x000fe20003f04270 */
[----:B------:R-:W-:Y:S01]  /*20830*/  IMAD.MOV.U32 R215, RZ, RZ, R4 ;  /* 0x000000ffffd77224 */ /* 0x000fe200078e0004 */
[----:B------:R-:W-:Y:S02]  /*20840*/  FSEL R24, R33, -INF , P4 ;  /* 0xff80000021187808 */ /* 0x000fe40002000000 */
[----:B------:R-:W-:Y:S02]  /*20850*/  FSEL R20, R44, -INF , P3 ;  /* 0xff8000002c147808 */ /* 0x000fe40001800000 */
[----:B------:R-:W-:Y:S02]  /*20860*/  FSEL R17, R45, -INF , P2 ;  /* 0xff8000002d117808 */ /* 0x000fe40001000000 */
[----:B------:R-:W-:Y:S02]  /*20870*/  FSEL R16, R48, -INF , P1 ;  /* 0xff80000030107808 */ /* 0x000fe40000800000 */
[----:B------:R-:W-:Y:S02]  /*20880*/  FSEL R13, R49, -INF , P0 ;  /* 0xff800000310d7808 */ /* 0x000fe40000000000 */
[----:B------:R-:W-:Y:S05]  /*20890*/  CALL.REL.NOINC `($__internal_24_$__cuda_sm70_shflsync_idx_p) ;  /* 0x00001f4000007944 */ /* 0x000fea0003c00000 */
[----:B------:R-:W-:Y:S01]  /*208a0*/  FMNMX.FTZ R4, R176, R6, !PT ;  /* 0x00000006b0047209 */ /* 0x000fe20007810000 */
[----:B------:R-:W-:Y:S01]  /*208b0*/  IMAD.IADD R5, R5, 0x1, R215 ;  /* 0x0000000105057824 */ /* 0x000fe200078e02d7 */
[----:B------:R-:W-:Y:S01]  /*208c0*/  MOV R2, 0x20d60 ;  /* 0x00020d6000027802 */ /* 0x000fe20000000f00 */
[----:B------:R-:W-:Y:S01]  /*208d0*/  IMAD.MOV.U32 R0, RZ, RZ, 0x2 ;  /* 0x00000002ff007424 */ /* 0x000fe200078e00ff */
[----:B------:R-:W-:Y:S02]  /*208e0*/  FMNMX.FTZ R4, R187, R4, !PT ;  /* 0x00000004bb047209 */ /* 0x000fe40007810000 */
        /* <DEDUP_REMOVED lines=70> */
[----:B------:R-:W-:Y:S05]  /*20d50*/  CALL.REL.NOINC `($__internal_23_$__cuda_sm70_shflsync_bfly_p) ;  /* 0x00001a2000007944 */ /* 0x000fea0003c00000 */
[----:B------:R-:W-:Y:S01]  /*20d60*/  FMNMX.FTZ R4, R4, R0, !PT ;  /* 0x0000000004047209 */ /* 0x000fe20007810000 */
[----:B------:R-:W-:Y:S01]  /*20d70*/  IMAD.MOV.U32 R0, RZ, RZ, 0x1 ;  /* 0x00000001ff007424 */ /* 0x000fe200078e00ff */
[----:B------:R-:W-:Y:S02]  /*20d80*/  MOV R2, 0x20da0 ;  /* 0x00020da000027802 */ /* 0x000fe40000000f00 */
        /* <DEDUP_REMOVED lines=28> */
[----:B------:R-:W-:-:S05]  /*20f50*/  BRA `(.L_x_1777) ;  /* 0xffff416000007947 */ /* 0x000fca000383ffff */
.L_x_1672:
[----:B-1--4-:R-:W-:Y:S01]  /*20f60*/  MOV R2, RZ ;  /* 0x000000ff00027202 */ /* 0x012fe20000000f00 */
[----:B------:R-:W-:Y:S01]  /*20f70*/  IMAD.MOV.U32 R215, RZ, RZ, R4 ;  /* 0x000000ffffd77224 */ /* 0x000fe200078e0004 */
[----:B------:R-:W-:Y:S01]  /*20f80*/  MOV R3, 0x20fb0 ;  /* 0x00020fb000037802 */ /* 0x000fe20000000f00 */
[----:B------:R-:W-:Y:S02]  /*20f90*/  IMAD.MOV.U32 R216, RZ, RZ, 0x1c1f ;  /* 0x00001c1fffd87424 */ /* 0x000fe400078e00ff */
[----:B------:R-:W-:Y:S05]  /*20fa0*/  CALL.REL.NOINC `($__internal_24_$__cuda_sm70_shflsync_idx_p) ;  /* 0x0000183000007944 */ /* 0x000fea0003c00000 */
[----:B------:R-:W-:Y:S01]  /*20fb0*/  MOV R0, R215 ;  /* 0x000000d700007202 */ /* 0x000fe20000000f00 */
[----:B------:R-:W-:-:S05]  /*20fc0*/  BRA `(.L_x_1778) ;  /* 0xffff5ba000007947 */ /* 0x000fca000383ffff */
.L_x_1675:
[----:B--2---:R-:W-:Y:S01]  /*20fd0*/  MOV R2, 0x1 ;  /* 0x0000000100027802 */ /* 0x004fe20000000f00 */
[----:B------:R-:W-:Y:S01]  /*20fe0*/  IMAD.MOV.U32 R215, RZ, RZ, R4 ;  /* 0x000000ffffd77224 */ /* 0x000fe200078e0004 */
[----:B------:R-:W-:Y:S01]  /*20ff0*/  MOV R3, 0x21020 ;  /* 0x0002102000037802 */ /* 0x000fe20000000f00 */
[----:B------:R-:W-:Y:S02]  /*21000*/  IMAD.MOV.U32 R216, RZ, RZ, 0x1c1f ;  /* 0x00001c1fffd87424 */ /* 0x000fe400078e00ff */
[----:B------:R-:W-:Y:S05]  /*21010*/  CALL.REL.NOINC `($__internal_24_$__cuda_sm70_shflsync_idx_p) ;  /* 0x000017c000007944 */ /* 0x000fea0003c00000 */
        /* <DEDUP_REMOVED lines=8> */
.L_x_1678:
[----:B------:R-:W-:Y:S01]  /*210a0*/  MOV R2, RZ ;  /* 0x000000ff00027202 */ /* 0x000fe20000000f00 */
[----:B------:R-:W-:Y:S01]  /*210b0*/  IMAD.MOV.U32 R215, RZ, RZ, R174 ;  /* 0x000000ffffd77224 */ /* 0x000fe200078e00ae */
[----:B------:R-:W-:Y:S01]  /*210c0*/  MOV R3, 0x210f0 ;  /* 0x000210f000037802 */ /* 0x000fe20000000f00 */
[----:B------:R-:W-:Y:S02]  /*210d0*/  IMAD.MOV.U32 R216, RZ, RZ, 0x1c1f ;  /* 0x00001c1fffd87424 */ /* 0x000fe400078e00ff */
[----:B------:R-:W-:Y:S05]  /*210e0*/  CALL.REL.NOINC `($__internal_24_$__cuda_sm70_shflsync_idx_p) ;  /* 0x000016f000007944 */ /* 0x000fea0003c00000 */
[----:B------:R-:W-:Y:S01]  /*210f0*/  MOV R4, R215 ;  /* 0x000000d700047202 */ /* 0x000fe20000000f00 */
[----:B------:R-:W-:-:S05]  /*21100*/  BRA `(.L_x_1780) ;  /* 0xffff65b000007947 */ /* 0x000fca000383ffff */
.L_x_1679:
[----:B------:R-:W-:Y:S01]  /*21110*/  MOV R2, RZ ;  /* 0x000000ff00027202 */ /* 0x000fe20000000f00 */
[----:B------:R-:W-:Y:S01]  /*21120*/  IMAD.MOV.U32 R215, RZ, RZ, R175 ;  /* 0x000000ffffd77224 */ /* 0x000fe200078e00af */
[----:B------:R-:W-:Y:S01]  /*21130*/  MOV R3, 0x21160 ;  /* 0x0002116000037802 */ /* 0x000fe20000000f00 */
[----:B------:R-:W-:Y:S02]  /*21140*/  IMAD.MOV.U32 R216, RZ, RZ, 0x1c1f ;  /* 0x00001c1fffd87424 */ /* 0x000fe400078e00ff */
[----:B-12---:R-:W-:Y:S05]  /*21150*/  CALL.REL.NOINC `($__internal_24_$__cuda_sm70_shflsync_idx_p) ;  /* 0x0000168000007944 */ /* 0x006fea0003c00000 */
[----:B------:R-:W-:Y:S01]  /*21160*/  MOV R0, R215 ;  /* 0x000000d700007202 */ /* 0x000fe20000000f00 */
[----:B------:R-:W-:-:S05]  /*21170*/  BRA `(.L_x_1781) ;  /* 0xffff656000007947 */ /* 0x000fca000383ffff */
.L_x_1680:
[----:B----4-:R-:W-:Y:S01]  /*21180*/  MOV R2, 0x1 ;  /* 0x0000000100027802 */ /* 0x010fe20000000f00 */
[----:B------:R-:W-:Y:S01]  /*21190*/  IMAD.MOV.U32 R215, RZ, RZ, R174 ;  /* 0x000000ffffd77224 */ /* 0x000fe200078e00ae */
[----:B------:R-:W-:Y:S01]  /*211a0*/  MOV R3, 0x211d0 ;  /* 0x000211d000037802 */ /* 0x000fe20000000f00 */
[----:B------:R-:W-:Y:S03]  /*211b0*/  IMAD.MOV.U32 R216, RZ, RZ, 0x1c1f ;  /* 0x00001c1fffd87424 */ /* 0x000fe600078e00ff */
[----:B-1-3--:R-:W-:Y:S05]  /*211c0*/  CALL.REL.NOINC `($__internal_24_$__cuda_sm70_shflsync_idx_p) ;  /* 0x0000161000007944 */ /* 0x00afea0003c00000 */
        /* <DEDUP_REMOVED lines=8> */
.L_x_1681:
[----:B------:R-:W-:Y:S02]  /*21250*/  MOV R0, 0x2 ;  /* 0x0000000200007802 */ /* 0x000fe40000000f00 */
[----:B------:R-:W-:Y:S02]  /*21260*/  MOV R2, 0x21280 ;  /* 0x0002128000027802 */ /* 0x000fe40000000f00 */
[----:B--2---:R-:W-:Y:S05]  /*21270*/  CALL.REL.NOINC `($__internal_23_$__cuda_sm70_shflsync_bfly_p) ;  /* 0x0000150000007944 */ /* 0x004fea0003c00000 */
[----:B------:R-:W-:-:S05]  /*21280*/  BRA `(.L_x_1783) ;  /* 0xffff695000007947 */ /* 0x000fca000383ffff */
.L_x_1682:
[----:B------:R-:W-:Y:S02]  /*21290*/  MOV R0, 0x1 ;  /* 0x0000000100007802 */ /* 0x000fe40000000f00 */
[----:B------:R-:W-:Y:S02]  /*212a0*/  MOV R2, 0x212c0 ;  /* 0x000212c000027802 */ /* 0x000fe40000000f00 */
[----:B--2---:R-:W-:Y:S05]  /*212b0*/  CALL.REL.NOINC `($__internal_23_$__cuda_sm70_shflsync_bfly_p) ;  /* 0x000014c000007944 */ /* 0x004fea0003c00000 */
        /* <DEDUP_REMOVED lines=28> */
.L_x_1684:
[----:B------:R-:W-:Y:S01]  /*21480*/  IMAD.MOV.U32 R4, RZ, RZ, R214 ;  /* 0x000000ffff047224 */ /* 0x000fe200078e00d6 */
[----:B------:R-:W-:-:S02]  /*21490*/  MOV R0, 0x2 ;  /* 0x0000000200007802 */ /* 0x000fc40000000f00 */
[----:B------:R-:W-:Y:S02]  /*214a0*/  MOV R2, 0x214c0 ;  /* 0x000214c000027802 */ /* 0x000fe40000000f00 */
[----:B------:R-:W-:Y:S05]  /*214b0*/  CALL.REL.NOINC `($__internal_23_$__cuda_sm70_shflsync_bfly_p) ;  /* 0x000012c000007944 */ /* 0x000fea0003c00000 */
[----:B------:R-:W-:Y:S05]  /*214c0*/  BRA `(.L_x_1785) ;  /* 0xffff7fd000007947 */ /* 0x000fea000383ffff */
.L_x_1685:
[----:B------:R-:W-:Y:S02]  /*214d0*/  MOV R0, 0x1 ;  /* 0x0000000100007802 */ /* 0x000fe40000000f00 */
[----:B------:R-:W-:Y:S02]  /*214e0*/  MOV R2, 0x21500 ;  /* 0x0002150000027802 */ /* 0x000fe40000000f00 */
[----:B-1----:R-:W-:Y:S05]  /*214f0*/  CALL.REL.NOINC `($__internal_23_$__cuda_sm70_shflsync_bfly_p) ;  /* 0x0000128000007944 */ /* 0x002fea0003c00000 */
[----:B------:R-:W-:Y:S01]  /*21500*/  FADD.FTZ R9, R4, R0 ;  /* 0x0000000004097221 */ /* 0x000fe20000010000 */
[----:B------:R-:W-:Y:S02]  /*21510*/  MOV R4, R213 ;  /* 0x000000d500047202 */ /* 0x000fe40000000f00 */
[----:B------:R-:W-:Y:S02]  /*21520*/  MOV R0, 0x2 ;  /* 0x0000000200007802 */ /* 0x000fe40000000f00 */
[----:B------:R-:W-:Y:S02]  /*21530*/  MOV R2, 0x21550 ;  /* 0x0002155000027802 */ /* 0x000fe40000000f00 */
[----:B------:R-:W-:Y:S05]  /*21540*/  CALL.REL.NOINC `($__internal_23_$__cuda_sm70_shflsync_bfly_p) ;  /* 0x0000123000007944 */ /* 0x000fea0003c00000 */
[----:B------:R-:W-:Y:S01]  /*21550*/  FADD.FTZ R8, R213, R0 ;  /* 0x00000000d5087221 */ /* 0x000fe20000010000 */
[----:B------:R-:W-:Y:S02]  /*21560*/  MOV R0, 0x1 ;  /* 0x0000000100007802 */ /* 0x000fe40000000f00 */
[----:B------:R-:W-:-:S02]  /*21570*/  MOV R2, 0x215a0 ;  /* 0x000215a000027802 */ /* 0x000fc40000000f00 */
[----:B------:R-:W-:Y:S02]  /*21580*/  MOV R4, R8 ;  /* 0x0000000800047202 */ /* 0x000fe40000000f00 */
[----:B------:R-:W-:Y:S05]  /*21590*/  CALL.REL.NOINC `($__internal_23_$__cuda_sm70_shflsync_bfly_p) ;  /* 0x000011e000007944 */ /* 0x000fea0003c00000 */
[----:B------:R-:W-:Y:S01]  /*215a0*/  FADD.FTZ R8, R8, R0 ;  /* 0x0000000008087221 */ /* 0x000fe20000010000 */
[----:B------:R-:W-:Y:S02]  /*215b0*/  MOV R4, R231 ;  /* 0x000000e700047202 */ /* 0x000fe40000000f00 */
[----:B------:R-:W-:Y:S02]  /*215c0*/  MOV R0, 0x2 ;  /* 0x0000000200007802 */ /* 0x000fe40000000f00 */
[----:B------:R-:W-:Y:S02]  /*215d0*/  MOV R2, 0x215f0 ;  /* 0x000215f000027802 */ /* 0x000fe40000000f00 */
[----:B------:R-:W-:Y:S05]  /*215e0*/  CALL.REL.NOINC `($__internal_23_$__cuda_sm70_shflsync_bfly_p) ;  /* 0x0000119000007944 */ /* 0x000fea0003c00000 */
[----:B------:R-:W-:Y:S01]  /*215f0*/  FADD.FTZ R6, R231, R0 ;  /* 0x00000000e7067221 */ /* 0x000fe20000010000 */
[----:B------:R-:W-:Y:S02]  /*21600*/  MOV R0, 0x1 ;  /* 0x0000000100007802 */ /* 0x000fe40000000f00 */
[----:B------:R-:W-:Y:S02]  /*21610*/  MOV R2, 0x21640 ;  /* 0x0002164000027802 */ /* 0x000fe40000000f00 */
[----:B------:R-:W-:-:S02]  /*21620*/  MOV R4, R6 ;  /* 0x0000000600047202 */ /* 0x000fc40000000f00 */
[----:B------:R-:W-:Y:S05]  /*21630*/  CALL.REL.NOINC `($__internal_23_$__cuda_sm70_shflsync_bfly_p) ;  /* 0x0000114000007944 */ /* 0x000fea0003c00000 */
[----:B------:R-:W-:Y:S01]  /*21640*/  FADD.FTZ R6, R6, R0 ;  /* 0x0000000006067221 */ /* 0x000fe20000010000 */
[----:B------:R-:W-:-:S02]  /*21650*/  MOV R4, R232 ;  /* 0x000000e800047202 */ /* 0x000fc40000000f00 */
[----:B------:R-:W-:Y:S02]  /*21660*/  MOV R0, 0x2 ;  /* 0x0000000200007802 */ /* 0x000fe40000000f00 */
[----:B------:R-:W-:Y:S02]  /*21670*/  MOV R2, 0x21690 ;  /* 0x0002169000027802 */ /* 0x000fe40000000f00 */
[----:B------:R-:W-:Y:S05]  /*21680*/  CALL.REL.NOINC `($__internal_23_$__cuda_sm70_shflsync_bfly_p) ;  /* 0x000010f000007944 */ /* 0x000fea0003c00000 */
[----:B------:R-:W-:Y:S01]  /*21690*/  FADD.FTZ R10, R232, R0 ;  /* 0x00000000e80a7221 */ /* 0x000fe20000010000 */
[----:B------:R-:W-:Y:S02]  /*216a0*/  MOV R0, 0x1 ;  /* 0x0000000100007802 */ /* 0x000fe40000000f00 */
[----:B------:R-:W-:Y:S02]  /*216b0*/  MOV R2, 0x216e0 ;  /* 0x000216e000027802 */ /* 0x000fe40000000f00 */
[----:B------:R-:W-:Y:S02]  /*216c0*/  MOV R4, R10 ;  /* 0x0000000a00047202 */ /* 0x000fe40000000f00 */
[----:B------:R-:W-:Y:S05]  /*216d0*/  CALL.REL.NOINC `($__internal_23_$__cuda_sm70_shflsync_bfly_p) ;  /* 0x000010a000007944 */ /* 0x000fea0003c00000 */
[----:B------:R-:W-:Y:S01]  /*216e0*/  MOV R12, R0 ;  /* 0x00000000000c7202 */ /* 0x000fe20000000f00 */
[----:B------:R-:W-:Y:S05]  /*216f0*/  BRA `(.L_x_1786) ;  /* 0xffff7e9000007947 */ /* 0x000fea000383ffff */
.L_x_1692:
[----:B--23--:R-:W-:Y:S01]  /*21700*/  IMAD.MOV.U32 R215, RZ, RZ, R6 ;  /* 0x000000ffffd77224 */ /* 0x00cfe200078e0006 */
[----:B------:R-:W-:Y:S01]  /*21710*/  MOV R2, RZ ;  /* 0x000000ff00027202 */ /* 0x000fe20000000f00 */
[----:B------:R-:W-:Y:S01]  /*21720*/  IMAD.MOV.U32 R216, RZ, RZ, 0x1c1f ;  /* 0x00001c1fffd87424 */ /* 0x000fe200078e00ff */
[----:B------:R-:W-:-:S02]  /*21730*/  MOV R3, 0x21750 ;  /* 0x0002175000037802 */ /* 0x000fc40000000f00 */
[----:B-1--4-:R-:W-:Y:S05]  /*21740*/  CALL.REL.NOINC `($__internal_24_$__cuda_sm70_shflsync_idx_p) ;  /* 0x0000109000007944 */ /* 0x012fea0003c00000 */
[----:B------:R-:W-:Y:S01]  /*21750*/  MOV R4, R215 ;  /* 0x000000d700047202 */ /* 0x000fe20000000f00 */
[----:B------:R-:W-:Y:S05]  /*21760*/  BRA `(.L_x_1787) ;  /* 0xffff98d000007947 */ /* 0x000fea000383ffff */
.L_x_1693:
[----:B------:R-:W-:Y:S01]  /*21770*/  IMAD.MOV.U32 R215, RZ, RZ, R12 ;  /* 0x000000ffffd77224 */ /* 0x000fe200078e000c */
[----:B------:R-:W-:Y:S01]  /*21780*/  MOV R2, RZ ;  /* 0x000000ff00027202 */ /* 0x000fe20000000f00 */
[----:B------:R-:W-:Y:S01]  /*21790*/  IMAD.MOV.U32 R216, RZ, RZ, 0x1c1f ;  /* 0x00001c1fffd87424 */ /* 0x000fe200078e00ff */
[----:B------:R-:W-:-:S02]  /*217a0*/  MOV R3, 0x217c0 ;  /* 0x000217c000037802 */ /* 0x000fc40000000f00 */
[----:B-1234-:R-:W-:Y:S05]  /*217b0*/  CALL.REL.NOINC `($__internal_24_$__cuda_sm70_shflsync_idx_p) ;  /* 0x0000102000007944 */ /* 0x01efea0003c00000 */
[----:B------:R-:W-:Y:S01]  /*217c0*/  MOV R2, R215 ;  /* 0x000000d700027202 */ /* 0x000fe20000000f00 */
[----:B------:R-:W-:Y:S05]  /*217d0*/  BRA `(.L_x_1788) ;  /* 0xffff988000007947 */ /* 0x000fea000383ffff */
.L_x_1696:
[----:B------:R-:W-:Y:S01]  /*217e0*/  IMAD.MOV.U32 R215, RZ, RZ, R6 ;  /* 0x000000ffffd77224 */ /* 0x000fe200078e0006 */
[----:B-1--4-:R-:W-:Y:S01]  /*217f0*/  MOV R2, 0x1 ;  /* 0x0000000100027802 */ /* 0x012fe20000000f00 */
[----:B------:R-:W-:Y:S01]  /*21800*/  IMAD.MOV.U32 R216, RZ, RZ, 0x1c1f ;  /* 0x00001c1fffd87424 */ /* 0x000fe200078e00ff */
[----:B------:R-:W-:-:S02]  /*21810*/  MOV R3, 0x21830 ;  /* 0x0002183000037802 */ /* 0x000fc40000000f00 */
[----:B--23--:R-:W-:Y:S05]  /*21820*/  CALL.REL.NOINC `($__internal_24_$__cuda_sm70_shflsync_idx_p) ;  /* 0x00000fb000007944 */ /* 0x00cfea0003c00000 */
        /* <DEDUP_REMOVED lines=8> */
.L_x_1699:
[----:B------:R-:W-:Y:S01]  /*218b0*/  IMAD.MOV.U32 R215, RZ, RZ, R6 ;  /* 0x000000ffffd77224 */ /* 0x000fe200078e0006 */
[----:B-1----:R-:W-:Y:S01]  /*218c0*/  MOV R2, 0x2 ;  /* 0x0000000200027802 */ /* 0x002fe20000000f00 */
[----:B------:R-:W-:Y:S01]  /*218d0*/  IMAD.MOV.U32 R216, RZ, RZ, 0x1c1f ;  /* 0x00001c1fffd87424 */ /* 0x000fe200078e00ff */
[----:B------:R-:W-:Y:S02]  /*218e0*/  MOV R3, 0x21900 ;  /* 0x0002190000037802 */ /* 0x000fe40000000f00 */
[----:B--23--:R-:W-:Y:S05]  /*218f0*/  CALL.REL.NOINC `($__internal_24_$__cuda_sm70_shflsync_idx_p) ;  /* 0x00000ee000007944 */ /* 0x00cfea0003c00000 */
[----:B------:R-:W-:Y:S01]  /*21900*/  MOV R4, R215 ;  /* 0x000000d700047202 */ /* 0x000fe20000000f00 */
[----:B------:R-:W-:Y:S05]  /*21910*/  BRA `(.L_x_1790) ;  /* 0xffff9a4000007947 */ /* 0x000fea000383ffff */
.L_x_1700:
[----:B------:R-:W-:Y:S01]  /*21920*/  IMAD.MOV.U32 R215, RZ, RZ, R12 ;  /* 0x000000ffffd77224 */ /* 0x000fe200078e000c */
[----:B-1----:R-:W-:Y:S01]  /*21930*/  MOV R2, 0x2 ;  /* 0x0000000200027802 */ /* 0x002fe20000000f00 */
[----:B------:R-:W-:Y:S01]  /*21940*/  IMAD.MOV.U32 R216, RZ, RZ, 0x1c1f ;  /* 0x00001c1fffd87424 */ /* 0x000fe200078e00ff */
[----:B------:R-:W-:Y:S02]  /*21950*/  MOV R3, 0x21970 ;  /* 0x0002197000037802 */ /* 0x000fe40000000f00 */
[----:B--234-:R-:W-:Y:S05]  /*21960*/  CALL.REL.NOINC `($__internal_24_$__cuda_sm70_shflsync_idx_p) ;  /* 0x00000e7000007944 */ /* 0x01cfea0003c00000 */
[----:B------:R-:W-:Y:S01]  /*21970*/  MOV R2, R215 ;  /* 0x000000d700027202 */ /* 0x000fe20000000f00 */
[----:B------:R-:W-:Y:S05]  /*21980*/  BRA `(.L_x_1791) ;  /* 0xffff99f000007947 */ /* 0x000fea000383ffff */
.L_x_1703:
[----:B------:R-:W-:Y:S01]  /*21990*/  IMAD.MOV.U32 R215, RZ, RZ, R6 ;  /* 0x000000ffffd77224 */ /* 0x000fe200078e0006 */
[----:B--2---:R-:W-:Y:S01]  /*219a0*/  MOV R2, 0x3 ;  /* 0x0000000300027802 */ /* 0x004fe20000000f00 */
[----:B------:R-:W-:Y:S01]  /*219b0*/  IMAD.MOV.U32 R216, RZ, RZ, 0x1c1f ;  /* 0x00001c1fffd87424 */ /* 0x000fe200078e00ff */
[----:B------:R-:W-:-:S02]  /*219c0*/  MOV R3, 0x219e0 ;  /* 0x000219e000037802 */ /* 0x000fc40000000f00 */
        /* <DEDUP_REMOVED lines=9> */
.L_x_1705:
[----:B------:R-:W-:Y:S01]  /*21a60*/  IMAD.MOV.U32 R215, RZ, RZ, R5 ;  /* 0x000000ffffd77224 */ /* 0x000fe200078e0005 */
[----:B------:R-:W-:Y:S01]  /*21a70*/  MOV R2, RZ ;  /* 0x000000ff00027202 */ /* 0x000fe20000000f00 */
[----:B------:R-:W-:Y:S01]  /*21a80*/  IMAD.MOV.U32 R216, RZ, RZ, 0x1c1f ;  /* 0x00001c1fffd87424 */ /* 0x000fe200078e00ff */
[----:B------:R-:W-:Y:S02]  /*21a90*/  MOV R3, 0x21ab0 ;  /* 0x00021ab000037802 */ /* 0x000fe40000000f00 */
[----:B------:R-:W-:Y:S05]  /*21aa0*/  CALL.REL.NOINC `($__internal_24_$__cuda_sm70_shflsync_idx_p) ;  /* 0x00000d3000007944 */ /* 0x000fea0003c00000 */
[----:B------:R-:W-:Y:S01]  /*21ab0*/  MOV R4, R215 ;  /* 0x000000d700047202 */ /* 0x000fe20000000f00 */
[----:B------:R-:W-:Y:S05]  /*21ac0*/  BRA `(.L_x_1793) ;  /* 0xffff9db000007947 */ /* 0x000fea000383ffff */
.L_x_1706:
[----:B------:R-:W-:Y:S01]  /*21ad0*/  IMAD.MOV.U32 R215, RZ, RZ, R6 ;  /* 0x000000ffffd77224 */ /* 0x000fe200078e0006 */
[----:B------:R-:W-:Y:S01]  /*21ae0*/  MOV R2, RZ ;  /* 0x000000ff00027202 */ /* 0x000fe20000000f00 */
[----:B------:R-:W-:Y:S01]  /*21af0*/  IMAD.MOV.U32 R216, RZ, RZ, 0x1c1f ;  /* 0x00001c1fffd87424 */ /* 0x000fe200078e00ff */
[----:B------:R-:W-:Y:S02]  /*21b00*/  MOV R3, 0x21b20 ;  /* 0x00021b2000037802 */ /* 0x000fe40000000f00 */
[----:B-12---:R-:W-:Y:S05]  /*21b10*/  CALL.REL.NOINC `($__internal_24_$__cuda_sm70_shflsync_idx_p) ;  /* 0x00000cc000007944 */ /* 0x006fea0003c00000 */
[----:B------:R-:W-:Y:S01]  /*21b20*/  MOV R0, R215 ;  /* 0x000000d700007202 */ /* 0x000fe20000000f00 */
[----:B------:R-:W-:Y:S05]  /*21b30*/  BRA `(.L_x_1794) ;  /* 0xffff9d6000007947 */ /* 0x000fea000383ffff */
.L_x_1709:
        /* <DEDUP_REMOVED lines=13> */
.L_x_1712:
[----:B------:R-:W-:Y:S01]  /*21c10*/  IMAD.MOV.U32 R215, RZ, RZ, R5 ;  /* 0x000000ffffd77224 */ /* 0x000fe200078e0005 */
[----:B----4-:R-:W-:Y:S01]  /*21c20*/  MOV R2, 0x2 ;  /* 0x0000000200027802 */ /* 0x010fe20000000f00 */
[----:B------:R-:W-:Y:S01]  /*21c30*/  IMAD.MOV.U32 R216, RZ, RZ, 0x1c1f ;  /* 0x00001c1fffd87424 */ /* 0x000fe200078e00ff */
[----:B------:R-:W-:Y:S02]  /*21c40*/  MOV R3, 0x21c60 ;  /* 0x00021c6000037802 */ /* 0x000fe40000000f00 */
[----:B-123--:R-:W-:Y:S05]  /*21c50*/  CALL.REL.NOINC `($__internal_24_$__cuda_sm70_shflsync_idx_p) ;  /* 0x00000b8000007944 */ /* 0x00efea0003c00000 */
[----:B------:R-:W-:Y:S01]  /*21c60*/  MOV R4, R215 ;  /* 0x000000d700047202 */ /* 0x000fe20000000f00 */
[----:B------:R-:W-:Y:S05]  /*21c70*/  BRA `(.L_x_1796) ;  /* 0xffffa5d000007947 */ /* 0x000fea000383ffff */
.L_x_1713:
[----:B------:R-:W-:Y:S01]  /*21c80*/  IMAD.MOV.U32 R215, RZ, RZ, R6 ;  /* 0x000000ffffd77224 */ /* 0x000fe200078e0006 */
[----:B----4-:R-:W-:Y:S01]  /*21c90*/  MOV R2, 0x2 ;  /* 0x0000000200027802 */ /* 0x010fe20000000f00 */
[----:B------:R-:W-:Y:S01]  /*21ca0*/  IMAD.MOV.U32 R216, RZ, RZ, 0x1c1f ;  /* 0x00001c1fffd87424 */ /* 0x000fe200078e00ff */
[----:B------:R-:W-:Y:S02]  /*21cb0*/  MOV R3, 0x21cd0 ;  /* 0x00021cd000037802 */ /* 0x000fe40000000f00 */
[----:B-123--:R-:W-:Y:S05]  /*21cc0*/  CALL.REL.NOINC `($__internal_24_$__cuda_sm70_shflsync_idx_p) ;  /* 0x00000b1000007944 */ /* 0x00efea0003c00000 */
[----:B------:R-:W-:Y:S01]  /*21cd0*/  MOV R0, R215 ;  /* 0x000000d700007202 */ /* 0x000fe20000000f00 */
[----:B------:R-:W-:Y:S05]  /*21ce0*/  BRA `(.L_x_1797) ;  /* 0xffffa58000007947 */ /* 0x000fea000383ffff */
.L_x_1716:
        /* <DEDUP_REMOVED lines=13> */
.L_x_1720:
[----:B------:R-:W-:Y:S01]  /*21dc0*/  IMAD.MOV.U32 R215, RZ, RZ, R5 ;  /* 0x000000ffffd77224 */ /* 0x000fe200078e0005 */
[----:B------:R-:W-:Y:S01]  /*21dd0*/  MOV R2, RZ ;  /* 0x000000ff00027202 */ /* 0x000fe20000000f00 */
[----:B------:R-:W-:Y:S01]  /*21de0*/  IMAD.MOV.U32 R216, RZ, RZ, 0x1c1f ;  /* 0x00001c1fffd87424 */ /* 0x000fe200078e00ff */
[----:B------:R-:W-:Y:S02]  /*21df0*/  MOV R3, 0x21e10 ;  /* 0x00021e1000037802 */ /* 0x000fe40000000f00 */
[----:B------:R-:W-:Y:S05]  /*21e00*/  CALL.REL.NOINC `($__internal_24_$__cuda_sm70_shflsync_idx_p) ;  /* 0x000009d000007944 */ /* 0x000fea0003c00000 */
[----:B------:R-:W-:Y:S01]  /*21e10*/  MOV R4, R215 ;  /* 0x000000d700047202 */ /* 0x000fe20000000f00 */
[----:B------:R-:W-:Y:S05]  /*21e20*/  BRA `(.L_x_1799) ;  /* 0xffffb60000007947 */ /* 0x000fea000383ffff */
.L_x_1721:
[----:B------:R-:W-:Y:S01]  /*21e30*/  IMAD.MOV.U32 R215, RZ, RZ, R13 ;  /* 0x000000ffffd77224 */ /* 0x000fe200078e000d */
[----:B------:R-:W-:Y:S01]  /*21e40*/  MOV R2, RZ ;  /* 0x000000ff00027202 */ /* 0x000fe20000000f00 */
[----:B------:R-:W-:Y:S01]  /*21e50*/  IMAD.MOV.U32 R216, RZ, RZ, 0x1c1f ;  /* 0x00001c1fffd87424 */ /* 0x000fe200078e00ff */
[----:B------:R-:W-:Y:S02]  /*21e60*/  MOV R3, 0x21e80 ;  /* 0x00021e8000037802 */ /* 0x000fe40000000f00 */
[----:B-12---:R-:W-:Y:S05]  /*21e70*/  CALL.REL.NOINC `($__internal_24_$__cuda_sm70_shflsync_idx_p) ;  /* 0x0000096000007944 */ /* 0x006fea0003c00000 */
[----:B------:R-:W-:Y:S01]  /*21e80*/  MOV R0, R215 ;  /* 0x000000d700007202 */ /* 0x000fe20000000f00 */
[----:B------:R-:W-:Y:S05]  /*21e90*/  BRA `(.L_x_1800) ;  /* 0xffffb5b000007947 */ /* 0x000fea000383ffff */
.L_x_1724:
        /* <DEDUP_REMOVED lines=13> */
.L_x_1727:
[----:B------:R-:W-:Y:S01]  /*21f70*/  IMAD.MOV.U32 R215, RZ, RZ, R5 ;  /* 0x000000ffffd77224 */ /* 0x000fe200078e0005 */
[----:B-1----:R-:W-:Y:S01]  /*21f80*/  MOV R2, 0x2 ;  /* 0x0000000200027802 */ /* 0x002fe20000000f00 */
[----:B------:R-:W-:Y:S01]  /*21f90*/  IMAD.MOV.U32 R216, RZ, RZ, 0x1c1f ;  /* 0x00001c1fffd87424 */ /* 0x000fe200078e00ff */
[----:B------:R-:W-:Y:S02]  /*21fa0*/  MOV R3, 0x21fc0 ;  /* 0x00021fc000037802 */ /* 0x000fe40000000f00 */
[----:B--234-:R-:W-:Y:S05]  /*21fb0*/  CALL.REL.NOINC `($__internal_24_$__cuda_sm70_shflsync_idx_p) ;  /* 0x0000082000007944 */ /* 0x01cfea0003c00000 */
[----:B------:R-:W-:Y:S01]  /*21fc0*/  MOV R4, R215 ;  /* 0x000000d700047202 */ /* 0x000fe20000000f00 */
[----:B------:R-:W-:Y:S05]  /*21fd0*/  BRA `(.L_x_1802) ;  /* 0xffffb78000007947 */ /* 0x000fea000383ffff */
.L_x_1728:
[----:B------:R-:W-:Y:S01]  /*21fe0*/  IMAD.MOV.U32 R215, RZ, RZ, R13 ;  /* 0x000000ffffd77224 */ /* 0x000fe200078e000d */
[----:B------:R-:W-:Y:S01]  /*21ff0*/  MOV R2, 0x2 ;  /* 0x0000000200027802 */ /* 0x000fe20000000f00 */
[----:B------:R-:W-:Y:S01]  /*22000*/  IMAD.MOV.U32 R216, RZ, RZ, 0x1c1f ;  /* 0x00001c1fffd87424 */ /* 0x000fe200078e00ff */
[----:B------:R-:W-:Y:S02]  /*22010*/  MOV R3, 0x22030 ;  /* 0x0002203000037802 */ /* 0x000fe40000000f00 */
[----:B-1234-:R-:W-:Y:S05]  /*22020*/  CALL.REL.NOINC `($__internal_24_$__cuda_sm70_shflsync_idx_p) ;  /* 0x000007b000007944 */ /* 0x01efea0003c00000 */
[----:B------:R-:W-:Y:S01]  /*22030*/  MOV R0, R215 ;  /* 0x000000d700007202 */ /* 0x000fe20000000f00 */
[----:B------:R-:W-:Y:S05]  /*22040*/  BRA `(.L_x_1803) ;  /* 0xffffb73000007947 */ /* 0x000fea000383ffff */
.L_x_1731:
[----:B------:R-:W-:Y:S01]  /*22050*/  IMAD.MOV.U32 R215, RZ, RZ, R5 ;  /* 0x000000ffffd77224 */ /* 0x000fe200078e0005 */
[----:B-1----:R-:W-:Y:S01]  /*22060*/  MOV R2, 0x3 ;  /* 0x0000000300027802 */ /* 0x002fe20000000f00 */
[----:B------:R-:W-:Y:S01]  /*22070*/  IMAD.MOV.U32 R216, RZ, RZ, 0x1c1f ;  /* 0x00001c1fffd87424 */ /* 0x000fe200078e00ff */
[----:B------:R-:W-:-:S02]  /*22080*/  MOV R3, 0x220a0 ;  /* 0x000220a000037802 */ /* 0x000fc40000000f00 */
[----:B--234-:R-:W-:Y:S05]  /*22090*/  CALL.REL.NOINC `($__internal_24_$__cuda_sm70_shflsync_idx_p) ;  /* 0x0000074000007944 */ /* 0x01cfea0003c00000 */
        /* <DEDUP_REMOVED lines=8> */
.L_x_1733:
[----:B------:R-:W-:Y:S01]  /*22120*/  IMAD.MOV.U32 R215, RZ, RZ, R76 ;  /* 0x000000ffffd77224 */ /* 0x000fe200078e004c */
[----:B------:R-:W-:Y:S01]  /*22130*/  MOV R2, RZ ;  /* 0x000000ff00027202 */ /* 0x000fe20000000f00 */
[----:B------:R-:W-:Y:S01]  /*22140*/  IMAD.MOV.U32 R216, RZ, RZ, 0x1f ;  /* 0x0000001fffd87424 */ /* 0x000fe200078e00ff */
[----:B------:R-:W-:Y:S02]  /*22150*/  MOV R3, 0x22170 ;  /* 0x0002217000037802 */ /* 0x000fe40000000f00 */
[----:B------:R-:W-:Y:S05]  /*22160*/  CALL.REL.NOINC `($__internal_24_$__cuda_sm70_shflsync_idx_p) ;  /* 0x0000067000007944 */ /* 0x000fea0003c00000 */
[----:B------:R-:W-:Y:S01]  /*22170*/  MOV R10, R215 ;  /* 0x000000d7000a7202 */ /* 0x000fe20000000f00 */
[----:B------:R-:W-:Y:S05]  /*22180*/  BRA `(.L_x_1805) ;  /* 0xffffb9c000007947 */ /* 0x000fea000383ffff */
.L_x_1734:
[----:B------:R-:W-:Y:S01]  /*22190*/  IMAD.MOV.U32 R215, RZ, RZ, R76 ;  /* 0x000000ffffd77224 */ /* 0x000fe200078e004c */
[----:B------:R-:W-:Y:S01]  /*221a0*/  MOV R2, 0x1 ;  /* 0x0000000100027802 */ /* 0x000fe20000000f00 */
[----:B------:R-:W-:Y:S01]  /*221b0*/  IMAD.MOV.U32 R216, RZ, RZ, 0x1f ;  /* 0x0000001fffd87424 */ /* 0x000fe200078e00ff */
[----:B------:R-:W-:Y:S02]  /*221c0*/  MOV R3, 0x221e0 ;  /* 0x000221e000037802 */ /* 0x000fe40000000f00 */
[----:B-12---:R-:W-:Y:S05]  /*221d0*/  CALL.REL.NOINC `($__internal_24_$__cuda_sm70_shflsync_idx_p) ;  /* 0x0000060000007944 */ /* 0x006fea0003c00000 */
[----:B------:R-:W-:Y:S01]  /*221e0*/  MOV R9, R215 ;  /* 0x000000d700097202 */ /* 0x000fe20000000f00 */
[----:B------:R-:W-:Y:S05]  /*221f0*/  BRA `(.L_x_1806) ;  /* 0xffffb97000007947 */ /* 0x000fea000383ffff */
.L_x_1735:
[----:B------:R-:W-:Y:S02]  /*22200*/  MOV R3, 0x1 ;  /* 0x0000000100037802 */ /* 0x000fe40000000f00 */
[----:B------:R-:W-:-:S02]  /*22210*/  MOV R2, 0x22230 ;  /* 0x0002223000027802 */ /* 0x000fc40000000f00 */
[----:B-1234-:R-:W-:Y:S05]  /*22220*/  CALL.REL.NOINC `($__internal_25_$__cuda_sm70_shflsync_up_p) ;  /* 0x0000061000007944 */ /* 0x01efea0003c00000 */
[----:B------:R-:W-:Y:S05]  /*22230*/  BRA `(.L_x_1807) ;  /* 0xffffba6000007947 */ /* 0x000fea000383ffff */
.L_x_1736:
[----:B------:R-:W-:Y:S02]  /*22240*/  MOV R3, 0x2 ;  /* 0x0000000200037802 */ /* 0x000fe40000000f00 */
[----:B------:R-:W-:-:S02]  /*22250*/  MOV R2, 0x22270 ;  /* 0x0002227000027802 */ /* 0x000fc40000000f00 */
[----:B--2-4-:R-:W-:Y:S05]  /*22260*/  CALL.REL.NOINC `($__internal_25_$__cuda_sm70_shflsync_up_p) ;  /* 0x000005d000007944 */ /* 0x014fea0003c00000 */
        /* <DEDUP_REMOVED lines=24> */
.L_x_1740:
[----:B------:R-:W-:Y:S02]  /*223f0*/  MOV R3, 0x1 ;  /* 0x0000000100037802 */ /* 0x000fe40000000f00 */
[----:B------:R-:W-:Y:S02]  /*22400*/  MOV R2, 0x22420 ;  /* 0x0002242000027802 */ /* 0x000fe40000000f00 */
[----:B------:R-:W-:Y:S05]  /*22410*/  CALL.REL.NOINC `($__internal_25_$__cuda_sm70_shflsync_up_p) ;  /* 0x0000042000007944 */ /* 0x000fea0003c00000 */
[----:B------:R-:W-:Y:S01]  /*22420*/  MOV R2, R4 ;  /* 0x0000000400027202 */ /* 0x000fe20000000f00 */
[----:B------:R-:W-:Y:S05]  /*22430*/  BRA `(.L_x_1809) ;  /* 0xffffbad000007947 */ /* 0x000fea000383ffff */
.L_x_1741:
        /* <DEDUP_REMOVED lines=27> */
.L_x_1743:
[----:B------:R-:W-:Y:S02]  /*225f0*/  SEL R0, RZ, 0x1, P0 ;  /* 0x00000001ff007807 */ /* 0x000fe40000000000 */
[----:B------:R-:W-:Y:S02]  /*22600*/  MOV R2, 0x22620 ;  /* 0x0002262000027802 */ /* 0x000fe40000000f00 */
[----:B-1----:R-:W-:Y:S05]  /*22610*/  CALL.REL.NOINC `($__internal_26_$__cuda_sm70_votesync_ballot) ;  /* 0x0000028000007944 */ /* 0x002fea0003c00000 */
[----:B------:R-:W-:Y:S01]  /*22620*/  MOV R11, R0 ;  /* 0x00000000000b7202 */ /* 0x000fe20000000f00 */
[----:B------:R-:W-:Y:S05]  /*22630*/  BRA `(.L_x_1811) ;  /* 0xffffba6000007947 */ /* 0x000fea000383ffff */
.L_x_1744:
[----:B------:R-:W-:Y:S01]  /*22640*/  IMAD.MOV.U32 R215, RZ, RZ, R6 ;  /* 0x000000ffffd77224 */ /* 0x000fe200078e0006 */
[----:B------:R-:W-:Y:S01]  /*22650*/  MOV R2, R5 ;  /* 0x0000000500027202 */ /* 0x000fe20000000f00 */
[----:B------:R-:W-:Y:S01]  /*22660*/  IMAD.MOV.U32 R216, RZ, RZ, 0x1f ;  /* 0x0000001fffd87424 */ /* 0x000fe200078e00ff */
[----:B------:R-:W-:Y:S02]  /*22670*/  MOV R3, 0x22690 ;  /* 0x0002269000037802 */ /* 0x000fe40000000f00 */
[----:B-12---:R-:W-:Y:S05]  /*22680*/  CALL.REL.NOINC `($__internal_24_$__cuda_sm70_shflsync_idx_p) ;  /* 0x0000015000007944 */ /* 0x006fea0003c00000 */
[----:B------:R-:W-:Y:S01]  /*22690*/  IMAD.MOV.U32 R6, RZ, RZ, R215 ;  /* 0x000000ffff067224 */ /* 0x000fe200078e00d7 */
[----:B------:R-:W-:Y:S01]  /*226a0*/  MOV R2, R5 ;  /* 0x0000000500027202 */ /* 0x000fe20000000f00 */
[----:B------:R-:W-:Y:S01]  /*226b0*/  IMAD.MOV.U32 R215, RZ, RZ, R8 ;  /* 0x000000ffffd77224 */ /* 0x000fe200078e0008 */
[----:B------:R-:W-:-:S02]  /*226c0*/  MOV R216, 0x1f ;  /* 0x0000001f00d87802 */ /* 0x000fc40000000f00 */
[----:B------:R-:W-:Y:S02]  /*226d0*/  MOV R3, 0x226f0 ;  /* 0x000226f000037802 */ /* 0x000fe40000000f00 */
[----:B------:R-:W-:Y:S05]  /*226e0*/  CALL.REL.NOINC `($__internal_24_$__cuda_sm70_shflsync_idx_p) ;  /* 0x000000f000007944 */ /* 0x000fea0003c00000 */
[----:B------:R-:W-:Y:S01]  /*226f0*/  MOV R0, R215 ;  /* 0x000000d700007202 */ /* 0x000fe20000000f00 */
[----:B------:R-:W-:Y:S05]  /*22700*/  BRA `(.L_x_1812) ;  /* 0xffffba0000007947 */ /* 0x000fea000383ffff */
.L_x_1747:
[----:B------:R-:W-:Y:S01]  /*22710*/  IMAD.MOV.U32 R215, RZ, RZ, R4 ;  /* 0x000000ffffd77224 */ /* 0x000fe200078e0004 */
[----:B------:R-:W-:Y:S01]  /*22720*/  MOV R2, R5 ;  /* 0x0000000500027202 */ /* 0x000fe20000000f00 */
[----:B------:R-:W-:Y:S01]  /*22730*/  IMAD.MOV.U32 R216, RZ, RZ, 0x1f ;  /* 0x0000001fffd87424 */ /* 0x000fe200078e00ff */
[----:B------:R-:W-:Y:S02]  /*22740*/  MOV R3, 0x22760 ;  /* 0x0002276000037802 */ /* 0x000fe40000000f00 */
[----:B-12-4-:R-:W-:Y:S05]  /*22750*/  CALL.REL.NOINC `($__internal_24_$__cuda_sm70_shflsync_idx_p) ;  /* 0x0000008000007944 */ /* 0x016fea0003c00000 */
[----:B------:R-:W-:Y:S01]  /*22760*/  MOV R12, R215 ;  /* 0x000000d7000c7202 */ /* 0x000fe20000000f00 */
[----:B------:R-:W-:Y:S05]  /*22770*/  BRA `(.L_x_1746) ;  /* 0xffffb9f000007947 */ /* 0x000fea000383ffff */
        .weak           $__internal_23_$__cuda_sm70_shflsync_bfly_p
        .type           $__internal_23_$__cuda_sm70_shflsync_bfly_p,@function
        .size           $__internal_23_$__cuda_sm70_shflsync_bfly_p,($__internal_24_$__cuda_sm70_shflsync_idx_p - $__internal_23_$__cuda_sm70_shflsync_bfly_p)
$__internal_23_$__cuda_sm70_shflsync_bfly_p:
[----:B------:R-:W-:Y:S02]  /*22780*/  MOV R188, 0xffffffff ;  /* 0xffffffff00bc7802 */ /* 0x000fe40000000f00 */
[----:B------:R-:W-:Y:S02]  /*22790*/  MOV R3, 0x1f ;  /* 0x0000001f00037802 */ /* 0x000fe40000000f00 */
[----:B------:R-:W-:Y:S04]  /*227a0*/  WARPSYNC R188 ;  /* 0x000000bc00007348 */ /* 0x000fe80003800000 */
[----:B------:R1:W2:Y:S02]  /*227b0*/  SHFL.BFLY PT, R0, R4, R0, R3 ;  /* 0x0c00000004007389 */ /* 0x0002a400000e0003 */
[----:B-1----:R-:W-:-:S04]  /*227c0*/  MOV R3, 0x0 ;  /* 0x0000000000037802 */ /* 0x002fc80000000f00 */
[----:B--2---:R-:W-:Y:S05]  /*227d0*/  RET.REL.NODEC R2 `(_ZN7cutlass13device_kernelIN5flash19enable_sm80_to_sm89INS1_16FlashAttnFwdSm80INS1_25CollectiveMainloopFwdSm80ILi4ELi1ELb0EN4cute5tupleIJNS5_1CILi128EEENS7_ILi48EEENS7_ILi96EEEEEELi96ENS_10bfloat16_tEfNS_4arch4Sm80ELb1ELb0ELb0ELb1ELb1ELb1ELb1ELb1EEENS1_21CollectiveEpilogueFwdINS6_IJS8_SA_S9_EEENS6_IJNS7_ILi1EEESI_SI_EEESC_SE_Li128ELb1ELb1ELb1ELb0EEENS1_36VarlenDynamicPersistentTileSchedulerILi128ELi48ELi128ELi128ELb1ELb1ELb0ELb1ELb1ELb1EEEEEEEEEvNT_6ParamsE) ;  /* 0xfffdd82002007950 */ /* 0x004fea0003c3ffff */
        .weak           $__internal_24_$__cuda_sm70_shflsync_idx_p
        .type           $__internal_24_$__cuda_sm70_shflsync_idx_p,@function
        .size           $__internal_24_$__cuda_sm70_shflsync_idx_p,($__internal_25_$__cuda_sm70_shflsync_up_p - $__internal_24_$__cuda_sm70_shflsync_idx_p)
$__internal_24_$__cuda_sm70_shflsync_idx_p:
[----:B------:R-:W-:-:S04]  /*227e0*/  MOV R217, 0xffffffff ;  /* 0xffffffff00d97802 */ /* 0x000fc80000000f00 */
[----:B------:R-:W-:Y:S04]  /*227f0*/  WARPSYNC R217 ;  /* 0x000000d900007348 */ /* 0x000fe80003800000 */
[----:B------:R1:W2:Y:S02]  /*22800*/  SHFL.IDX PT, R215, R215, R2, R216 ;  /* 0x00000002d7d77389 */ /* 0x0002a400000e00d8 */
[----:B-1----:R-:W-:Y:S02]  /*22810*/  MOV R2, R3 ;  /* 0x0000000300027202 */ /* 0x002fe40000000f00 */
[----:B------:R-:W-:-:S04]  /*22820*/  MOV R3, 0x0 ;  /* 0x0000000000037802 */ /* 0x000fc80000000f00 */
[----:B--2---:R-:W-:Y:S05]  /*22830*/  RET.REL.NODEC R2 `(_ZN7cutlass13device_kernelIN5flash19enable_sm80_to_sm89INS1_16FlashAttnFwdSm80INS1_25CollectiveMainloopFwdSm80ILi4ELi1ELb0EN4cute5tupleIJNS5_1CILi128EEENS7_ILi48EEENS7_ILi96EEEEEELi96ENS_10bfloat16_tEfNS_4arch4Sm80ELb1ELb0ELb0ELb1ELb1ELb1ELb1ELb1EEENS1_21CollectiveEpilogueFwdINS6_IJS8_SA_S9_EEENS6_IJNS7_ILi1EEESI_SI_EEESC_SE_Li128ELb1ELb1ELb1ELb0EEENS1_36VarlenDynamicPersistentTileSchedulerILi128ELi48ELi128ELi128ELb1ELb1ELb0ELb1ELb1ELb1EEEEEEEEEvNT_6ParamsE) ;  /* 0xfffdd7c002007950 */ /* 0x004fea0003c3ffff */
        .weak           $__internal_25_$__cuda_sm70_shflsync_up_p
        .type           $__internal_25_$__cuda_sm70_shflsync_up_p,@function
        .size           $__internal_25_$__cuda_sm70_shflsync_up_p,($__internal_26_$__cuda_sm70_votesync_ballot - $__internal_25_$__cuda_sm70_shflsync_up_p)
$__internal_25_$__cuda_sm70_shflsync_up_p:
[----:B------:R-:W-:Y:S02]  /*22840*/  MOV R4, RZ ;  /* 0x000000ff00047202 */ /* 0x000fe40000000f00 */
[----:B------:R-:W-:-:S04]  /*22850*/  MOV R11, 0xffffffff ;  /* 0xffffffff000b7802 */ /* 0x000fc80000000f00 */
[----:B------:R-:W-:Y:S04]  /*22860*/  WARPSYNC R11 ;  /* 0x0000000b00007348 */ /* 0x000fe80003800000 */
[----:B------:R1:W2:Y:S02]  /*22870*/  SHFL.UP PT, R4, R0, R3, R4 ;  /* 0x0400000300047389 */ /* 0x0002a400000e0004 */
[----:B-1----:R-:W-:-:S04]  /*22880*/  MOV R3, 0x0 ;  /* 0x0000000000037802 */ /* 0x002fc80000000f00 */
[----:B--2---:R-:W-:Y:S05]  /*22890*/  RET.REL.NODEC R2 `(_ZN7cutlass13device_kernelIN5flash19enable_sm80_to_sm89INS1_16FlashAttnFwdSm80INS1_25CollectiveMainloopFwdSm80ILi4ELi1ELb0EN4cute5tupleIJNS5_1CILi128EEENS7_ILi48EEENS7_ILi96EEEEEELi96ENS_10bfloat16_tEfNS_4arch4Sm80ELb1ELb0ELb0ELb1ELb1ELb1ELb1ELb1EEENS1_21CollectiveEpilogueFwdINS6_IJS8_SA_S9_EEENS6_IJNS7_ILi1EEESI_SI_EEESC_SE_Li128ELb1ELb1ELb1ELb0EEENS1_36VarlenDynamicPersistentTileSchedulerILi128ELi48ELi128ELi128ELb1ELb1ELb0ELb1ELb1ELb1EEEEEEEEEvNT_6ParamsE) ;  /* 0xfffdd76002007950 */ /* 0x004fea0003c3ffff */
        .weak           $__internal_26_$__cuda_sm70_votesync_ballot
        .type           $__internal_26_$__cuda_sm70_votesync_ballot,@function
        .size           $__internal_26_$__cuda_sm70_votesync_ballot,(.L_x_1845 - $__internal_26_$__cuda_sm70_votesync_ballot)
$__internal_26_$__cuda_sm70_votesync_ballot:
[----:B------:R-:W-:Y:S01]  /*228a0*/  ISETP.NE.U32.AND P0, PT, R0, 0x1, PT ;  /* 0x000000010000780c */ /* 0x000fe20003f05070 */
[----:B------:R-:W-:-:S04]  /*228b0*/  IMAD.MOV.U32 R3, RZ, RZ, -0x1 ;  /* 0xffffffffff037424 */ /* 0x000fc800078e00ff */
[----:B------:R-:W-:Y:S08]  /*228c0*/  WARPSYNC R3 ;  /* 0x0000000300007348 */ /* 0x000ff00003800000 */
[----:B------:R-:W-:-:S04]  /*228d0*/  VOTE.ANY R0, PT, !P0 ;  /* 0x0000000000007806 */ /* 0x000fc800040e0100 */
[----:B------:R-:W-:Y:S01]  /*228e0*/  LOP3.LUT R0, R0, R3, RZ, 0xc0, !PT ;  /* 0x0000000300007212 */ /* 0x000fe200078ec0ff */
[----:B------:R-:W-:-:S04]  /*228f0*/  IMAD.MOV.U32 R3, RZ, RZ, 0x0 ;  /* 0x00000000ff037424 */ /* 0x000fc800078e00ff */
[----:B------:R-:W-:Y:S05]  /*22900*/  RET.REL.NODEC R2 `(_ZN7cutlass13device_kernelIN5flash19enable_sm80_to_sm89INS1_16FlashAttnFwdSm80INS1_25CollectiveMainloopFwdSm80ILi4ELi1ELb0EN4cute5tupleIJNS5_1CILi128EEENS7_ILi48EEENS7_ILi96EEEEEELi96ENS_10bfloat16_tEfNS_4arch4Sm80ELb1ELb0ELb0ELb1ELb1ELb1ELb1ELb1EEENS1_21CollectiveEpilogueFwdINS6_IJS8_SA_S9_EEENS6_IJNS7_ILi1EEESI_SI_EEESC_SE_Li128ELb1ELb1ELb1ELb0EEENS1_36VarlenDynamicPersistentTileSchedulerILi128ELi48ELi128ELi128ELb1ELb1ELb0ELb1ELb1ELb1EEEEEEEEEvNT_6ParamsE) ;  /* 0xfffdd6f002007950 */ /* 0x000fea0003c3ffff */
.L_x_1813:
        /* <DEDUP_REMOVED lines=15> */
.L_x_1845:


//--------------------- .nv.shared._ZN7cutlass13device_kernelIN5flash19enable_sm80_to_sm89INS1_16FlashAttnFwdSm80INS1_25CollectiveMainloopFwdSm80ILi4ELi1ELb0EN4cute5tupleIJNS5_1CILi128EEENS7_ILi64EEENS7_ILi96EEEEEELi96ENS_10bfloat16_tEfNS_4arch4Sm80ELb0ELb0ELb0ELb0ELb1ELb0ELb1ELb1EEENS1_21CollectiveEpilogueFwdINS6_IJS8_SA_S9_EEENS6_IJNS7_ILi1EEESI_SI_EEESC_SE_Li128ELb0ELb1ELb1ELb0EEENS1_19SingleTileSchedulerILb0ELb1ELb1ELi128EEEEEEEEEvNT_6ParamsE --------------------------
	.section	.nv.shared._ZN7cutlass13device_kernelIN5flash19enable_sm80_to_sm89INS1_16FlashAttnFwdSm80INS1_25CollectiveMainloopFwdSm80ILi4ELi1ELb0EN4cute5tupleIJNS5_1CILi128EEENS7_ILi64EEENS7_ILi96EEEEEELi96ENS_10bfloat16_tEfNS_4arch4Sm80ELb0ELb0ELb0ELb0ELb1ELb0ELb1ELb1EEENS1_21CollectiveEpilogueFwdINS6_IJS8_SA_S9_EEENS6_IJNS7_ILi1EEESI_SI_EEESC_SE_Li128ELb0ELb1ELb1ELb0EEENS1_19SingleTileSchedulerILb0ELb1ELb1ELi128EEEEEEEEEvNT_6ParamsE,"aw",@nobits
	.sectionflags	@""
	.align	16


//--------------------- .nv.global                --------------------------
	.section	.nv.global,"aw",@nobits
.nv.global:
	.type		_ZN77_INTERNAL_c6b62c19_41_flash_fwd_hdim96_bf16_paged_split_sm80_cu_ceb34e2a_37704cute1_E,@object
	.size		_ZN77_INTERNAL_c6b62c19_41_flash_fwd_hdim96_bf16_paged_split_sm80_cu_ceb34e2a_37704cute1_E,(_ZN77_INTERNAL_c6b62c19_41_flash_fwd_hdim96_bf16_paged_split_sm80_cu_ceb34e2a_37704cuda3std3__45__cpo6cbeginE - _ZN77_INTERNAL_c6b62c19_41_flash_fwd_hdim96_bf16_paged_split_sm80_cu_ceb34e2a_37704cute1_E)
_ZN77_INTERNAL_c6b62c19_41_flash_fwd_hdim96_bf16_paged_split_sm80_cu_ceb34e2a_37704cute1_E:
	.zero		1
	.type		_ZN77_INTERNAL_c6b62c19_41_flash_fwd_hdim96_bf16_paged_split_sm80_cu_ceb34e2a_37704cuda3std3__45__cpo6cbeginE,@object
	.size		_ZN77_INTERNAL_c6b62c19_41_flash_fwd_hdim96_bf16_paged_split_sm80_cu_ceb34e2a_37704cuda3std3__45__cpo6cbeginE,(_ZN77_INTERNAL_c6b62c19_41_flash_fwd_hdim96_bf16_paged_split_sm80_cu_ceb34e2a_37704cuda3std3__48in_placeE - _ZN77_INTERNAL_c6b62c19_41_flash_fwd_hdim96_bf16_paged_split_sm80_cu_ceb34e2a_37704cuda3std3__45__cpo6cbeginE)
_ZN77_INTERNAL_c6b62c19_41_flash_fwd_hdim96_bf16_paged_split_sm80_cu_ceb34e2a_37704cuda3std3__45__cpo6cbeginE:
	.zero		1
	.type		_ZN77_INTERNAL_c6b62c19_41_flash_fwd_hdim96_bf16_paged_split_sm80_cu_ceb34e2a_37704cuda3std3__48in_placeE,@object
	.size		_ZN77_INTERNAL_c6b62c19_41_flash_fwd_hdim96_bf16_paged_split_sm80_cu_ceb34e2a_37704cuda3std3__48in_placeE,(_ZN77_INTERNAL_c6b62c19_41_flash_fwd_hdim96_bf16_paged_split_sm80_cu_ceb34e2a_37704cuda3std6ranges3__45__cpo9iter_moveE - _ZN77_INTERNAL_c6b62c19_41_flash_fwd_hdim96_bf16_paged_split_sm80_cu_ceb34e2a_37704cuda3std3__48in_placeE)
_ZN77_INTERNAL_c6b62c19_41_flash_fwd_hdim96_bf16_paged_split_sm80_cu_ceb34e2a_37704cuda3std3__48in_placeE:
	.zero		1
	.type		_ZN77_INTERNAL_c6b62c19_41_flash_fwd_hdim96_bf16_paged_split_sm80_cu_ceb34e2a_37704cuda3std6ranges3__45__cpo9iter_moveE,@object
	.size		_ZN77_INTERNAL_c6b62c19_41_flash_fwd_hdim96_bf16_paged_split_sm80_cu_ceb34e2a_37704cuda3std6ranges3__45__cpo9iter_moveE,(_ZN77_INTERNAL_c6b62c19_41_flash_fwd_hdim96_bf16_paged_split_sm80_cu_ceb34e2a_37704cuda3std3__45__cpo5beginE - _ZN77_INTERNAL_c6b62c19_41_flash_fwd_hdim96_bf16_paged_split_sm80_cu_ceb34e2a_37704cuda3std6ranges3__45__cpo9iter_moveE)
_ZN77_INTERNAL_c6b62c19_41_flash_fwd_hdim96_bf16_paged_split_sm80_cu_ceb34e2a_37704cuda3std6ranges3__45__cpo9iter_moveE:
	.zero		1
	.type		_ZN77_INTERNAL_c6b62c19_41_flash_fwd_hdim96_bf16_paged_split_sm80_cu_ceb34e2a_37704cuda3std3__45__cpo5beginE,@object
	.size		_ZN77_INTERNAL_c6b62c19_41_flash_fwd_hdim96_bf16_paged_split_sm80_cu_ceb34e2a_37704cuda3std3__45__cpo5beginE,(_ZN77_INTERNAL_c6b62c19_41_flash_fwd_hdim96_bf16_paged_split_sm80_cu_ceb34e2a_37704cuda3std3__479_GLOBAL__N__c6b62c19_41_flash_fwd_hdim96_bf16_paged_split_sm80_cu_ceb34e2a_37706ignoreE - _ZN77_INTERNAL_c6b62c19_41_flash_fwd_hdim96_bf16_paged_split_sm80_cu_ceb34e2a_37704cuda3std3__45__cpo5beginE)
_ZN77_INTERNAL_c6b62c19_41_flash_fwd_hdim96_bf16_paged_split_sm80_cu_ceb34e2a_37704cuda3std3__45__cpo5beginE:
	.zero		1
	.type		_ZN77_INTERNAL_c6b62c19_41_flash_fwd_hdim96_bf16_paged_split_sm80_cu_ceb34e2a_37704cuda3std3__479_GLOBAL__N__c6b62c19_41_flash_fwd_hdim96_bf16_paged_split_sm80_cu_ceb34e2a_37706ignoreE,@object
	.size		_ZN77_INTERNAL_c6b62c19_41_flash_fwd_hdim96_bf16_paged_split_sm80_cu_ceb34e2a_37704cuda3std3__479_GLOBAL__N__c6b62c19_41_flash_fwd_hdim96_bf16_paged_split_sm80_cu_ceb34e2a_37706ignoreE,(_ZN77_INTERNAL_c6b62c19_41_flash_fwd_hdim96_bf16_paged_split_sm80_cu_ceb34e2a_37704cute7productE - _ZN77_INTERNAL_c6b62c19_41_flash_fwd_hdim96_bf16_paged_split_sm80_cu_ceb34e2a_37704cuda3std3__479_GLOBAL__N__c6b62c19_41_flash_fwd_hdim96_bf16_paged_split_sm80_cu_ceb34e2a_37706ignoreE)
_ZN77_INTERNAL_c6b62c19_41_flash_fwd_hdim96_bf16_paged_split_sm80_cu_ceb34e2a_37704cuda3std3__479_GLOBAL__N__c6b62c19_41_flash_fwd_hdim96_bf16_paged_split_sm80_cu_ceb34e2a_37706ignoreE:
	.zero		1
	.type		_ZN77_INTERNAL_c6b62c19_41_flash_fwd_hdim96_bf16_paged_split_sm80_cu_ceb34e2a_37704cute7productE,@object
	.size		_ZN77_INTERNAL_c6b62c19_41_flash_fwd_hdim96_bf16_paged_split_sm80_cu_ceb34e2a_37704cute7productE,(_ZN77_INTERNAL_c6b62c19_41_flash_fwd_hdim96_bf16_paged_split_sm80_cu_ceb34e2a_37704cuda3std3__45__cpo3endE - _ZN77_INTERNAL_c6b62c19_41_flash_fwd_hdim96_bf16_paged_split_sm80_cu_ceb34e2a_37704cute7productE)
_ZN77_INTERNAL_c6b62c19_41_flash_fwd_hdim96_bf16_paged_split_sm80_cu_ceb34e2a_37704cute7productE:
	.zero		1
	.type		_ZN77_INTERNAL_c6b62c19_41_flash_fwd_hdim96_bf16_paged_split_sm80_cu_ceb34e2a_37704cuda3std3__45__cpo3endE,@object
	.size		_ZN77_INTERNAL_c6b62c19_41_flash_fwd_hdim96_bf16_paged_split_sm80_cu_ceb34e2a_37704cuda3std3__45__cpo3endE,(_ZN77_INTERNAL_c6b62c19_41_flash_fwd_hdim96_bf16_paged_split_sm80_cu_ceb34e2a_37704cuda3std3__419piecewise_constructE - _ZN77_INTERNAL_c6b62c19_41_flash_fwd_hdim96_bf16_paged_split_sm80_cu_ceb34e2a_37704cuda3std3__45__cpo3endE)
_ZN77_INTERNAL_c6b62c19_41_flash_fwd_hdim96_bf16_paged_split_sm80_cu_ceb34e2a_37704cuda3std3__45__cpo3endE:
	.zero		1
	.type		_ZN77_INTERNAL_c6b62c19_41_flash_fwd_hdim96_bf16_paged_split_sm80_cu_ceb34e2a_37704cuda3std3__419piecewise_constructE,@object
	.size		_ZN77_INTERNAL_c6b62c19_41_flash_fwd_hdim96_bf16_paged_split_sm80_cu_ceb34e2a_37704cuda3std3__419piecewise_constructE,(_ZN77_INTERNAL_c6b62c19_41_flash_fwd_hdim96_bf16_paged_split_sm80_cu_ceb34e2a_37704cuda3std3__45__cpo4cendE - _ZN77_INTERNAL_c6b62c19_41_flash_fwd_hdim96_bf16_paged_split_sm80_cu_ceb34e2a_37704cuda3std3__419piecewise_constructE)
_ZN77_INTERNAL_c6b62c19_41_flash_fwd_hdim96_bf16_paged_split_sm80_cu_ceb34e2a_37704cuda3std3__419piecewise_constructE:
	.zero		1
	.type		_ZN77_INTERNAL_c6b62c19_41_flash_fwd_hdim96_bf16_paged_split_sm80_cu_ceb34e2a_37704cuda3std3__45__cpo4cendE,@object
	.size		_ZN77_INTERNAL_c6b62c19_41_flash_fwd_hdim96_bf16_paged_split_sm80_cu_ceb34e2a_37704cuda3std3__45__cpo4cendE,(_ZN77_INTERNAL_c6b62c19_41_flash_fwd_hdim96_bf16_paged_split_sm80_cu_ceb34e2a_37704cuda3std6ranges3__45__cpo4swapE - _ZN77_INTERNAL_c6b62c19_41_flash_fwd_hdim96_bf16_paged_split_sm80_cu_ceb34e2a_37704cuda3std3__45__cpo4cendE)
_ZN77_INTERNAL_c6b62c19_41_flash_fwd_hdim96_bf16_paged_split_sm80_cu_ceb34e2a_37704cuda3std3__45__cpo4cendE:
	.zero		1
	.type		_ZN77_INTERNAL_c6b62c19_41_flash_fwd_hdim96_bf16_paged_split_sm80_cu_ceb34e2a_37704cuda3std6ranges3__45__cpo4swapE,@object
	.size		_ZN77_INTERNAL_c6b62c19_41_flash_fwd_hdim96_bf16_paged_split_sm80_cu_ceb34e2a_37704cuda3std6ranges3__45__cpo4swapE,(.L_7 - _ZN77_INTERNAL_c6b62c19_41_flash_fwd_hdim96_bf16_paged_split_sm80_cu_ceb34e2a_37704cuda3std6ranges3__45__cpo4swapE)
_ZN77_INTERNAL_c6b62c19_41_flash_fwd_hdim96_bf16_paged_split_sm80_cu_ceb34e2a_37704cuda3std6ranges3__45__cpo4swapE:
	.zero		1
.L_7:


//--------------------- .nv.shared._ZN7cutlass13device_kernelIN5flash19enable_sm80_to_sm89INS1_16FlashAttnFwdSm80INS1_25CollectiveMainloopFwdSm80ILi4ELi1ELb0EN4cute5tupleIJNS5_1CILi128EEENS7_ILi48EEENS7_ILi96EEEEEELi96ENS_10bfloat16_tEfNS_4arch4Sm80ELb0ELb0ELb0ELb1ELb1ELb0ELb1ELb1EEENS1_21CollectiveEpilogueFwdINS6_IJS8_SA_S9_EEENS6_IJNS7_ILi1EEESI_SI_EEESC_SE_Li128ELb1ELb1ELb1ELb0EEENS1_36VarlenDynamicPersistentTileSchedulerILi128ELi48ELi128ELi128ELb1ELb1ELb0ELb0ELb1ELb1EEEEEEEEEvNT_6ParamsE --------------------------
	.section	.nv.shared._ZN7cutlass13device_kernelIN5flash19enable_sm80_to_sm89INS1_16FlashAttnFwdSm80INS1_25CollectiveMainloopFwdSm80ILi4ELi1ELb0EN4cute5tupleIJNS5_1CILi128EEENS7_ILi48EEENS7_ILi96EEEEEELi96ENS_10bfloat16_tEfNS_4arch4Sm80ELb0ELb0ELb0ELb1ELb1ELb0ELb1ELb1EEENS1_21CollectiveEpilogueFwdINS6_IJS8_SA_S9_EEENS6_IJNS7_ILi1EEESI_SI_EEESC_SE_Li128ELb1ELb1ELb1ELb0EEENS1_36VarlenDynamicPersistentTileSchedulerILi128ELi48ELi128ELi128ELb1ELb1ELb0ELb0ELb1ELb1EEEEEEEEEvNT_6ParamsE,"aw",@nobits
	.sectionflags	@""
	.align	16


//--------------------- .nv.shared._ZN7cutlass13device_kernelIN5flash19enable_sm80_to_sm89INS1_16FlashAttnFwdSm80INS1_25CollectiveMainloopFwdSm80ILi4ELi1ELb0EN4cute5tupleIJNS5_1CILi128EEENS7_ILi48EEENS7_ILi96EEEEEELi96ENS_10bfloat16_tEfNS_4arch4Sm80ELb0ELb0ELb0ELb1ELb1ELb1ELb1ELb1EEENS1_21CollectiveEpilogueFwdINS6_IJS8_SA_S9_EEENS6_IJNS7_ILi1EEESI_SI_EEESC_SE_Li128ELb1ELb1ELb1ELb0EEENS1_36VarlenDynamicPersistentTileSchedulerILi128ELi48ELi128ELi128ELb1ELb1ELb0ELb0ELb1ELb1EEEEEEEEEvNT_6ParamsE --------------------------
	.section	.nv.shared._ZN7cutlass13device_kernelIN5flash19enable_sm80_to_sm89INS1_16FlashAttnFwdSm80INS1_25CollectiveMainloopFwdSm80ILi4ELi1ELb0EN4cute5tupleIJNS5_1CILi128EEENS7_ILi48EEENS7_ILi96EEEEEELi96ENS_10bfloat16_tEfNS_4arch4Sm80ELb0ELb0ELb0ELb1ELb1ELb1ELb1ELb1EEENS1_21CollectiveEpilogueFwdINS6_IJS8_SA_S9_EEENS6_IJNS7_ILi1EEESI_SI_EEESC_SE_Li128ELb1ELb1ELb1ELb0EEENS1_36VarlenDynamicPersistentTileSchedulerILi128ELi48ELi128ELi128ELb1ELb1ELb0ELb0ELb1ELb1EEEEEEEEEvNT_6ParamsE,"aw",@nobits
	.sectionflags	@""
	.align	16


//--------------------- .nv.shared._ZN7cutlass13device_kernelIN5flash19enable_sm80_to_sm89INS1_16FlashAttnFwdSm80INS1_25CollectiveMainloopFwdSm80ILi4ELi1ELb0EN4cute5tupleIJNS5_1CILi128EEENS7_ILi48EEENS7_ILi96EEEEEELi96ENS_10bfloat16_tEfNS_4arch4Sm80ELb0ELb1ELb0ELb0ELb1ELb0ELb1ELb1EEENS1_21CollectiveEpilogueFwdINS6_IJS8_SA_S9_EEENS6_IJNS7_ILi1EEESI_SI_EEESC_SE_Li128ELb0ELb1ELb1ELb0EEENS1_19SingleTileSchedulerILb0ELb1ELb1ELi128EEEEEEEEEvNT_6ParamsE --------------------------
	.section	.nv.shared._ZN7cutlass13device_kernelIN5flash19enable_sm80_to_sm89INS1_16FlashAttnFwdSm80INS1_25CollectiveMainloopFwdSm80ILi4ELi1ELb0EN4cute5tupleIJNS5_1CILi128EEENS7_ILi48EEENS7_ILi96EEEEEELi96ENS_10bfloat16_tEfNS_4arch4Sm80ELb0ELb1ELb0ELb0ELb1ELb0ELb1ELb1EEENS1_21CollectiveEpilogueFwdINS6_IJS8_SA_S9_EEENS6_IJNS7_ILi1EEESI_SI_EEESC_SE_Li128ELb0ELb1ELb1ELb0EEENS1_19SingleTileSchedulerILb0ELb1ELb1ELi128EEEEEEEEEvNT_6ParamsE,"aw",@nobits
	.sectionflags	@""
	.align	16


//--------------------- .nv.shared._ZN7cutlass13device_kernelIN5flash19enable_sm80_to_sm89INS1_16FlashAttnFwdSm80INS1_25CollectiveMainloopFwdSm80ILi4ELi1ELb0EN4cute5tupleIJNS5_1CILi128EEENS7_ILi48EEENS7_ILi96EEEEEELi96ENS_10bfloat16_tEfNS_4arch4Sm80ELb0ELb1ELb0ELb1ELb1ELb0ELb1ELb1EEENS1_21CollectiveEpilogueFwdINS6_IJS8_SA_S9_EEENS6_IJNS7_ILi1EEESI_SI_EEESC_SE_Li128ELb1ELb1ELb1ELb0EEENS1_36VarlenDynamicPersistentTileSchedulerILi128ELi48ELi128ELi128ELb1ELb1ELb0ELb1ELb0ELb1EEEEEEEEEvNT_6ParamsE --------------------------
	.section	.nv.shared._ZN7cutlass13device_kernelIN5flash19enable_sm80_to_sm89INS1_16FlashAttnFwdSm80INS1_25CollectiveMainloopFwdSm80ILi4ELi1ELb0EN4cute5tupleIJNS5_1CILi128EEENS7_ILi48EEENS7_ILi96EEEEEELi96ENS_10bfloat16_tEfNS_4arch4Sm80ELb0ELb1ELb0ELb1ELb1ELb0ELb1ELb1EEENS1_21CollectiveEpilogueFwdINS6_IJS8_SA_S9_EEENS6_IJNS7_ILi1EEESI_SI_EEESC_SE_Li128ELb1ELb1ELb1ELb0EEENS1_36VarlenDynamicPersistentTileSchedulerILi128ELi48ELi128ELi128ELb1ELb1ELb0ELb1ELb0ELb1EEEEEEEEEvNT_6ParamsE,"aw",@nobits
	.sectionflags	@""
	.align	16


//--------------------- .nv.shared._ZN7cutlass13device_kernelIN5flash19enable_sm80_to_sm89INS1_16FlashAttnFwdSm80INS1_25CollectiveMainloopFwdSm80ILi4ELi1ELb0EN4cute5tupleIJNS5_1CILi128EEENS7_ILi48EEENS7_ILi96EEEEEELi96ENS_10bfloat16_tEfNS_4arch4Sm80ELb0ELb1ELb0ELb1ELb1ELb1ELb1ELb1EEENS1_21CollectiveEpilogueFwdINS6_IJS8_SA_S9_EEENS6_IJNS7_ILi1EEESI_SI_EEESC_SE_Li128ELb1ELb1ELb1ELb0EEENS1_36VarlenDynamicPersistentTileSchedulerILi128ELi48ELi128ELi128ELb1ELb1ELb0ELb1ELb0ELb1EEEEEEEEEvNT_6ParamsE --------------------------
	.section	.nv.shared._ZN7cutlass13device_kernelIN5flash19enable_sm80_to_sm89INS1_16FlashAttnFwdSm80INS1_25CollectiveMainloopFwdSm80ILi4ELi1ELb0EN4cute5tupleIJNS5_1CILi128EEENS7_ILi48EEENS7_ILi96EEEEEELi96ENS_10bfloat16_tEfNS_4arch4Sm80ELb0ELb1ELb0ELb1ELb1ELb1ELb1ELb1EEENS1_21CollectiveEpilogueFwdINS6_IJS8_SA_S9_EEENS6_IJNS7_ILi1EEESI_SI_EEESC_SE_Li128ELb1ELb1ELb1ELb0EEENS1_36VarlenDynamicPersistentTileSchedulerILi128ELi48ELi128ELi128ELb1ELb1ELb0ELb1ELb0ELb1EEEEEEEEEvNT_6ParamsE,"aw",@nobits
	.sectionflags	@""
	.align	16


//--------------------- .nv.shared._ZN7cutlass13device_kernelIN5flash19enable_sm80_to_sm89INS1_16FlashAttnFwdSm80INS1_25CollectiveMainloopFwdSm80ILi4ELi1ELb0EN4cute5tupleIJNS5_1CILi128EEENS7_ILi64EEENS7_ILi96EEEEEELi96ENS_10bfloat16_tEfNS_4arch4Sm80ELb1ELb0ELb0ELb0ELb1ELb0ELb1ELb1EEENS1_21CollectiveEpilogueFwdINS6_IJS8_SA_S9_EEENS6_IJNS7_ILi1EEESI_SI_EEESC_SE_Li128ELb0ELb1ELb1ELb0EEENS1_30DynamicPersistentTileSchedulerILi128ELi128ELb1ELb1ELb0EEEEEEEEEvNT_6ParamsE --------------------------
	.section	.nv.shared._ZN7cutlass13device_kernelIN5flash19enable_sm80_to_sm89INS1_16FlashAttnFwdSm80INS1_25CollectiveMainloopFwdSm80ILi4ELi1ELb0EN4cute5tupleIJNS5_1CILi128EEENS7_ILi64EEENS7_ILi96EEEEEELi96ENS_10bfloat16_tEfNS_4arch4Sm80ELb1ELb0ELb0ELb0ELb1ELb0ELb1ELb1EEENS1_21CollectiveEpilogueFwdINS6_IJS8_SA_S9_EEENS6_IJNS7_ILi1EEESI_SI_EEESC_SE_Li128ELb0ELb1ELb1ELb0EEENS1_30DynamicPersistentTileSchedulerILi128ELi128ELb1ELb1ELb0EEEEEEEEEvNT_6ParamsE,"aw",@nobits
	.sectionflags	@""
	.align	16


//--------------------- .nv.shared._ZN7cutlass13device_kernelIN5flash19enable_sm80_to_sm89INS1_16FlashAttnFwdSm80INS1_25CollectiveMainloopFwdSm80ILi4ELi1ELb0EN4cute5tupleIJNS5_1CILi128EEENS7_ILi48EEENS7_ILi96EEEEEELi96ENS_10bfloat16_tEfNS_4arch4Sm80ELb1ELb0ELb0ELb1ELb1ELb0ELb1ELb1EEENS1_21CollectiveEpilogueFwdINS6_IJS8_SA_S9_EEENS6_IJNS7_ILi1EEESI_SI_EEESC_SE_Li128ELb1ELb1ELb1ELb0EEENS1_36VarlenDynamicPersistentTileSchedulerILi128ELi48ELi128ELi128ELb1ELb1ELb0ELb1ELb1ELb1EEEEEEEEEvNT_6ParamsE --------------------------
	.section	.nv.shared._ZN7cutlass13device_kernelIN5flash19enable_sm80_to_sm89INS1_16FlashAttnFwdSm80INS1_25CollectiveMainloopFwdSm80ILi4ELi1ELb0EN4cute5tupleIJNS5_1CILi128EEENS7_ILi48EEENS7_ILi96EEEEEELi96ENS_10bfloat16_tEfNS_4arch4Sm80ELb1ELb0ELb0ELb1ELb1ELb0ELb1ELb1EEENS1_21CollectiveEpilogueFwdINS6_IJS8_SA_S9_EEENS6_IJNS7_ILi1EEESI_SI_EEESC_SE_Li128ELb1ELb1ELb1ELb0EEENS1_36VarlenDynamicPersistentTileSchedulerILi128ELi48ELi128ELi128ELb1ELb1ELb0ELb1ELb1ELb1EEEEEEEEEvNT_6ParamsE,"aw",@nobits
	.sectionflags	@""
	.align	16


//--------------------- .nv.shared._ZN7cutlass13device_kernelIN5flash19enable_sm80_to_sm89INS1_16FlashAttnFwdSm80INS1_25CollectiveMainloopFwdSm80ILi4ELi1ELb0EN4cute5tupleIJNS5_1CILi128EEENS7_ILi48EEENS7_ILi96EEEEEELi96ENS_10bfloat16_tEfNS_4arch4Sm80ELb1ELb0ELb0ELb1ELb1ELb1ELb1ELb1EEENS1_21CollectiveEpilogueFwdINS6_IJS8_SA_S9_EEENS6_IJNS7_ILi1EEESI_SI_EEESC_SE_Li128ELb1ELb1ELb1ELb0EEENS1_36VarlenDynamicPersistentTileSchedulerILi128ELi48ELi128ELi128ELb1ELb1ELb0ELb1ELb1ELb1EEEEEEEEEvNT_6ParamsE --------------------------
	.section	.nv.shared._ZN7cutlass13device_kernelIN5flash19enable_sm80_to_sm89INS1_16FlashAttnFwdSm80INS1_25CollectiveMainloopFwdSm80ILi4ELi1ELb0EN4cute5tupleIJNS5_1CILi128EEENS7_ILi48EEENS7_ILi96EEEEEELi96ENS_10bfloat16_tEfNS_4arch4Sm80ELb1ELb0ELb0ELb1ELb1ELb1ELb1ELb1EEENS1_21CollectiveEpilogueFwdINS6_IJS8_SA_S9_EEENS6_IJNS7_ILi1EEESI_SI_EEESC_SE_Li128ELb1ELb1ELb1ELb0EEENS1_36VarlenDynamicPersistentTileSchedulerILi128ELi48ELi128ELi128ELb1ELb1ELb0ELb1ELb1ELb1EEEEEEEEEvNT_6ParamsE,"aw",@nobits
	.sectionflags	@""
	.align	16
